// Copyright (c) 2024, Jay Shah, Ganesh Bikshandi, Ying Zhang, Vijay Thakkar, Pradeep Ramani, Tri Dao.
// Splitting the different template instantiations to different files to speed up compilation.
// This file is auto-generated. See "generate_kernels.py"

#include "flash_fwd_launch_template.h"

#ifndef FLASHATTENTION_DISABLE_HDIM256
template void run_mha_fwd_<90, cutlass::half_t, 256, 256, false, false, true, true>(Flash_fwd_params &params, cudaStream_t stream);
#endif


// ===== COMPILED SASS (sm_90a) =====

	.target	sm_90a

	.elftype	@"ET_EXEC"


//--------------------- .note.nv.tkinfo           --------------------------
	.section	.note.nv.tkinfo,"",@"SHT_NOTE"
	.sectionflags	@"SHF_NOTE_NV_TKINFO"
	.tkinfo
        /*0018*/ 	.word	0x00000002
        /*0030*/ 	.string	""
        /*0030*/ 	.string	"ptxas"
        /*0030*/ 	.string	"Cuda compilation tools, release 13.0, V13.0.88"
        /*0030*/ 	.string	"Build cuda_13.0.r13.0/compiler.36424714_0"
        /*0030*/ 	.string	"-arch sm_90a -m 64 "



//--------------------- .note.nv.cuinfo           --------------------------
	.section	.note.nv.cuinfo,"",@"SHT_NOTE"
	.sectionflags	@"SHF_NOTE_NV_CUINFO"
        /*0018*/ 	.short	0x0002
        /*001a*/ 	.short	0x005a
        /*001c*/ 	.short	0x0082
	.zero		2


//--------------------- .nv.info                  --------------------------
	.section	.nv.info,"",@"SHT_CUDA_INFO"
	.align	4


	//----- nvinfo : EIATTR_REGCOUNT
	.align		4
        /*0000*/ 	.byte	0x04, 0x2f
        /*0002*/ 	.short	(.L_23 - .L_22)
	.align		4
.L_22:
        /*0004*/ 	.word	index@(_ZN7cutlass13device_kernelIN5flash11enable_sm90INS1_16FlashAttnFwdSm90INS1_25CollectiveMainloopFwdSm90ILi2EN4cute5tupleIJNS5_1CILi1EEES8_S8_EEENS6_IJNS7_ILi128EEENS7_ILi80EEENS7_ILi256EEEEEELi256ENS_6half_tEfNS_4arch4Sm90ELb1ELb0ELb1ELb1ELb0ELb1ELb0ELb1ELb1ELb1ELb0ELb0EEENS1_21CollectiveEpilogueFwdINS6_IJSA_SC_SB_EEES9_SE_SG_Li256ELb1ELb1ELb0ELb0EEENS1_36VarlenDynamicPersistentTileSchedulerILi128ELi80ELi256ELi128ELb0ELb1ELb1ELb1ELb1ELb1EEEEEEEEEvNT_6ParamsE)
        /*0008*/ 	.word	0x000000a8


	//----- nvinfo : EIATTR_FRAME_SIZE
	.align		4
.L_23:
        /*000c*/ 	.byte	0x04, 0x11
        /*000e*/ 	.short	(.L_25 - .L_24)
	.align		4
.L_24:
        /*0010*/ 	.word	index@(_ZN7cutlass13device_kernelIN5flash11enable_sm90INS1_16FlashAttnFwdSm90INS1_25CollectiveMainloopFwdSm90ILi2EN4cute5tupleIJNS5_1CILi1EEES8_S8_EEENS6_IJNS7_ILi128EEENS7_ILi80EEENS7_ILi256EEEEEELi256ENS_6half_tEfNS_4arch4Sm90ELb1ELb0ELb1ELb1ELb0ELb1ELb0ELb1ELb1ELb1ELb0ELb0EEENS1_21CollectiveEpilogueFwdINS6_IJSA_SC_SB_EEES9_SE_SG_Li256ELb1ELb1ELb0ELb0EEENS1_36VarlenDynamicPersistentTileSchedulerILi128ELi80ELi256ELi128ELb0ELb1ELb1ELb1ELb1ELb1EEEEEEEEEvNT_6ParamsE)
        /*0014*/ 	.word	0x00000090


	//----- nvinfo : EIATTR_REGCOUNT
	.align		4
.L_25:
        /*0018*/ 	.byte	0x04, 0x2f
        /*001a*/ 	.short	(.L_27 - .L_26)
	.align		4
.L_26:
        /*001c*/ 	.word	index@(_ZN7cutlass13device_kernelIN5flash11enable_sm90INS1_16FlashAttnFwdSm90INS1_25CollectiveMainloopFwdSm90ILi2EN4cute5tupleIJNS5_1CILi1EEES8_S8_EEENS6_IJNS7_ILi128EEENS7_ILi80EEENS7_ILi256EEEEEELi256ENS_6half_tEfNS_4arch4Sm90ELb1ELb0ELb1ELb1ELb0ELb0ELb0ELb1ELb1ELb1ELb0ELb0EEENS1_21CollectiveEpilogueFwdINS6_IJSA_SC_SB_EEES9_SE_SG_Li256ELb1ELb1ELb0ELb0EEENS1_36VarlenDynamicPersistentTileSchedulerILi128ELi80ELi256ELi128ELb0ELb1ELb1ELb1ELb1ELb1EEEEEEEEEvNT_6ParamsE)
        /*0020*/ 	.word	0x000000a8


	//----- nvinfo : EIATTR_FRAME_SIZE
	.align		4
.L_27:
        /*0024*/ 	.byte	0x04, 0x11
        /*0026*/ 	.short	(.L_29 - .L_28)
	.align		4
.L_28:
        /*0028*/ 	.word	index@(_ZN7cutlass13device_kernelIN5flash11enable_sm90INS1_16FlashAttnFwdSm90INS1_25CollectiveMainloopFwdSm90ILi2EN4cute5tupleIJNS5_1CILi1EEES8_S8_EEENS6_IJNS7_ILi128EEENS7_ILi80EEENS7_ILi256EEEEEELi256ENS_6half_tEfNS_4arch4Sm90ELb1ELb0ELb1ELb1ELb0ELb0ELb0ELb1ELb1ELb1ELb0ELb0EEENS1_21CollectiveEpilogueFwdINS6_IJSA_SC_SB_EEES9_SE_SG_Li256ELb1ELb1ELb0ELb0EEENS1_36VarlenDynamicPersistentTileSchedulerILi128ELi80ELi256ELi128ELb0ELb1ELb1ELb1ELb1ELb1EEEEEEEEEvNT_6ParamsE)
        /*002c*/ 	.word	0x00000058


	//----- nvinfo : EIATTR_REGCOUNT
	.align		4
.L_29:
        /*0030*/ 	.byte	0x04, 0x2f
        /*0032*/ 	.short	(.L_31 - .L_30)
	.align		4
.L_30:
        /*0034*/ 	.word	index@(_ZN7cutlass13device_kernelIN5flash11enable_sm90INS1_16FlashAttnFwdSm90INS1_25CollectiveMainloopFwdSm90ILi2EN4cute5tupleIJNS5_1CILi1EEES8_S8_EEENS6_IJNS7_ILi128EEENS7_ILi80EEENS7_ILi256EEEEEELi256ENS_6half_tEfNS_4arch4Sm90ELb1ELb0ELb1ELb0ELb0ELb0ELb0ELb1ELb1ELb1ELb0ELb0EEENS1_21CollectiveEpilogueFwdINS6_IJSA_SC_SB_EEES9_SE_SG_Li256ELb0ELb1ELb0ELb0EEENS1_30DynamicPersistentTileSchedulerILi256ELi128ELb0ELb1ELb1EEEEEEEEEvNT_6ParamsE)
        /*0038*/ 	.word	0x000000a8


	//----- nvinfo : EIATTR_FRAME_SIZE
	.align		4
.L_31:
        /*003c*/ 	.byte	0x04, 0x11
        /*003e*/ 	.short	(.L_33 - .L_32)
	.align		4
.L_32:
        /*0040*/ 	.word	index@(_ZN7cutlass13device_kernelIN5flash11enable_sm90INS1_16FlashAttnFwdSm90INS1_25CollectiveMainloopFwdSm90ILi2EN4cute5tupleIJNS5_1CILi1EEES8_S8_EEENS6_IJNS7_ILi128EEENS7_ILi80EEENS7_ILi256EEEEEELi256ENS_6half_tEfNS_4arch4Sm90ELb1ELb0ELb1ELb0ELb0ELb0ELb0ELb1ELb1ELb1ELb0ELb0EEENS1_21CollectiveEpilogueFwdINS6_IJSA_SC_SB_EEES9_SE_SG_Li256ELb0ELb1ELb0ELb0EEENS1_30DynamicPersistentTileSchedulerILi256ELi128ELb0ELb1ELb1EEEEEEEEEvNT_6ParamsE)
        /*0044*/ 	.word	0x00000028


	//----- nvinfo : EIATTR_REGCOUNT
	.align		4
.L_33:
        /*0048*/ 	.byte	0x04, 0x2f
        /*004a*/ 	.short	(.L_35 - .L_34)
	.align		4
.L_34:
        /*004c*/ 	.word	index@(_ZN7cutlass13device_kernelIN5flash11enable_sm90INS1_16FlashAttnFwdSm90INS1_25CollectiveMainloopFwdSm90ILi2EN4cute5tupleIJNS5_1CILi1EEES8_S8_EEENS6_IJNS7_ILi128EEENS7_ILi64EEENS7_ILi256EEEEEELi256ENS_6half_tEfNS_4arch4Sm90ELb0ELb1ELb1ELb1ELb0ELb1ELb0ELb1ELb1ELb1ELb0ELb0EEENS1_21CollectiveEpilogueFwdINS6_IJSA_SC_SB_EEES9_SE_SG_Li256ELb1ELb1ELb0ELb0EEENS1_36VarlenDynamicPersistentTileSchedulerILi128ELi64ELi256ELi128ELb0ELb1ELb1ELb1ELb0ELb1EEEEEEEEEvNT_6ParamsE)
        /*0050*/ 	.word	0x000000a8


	//----- nvinfo : EIATTR_FRAME_SIZE
	.align		4
.L_35:
        /*0054*/ 	.byte	0x04, 0x11
        /*0056*/ 	.short	(.L_37 - .L_36)
	.align		4
.L_36:
        /*0058*/ 	.word	index@(_ZN7cutlass13device_kernelIN5flash11enable_sm90INS1_16FlashAttnFwdSm90INS1_25CollectiveMainloopFwdSm90ILi2EN4cute5tupleIJNS5_1CILi1EEES8_S8_EEENS6_IJNS7_ILi128EEENS7_ILi64EEENS7_ILi256EEEEEELi256ENS_6half_tEfNS_4arch4Sm90ELb0ELb1ELb1ELb1ELb0ELb1ELb0ELb1ELb1ELb1ELb0ELb0EEENS1_21CollectiveEpilogueFwdINS6_IJSA_SC_SB_EEES9_SE_SG_Li256ELb1ELb1ELb0ELb0EEENS1_36VarlenDynamicPersistentTileSchedulerILi128ELi64ELi256ELi128ELb0ELb1ELb1ELb1ELb0ELb1EEEEEEEEEvNT_6ParamsE)
        /*005c*/ 	.word	0x000000c0


	//----- nvinfo : EIATTR_REGCOUNT
	.align		4
.L_37:
        /*0060*/ 	.byte	0x04, 0x2f
        /*0062*/ 	.short	(.L_39 - .L_38)
	.align		4
.L_38:
        /*0064*/ 	.word	index@(_ZN7cutlass13device_kernelIN5flash11enable_sm90INS1_16FlashAttnFwdSm90INS1_25CollectiveMainloopFwdSm90ILi2EN4cute5tupleIJNS5_1CILi1EEES8_S8_EEENS6_IJNS7_ILi128EEENS7_ILi64EEENS7_ILi256EEEEEELi256ENS_6half_tEfNS_4arch4Sm90ELb0ELb1ELb1ELb1ELb0ELb0ELb0ELb1ELb1ELb1ELb0ELb0EEENS1_21CollectiveEpilogueFwdINS6_IJSA_SC_SB_EEES9_SE_SG_Li256ELb1ELb1ELb0ELb0EEENS1_36VarlenDynamicPersistentTileSchedulerILi128ELi64ELi256ELi128ELb0ELb1ELb1ELb1ELb0ELb1EEEEEEEEEvNT_6ParamsE)
        /*0068*/ 	.word	0x000000a8


	//----- nvinfo : EIATTR_FRAME_SIZE
	.align		4
.L_39:
        /*006c*/ 	.byte	0x04, 0x11
        /*006e*/ 	.short	(.L_41 - .L_40)
	.align		4
.L_40:
        /*0070*/ 	.word	index@(_ZN7cutlass13device_kernelIN5flash11enable_sm90INS1_16FlashAttnFwdSm90INS1_25CollectiveMainloopFwdSm90ILi2EN4cute5tupleIJNS5_1CILi1EEES8_S8_EEENS6_IJNS7_ILi128EEENS7_ILi64EEENS7_ILi256EEEEEELi256ENS_6half_tEfNS_4arch4Sm90ELb0ELb1ELb1ELb1ELb0ELb0ELb0ELb1ELb1ELb1ELb0ELb0EEENS1_21CollectiveEpilogueFwdINS6_IJSA_SC_SB_EEES9_SE_SG_Li256ELb1ELb1ELb0ELb0EEENS1_36VarlenDynamicPersistentTileSchedulerILi128ELi64ELi256ELi128ELb0ELb1ELb1ELb1ELb0ELb1EEEEEEEEEvNT_6ParamsE)
        /*0074*/ 	.word	0x00000050


	//----- nvinfo : EIATTR_REGCOUNT
	.align		4
.L_41:
        /*0078*/ 	.byte	0x04, 0x2f
        /*007a*/ 	.short	(.L_43 - .L_42)
	.align		4
.L_42:
        /*007c*/ 	.word	index@(_ZN7cutlass13device_kernelIN5flash11enable_sm90INS1_16FlashAttnFwdSm90INS1_25CollectiveMainloopFwdSm90ILi2EN4cute5tupleIJNS5_1CILi1EEES8_S8_EEENS6_IJNS7_ILi128EEENS7_ILi64EEENS7_ILi256EEEEEELi256ENS_6half_tEfNS_4arch4Sm90ELb0ELb1ELb1ELb0ELb0ELb0ELb0ELb1ELb1ELb1ELb0ELb0EEENS1_21CollectiveEpilogueFwdINS6_IJSA_SC_SB_EEES9_SE_SG_Li256ELb0ELb1ELb0ELb0EEENS1_30DynamicPersistentTileSchedulerILi256ELi128ELb0ELb1ELb1EEEEEEEEEvNT_6ParamsE)
        /*0080*/ 	.word	0x000000a8


	//----- nvinfo : EIATTR_FRAME_SIZE
	.align		4
.L_43:
        /*0084*/ 	.byte	0x04, 0x11
        /*0086*/ 	.short	(.L_45 - .L_44)
	.align		4
.L_44:
        /*0088*/ 	.word	index@(_ZN7cutlass13device_kernelIN5flash11enable_sm90INS1_16FlashAttnFwdSm90INS1_25CollectiveMainloopFwdSm90ILi2EN4cute5tupleIJNS5_1CILi1EEES8_S8_EEENS6_IJNS7_ILi128EEENS7_ILi64EEENS7_ILi256EEEEEELi256ENS_6half_tEfNS_4arch4Sm90ELb0ELb1ELb1ELb0ELb0ELb0ELb0ELb1ELb1ELb1ELb0ELb0EEENS1_21CollectiveEpilogueFwdINS6_IJSA_SC_SB_EEES9_SE_SG_Li256ELb0ELb1ELb0ELb0EEENS1_30DynamicPersistentTileSchedulerILi256ELi128ELb0ELb1ELb1EEEEEEEEEvNT_6ParamsE)
        /*008c*/ 	.word	0x00000020


	//----- nvinfo : EIATTR_REGCOUNT
	.align		4
.L_45:
        /*0090*/ 	.byte	0x04, 0x2f
        /*0092*/ 	.short	(.L_47 - .L_46)
	.align		4
.L_46:
        /*0094*/ 	.word	index@(_ZN7cutlass13device_kernelIN5flash11enable_sm90INS1_16FlashAttnFwdSm90INS1_25CollectiveMainloopFwdSm90ILi2EN4cute5tupleIJNS5_1CILi1EEES8_S8_EEENS6_IJNS7_ILi128EEENS7_ILi80EEENS7_ILi256EEEEEELi256ENS_6half_tEfNS_4arch4Sm90ELb0ELb0ELb1ELb1ELb0ELb1ELb0ELb1ELb1ELb1ELb0ELb0EEENS1_21CollectiveEpilogueFwdINS6_IJSA_SC_SB_EEES9_SE_SG_Li256ELb1ELb1ELb0ELb0EEENS1_36VarlenDynamicPersistentTileSchedulerILi128ELi80ELi256ELi128ELb0ELb1ELb1ELb0ELb1ELb1EEEEEEEEEvNT_6ParamsE)
        /*0098*/ 	.word	0x000000a8


	//----- nvinfo : EIATTR_FRAME_SIZE
	.align		4
.L_47:
        /*009c*/ 	.byte	0x04, 0x11
        /*009e*/ 	.short	(.L_49 - .L_48)
	.align		4
.L_48:
        /*00a0*/ 	.word	index@(_ZN7cutlass13device_kernelIN5flash11enable_sm90INS1_16FlashAttnFwdSm90INS1_25CollectiveMainloopFwdSm90ILi2EN4cute5tupleIJNS5_1CILi1EEES8_S8_EEENS6_IJNS7_ILi128EEENS7_ILi80EEENS7_ILi256EEEEEELi256ENS_6half_tEfNS_4arch4Sm90ELb0ELb0ELb1ELb1ELb0ELb1ELb0ELb1ELb1ELb1ELb0ELb0EEENS1_21CollectiveEpilogueFwdINS6_IJSA_SC_SB_EEES9_SE_SG_Li256ELb1ELb1ELb0ELb0EEENS1_36VarlenDynamicPersistentTileSchedulerILi128ELi80ELi256ELi128ELb0ELb1ELb1ELb0ELb1ELb1EEEEEEEEEvNT_6ParamsE)
        /*00a4*/ 	.word	0x00000090


	//----- nvinfo : EIATTR_REGCOUNT
	.align		4
.L_49:
        /*00a8*/ 	.byte	0x04, 0x2f
        /*00aa*/ 	.short	(.L_51 - .L_50)
	.align		4
.L_50:
        /*00ac*/ 	.word	index@(_ZN7cutlass13device_kernelIN5flash11enable_sm90INS1_16FlashAttnFwdSm90INS1_25CollectiveMainloopFwdSm90ILi2EN4cute5tupleIJNS5_1CILi1EEES8_S8_EEENS6_IJNS7_ILi128EEENS7_ILi80EEENS7_ILi256EEEEEELi256ENS_6half_tEfNS_4arch4Sm90ELb0ELb0ELb1ELb1ELb0ELb0ELb0ELb1ELb1ELb1ELb0ELb0EEENS1_21CollectiveEpilogueFwdINS6_IJSA_SC_SB_EEES9_SE_SG_Li256ELb1ELb1ELb0ELb0EEENS1_36VarlenDynamicPersistentTileSchedulerILi128ELi80ELi256ELi128ELb0ELb1ELb1ELb0ELb1ELb1EEEEEEEEEvNT_6ParamsE)
        /*00b0*/ 	.word	0x000000a8


	//----- nvinfo : EIATTR_FRAME_SIZE
	.align		4
.L_51:
        /*00b4*/ 	.byte	0x04, 0x11
        /*00b6*/ 	.short	(.L_53 - .L_52)
	.align		4
.L_52:
        /*00b8*/ 	.word	index@(_ZN7cutlass13device_kernelIN5flash11enable_sm90INS1_16FlashAttnFwdSm90INS1_25CollectiveMainloopFwdSm90ILi2EN4cute5tupleIJNS5_1CILi1EEES8_S8_EEENS6_IJNS7_ILi128EEENS7_ILi80EEENS7_ILi256EEEEEELi256ENS_6half_tEfNS_4arch4Sm90ELb0ELb0ELb1ELb1ELb0ELb0ELb0ELb1ELb1ELb1ELb0ELb0EEENS1_21CollectiveEpilogueFwdINS6_IJSA_SC_SB_EEES9_SE_SG_Li256ELb1ELb1ELb0ELb0EEENS1_36VarlenDynamicPersistentTileSchedulerILi128ELi80ELi256ELi128ELb0ELb1ELb1ELb0ELb1ELb1EEEEEEEEEvNT_6ParamsE)
        /*00bc*/ 	.word	0x00000060


	//----- nvinfo : EIATTR_REGCOUNT
	.align		4
.L_53:
        /*00c0*/ 	.byte	0x04, 0x2f
        /*00c2*/ 	.short	(.L_55 - .L_54)
	.align		4
.L_54:
        /*00c4*/ 	.word	index@(_ZN7cutlass13device_kernelIN5flash11enable_sm90INS1_16FlashAttnFwdSm90INS1_25CollectiveMainloopFwdSm90ILi2EN4cute5tupleIJNS5_1CILi2EEENS7_ILi1EEES9_EEENS6_IJNS7_ILi128EEENS7_ILi80EEENS7_ILi256EEEEEELi256ENS_6half_tEfNS_4arch4Sm90ELb0ELb0ELb1ELb0ELb0ELb0ELb0ELb1ELb1ELb1ELb0ELb0EEENS1_21CollectiveEpilogueFwdINS6_IJSB_SD_SC_EEESA_SF_SH_Li256ELb0ELb1ELb0ELb0EEENS1_29StaticPersistentTileSchedulerILb0EEEEEEEEEvNT_6ParamsE)
        /*00c8*/ 	.word	0x000000a8


	//----- nvinfo : EIATTR_FRAME_SIZE
	.align		4
.L_55:
        /*00cc*/ 	.byte	0x04, 0x11
        /*00ce*/ 	.short	(.L_57 - .L_56)
	.align		4
.L_56:
        /*00d0*/ 	.word	index@(_ZN7cutlass13device_kernelIN5flash11enable_sm90INS1_16FlashAttnFwdSm90INS1_25CollectiveMainloopFwdSm90ILi2EN4cute5tupleIJNS5_1CILi2EEENS7_ILi1EEES9_EEENS6_IJNS7_ILi128EEENS7_ILi80EEENS7_ILi256EEEEEELi256ENS_6half_tEfNS_4arch4Sm90ELb0ELb0ELb1ELb0ELb0ELb0ELb0ELb1ELb1ELb1ELb0ELb0EEENS1_21CollectiveEpilogueFwdINS6_IJSB_SD_SC_EEESA_SF_SH_Li256ELb0ELb1ELb0ELb0EEENS1_29StaticPersistentTileSchedulerILb0EEEEEEEEEvNT_6ParamsE)
        /*00d4*/ 	.word	0x00000038


	//----- nvinfo : EIATTR_REGCOUNT
	.align		4
.L_57:
        /*00d8*/ 	.byte	0x04, 0x2f
        /*00da*/ 	.short	(.L_59 - .L_58)
	.align		4
.L_58:
        /*00dc*/ 	.word	index@(_ZN7cutlass13device_kernelIN5flash11enable_sm90INS1_16FlashAttnFwdSm90INS1_25CollectiveMainloopFwdSm90ILi2EN4cute5tupleIJNS5_1CILi1EEES8_S8_EEENS6_IJNS7_ILi128EEENS7_ILi80EEENS7_ILi256EEEEEELi256ENS_6half_tEfNS_4arch4Sm90ELb0ELb0ELb1ELb0ELb0ELb0ELb0ELb1ELb1ELb1ELb0ELb0EEENS1_21CollectiveEpilogueFwdINS6_IJSA_SC_SB_EEES9_SE_SG_Li256ELb0ELb1ELb0ELb0EEENS1_29StaticPersistentTileSchedulerILb0EEEEEEEEEvNT_6ParamsE)
        /*00e0*/ 	.word	0x000000a8


	//----- nvinfo : EIATTR_FRAME_SIZE
	.align		4
.L_59:
        /*00e4*/ 	.byte	0x04, 0x11
        /*00e6*/ 	.short	(.L_61 - .L_60)
	.align		4
.L_60:
        /*00e8*/ 	.word	index@(_ZN7cutlass13device_kernelIN5flash11enable_sm90INS1_16FlashAttnFwdSm90INS1_25CollectiveMainloopFwdSm90ILi2EN4cute5tupleIJNS5_1CILi1EEES8_S8_EEENS6_IJNS7_ILi128EEENS7_ILi80EEENS7_ILi256EEEEEELi256ENS_6half_tEfNS_4arch4Sm90ELb0ELb0ELb1ELb0ELb0ELb0ELb0ELb1ELb1ELb1ELb0ELb0EEENS1_21CollectiveEpilogueFwdINS6_IJSA_SC_SB_EEES9_SE_SG_Li256ELb0ELb1ELb0ELb0EEENS1_29StaticPersistentTileSchedulerILb0EEEEEEEEEvNT_6ParamsE)
        /*00ec*/ 	.word	0x00000038


	//----- nvinfo : EIATTR_MIN_STACK_SIZE
	.align		4
.L_61:
        /*00f0*/ 	.byte	0x04, 0x12
        /*00f2*/ 	.short	(.L_63 - .L_62)
	.align		4
.L_62:
        /*00f4*/ 	.word	index@(_ZN7cutlass13device_kernelIN5flash11enable_sm90INS1_16FlashAttnFwdSm90INS1_25CollectiveMainloopFwdSm90ILi2EN4cute5tupleIJNS5_1CILi1EEES8_S8_EEENS6_IJNS7_ILi128EEENS7_ILi80EEENS7_ILi256EEEEEELi256ENS_6half_tEfNS_4arch4Sm90ELb0ELb0ELb1ELb0ELb0ELb0ELb0ELb1ELb1ELb1ELb0ELb0EEENS1_21CollectiveEpilogueFwdINS6_IJSA_SC_SB_EEES9_SE_SG_Li256ELb0ELb1ELb0ELb0EEENS1_29StaticPersistentTileSchedulerILb0EEEEEEEEEvNT_6ParamsE)
        /*00f8*/ 	.word	0x00000038


	//----- nvinfo : EIATTR_MIN_STACK_SIZE
	.align		4
.L_63:
        /*00fc*/ 	.byte	0x04, 0x12
        /*00fe*/ 	.short	(.L_65 - .L_64)
	.align		4
.L_64:
        /*0100*/ 	.word	index@(_ZN7cutlass13device_kernelIN5flash11enable_sm90INS1_16FlashAttnFwdSm90INS1_25CollectiveMainloopFwdSm90ILi2EN4cute5tupleIJNS5_1CILi2EEENS7_ILi1EEES9_EEENS6_IJNS7_ILi128EEENS7_ILi80EEENS7_ILi256EEEEEELi256ENS_6half_tEfNS_4arch4Sm90ELb0ELb0ELb1ELb0ELb0ELb0ELb0ELb1ELb1ELb1ELb0ELb0EEENS1_21CollectiveEpilogueFwdINS6_IJSB_SD_SC_EEESA_SF_SH_Li256ELb0ELb1ELb0ELb0EEENS1_29StaticPersistentTileSchedulerILb0EEEEEEEEEvNT_6ParamsE)
        /*0104*/ 	.word	0x00000038


	//----- nvinfo : EIATTR_MIN_STACK_SIZE
	.align		4
.L_65:
        /*0108*/ 	.byte	0x04, 0x12
        /*010a*/ 	.short	(.L_67 - .L_66)
	.align		4
.L_66:
        /*010c*/ 	.word	index@(_ZN7cutlass13device_kernelIN5flash11enable_sm90INS1_16FlashAttnFwdSm90INS1_25CollectiveMainloopFwdSm90ILi2EN4cute5tupleIJNS5_1CILi1EEES8_S8_EEENS6_IJNS7_ILi128EEENS7_ILi80EEENS7_ILi256EEEEEELi256ENS_6half_tEfNS_4arch4Sm90ELb0ELb0ELb1ELb1ELb0ELb0ELb0ELb1ELb1ELb1ELb0ELb0EEENS1_21CollectiveEpilogueFwdINS6_IJSA_SC_SB_EEES9_SE_SG_Li256ELb1ELb1ELb0ELb0EEENS1_36VarlenDynamicPersistentTileSchedulerILi128ELi80ELi256ELi128ELb0ELb1ELb1ELb0ELb1ELb1EEEEEEEEEvNT_6ParamsE)
        /*0110*/ 	.word	0x00000060


	//----- nvinfo : EIATTR_MIN_STACK_SIZE
	.align		4
.L_67:
        /*0114*/ 	.byte	0x04, 0x12
        /*0116*/ 	.short	(.L_69 - .L_68)
	.align		4
.L_68:
        /*0118*/ 	.word	index@(_ZN7cutlass13device_kernelIN5flash11enable_sm90INS1_16FlashAttnFwdSm90INS1_25CollectiveMainloopFwdSm90ILi2EN4cute5tupleIJNS5_1CILi1EEES8_S8_EEENS6_IJNS7_ILi128EEENS7_ILi80EEENS7_ILi256EEEEEELi256ENS_6half_tEfNS_4arch4Sm90ELb0ELb0ELb1ELb1ELb0ELb1ELb0ELb1ELb1ELb1ELb0ELb0EEENS1_21CollectiveEpilogueFwdINS6_IJSA_SC_SB_EEES9_SE_SG_Li256ELb1ELb1ELb0ELb0EEENS1_36VarlenDynamicPersistentTileSchedulerILi128ELi80ELi256ELi128ELb0ELb1ELb1ELb0ELb1ELb1EEEEEEEEEvNT_6ParamsE)
        /*011c*/ 	.word	0x00000090


	//----- nvinfo : EIATTR_MIN_STACK_SIZE
	.align		4
.L_69:
        /*0120*/ 	.byte	0x04, 0x12
        /*0122*/ 	.short	(.L_71 - .L_70)
	.align		4
.L_70:
        /*0124*/ 	.word	index@(_ZN7cutlass13device_kernelIN5flash11enable_sm90INS1_16FlashAttnFwdSm90INS1_25CollectiveMainloopFwdSm90ILi2EN4cute5tupleIJNS5_1CILi1EEES8_S8_EEENS6_IJNS7_ILi128EEENS7_ILi64EEENS7_ILi256EEEEEELi256ENS_6half_tEfNS_4arch4Sm90ELb0ELb1ELb1ELb0ELb0ELb0ELb0ELb1ELb1ELb1ELb0ELb0EEENS1_21CollectiveEpilogueFwdINS6_IJSA_SC_SB_EEES9_SE_SG_Li256ELb0ELb1ELb0ELb0EEENS1_30DynamicPersistentTileSchedulerILi256ELi128ELb0ELb1ELb1EEEEEEEEEvNT_6ParamsE)
        /*0128*/ 	.word	0x00000020


	//----- nvinfo : EIATTR_MIN_STACK_SIZE
	.align		4
.L_71:
        /*012c*/ 	.byte	0x04, 0x12
        /*012e*/ 	.short	(.L_73 - .L_72)
	.align		4
.L_72:
        /*0130*/ 	.word	index@(_ZN7cutlass13device_kernelIN5flash11enable_sm90INS1_16FlashAttnFwdSm90INS1_25CollectiveMainloopFwdSm90ILi2EN4cute5tupleIJNS5_1CILi1EEES8_S8_EEENS6_IJNS7_ILi128EEENS7_ILi64EEENS7_ILi256EEEEEELi256ENS_6half_tEfNS_4arch4Sm90ELb0ELb1ELb1ELb1ELb0ELb0ELb0ELb1ELb1ELb1ELb0ELb0EEENS1_21CollectiveEpilogueFwdINS6_IJSA_SC_SB_EEES9_SE_SG_Li256ELb1ELb1ELb0ELb0EEENS1_36VarlenDynamicPersistentTileSchedulerILi128ELi64ELi256ELi128ELb0ELb1ELb1ELb1ELb0ELb1EEEEEEEEEvNT_6ParamsE)
        /*0134*/ 	.word	0x00000050


	//----- nvinfo : EIATTR_MIN_STACK_SIZE
	.align		4
.L_73:
        /*0138*/ 	.byte	0x04, 0x12
        /*013a*/ 	.short	(.L_75 - .L_74)
	.align		4
.L_74:
        /*013c*/ 	.word	index@(_ZN7cutlass13device_kernelIN5flash11enable_sm90INS1_16FlashAttnFwdSm90INS1_25CollectiveMainloopFwdSm90ILi2EN4cute5tupleIJNS5_1CILi1EEES8_S8_EEENS6_IJNS7_ILi128EEENS7_ILi64EEENS7_ILi256EEEEEELi256ENS_6half_tEfNS_4arch4Sm90ELb0ELb1ELb1ELb1ELb0ELb1ELb0ELb1ELb1ELb1ELb0ELb0EEENS1_21CollectiveEpilogueFwdINS6_IJSA_SC_SB_EEES9_SE_SG_Li256ELb1ELb1ELb0ELb0EEENS1_36VarlenDynamicPersistentTileSchedulerILi128ELi64ELi256ELi128ELb0ELb1ELb1ELb1ELb0ELb1EEEEEEEEEvNT_6ParamsE)
        /*0140*/ 	.word	0x000000c0


	//----- nvinfo : EIATTR_MIN_STACK_SIZE
	.align		4
.L_75:
        /*0144*/ 	.byte	0x04, 0x12
        /*0146*/ 	.short	(.L_77 - .L_76)
	.align		4
.L_76:
        /*0148*/ 	.word	index@(_ZN7cutlass13device_kernelIN5flash11enable_sm90INS1_16FlashAttnFwdSm90INS1_25CollectiveMainloopFwdSm90ILi2EN4cute5tupleIJNS5_1CILi1EEES8_S8_EEENS6_IJNS7_ILi128EEENS7_ILi80EEENS7_ILi256EEEEEELi256ENS_6half_tEfNS_4arch4Sm90ELb1ELb0ELb1ELb0ELb0ELb0ELb0ELb1ELb1ELb1ELb0ELb0EEENS1_21CollectiveEpilogueFwdINS6_IJSA_SC_SB_EEES9_SE_SG_Li256ELb0ELb1ELb0ELb0EEENS1_30DynamicPersistentTileSchedulerILi256ELi128ELb0ELb1ELb1EEEEEEEEEvNT_6ParamsE)
        /*014c*/ 	.word	0x00000028


	//----- nvinfo : EIATTR_MIN_STACK_SIZE
	.align		4
.L_77:
        /*0150*/ 	.byte	0x04, 0x12
        /*0152*/ 	.short	(.L_79 - .L_78)
	.align		4
.L_78:
        /*0154*/ 	.word	index@(_ZN7cutlass13device_kernelIN5flash11enable_sm90INS1_16FlashAttnFwdSm90INS1_25CollectiveMainloopFwdSm90ILi2EN4cute5tupleIJNS5_1CILi1EEES8_S8_EEENS6_IJNS7_ILi128EEENS7_ILi80EEENS7_ILi256EEEEEELi256ENS_6half_tEfNS_4arch4Sm90ELb1ELb0ELb1ELb1ELb0ELb0ELb0ELb1ELb1ELb1ELb0ELb0EEENS1_21CollectiveEpilogueFwdINS6_IJSA_SC_SB_EEES9_SE_SG_Li256ELb1ELb1ELb0ELb0EEENS1_36VarlenDynamicPersistentTileSchedulerILi128ELi80ELi256ELi128ELb0ELb1ELb1ELb1ELb1ELb1EEEEEEEEEvNT_6ParamsE)
        /*0158*/ 	.word	0x00000058


	//----- nvinfo : EIATTR_MIN_STACK_SIZE
	.align		4
.L_79:
        /*015c*/ 	.byte	0x04, 0x12
        /*015e*/ 	.short	(.L_81 - .L_80)
	.align		4
.L_80:
        /*0160*/ 	.word	index@(_ZN7cutlass13device_kernelIN5flash11enable_sm90INS1_16FlashAttnFwdSm90INS1_25CollectiveMainloopFwdSm90ILi2EN4cute5tupleIJNS5_1CILi1EEES8_S8_EEENS6_IJNS7_ILi128EEENS7_ILi80EEENS7_ILi256EEEEEELi256ENS_6half_tEfNS_4arch4Sm90ELb1ELb0ELb1ELb1ELb0ELb1ELb0ELb1ELb1ELb1ELb0ELb0EEENS1_21CollectiveEpilogueFwdINS6_IJSA_SC_SB_EEES9_SE_SG_Li256ELb1ELb1ELb0ELb0EEENS1_36VarlenDynamicPersistentTileSchedulerILi128ELi80ELi256ELi128ELb0ELb1ELb1ELb1ELb1ELb1EEEEEEEEEvNT_6ParamsE)
        /*0164*/ 	.word	0x00000090
.L_81:


//--------------------- .nv.compat                --------------------------
	.section	.nv.compat,"",@"SHT_CUDA_COMPAT_INFO"
	.align	4
        /*0000*/ 	.byte	0x02, 0x09, 0x01, 0x00, 0x02, 0x02, 0x04, 0x00, 0x02, 0x05, 0x05, 0x00, 0x03, 0x07, 0x01, 0x01
        /*0010*/ 	.byte	0x02, 0x03, 0x01, 0x00, 0x02, 0x06, 0x01, 0x00, 0x04, 0x0b, 0x08, 0x00, 0x00, 0x00, 0x00, 0x00
        /*0020*/ 	.byte	0x00, 0x00, 0x00, 0x00


//--------------------- .nv.info._ZN7cutlass13device_kernelIN5flash11enable_sm90INS1_16FlashAttnFwdSm90INS1_25CollectiveMainloopFwdSm90ILi2EN4cute5tupleIJNS5_1CILi1EEES8_S8_EEENS6_IJNS7_ILi128EEENS7_ILi80EEENS7_ILi256EEEEEELi256ENS_6half_tEfNS_4arch4Sm90ELb0ELb0ELb1ELb0ELb0ELb0ELb0ELb1ELb1ELb1ELb0ELb0EEENS1_21CollectiveEpilogueFwdINS6_IJSA_SC_SB_EEES9_SE_SG_Li256ELb0ELb1ELb0ELb0EEENS1_29StaticPersistentTileSchedulerILb0EEEEEEEEEvNT_6ParamsE --------------------------
	.section	.nv.info._ZN7cutlass13device_kernelIN5flash11enable_sm90INS1_16FlashAttnFwdSm90INS1_25CollectiveMainloopFwdSm90ILi2EN4cute5tupleIJNS5_1CILi1EEES8_S8_EEENS6_IJNS7_ILi128EEENS7_ILi80EEENS7_ILi256EEEEEELi256ENS_6half_tEfNS_4arch4Sm90ELb0ELb0ELb1ELb0ELb0ELb0ELb0ELb1ELb1ELb1ELb0ELb0EEENS1_21CollectiveEpilogueFwdINS6_IJSA_SC_SB_EEES9_SE_SG_Li256ELb0ELb1ELb0ELb0EEENS1_29StaticPersistentTileSchedulerILb0EEEEEEEEEvNT_6ParamsE,"",@"SHT_CUDA_INFO"
	.sectionflags	@""
	.align	4


	//----- nvinfo : EIATTR_CUDA_API_VERSION
	.align		4
        /*0000*/ 	.byte	0x04, 0x37
        /*0002*/ 	.short	(.L_83 - .L_82)
.L_82:
        /*0004*/ 	.word	0x00000082


	//----- nvinfo : EIATTR_KPARAM_INFO
	.align		4
.L_83:
        /*0008*/ 	.byte	0x04, 0x17
        /*000a*/ 	.short	(.L_85 - .L_84)
.L_84:
        /*000c*/ 	.word	0x00000000
        /*0010*/ 	.short	0x0000
        /*0012*/ 	.short	0x0070
        /*0014*/ 	.byte	0x00, 0xf0, 0x01, 0x28


	//----- nvinfo : EIATTR_SPARSE_MMA_MASK
	.align		4
.L_85:
        /*0018*/ 	.byte	0x03, 0x50
        /*001a*/ 	.short	0x0000


	//----- nvinfo : EIATTR_MAXREG_COUNT
	.align		4
        /*001c*/ 	.byte	0x03, 0x1b
        /*001e*/ 	.short	0x00a8


	//----- nvinfo : EIATTR_NUM_BARRIERS
	.align		4
        /*0020*/ 	.byte	0x02, 0x4c
        /*0022*/ 	.byte	0x09
	.zero		1


	//----- nvinfo : EIATTR_EXTERNS
	.align		4
        /*0024*/ 	.byte	0x04, 0x0f
        /*0026*/ 	.short	(.L_87 - .L_86)


	//   ....[0]....
	.align		4
.L_86:
        /*0028*/ 	.word	index@(__assertfail)


	//----- nvinfo : EIATTR_ANNOTATIONS
	.align		4
.L_87:
        /*002c*/ 	.byte	0x04, 0x55
        /*002e*/ 	.short	(.L_89 - .L_88)


	//   ....[0]....
.L_88:
        /*0030*/ 	.word	0x00000001
        /*0034*/ 	.byte	0x50, 0x09, 0x00, 0x00, 0x01, 0x00, 0x00, 0x00, 0x10, 0x0a, 0x00, 0x00, 0x01, 0x00, 0x00, 0x00
        /* <DEDUP_REMOVED lines=30> */
        /*0224*/ 	.byte	0xd0, 0x18, 0x01, 0x00


	//----- nvinfo : EIATTR_MERCURY_ISA_VERSION
	.align		4
.L_89:
        /*0228*/ 	.byte	0x03, 0x5f
        /*022a*/ 	.short	0x0101


	//----- nvinfo : EIATTR_INT_WARP_WIDE_INSTR_OFFSETS
	.align		4
        /*022c*/ 	.byte	0x04, 0x31
        /*022e*/ 	.short	(.L_91 - .L_90)


	//   ....[0]....
.L_90:
        /*0230*/ 	.word	0x00000130


	//   ....[1]....
        /*0234*/ 	.word	0x00000170


	//   ....[2]....
        /*0238*/ 	.word	0x000001e0


	//----- nvinfo : EIATTR_COOP_GROUP_MASK_REGIDS
	.align		4
.L_91:
        /*023c*/ 	.byte	0x04, 0x29
        /*023e*/ 	.short	(.L_93 - .L_92)


	//   ....[0]....
.L_92:
        /*0240*/ 	.word	0xffffffff


	//   ....[1]....
        /*0244*/ 	.word	0xffffffff


	//   ....[2]....
        /*0248*/ 	.word	0xffffffff


	//   ....[3]....
        /*024c*/ 	.word	0xffffffff


	//   ....[4]....
        /*0250*/ 	.word	0xffffffff


	//   ....[5]....
        /*0254*/ 	.word	0xffffffff


	//   ....[6]....
        /*0258*/ 	.word	0xffffffff


	//   ....[7]....
        /*025c*/ 	.word	0xffffffff


	//   ....[8]....
        /*0260*/ 	.word	0xffffffff


	//   ....[9]....
        /*0264*/ 	.word	0xffffffff


	//   ....[10]....
        /*0268*/ 	.word	0xffffffff


	//   ....[11]....
        /*026c*/ 	.word	0xffffffff


	//   ....[12]....
        /*0270*/ 	.word	0xffffffff


	//   ....[13]....
        /*0274*/ 	.word	0xffffffff


	//   ....[14]....
        /*0278*/ 	.word	0xffffffff


	//   ....[15]....
        /*027c*/ 	.word	0xffffffff


	//   ....[16]....
        /*0280*/ 	.word	0xffffffff


	//   ....[17]....
        /*0284*/ 	.word	0xffffffff


	//   ....[18]....
        /*0288*/ 	.word	0xffffffff


	//   ....[19]....
        /*028c*/ 	.word	0xffffffff


	//   ....[20]....
        /*0290*/ 	.word	0xffffffff


	//   ....[21]....
        /*0294*/ 	.word	0xffffffff


	//   ....[22]....
        /*0298*/ 	.word	0xffffffff


	//   ....[23]....
        /*029c*/ 	.word	0xffffffff


	//   ....[24]....
        /*02a0*/ 	.word	0xffffffff


	//   ....[25]....
        /*02a4*/ 	.word	0xffffffff


	//   ....[26]....
        /*02a8*/ 	.word	0xffffffff


	//   ....[27]....
        /*02ac*/ 	.word	0xffffffff


	//   ....[28]....
        /*02b0*/ 	.word	0xffffffff


	//   ....[29]....
        /*02b4*/ 	.word	0xffffffff


	//   ....[30]....
        /*02b8*/ 	.word	0xffffffff


	//   ....[31]....
        /*02bc*/ 	.word	0xffffffff


	//   ....[32]....
        /*02c0*/ 	.word	0xffffffff


	//   ....[33]....
        /*02c4*/ 	.word	0xffffffff


	//   ....[34]....
        /*02c8*/ 	.word	0xffffffff


	//   ....[35]....
        /*02cc*/ 	.word	0xffffffff


	//   ....[36]....
        /*02d0*/ 	.word	0xffffffff


	//   ....[37]....
        /*02d4*/ 	.word	0xffffffff


	//   ....[38]....
        /*02d8*/ 	.word	0xffffffff


	//   ....[39]....
        /*02dc*/ 	.word	0xffffffff


	//   ....[40]....
        /*02e0*/ 	.word	0xffffffff


	//   ....[41]....
        /*02e4*/ 	.word	0xffffffff


	//   ....[42]....
        /*02e8*/ 	.word	0xffffffff


	//   ....[43]....
        /*02ec*/ 	.word	0xffffffff


	//   ....[44]....
        /*02f0*/ 	.word	0xffffffff


	//   ....[45]....
        /*02f4*/ 	.word	0xffffffff


	//   ....[46]....
        /*02f8*/ 	.word	0xffffffff


	//   ....[47]....
        /*02fc*/ 	.word	0xffffffff


	//   ....[48]....
        /*0300*/ 	.word	0xffffffff


	//   ....[49]....
        /*0304*/ 	.word	0xffffffff


	//   ....[50]....
        /*0308*/ 	.word	0x0500000f


	//   ....[51]....
        /*030c*/ 	.word	0x0500000f


	//   ....[52]....
        /*0310*/ 	.word	0x0500000f


	//   ....[53]....
        /*0314*/ 	.word	0x0500000f


	//   ....[54]....
        /*0318*/ 	.word	0x0500000f


	//   ....[55]....
        /*031c*/ 	.word	0x0500000f


	//   ....[56]....
        /*0320*/ 	.word	0x0500000f


	//   ....[57]....
        /*0324*/ 	.word	0x0500000f


	//   ....[58]....
        /*0328*/ 	.word	0x0500000f


	//   ....[59]....
        /*032c*/ 	.word	0x0500000f


	//   ....[60]....
        /*0330*/ 	.word	0x0500000f


	//   ....[61]....
        /*0334*/ 	.word	0x0500000f


	//   ....[62]....
        /*0338*/ 	.word	0x0500000f


	//   ....[63]....
        /*033c*/ 	.word	0x0500000f


	//   ....[64]....
        /*0340*/ 	.word	0x0500000f


	//   ....[65]....
        /*0344*/ 	.word	0x0500000f


	//   ....[66]....
        /*0348*/ 	.word	0x0500000f


	//   ....[67]....
        /*034c*/ 	.word	0x0500000f


	//----- nvinfo : EIATTR_COOP_GROUP_INSTR_OFFSETS
	.align		4
.L_93:
        /*0350*/ 	.byte	0x04, 0x28
        /*0352*/ 	.short	(.L_95 - .L_94)


	//   ....[0]....
.L_94:
        /*0354*/ 	.word	0x00000060


	//   ....[1]....
        /*0358*/ 	.word	0x00000140


	//   ....[2]....
        /*035c*/ 	.word	0x00000190


	//   ....[3]....
        /*0360*/ 	.word	0x000003c0


	//   ....[4]....
        /*0364*/ 	.word	0x00000520


	//   ....[5]....
        /*0368*/ 	.word	0x00000640


	//   ....[6]....
        /*036c*/ 	.word	0x000007a0


	//   ....[7]....
        /*0370*/ 	.word	0x00000e00


	//   ....[8]....
        /*0374*/ 	.word	0x00004680


	//   ....[9]....
        /*0378*/ 	.word	0x000046f0


	//   ....[10]....
        /*037c*/ 	.word	0x00004a90


	//   ....[11]....
        /*0380*/ 	.word	0x00004b10


	//   ....[12]....
        /*0384*/ 	.word	0x000089c0


	//   ....[13]....
        /*0388*/ 	.word	0x00008a20


	//   ....[14]....
        /*038c*/ 	.word	0x00009010


	//   ....[15]....
        /*0390*/ 	.word	0x00009070


	//   ....[16]....
        /*0394*/ 	.word	0x0000a160


	//   ....[17]....
        /*0398*/ 	.word	0x0000a1a0


	//   ....[18]....
        /*039c*/ 	.word	0x0000a2a0


	//   ....[19]....
        /*03a0*/ 	.word	0x0000a2b0


	//   ....[20]....
        /*03a4*/ 	.word	0x0000c000


	//   ....[21]....
        /*03a8*/ 	.word	0x0000c060


	//   ....[22]....
        /*03ac*/ 	.word	0x0000c170


	//   ....[23]....
        /*03b0*/ 	.word	0x0000c180


	//   ....[24]....
        /*03b4*/ 	.word	0x0000c5e0


	//   ....[25]....
        /*03b8*/ 	.word	0x0000c620


	//   ....[26]....
        /*03bc*/ 	.word	0x0000c760


	//   ....[27]....
        /*03c0*/ 	.word	0x0000c780


	//   ....[28]....
        /*03c4*/ 	.word	0x0000c8c0


	//   ....[29]....
        /*03c8*/ 	.word	0x0000c8e0


	//   ....[30]....
        /*03cc*/ 	.word	0x0000ca40


	//   ....[31]....
        /*03d0*/ 	.word	0x0000ca70


	//   ....[32]....
        /*03d4*/ 	.word	0x0000d540


	//   ....[33]....
        /*03d8*/ 	.word	0x0000e050


	//   ....[34]....
        /*03dc*/ 	.word	0x0000e080


	//   ....[35]....
        /*03e0*/ 	.word	0x0000e140


	//   ....[36]....
        /*03e4*/ 	.word	0x0000e150


	//   ....[37]....
        /*03e8*/ 	.word	0x0000e1f0


	//   ....[38]....
        /*03ec*/ 	.word	0x0000e200


	//   ....[39]....
        /*03f0*/ 	.word	0x0000e2a0


	//   ....[40]....
        /*03f4*/ 	.word	0x0000e2b0


	//   ....[41]....
        /*03f8*/ 	.word	0x0000e350


	//   ....[42]....
        /*03fc*/ 	.word	0x0000e360


	//   ....[43]....
        /*0400*/ 	.word	0x0000e400


	//   ....[44]....
        /*0404*/ 	.word	0x0000e410


	//   ....[45]....
        /*0408*/ 	.word	0x0000e4b0


	//   ....[46]....
        /*040c*/ 	.word	0x0000e4c0


	//   ....[47]....
        /*0410*/ 	.word	0x0000e500


	//   ....[48]....
        /*0414*/ 	.word	0x0000e550


	//   ....[49]....
        /*0418*/ 	.word	0x000117e0


	//   ....[50]....
        /*041c*/ 	.word	0x00011d00


	//   ....[51]....
        /*0420*/ 	.word	0x00011e70


	//   ....[52]....
        /*0424*/ 	.word	0x00011ed0


	//   ....[53]....
        /*0428*/ 	.word	0x00012040


	//   ....[54]....
        /*042c*/ 	.word	0x00012090


	//   ....[55]....
        /*0430*/ 	.word	0x000121c0


	//   ....[56]....
        /*0434*/ 	.word	0x00012210


	//   ....[57]....
        /*0438*/ 	.word	0x00012340


	//   ....[58]....
        /*043c*/ 	.word	0x00012390


	//   ....[59]....
        /*0440*/ 	.word	0x000124c0


	//   ....[60]....
        /*0444*/ 	.word	0x00012510


	//   ....[61]....
        /*0448*/ 	.word	0x00012640


	//   ....[62]....
        /*044c*/ 	.word	0x00012690


	//   ....[63]....
        /*0450*/ 	.word	0x000127c0


	//   ....[64]....
        /*0454*/ 	.word	0x00012810


	//   ....[65]....
        /*0458*/ 	.word	0x00012920


	//   ....[66]....
        /*045c*/ 	.word	0x00012970


	//   ....[67]....
        /*0460*/ 	.word	0x00012d10


	//----- nvinfo : EIATTR_REG_RECONFIG
	.align		4
.L_95:
        /*0464*/ 	.byte	0x01, 0x54
	.zero		2


	//----- nvinfo : EIATTR_SYSCALL_OFFSETS
	.align		4
        /*0468*/ 	.byte	0x04, 0x46
        /*046a*/ 	.short	(.L_97 - .L_96)


	//   ....[0]....
.L_96:
        /*046c*/ 	.word	0x000011c0


	//   ....[1]....
        /*0470*/ 	.word	0x0000d190


	//   ....[2]....
        /*0474*/ 	.word	0x0000d2d0


	//   ....[3]....
        /*0478*/ 	.word	0x0000d3c0


	//   ....[4]....
        /*047c*/ 	.word	0x0000dbd0


	//----- nvinfo : EIATTR_MBARRIER_INSTR_OFFSETS
	.align		4
.L_97:
        /*0480*/ 	.byte	0x04, 0x39
        /*0482*/ 	.short	(.L_99 - .L_98)


	//   ....[0]....
.L_98:
        /*0484*/ 	.word	0x00000270
        /*0488*/ 	.word	0x000000ff
        /*048c*/ 	.word	0x00038800
        /*0490*/ 	.short	0x0100
        /*0492*/ 	.byte	0x08
	.zero		1


	//   ....[1]....
        /*0494*/ 	.word	0x00000280
        /*0498*/ 	.word	0x000000ff
        /*049c*/ 	.word	0x00038820
        /*04a0*/ 	.short	0x0100
        /*04a2*/ 	.byte	0x08
	.zero		1


	//   ....[2]....
        /*04a4*/ 	.word	0x00000370
        /*04a8*/ 	.word	0x000000ff
        /*04ac*/ 	.word	0x00038830
        /*04b0*/ 	.short	0x0100
        /*04b2*/ 	.byte	0x08
	.zero		1


	//   ....[3]....
        /*04b4*/ 	.word	0x00000380
        /*04b8*/ 	.word	0x000000ff
        /*04bc*/ 	.word	0x00038840
        /*04c0*/ 	.short	0x0100
        /*04c2*/ 	.byte	0x08
	.zero		1


	//   ....[4]....
        /*04c4*/ 	.word	0x00000390
        /*04c8*/ 	.word	0x000000ff
        /*04cc*/ 	.word	0x00038838
        /*04d0*/ 	.short	0x0100
        /*04d2*/ 	.byte	0x08
	.zero		1


	//   ....[5]....
        /*04d4*/ 	.word	0x000003a0
        /*04d8*/ 	.word	0x000000ff
        /*04dc*/ 	.word	0x00038848
        /*04e0*/ 	.short	0x0100
        /*04e2*/ 	.byte	0x08
	.zero		1


	//   ....[6]....
        /*04e4*/ 	.word	0x000004d0
        /*04e8*/ 	.word	0x000000ff
        /*04ec*/ 	.word	0x00038850
        /*04f0*/ 	.short	0x0100
        /*04f2*/ 	.byte	0x08
	.zero		1


	//   ....[7]....
        /*04f4*/ 	.word	0x000004e0
        /*04f8*/ 	.word	0x000000ff
        /*04fc*/ 	.word	0x00038860
        /*0500*/ 	.short	0x0100
        /*0502*/ 	.byte	0x08
	.zero		1


	//   ....[8]....
        /*0504*/ 	.word	0x000004f0
        /*0508*/ 	.word	0x000000ff
        /*050c*/ 	.word	0x00038858
        /*0510*/ 	.short	0x0100
        /*0512*/ 	.byte	0x08
	.zero		1


	//   ....[9]....
        /*0514*/ 	.word	0x00000500
        /*0518*/ 	.word	0x000000ff
        /*051c*/ 	.word	0x00038868
        /*0520*/ 	.short	0x0100
        /*0522*/ 	.byte	0x08
	.zero		1


	//   ....[10]....
        /*0524*/ 	.word	0x000005f0
        /*0528*/ 	.word	0x000000ff
        /*052c*/ 	.word	0x00038870
        /*0530*/ 	.short	0x0100
        /*0532*/ 	.byte	0x06
	.zero		1


	//   ....[11]....
        /*0534*/ 	.word	0x00000600
        /*0538*/ 	.word	0x000000ff
        /*053c*/ 	.word	0x00038880
        /*0540*/ 	.short	0x0100
        /*0542*/ 	.byte	0x06
	.zero		1


	//   ....[12]....
        /*0544*/ 	.word	0x00000610
        /*0548*/ 	.word	0x000000ff
        /*054c*/ 	.word	0x00038878
        /*0550*/ 	.short	0x0100
        /*0552*/ 	.byte	0x06
	.zero		1


	//   ....[13]....
        /*0554*/ 	.word	0x00000620
        /*0558*/ 	.word	0x000000ff
        /*055c*/ 	.word	0x00038888
        /*0560*/ 	.short	0x0100
        /*0562*/ 	.byte	0x06
	.zero		1


	//   ....[14]....
        /*0564*/ 	.word	0x00000750
        /*0568*/ 	.word	0x000000ff
        /*056c*/ 	.word	0x00038890
        /*0570*/ 	.short	0x0100
        /*0572*/ 	.byte	0x08
	.zero		1


	//   ....[15]....
        /*0574*/ 	.word	0x00000760
        /*0578*/ 	.word	0x000000ff
        /*057c*/ 	.word	0x000388a0
        /*0580*/ 	.short	0x0100
        /*0582*/ 	.byte	0x08
	.zero		1


	//   ....[16]....
        /*0584*/ 	.word	0x00000770
        /*0588*/ 	.word	0x000000ff
        /*058c*/ 	.word	0x00038898
        /*0590*/ 	.short	0x0100
        /*0592*/ 	.byte	0x08
	.zero		1


	//   ....[17]....
        /*0594*/ 	.word	0x00000780
        /*0598*/ 	.word	0x000000ff
        /*059c*/ 	.word	0x000388a8
        /*05a0*/ 	.short	0x0100
        /*05a2*/ 	.byte	0x08
	.zero		1


	//   ....[18]....
        /*05a4*/ 	.word	0x000008b0
        /*05a8*/ 	.word	0x000000ff
        /*05ac*/ 	.word	0x000388b0
        /*05b0*/ 	.short	0x0100
        /*05b2*/ 	.byte	0x08
	.zero		1


	//   ....[19]....
        /*05b4*/ 	.word	0x000008c0
        /*05b8*/ 	.word	0x000000ff
        /*05bc*/ 	.word	0x000388c0
        /*05c0*/ 	.short	0x0100
        /*05c2*/ 	.byte	0x08
	.zero		1


	//   ....[20]....
        /*05c4*/ 	.word	0x000008d0
        /*05c8*/ 	.word	0x000000ff
        /*05cc*/ 	.word	0x000388b8
        /*05d0*/ 	.short	0x0100
        /*05d2*/ 	.byte	0x08
	.zero		1


	//   ....[21]....
        /*05d4*/ 	.word	0x000008e0
        /*05d8*/ 	.word	0x000000ff
        /*05dc*/ 	.word	0x000388c8
        /*05e0*/ 	.short	0x0100
        /*05e2*/ 	.byte	0x08
	.zero		1


	//   ....[22]....
        /*05e4*/ 	.word	0x00001240
        /*05e8*/ 	.word	0x000000ff
        /*05ec*/ 	.word	0x00038800
        /*05f0*/ 	.short	0x010a
        /*05f2*/ 	.byte	0x24
	.zero		1


	//   ....[23]....
        /*05f4*/ 	.word	0x000012d0
        /*05f8*/ 	.word	0x00000000
        /*05fc*/ 	.word	0x00038830
        /*0600*/ 	.short	0x010a
        /*0602*/ 	.byte	0x3f
	.zero		1


	//   ....[24]....
        /*0604*/ 	.word	0x00001350
        /*0608*/ 	.word	0x00000000
        /*060c*/ 	.word	0x00038830
        /*0610*/ 	.short	0x010a
        /*0612*/ 	.byte	0x3f
	.zero		1


	//   ....[25]....
        /*0614*/ 	.word	0x00004500
        /*0618*/ 	.word	0x00000000
        /*061c*/ 	.word	0x00000000
        /*0620*/ 	.short	0x0101
        /*0622*/ 	.byte	0x3f
	.zero		1


	//   ....[26]....
        /*0624*/ 	.word	0x00005a30
        /*0628*/ 	.word	0x000000ff
        /*062c*/ 	.word	0x00038830
        /*0630*/ 	.short	0x010a
        /*0632*/ 	.byte	0x06
	.zero		1


	//   ....[27]....
        /*0634*/ 	.word	0x00005a80
        /*0638*/ 	.word	0x000000ff
        /*063c*/ 	.word	0x00038830
        /*0640*/ 	.short	0x010a
        /*0642*/ 	.byte	0x04
	.zero		1


	//   ....[28]....
        /*0644*/ 	.word	0x00008330
        /*0648*/ 	.word	0x000000ff
        /*064c*/ 	.word	0x00038850
        /*0650*/ 	.short	0x010a
        /*0652*/ 	.byte	0x04
	.zero		1


	//   ....[29]....
        /*0654*/ 	.word	0x00008370
        /*0658*/ 	.word	0x000000ff
        /*065c*/ 	.word	0x00038850
        /*0660*/ 	.short	0x010a
        /*0662*/ 	.byte	0x04
	.zero		1


	//   ....[30]....
        /*0664*/ 	.word	0x000093d0
        /*0668*/ 	.word	0x0000009d
        /*066c*/ 	.word	0x00000000
        /*0670*/ 	.short	0x0101
        /*0672*/ 	.byte	0x3f
	.zero		1


	//   ....[31]....
        /*0674*/ 	.word	0x00009440
        /*0678*/ 	.word	0x000000a5
        /*067c*/ 	.word	0x00000000
        /*0680*/ 	.short	0x0101
        /*0682*/ 	.byte	0x3f
	.zero		1


	//   ....[32]....
        /*0684*/ 	.word	0x0000a0d0
        /*0688*/ 	.word	0x000000ff
        /*068c*/ 	.word	0x00038850
        /*0690*/ 	.short	0x010a
        /*0692*/ 	.byte	0x0c
	.zero		1


	//   ....[33]....
        /*0694*/ 	.word	0x0000a110
        /*0698*/ 	.word	0x000000ff
        /*069c*/ 	.word	0x00038850
        /*06a0*/ 	.short	0x010a
        /*06a2*/ 	.byte	0x0c
	.zero		1


	//   ....[34]....
        /*06a4*/ 	.word	0x0000b250
        /*06a8*/ 	.word	0x0000009b
        /*06ac*/ 	.word	0x00000000
        /*06b0*/ 	.short	0x0101
        /*06b2*/ 	.byte	0x3f
	.zero		1


	//   ....[35]....
        /*06b4*/ 	.word	0x0000c500
        /*06b8*/ 	.word	0x000000ff
        /*06bc*/ 	.word	0x00000000
        /*06c0*/ 	.short	0x0101
        /*06c2*/ 	.byte	0x04
	.zero		1


	//   ....[36]....
        /*06c4*/ 	.word	0x0000d780
        /*06c8*/ 	.word	0x00000000
        /*06cc*/ 	.word	0x00038840
        /*06d0*/ 	.short	0x010a
        /*06d2*/ 	.byte	0x3f
	.zero		1


	//   ....[37]....
        /*06d4*/ 	.word	0x0000e660
        /*06d8*/ 	.word	0x000000ff
        /*06dc*/ 	.word	0x00038800
        /*06e0*/ 	.short	0x0107
        /*06e2*/ 	.byte	0x24
	.zero		1


	//   ....[38]....
        /*06e4*/ 	.word	0x0000e6d0
        /*06e8*/ 	.word	0x000000ff
        /*06ec*/ 	.word	0x00038800
        /*06f0*/ 	.short	0x0101
        /*06f2*/ 	.byte	0x24
	.zero		1


	//   ....[39]....
        /*06f4*/ 	.word	0x0000e700
        /*06f8*/ 	.word	0x000000ff
        /*06fc*/ 	.word	0x00038820
        /*0700*/ 	.short	0x010a
        /*0702*/ 	.byte	0x24
	.zero		1


	//   ....[40]....
        /*0704*/ 	.word	0x0000ea40
        /*0708*/ 	.word	0x00000003
        /*070c*/ 	.word	0x00038840
        /*0710*/ 	.short	0x010a
        /*0712*/ 	.byte	0x3f
	.zero		1


	//   ....[41]....
        /*0714*/ 	.word	0x0000efd0
        /*0718*/ 	.word	0x00000003
        /*071c*/ 	.word	0x00000060
        /*0720*/ 	.short	0x010a
        /*0722*/ 	.byte	0x3f
	.zero		1


	//   ....[42]....
        /*0724*/ 	.word	0x0000f820
        /*0728*/ 	.word	0x00000003
        /*072c*/ 	.word	0x00038840
        /*0730*/ 	.short	0x010a
        /*0732*/ 	.byte	0x3f
	.zero		1


	//   ....[43]....
        /*0734*/ 	.word	0x0000fdb0
        /*0738*/ 	.word	0x00000005
        /*073c*/ 	.word	0x00000060
        /*0740*/ 	.short	0x010a
        /*0742*/ 	.byte	0x3f
	.zero		1


	//   ....[44]....
        /*0744*/ 	.word	0x00010540
        /*0748*/ 	.word	0x00000002
        /*074c*/ 	.word	0x00038840
        /*0750*/ 	.short	0x010a
        /*0752*/ 	.byte	0x3f
	.zero		1


	//   ....[45]....
        /*0754*/ 	.word	0x00010ad0
        /*0758*/ 	.word	0x00000005
        /*075c*/ 	.word	0x00000060
        /*0760*/ 	.short	0x010a
        /*0762*/ 	.byte	0x3f
	.zero		1


	//   ....[46]....
        /*0764*/ 	.word	0x00011100
        /*0768*/ 	.word	0x00000002
        /*076c*/ 	.word	0x00038860
        /*0770*/ 	.short	0x010a
        /*0772*/ 	.byte	0x3f
	.zero		1


	//   ....[47]....
        /*0774*/ 	.word	0x00011760
        /*0778*/ 	.word	0x00000000
        /*077c*/ 	.word	0x00038820
        /*0780*/ 	.short	0x010a
        /*0782*/ 	.byte	0x3f
	.zero		1


	//   ....[48]....
        /*0784*/ 	.word	0x00011950
        /*0788*/ 	.word	0x00000006
        /*078c*/ 	.word	0x00000000
        /*0790*/ 	.short	0x010a
        /*0792*/ 	.byte	0x3f
	.zero		1


	//   ....[49]....
        /*0794*/ 	.word	0x000119a0
        /*0798*/ 	.word	0x00000003
        /*079c*/ 	.word	0x00000000
        /*07a0*/ 	.short	0x010a
        /*07a2*/ 	.byte	0x3f
	.zero		1


	//   ....[50]....
        /*07a4*/ 	.word	0x00011a00
        /*07a8*/ 	.word	0x00000012
        /*07ac*/ 	.word	0x00000000
        /*07b0*/ 	.short	0x010a
        /*07b2*/ 	.byte	0x3f
	.zero		1


	//   ....[51]....
        /*07b4*/ 	.word	0x00011a30
        /*07b8*/ 	.word	0x00000003
        /*07bc*/ 	.word	0x00000000
        /*07c0*/ 	.short	0x010a
        /*07c2*/ 	.byte	0x3f
	.zero		1


	//   ....[52]....
        /*07c4*/ 	.word	0x00011aa0
        /*07c8*/ 	.word	0x00000003
        /*07cc*/ 	.word	0x00038800
        /*07d0*/ 	.short	0x010a
        /*07d2*/ 	.byte	0x3f
	.zero		1


	//   ....[53]....
        /*07d4*/ 	.word	0x00011af0
        /*07d8*/ 	.word	0x00000000
        /*07dc*/ 	.word	0x00038830
        /*07e0*/ 	.short	0x010a
        /*07e2*/ 	.byte	0x3f
	.zero		1


	//   ....[54]....
        /*07e4*/ 	.word	0x00011b60
        /*07e8*/ 	.word	0x00000004
        /*07ec*/ 	.word	0x00038830
        /*07f0*/ 	.short	0x010a
        /*07f2*/ 	.byte	0x3f
	.zero		1


	//   ....[55]....
        /*07f4*/ 	.word	0x00011bc0
        /*07f8*/ 	.word	0x00000003
        /*07fc*/ 	.word	0x00038850
        /*0800*/ 	.short	0x010a
        /*0802*/ 	.byte	0x3f
	.zero		1


	//   ....[56]....
        /*0804*/ 	.word	0x00011c20
        /*0808*/ 	.word	0x00000007
        /*080c*/ 	.word	0x00038850
        /*0810*/ 	.short	0x010a
        /*0812*/ 	.byte	0x3f
	.zero		1


	//   ....[57]....
        /*0814*/ 	.word	0x00011dc0
        /*0818*/ 	.word	0x00000000
        /*081c*/ 	.word	0x00038840
        /*0820*/ 	.short	0x010a
        /*0822*/ 	.byte	0x3f
	.zero		1


	//   ....[58]....
        /*0824*/ 	.word	0x000129b0
        /*0828*/ 	.word	0x00000009
        /*082c*/ 	.word	0x00038820
        /*0830*/ 	.short	0x010a
        /*0832*/ 	.byte	0x3f
	.zero		1


	//   ....[59]....
        /*0834*/ 	.word	0x00012a00
        /*0838*/ 	.word	0x00000003
        /*083c*/ 	.word	0x00038840
        /*0840*/ 	.short	0x010a
        /*0842*/ 	.byte	0x3f
	.zero		1


	//   ....[60]....
        /*0844*/ 	.word	0x00012a50
        /*0848*/ 	.word	0x00000003
        /*084c*/ 	.word	0x00000060
        /*0850*/ 	.short	0x010a
        /*0852*/ 	.byte	0x3f
	.zero		1


	//   ....[61]....
        /*0854*/ 	.word	0x00012aa0
        /*0858*/ 	.word	0x00000003
        /*085c*/ 	.word	0x00038840
        /*0860*/ 	.short	0x010a
        /*0862*/ 	.byte	0x3f
	.zero		1


	//   ....[62]....
        /*0864*/ 	.word	0x00012af0
        /*0868*/ 	.word	0x00000005
        /*086c*/ 	.word	0x00000060
        /*0870*/ 	.short	0x010a
        /*0872*/ 	.byte	0x3f
	.zero		1


	//   ....[63]....
        /*0874*/ 	.word	0x00012b40
        /*0878*/ 	.word	0x00000002
        /*087c*/ 	.word	0x00038840
        /*0880*/ 	.short	0x010a
        /*0882*/ 	.byte	0x3f
	.zero		1


	//   ....[64]....
        /*0884*/ 	.word	0x00012b90
        /*0888*/ 	.word	0x00000005
        /*088c*/ 	.word	0x00000060
        /*0890*/ 	.short	0x010a
        /*0892*/ 	.byte	0x3f
	.zero		1


	//   ....[65]....
        /*0894*/ 	.word	0x00012be0
        /*0898*/ 	.word	0x00000002
        /*089c*/ 	.word	0x00038860
        /*08a0*/ 	.short	0x010a
        /*08a2*/ 	.byte	0x3f
	.zero		1


	//   ....[66]....
        /*08a4*/ 	.word	0x00012c30
        /*08a8*/ 	.word	0x00000000
        /*08ac*/ 	.word	0x00038820
        /*08b0*/ 	.short	0x010a
        /*08b2*/ 	.byte	0x3f
	.zero		1


	//   ....[67]....
        /*08b4*/ 	.word	0x00012dd0
        /*08b8*/ 	.word	0x00000006
        /*08bc*/ 	.word	0x00000000
        /*08c0*/ 	.short	0x010a
        /*08c2*/ 	.byte	0x3f
	.zero		1


	//   ....[68]....
        /*08c4*/ 	.word	0x00012e20
        /*08c8*/ 	.word	0x00000003
        /*08cc*/ 	.word	0x00000000
        /*08d0*/ 	.short	0x010a
        /*08d2*/ 	.byte	0x3f
	.zero		1


	//   ....[69]....
        /*08d4*/ 	.word	0x00012e70
        /*08d8*/ 	.word	0x00000012
        /*08dc*/ 	.word	0x00000000
        /*08e0*/ 	.short	0x010a
        /*08e2*/ 	.byte	0x3f
	.zero		1


	//----- nvinfo : EIATTR_NUM_MBARRIERS
	.align		4
.L_99:
        /*08e4*/ 	.byte	0x03, 0x38
        /*08e6*/ 	.short	0x0016


	//----- nvinfo : EIATTR_EXIT_INSTR_OFFSETS
	.align		4
        /*08e8*/ 	.byte	0x04, 0x1c
        /*08ea*/ 	.short	(.L_101 - .L_100)


	//   ....[0]....
.L_100:
        /*08ec*/ 	.word	0x00000a00


	//   ....[1]....
        /*08f0*/ 	.word	0x0000cc10


	//   ....[2]....
        /*08f4*/ 	.word	0x00011a80


	//----- nvinfo : EIATTR_MAX_THREADS
	.align		4
.L_101:
        /*08f8*/ 	.byte	0x04, 0x05
        /*08fa*/ 	.short	(.L_103 - .L_102)
.L_102:
        /*08fc*/ 	.word	0x00000180
        /*0900*/ 	.word	0x00000001
        /*0904*/ 	.word	0x00000001


	//----- nvinfo : EIATTR_CRS_STACK_SIZE
	.align		4
.L_103:
        /*0908*/ 	.byte	0x04, 0x1e
        /*090a*/ 	.short	(.L_105 - .L_104)
.L_104:
        /*090c*/ 	.word	0x00000000


	//----- nvinfo : EIATTR_CBANK_PARAM_SIZE
	.align		4
.L_105:
        /*0910*/ 	.byte	0x03, 0x19
        /*0912*/ 	.short	0x0a70


	//----- nvinfo : EIATTR_PARAM_CBANK
	.align		4
        /*0914*/ 	.byte	0x04, 0x0a
        /*0916*/ 	.short	(.L_107 - .L_106)
	.align		4
.L_106:
        /*0918*/ 	.word	index@(.nv.constant0._ZN7cutlass13device_kernelIN5flash11enable_sm90INS1_16FlashAttnFwdSm90INS1_25CollectiveMainloopFwdSm90ILi2EN4cute5tupleIJNS5_1CILi1EEES8_S8_EEENS6_IJNS7_ILi128EEENS7_ILi80EEENS7_ILi256EEEEEELi256ENS_6half_tEfNS_4arch4Sm90ELb0ELb0ELb1ELb0ELb0ELb0ELb0ELb1ELb1ELb1ELb0ELb0EEENS1_21CollectiveEpilogueFwdINS6_IJSA_SC_SB_EEES9_SE_SG_Li256ELb0ELb1ELb0ELb0EEENS1_29StaticPersistentTileSchedulerILb0EEEEEEEEEvNT_6ParamsE)
        /*091c*/ 	.short	0x0210
        /*091e*/ 	.short	0x0a70


	//----- nvinfo : EIATTR_SW_WAR
	.align		4
.L_107:
        /*0920*/ 	.byte	0x04, 0x36
        /*0922*/ 	.short	(.L_109 - .L_108)
.L_108:
        /*0924*/ 	.word	0x00000008
.L_109:


//--------------------- .nv.info._ZN7cutlass13device_kernelIN5flash11enable_sm90INS1_16FlashAttnFwdSm90INS1_25CollectiveMainloopFwdSm90ILi2EN4cute5tupleIJNS5_1CILi2EEENS7_ILi1EEES9_EEENS6_IJNS7_ILi128EEENS7_ILi80EEENS7_ILi256EEEEEELi256ENS_6half_tEfNS_4arch4Sm90ELb0ELb0ELb1ELb0ELb0ELb0ELb0ELb1ELb1ELb1ELb0ELb0EEENS1_21CollectiveEpilogueFwdINS6_IJSB_SD_SC_EEESA_SF_SH_Li256ELb0ELb1ELb0ELb0EEENS1_29StaticPersistentTileSchedulerILb0EEEEEEEEEvNT_6ParamsE --------------------------
	.section	.nv.info._ZN7cutlass13device_kernelIN5flash11enable_sm90INS1_16FlashAttnFwdSm90INS1_25CollectiveMainloopFwdSm90ILi2EN4cute5tupleIJNS5_1CILi2EEENS7_ILi1EEES9_EEENS6_IJNS7_ILi128EEENS7_ILi80EEENS7_ILi256EEEEEELi256ENS_6half_tEfNS_4arch4Sm90ELb0ELb0ELb1ELb0ELb0ELb0ELb0ELb1ELb1ELb1ELb0ELb0EEENS1_21CollectiveEpilogueFwdINS6_IJSB_SD_SC_EEESA_SF_SH_Li256ELb0ELb1ELb0ELb0EEENS1_29StaticPersistentTileSchedulerILb0EEEEEEEEEvNT_6ParamsE,"",@"SHT_CUDA_INFO"
	.sectionflags	@""
	.align	4


	//----- nvinfo : EIATTR_CUDA_API_VERSION
	.align		4
        /*0000*/ 	.byte	0x04, 0x37
        /*0002*/ 	.short	(.L_111 - .L_110)
.L_110:
        /*0004*/ 	.word	0x00000082


	//----- nvinfo : EIATTR_KPARAM_INFO
	.align		4
.L_111:
        /*0008*/ 	.byte	0x04, 0x17
        /*000a*/ 	.short	(.L_113 - .L_112)
.L_112:
        /*000c*/ 	.word	0x00000000
        /*0010*/ 	.short	0x0000
        /*0012*/ 	.short	0x0070
        /*0014*/ 	.byte	0x00, 0xf0, 0x01, 0x28


	//----- nvinfo : EIATTR_SPARSE_MMA_MASK
	.align		4
.L_113:
        /*0018*/ 	.byte	0x03, 0x50
        /*001a*/ 	.short	0x0000


	//----- nvinfo : EIATTR_MAXREG_COUNT
	.align		4
        /*001c*/ 	.byte	0x03, 0x1b
        /*001e*/ 	.short	0x00a8


	//----- nvinfo : EIATTR_NUM_BARRIERS
	.align		4
        /*0020*/ 	.byte	0x02, 0x4c
        /*0022*/ 	.byte	0x09
	.zero		1


	//----- nvinfo : EIATTR_EXTERNS
	.align		4
        /*0024*/ 	.byte	0x04, 0x0f
        /*0026*/ 	.short	(.L_115 - .L_114)


	//   ....[0]....
	.align		4
.L_114:
        /*0028*/ 	.word	index@(__assertfail)


	//----- nvinfo : EIATTR_ANNOTATIONS
	.align		4
.L_115:
        /*002c*/ 	.byte	0x04, 0x55
        /*002e*/ 	.short	(.L_117 - .L_116)


	//   ....[0]....
.L_116:
        /* <DEDUP_REMOVED lines=32> */


	//----- nvinfo : EIATTR_MERCURY_ISA_VERSION
	.align		4
.L_117:
        /*0218*/ 	.byte	0x03, 0x5f
        /*021a*/ 	.short	0x0101


	//----- nvinfo : EIATTR_INT_WARP_WIDE_INSTR_OFFSETS
	.align		4
        /*021c*/ 	.byte	0x04, 0x31
        /*021e*/ 	.short	(.L_119 - .L_118)


	//   ....[0]....
.L_118:
        /*0220*/ 	.word	0x00000130


	//   ....[1]....
        /*0224*/ 	.word	0x00000170


	//   ....[2]....
        /*0228*/ 	.word	0x000001e0


	//----- nvinfo : EIATTR_COOP_GROUP_MASK_REGIDS
	.align		4
.L_119:
        /*022c*/ 	.byte	0x04, 0x29
        /*022e*/ 	.short	(.L_121 - .L_120)


	//   ....[0]....
.L_120:
        /*0230*/ 	.word	0xffffffff


	//   ....[1]....
        /*0234*/ 	.word	0xffffffff


	//   ....[2]....
        /*0238*/ 	.word	0xffffffff


	//   ....[3]....
        /*023c*/ 	.word	0xffffffff


	//   ....[4]....
        /*0240*/ 	.word	0xffffffff


	//   ....[5]....
        /*0244*/ 	.word	0xffffffff


	//   ....[6]....
        /*0248*/ 	.word	0xffffffff


	//   ....[7]....
        /*024c*/ 	.word	0xffffffff


	//   ....[8]....
        /*0250*/ 	.word	0xffffffff


	//   ....[9]....
        /*0254*/ 	.word	0xffffffff


	//   ....[10]....
        /*0258*/ 	.word	0xffffffff


	//   ....[11]....
        /*025c*/ 	.word	0xffffffff


	//   ....[12]....
        /*0260*/ 	.word	0xffffffff


	//   ....[13]....
        /*0264*/ 	.word	0xffffffff


	//   ....[14]....
        /*0268*/ 	.word	0xffffffff


	//   ....[15]....
        /*026c*/ 	.word	0xffffffff


	//   ....[16]....
        /*0270*/ 	.word	0xffffffff


	//   ....[17]....
        /*0274*/ 	.word	0xffffffff


	//   ....[18]....
        /*0278*/ 	.word	0xffffffff


	//   ....[19]....
        /*027c*/ 	.word	0xffffffff


	//   ....[20]....
        /*0280*/ 	.word	0xffffffff


	//   ....[21]....
        /*0284*/ 	.word	0xffffffff


	//   ....[22]....
        /*0288*/ 	.word	0xffffffff


	//   ....[23]....
        /*028c*/ 	.word	0xffffffff


	//   ....[24]....
        /*0290*/ 	.word	0xffffffff


	//   ....[25]....
        /*0294*/ 	.word	0xffffffff


	//   ....[26]....
        /*0298*/ 	.word	0xffffffff


	//   ....[27]....
        /*029c*/ 	.word	0xffffffff


	//   ....[28]....
        /*02a0*/ 	.word	0xffffffff


	//   ....[29]....
        /*02a4*/ 	.word	0xffffffff


	//   ....[30]....
        /*02a8*/ 	.word	0xffffffff


	//   ....[31]....
        /*02ac*/ 	.word	0xffffffff


	//   ....[32]....
        /*02b0*/ 	.word	0xffffffff


	//   ....[33]....
        /*02b4*/ 	.word	0xffffffff


	//   ....[34]....
        /*02b8*/ 	.word	0xffffffff


	//   ....[35]....
        /*02bc*/ 	.word	0xffffffff


	//   ....[36]....
        /*02c0*/ 	.word	0xffffffff


	//   ....[37]....
        /*02c4*/ 	.word	0xffffffff


	//   ....[38]....
        /*02c8*/ 	.word	0xffffffff


	//   ....[39]....
        /*02cc*/ 	.word	0xffffffff


	//   ....[40]....
        /*02d0*/ 	.word	0xffffffff


	//   ....[41]....
        /*02d4*/ 	.word	0xffffffff


	//   ....[42]....
        /*02d8*/ 	.word	0xffffffff


	//   ....[43]....
        /*02dc*/ 	.word	0xffffffff


	//   ....[44]....
        /*02e0*/ 	.word	0xffffffff


	//   ....[45]....
        /*02e4*/ 	.word	0xffffffff


	//   ....[46]....
        /*02e8*/ 	.word	0xffffffff


	//   ....[47]....
        /*02ec*/ 	.word	0xffffffff


	//   ....[48]....
        /*02f0*/ 	.word	0xffffffff


	//   ....[49]....
        /*02f4*/ 	.word	0xffffffff


	//   ....[50]....
        /*02f8*/ 	.word	0xffffffff


	//   ....[51]....
        /*02fc*/ 	.word	0x0500000f


	//   ....[52]....
        /*0300*/ 	.word	0x0500000f


	//   ....[53]....
        /*0304*/ 	.word	0x0500000f


	//   ....[54]....
        /*0308*/ 	.word	0x0500000f


	//   ....[55]....
        /*030c*/ 	.word	0x0500000f


	//   ....[56]....
        /*0310*/ 	.word	0x0500000f


	//   ....[57]....
        /*0314*/ 	.word	0x0500000f


	//   ....[58]....
        /*0318*/ 	.word	0x0500000f


	//   ....[59]....
        /*031c*/ 	.word	0x0500000f


	//   ....[60]....
        /*0320*/ 	.word	0x0500000f


	//   ....[61]....
        /*0324*/ 	.word	0x0500000f


	//   ....[62]....
        /*0328*/ 	.word	0x0500000f


	//   ....[63]....
        /*032c*/ 	.word	0x0500000f


	//   ....[64]....
        /*0330*/ 	.word	0x0500000f


	//   ....[65]....
        /*0334*/ 	.word	0x0500000f


	//   ....[66]....
        /*0338*/ 	.word	0x0500000f


	//   ....[67]....
        /*033c*/ 	.word	0x0500000f


	//   ....[68]....
        /*0340*/ 	.word	0x0500000f


	//----- nvinfo : EIATTR_COOP_GROUP_INSTR_OFFSETS
	.align		4
.L_121:
        /*0344*/ 	.byte	0x04, 0x28
        /*0346*/ 	.short	(.L_123 - .L_122)


	//   ....[0]....
.L_122:
        /*0348*/ 	.word	0x00000060


	//   ....[1]....
        /*034c*/ 	.word	0x00000140


	//   ....[2]....
        /*0350*/ 	.word	0x00000190


	//   ....[3]....
        /*0354*/ 	.word	0x000003d0


	//   ....[4]....
        /*0358*/ 	.word	0x00000600


	//   ....[5]....
        /*035c*/ 	.word	0x00000830


	//   ....[6]....
        /*0360*/ 	.word	0x00000ac0


	//   ....[7]....
        /*0364*/ 	.word	0x00000dd0


	//   ....[8]....
        /*0368*/ 	.word	0x00001310


	//   ....[9]....
        /*036c*/ 	.word	0x00004850


	//   ....[10]....
        /*0370*/ 	.word	0x000048d0


	//   ....[11]....
        /*0374*/ 	.word	0x00004c70


	//   ....[12]....
        /*0378*/ 	.word	0x00004cf0


	//   ....[13]....
        /*037c*/ 	.word	0x00008a90


	//   ....[14]....
        /*0380*/ 	.word	0x00008ab0


	//   ....[15]....
        /*0384*/ 	.word	0x00008ad0


	//   ....[16]....
        /*0388*/ 	.word	0x00008af0


	//   ....[17]....
        /*038c*/ 	.word	0x00009ee0


	//   ....[18]....
        /*0390*/ 	.word	0x00009f10


	//   ....[19]....
        /*0394*/ 	.word	0x00009fd0


	//   ....[20]....
        /*0398*/ 	.word	0x00009fe0


	//   ....[21]....
        /*039c*/ 	.word	0x0000bb80


	//   ....[22]....
        /*03a0*/ 	.word	0x0000bbb0


	//   ....[23]....
        /*03a4*/ 	.word	0x0000bcd0


	//   ....[24]....
        /*03a8*/ 	.word	0x0000bd00


	//   ....[25]....
        /*03ac*/ 	.word	0x0000c3d0


	//   ....[26]....
        /*03b0*/ 	.word	0x0000c400


	//   ....[27]....
        /*03b4*/ 	.word	0x0000c560


	//   ....[28]....
        /*03b8*/ 	.word	0x0000c580


	//   ....[29]....
        /*03bc*/ 	.word	0x0000c6c0


	//   ....[30]....
        /*03c0*/ 	.word	0x0000c6e0


	//   ....[31]....
        /*03c4*/ 	.word	0x0000c840


	//   ....[32]....
        /*03c8*/ 	.word	0x0000c870


	//   ....[33]....
        /*03cc*/ 	.word	0x0000d420


	//   ....[34]....
        /*03d0*/ 	.word	0x0000dfb0


	//   ....[35]....
        /*03d4*/ 	.word	0x0000dff0


	//   ....[36]....
        /*03d8*/ 	.word	0x0000e0f0


	//   ....[37]....
        /*03dc*/ 	.word	0x0000e100


	//   ....[38]....
        /*03e0*/ 	.word	0x0000e1b0


	//   ....[39]....
        /*03e4*/ 	.word	0x0000e1c0


	//   ....[40]....
        /*03e8*/ 	.word	0x0000e280


	//   ....[41]....
        /*03ec*/ 	.word	0x0000e290


	//   ....[42]....
        /*03f0*/ 	.word	0x0000e350


	//   ....[43]....
        /*03f4*/ 	.word	0x0000e360


	//   ....[44]....
        /*03f8*/ 	.word	0x0000e420


	//   ....[45]....
        /*03fc*/ 	.word	0x0000e430


	//   ....[46]....
        /*0400*/ 	.word	0x0000e4f0


	//   ....[47]....
        /*0404*/ 	.word	0x0000e500


	//   ....[48]....
        /*0408*/ 	.word	0x0000e570


	//   ....[49]....
        /*040c*/ 	.word	0x0000e5c0


	//   ....[50]....
        /*0410*/ 	.word	0x00011d20


	//   ....[51]....
        /*0414*/ 	.word	0x00012240


	//   ....[52]....
        /*0418*/ 	.word	0x000123c0


	//   ....[53]....
        /*041c*/ 	.word	0x00012420


	//   ....[54]....
        /*0420*/ 	.word	0x000125d0


	//   ....[55]....
        /*0424*/ 	.word	0x00012620


	//   ....[56]....
        /*0428*/ 	.word	0x00012770


	//   ....[57]....
        /*042c*/ 	.word	0x000127c0


	//   ....[58]....
        /*0430*/ 	.word	0x00012910


	//   ....[59]....
        /*0434*/ 	.word	0x00012960


	//   ....[60]....
        /*0438*/ 	.word	0x00012ab0


	//   ....[61]....
        /*043c*/ 	.word	0x00012b00


	//   ....[62]....
        /*0440*/ 	.word	0x00012c50


	//   ....[63]....
        /*0444*/ 	.word	0x00012ca0


	//   ....[64]....
        /*0448*/ 	.word	0x00012de0


	//   ....[65]....
        /*044c*/ 	.word	0x00012e30


	//   ....[66]....
        /*0450*/ 	.word	0x00012f60


	//   ....[67]....
        /*0454*/ 	.word	0x00012fb0


	//   ....[68]....
        /*0458*/ 	.word	0x00013360


	//----- nvinfo : EIATTR_REG_RECONFIG
	.align		4
.L_123:
        /*045c*/ 	.byte	0x01, 0x54
	.zero		2


	//----- nvinfo : EIATTR_SYSCALL_OFFSETS
	.align		4
        /*0460*/ 	.byte	0x04, 0x46
        /*0462*/ 	.short	(.L_125 - .L_124)


	//   ....[0]....
.L_124:
        /*0464*/ 	.word	0x000016d0


	//   ....[1]....
        /*0468*/ 	.word	0x0000d040


	//   ....[2]....
        /*046c*/ 	.word	0x0000d180


	//   ....[3]....
        /*0470*/ 	.word	0x0000d270


	//   ....[4]....
        /*0474*/ 	.word	0x0000db50


	//----- nvinfo : EIATTR_MBARRIER_INSTR_OFFSETS
	.align		4
.L_125:
        /*0478*/ 	.byte	0x04, 0x39
        /*047a*/ 	.short	(.L_127 - .L_126)


	//   ....[0]....
.L_126:
        /*047c*/ 	.word	0x00000270
        /*0480*/ 	.word	0x000000ff
        /*0484*/ 	.word	0x00038800
        /*0488*/ 	.short	0x0100
        /*048a*/ 	.byte	0x08
	.zero		1


	//   ....[1]....
        /*048c*/ 	.word	0x00000280
        /*0490*/ 	.word	0x000000ff
        /*0494*/ 	.word	0x00038820
        /*0498*/ 	.short	0x0100
        /*049a*/ 	.byte	0x08
	.zero		1


	//   ....[2]....
        /*049c*/ 	.word	0x00000370
        /*04a0*/ 	.word	0x000000ff
        /*04a4*/ 	.word	0x00038830
        /*04a8*/ 	.short	0x0100
        /*04aa*/ 	.byte	0x08
	.zero		1


	//   ....[3]....
        /*04ac*/ 	.word	0x00000380
        /*04b0*/ 	.word	0x000000ff
        /*04b4*/ 	.word	0x00038840
        /*04b8*/ 	.short	0x0100
        /*04ba*/ 	.byte	0x08
	.zero		1


	//   ....[4]....
        /*04bc*/ 	.word	0x00000390
        /*04c0*/ 	.word	0x000000ff
        /*04c4*/ 	.word	0x00038838
        /*04c8*/ 	.short	0x0100
        /*04ca*/ 	.byte	0x08
	.zero		1


	//   ....[5]....
        /*04cc*/ 	.word	0x000003a0
        /*04d0*/ 	.word	0x000000ff
        /*04d4*/ 	.word	0x00038848
        /*04d8*/ 	.short	0x0100
        /*04da*/ 	.byte	0x08
	.zero		1


	//   ....[6]....
        /*04dc*/ 	.word	0x000005b0
        /*04e0*/ 	.word	0x000000ff
        /*04e4*/ 	.word	0x00038850
        /*04e8*/ 	.short	0x0100
        /*04ea*/ 	.byte	0x08
	.zero		1


	//   ....[7]....
        /*04ec*/ 	.word	0x000005c0
        /*04f0*/ 	.word	0x000000ff
        /*04f4*/ 	.word	0x00038860
        /*04f8*/ 	.short	0x0100
        /*04fa*/ 	.byte	0x08
	.zero		1


	//   ....[8]....
        /*04fc*/ 	.word	0x000005d0
        /*0500*/ 	.word	0x000000ff
        /*0504*/ 	.word	0x00038858
        /*0508*/ 	.short	0x0100
        /*050a*/ 	.byte	0x08
	.zero		1


	//   ....[9]....
        /*050c*/ 	.word	0x000005e0
        /*0510*/ 	.word	0x000000ff
        /*0514*/ 	.word	0x00038868
        /*0518*/ 	.short	0x0100
        /*051a*/ 	.byte	0x08
	.zero		1


	//   ....[10]....
        /*051c*/ 	.word	0x000007e0
        /*0520*/ 	.word	0x000000ff
        /*0524*/ 	.word	0x00038870
        /*0528*/ 	.short	0x0100
        /*052a*/ 	.byte	0x08
	.zero		1


	//   ....[11]....
        /*052c*/ 	.word	0x000007f0
        /*0530*/ 	.word	0x000000ff
        /*0534*/ 	.word	0x00038880
        /*0538*/ 	.short	0x0100
        /*053a*/ 	.byte	0x08
	.zero		1


	//   ....[12]....
        /*053c*/ 	.word	0x00000800
        /*0540*/ 	.word	0x000000ff
        /*0544*/ 	.word	0x00038878
        /*0548*/ 	.short	0x0100
        /*054a*/ 	.byte	0x08
	.zero		1


	//   ....[13]....
        /*054c*/ 	.word	0x00000810
        /*0550*/ 	.word	0x000000ff
        /*0554*/ 	.word	0x00038888
        /*0558*/ 	.short	0x0100
        /*055a*/ 	.byte	0x08
	.zero		1


	//   ....[14]....
        /*055c*/ 	.word	0x00000a70
        /*0560*/ 	.word	0x000000ff
        /*0564*/ 	.word	0x00038890
        /*0568*/ 	.short	0x0100
        /*056a*/ 	.byte	0x08
	.zero		1


	//   ....[15]....
        /*056c*/ 	.word	0x00000a80
        /*0570*/ 	.word	0x000000ff
        /*0574*/ 	.word	0x000388a0
        /*0578*/ 	.short	0x0100
        /*057a*/ 	.byte	0x08
	.zero		1


	//   ....[16]....
        /*057c*/ 	.word	0x00000a90
        /*0580*/ 	.word	0x000000ff
        /*0584*/ 	.word	0x00038898
        /*0588*/ 	.short	0x0100
        /*058a*/ 	.byte	0x08
	.zero		1


	//   ....[17]....
        /*058c*/ 	.word	0x00000aa0
        /*0590*/ 	.word	0x000000ff
        /*0594*/ 	.word	0x000388a8
        /*0598*/ 	.short	0x0100
        /*059a*/ 	.byte	0x08
	.zero		1


	//   ....[18]....
        /*059c*/ 	.word	0x00000d30
        /*05a0*/ 	.word	0x000000ff
        /*05a4*/ 	.word	0x000388b0
        /*05a8*/ 	.short	0x0100
        /*05aa*/ 	.byte	0x08
	.zero		1


	//   ....[19]....
        /*05ac*/ 	.word	0x00000d40
        /*05b0*/ 	.word	0x000000ff
        /*05b4*/ 	.word	0x000388c0
        /*05b8*/ 	.short	0x0100
        /*05ba*/ 	.byte	0x08
	.zero		1


	//   ....[20]....
        /*05bc*/ 	.word	0x00000d50
        /*05c0*/ 	.word	0x000000ff
        /*05c4*/ 	.word	0x000388b8
        /*05c8*/ 	.short	0x0100
        /*05ca*/ 	.byte	0x08
	.zero		1


	//   ....[21]....
        /*05cc*/ 	.word	0x00000d60
        /*05d0*/ 	.word	0x000000ff
        /*05d4*/ 	.word	0x000388c8
        /*05d8*/ 	.short	0x0100
        /*05da*/ 	.byte	0x08
	.zero		1


	//   ....[22]....
        /*05dc*/ 	.word	0x00001750
        /*05e0*/ 	.word	0x000000ff
        /*05e4*/ 	.word	0x00038800
        /*05e8*/ 	.short	0x010a
        /*05ea*/ 	.byte	0x24
	.zero		1


	//   ....[23]....
        /*05ec*/ 	.word	0x000017e0
        /*05f0*/ 	.word	0x00000000
        /*05f4*/ 	.word	0x00038830
        /*05f8*/ 	.short	0x010a
        /*05fa*/ 	.byte	0x3f
	.zero		1


	//   ....[24]....
        /*05fc*/ 	.word	0x00001820
        /*0600*/ 	.word	0x00000000
        /*0604*/ 	.word	0x00038830
        /*0608*/ 	.short	0x010a
        /*060a*/ 	.byte	0x3f
	.zero		1


	//   ....[25]....
        /*060c*/ 	.word	0x00004f60
        /*0610*/ 	.word	0x00000000
        /*0614*/ 	.word	0x00000000
        /*0618*/ 	.short	0x0101
        /*061a*/ 	.byte	0x3f
	.zero		1


	//   ....[26]....
        /*061c*/ 	.word	0x00005730
        /*0620*/ 	.word	0x000000ff
        /*0624*/ 	.word	0x00038830
        /*0628*/ 	.short	0x010a
        /*062a*/ 	.byte	0x06
	.zero		1


	//   ....[27]....
        /*062c*/ 	.word	0x00005780
        /*0630*/ 	.word	0x000000ff
        /*0634*/ 	.word	0x00038830
        /*0638*/ 	.short	0x010a
        /*063a*/ 	.byte	0x04
	.zero		1


	//   ....[28]....
        /*063c*/ 	.word	0x00008030
        /*0640*/ 	.word	0x000000ff
        /*0644*/ 	.word	0x00038850
        /*0648*/ 	.short	0x010a
        /*064a*/ 	.byte	0x04
	.zero		1


	//   ....[29]....
        /*064c*/ 	.word	0x00008070
        /*0650*/ 	.word	0x000000ff
        /*0654*/ 	.word	0x00038850
        /*0658*/ 	.short	0x010a
        /*065a*/ 	.byte	0x04
	.zero		1


	//   ....[30]....
        /*065c*/ 	.word	0x000091d0
        /*0660*/ 	.word	0x0000000e
        /*0664*/ 	.word	0x00000000
        /*0668*/ 	.short	0x0101
        /*066a*/ 	.byte	0x3f
	.zero		1


	//   ....[31]....
        /*066c*/ 	.word	0x000094a0
        /*0670*/ 	.word	0x0000009b
        /*0674*/ 	.word	0x00000000
        /*0678*/ 	.short	0x0101
        /*067a*/ 	.byte	0x3f
	.zero		1


	//   ....[32]....
        /*067c*/ 	.word	0x00009e50
        /*0680*/ 	.word	0x000000ff
        /*0684*/ 	.word	0x00038850
        /*0688*/ 	.short	0x010a
        /*068a*/ 	.byte	0x09
	.zero		1


	//   ....[33]....
        /*068c*/ 	.word	0x00009e90
        /*0690*/ 	.word	0x000000ff
        /*0694*/ 	.word	0x00038850
        /*0698*/ 	.short	0x010a
        /*069a*/ 	.byte	0x09
	.zero		1


	//   ....[34]....
        /*069c*/ 	.word	0x0000a850
        /*06a0*/ 	.word	0x00000007
        /*06a4*/ 	.word	0x00000000
        /*06a8*/ 	.short	0x0101
        /*06aa*/ 	.byte	0x3f
	.zero		1


	//   ....[35]....
        /*06ac*/ 	.word	0x0000c3a0
        /*06b0*/ 	.word	0x000000ff
        /*06b4*/ 	.word	0x00000000
        /*06b8*/ 	.short	0x0101
        /*06ba*/ 	.byte	0x05
	.zero		1


	//   ....[36]....
        /*06bc*/ 	.word	0x0000c410
        /*06c0*/ 	.word	0x000000ff
        /*06c4*/ 	.word	0x00000000
        /*06c8*/ 	.short	0x0101
        /*06ca*/ 	.byte	0x04
	.zero		1


	//   ....[37]....
        /*06cc*/ 	.word	0x0000d640
        /*06d0*/ 	.word	0x00000002
        /*06d4*/ 	.word	0x00038840
        /*06d8*/ 	.short	0x010a
        /*06da*/ 	.byte	0x3f
	.zero		1


	//   ....[38]....
        /*06dc*/ 	.word	0x0000e6e0
        /*06e0*/ 	.word	0x000000ff
        /*06e4*/ 	.word	0x00038800
        /*06e8*/ 	.short	0x0107
        /*06ea*/ 	.byte	0x24
	.zero		1


	//   ....[39]....
        /*06ec*/ 	.word	0x0000e750
        /*06f0*/ 	.word	0x000000ff
        /*06f4*/ 	.word	0x00038800
        /*06f8*/ 	.short	0x0101
        /*06fa*/ 	.byte	0x24
	.zero		1


	//   ....[40]....
        /*06fc*/ 	.word	0x0000e770
        /*0700*/ 	.word	0x000000ff
        /*0704*/ 	.word	0x00038820
        /*0708*/ 	.short	0x010a
        /*070a*/ 	.byte	0x24
	.zero		1


	//   ....[41]....
        /*070c*/ 	.word	0x0000ea90
        /*0710*/ 	.word	0x00000003
        /*0714*/ 	.word	0x00038840
        /*0718*/ 	.short	0x010a
        /*071a*/ 	.byte	0x3f
	.zero		1


	//   ....[42]....
        /*071c*/ 	.word	0x0000f0f0
        /*0720*/ 	.word	0x00000002
        /*0724*/ 	.word	0x00038860
        /*0728*/ 	.short	0x010a
        /*072a*/ 	.byte	0x3f
	.zero		1


	//   ....[43]....
        /*072c*/ 	.word	0x0000f9c0
        /*0730*/ 	.word	0x00000003
        /*0734*/ 	.word	0x00038840
        /*0738*/ 	.short	0x010a
        /*073a*/ 	.byte	0x3f
	.zero		1


	//   ....[44]....
        /*073c*/ 	.word	0x00010020
        /*0740*/ 	.word	0x00000002
        /*0744*/ 	.word	0x00038860
        /*0748*/ 	.short	0x010a
        /*074a*/ 	.byte	0x3f
	.zero		1


	//   ....[45]....
        /*074c*/ 	.word	0x00010850
        /*0750*/ 	.word	0x00000003
        /*0754*/ 	.word	0x00038840
        /*0758*/ 	.short	0x010a
        /*075a*/ 	.byte	0x3f
	.zero		1


	//   ....[46]....
        /*075c*/ 	.word	0x00010ea0
        /*0760*/ 	.word	0x00000002
        /*0764*/ 	.word	0x00038860
        /*0768*/ 	.short	0x010a
        /*076a*/ 	.byte	0x3f
	.zero		1


	//   ....[47]....
        /*076c*/ 	.word	0x00011540
        /*0770*/ 	.word	0x00000000
        /*0774*/ 	.word	0x00038860
        /*0778*/ 	.short	0x010a
        /*077a*/ 	.byte	0x3f
	.zero		1


	//   ....[48]....
        /*077c*/ 	.word	0x00011ca0
        /*0780*/ 	.word	0x00000000
        /*0784*/ 	.word	0x00038820
        /*0788*/ 	.short	0x010a
        /*078a*/ 	.byte	0x3f
	.zero		1


	//   ....[49]....
        /*078c*/ 	.word	0x00011eb0
        /*0790*/ 	.word	0x00000006
        /*0794*/ 	.word	0x00000000
        /*0798*/ 	.short	0x010a
        /*079a*/ 	.byte	0x3f
	.zero		1


	//   ....[50]....
        /*079c*/ 	.word	0x00011ee0
        /*07a0*/ 	.word	0x00000007
        /*07a4*/ 	.word	0x00000000
        /*07a8*/ 	.short	0x010a
        /*07aa*/ 	.byte	0x3f
	.zero		1


	//   ....[51]....
        /*07ac*/ 	.word	0x00011f40
        /*07b0*/ 	.word	0x00000004
        /*07b4*/ 	.word	0x00000000
        /*07b8*/ 	.short	0x010a
        /*07ba*/ 	.byte	0x3f
	.zero		1


	//   ....[52]....
        /*07bc*/ 	.word	0x00011f70
        /*07c0*/ 	.word	0x00000003
        /*07c4*/ 	.word	0x00000000
        /*07c8*/ 	.short	0x010a
        /*07ca*/ 	.byte	0x3f
	.zero		1


	//   ....[53]....
        /*07cc*/ 	.word	0x00011fe0
        /*07d0*/ 	.word	0x00000003
        /*07d4*/ 	.word	0x00038800
        /*07d8*/ 	.short	0x010a
        /*07da*/ 	.byte	0x3f
	.zero		1


	//   ....[54]....
        /*07dc*/ 	.word	0x00012030
        /*07e0*/ 	.word	0x00000000
        /*07e4*/ 	.word	0x00038830
        /*07e8*/ 	.short	0x010a
        /*07ea*/ 	.byte	0x3f
	.zero		1


	//   ....[55]....
        /*07ec*/ 	.word	0x000120a0
        /*07f0*/ 	.word	0x00000098
        /*07f4*/ 	.word	0x00038830
        /*07f8*/ 	.short	0x010a
        /*07fa*/ 	.byte	0x3f
	.zero		1


	//   ....[56]....
        /*07fc*/ 	.word	0x00012100
        /*0800*/ 	.word	0x00000003
        /*0804*/ 	.word	0x00038850
        /*0808*/ 	.short	0x010a
        /*080a*/ 	.byte	0x3f
	.zero		1


	//   ....[57]....
        /*080c*/ 	.word	0x00012160
        /*0810*/ 	.word	0x00000007
        /*0814*/ 	.word	0x00038850
        /*0818*/ 	.short	0x010a
        /*081a*/ 	.byte	0x3f
	.zero		1


	//   ....[58]....
        /*081c*/ 	.word	0x00012300
        /*0820*/ 	.word	0x00000002
        /*0824*/ 	.word	0x00038840
        /*0828*/ 	.short	0x010a
        /*082a*/ 	.byte	0x3f
	.zero		1


	//   ....[59]....
        /*082c*/ 	.word	0x00013000
        /*0830*/ 	.word	0x00000002
        /*0834*/ 	.word	0x00038820
        /*0838*/ 	.short	0x010a
        /*083a*/ 	.byte	0x3f
	.zero		1


	//   ....[60]....
        /*083c*/ 	.word	0x00013050
        /*0840*/ 	.word	0x00000003
        /*0844*/ 	.word	0x00038840
        /*0848*/ 	.short	0x010a
        /*084a*/ 	.byte	0x3f
	.zero		1


	//   ....[61]....
        /*084c*/ 	.word	0x000130a0
        /*0850*/ 	.word	0x00000002
        /*0854*/ 	.word	0x00038860
        /*0858*/ 	.short	0x010a
        /*085a*/ 	.byte	0x3f
	.zero		1


	//   ....[62]....
        /*085c*/ 	.word	0x000130f0
        /*0860*/ 	.word	0x00000003
        /*0864*/ 	.word	0x00038840
        /*0868*/ 	.short	0x010a
        /*086a*/ 	.byte	0x3f
	.zero		1


	//   ....[63]....
        /*086c*/ 	.word	0x00013140
        /*0870*/ 	.word	0x00000002
        /*0874*/ 	.word	0x00038860
        /*0878*/ 	.short	0x010a
        /*087a*/ 	.byte	0x3f
	.zero		1


	//   ....[64]....
        /*087c*/ 	.word	0x00013190
        /*0880*/ 	.word	0x00000003
        /*0884*/ 	.word	0x00038840
        /*0888*/ 	.short	0x010a
        /*088a*/ 	.byte	0x3f
	.zero		1


	//   ....[65]....
        /*088c*/ 	.word	0x000131e0
        /*0890*/ 	.word	0x00000002
        /*0894*/ 	.word	0x00038860
        /*0898*/ 	.short	0x010a
        /*089a*/ 	.byte	0x3f
	.zero		1


	//   ....[66]....
        /*089c*/ 	.word	0x00013230
        /*08a0*/ 	.word	0x00000000
        /*08a4*/ 	.word	0x00038860
        /*08a8*/ 	.short	0x010a
        /*08aa*/ 	.byte	0x3f
	.zero		1


	//   ....[67]....
        /*08ac*/ 	.word	0x00013280
        /*08b0*/ 	.word	0x00000000
        /*08b4*/ 	.word	0x00038820
        /*08b8*/ 	.short	0x010a
        /*08ba*/ 	.byte	0x3f
	.zero		1


	//   ....[68]....
        /*08bc*/ 	.word	0x00013420
        /*08c0*/ 	.word	0x00000006
        /*08c4*/ 	.word	0x00000000
        /*08c8*/ 	.short	0x010a
        /*08ca*/ 	.byte	0x3f
	.zero		1


	//   ....[69]....
        /*08cc*/ 	.word	0x00013470
        /*08d0*/ 	.word	0x00000007
        /*08d4*/ 	.word	0x00000000
        /*08d8*/ 	.short	0x010a
        /*08da*/ 	.byte	0x3f
	.zero		1


	//   ....[70]....
        /*08dc*/ 	.word	0x000134c0
        /*08e0*/ 	.word	0x00000004
        /*08e4*/ 	.word	0x00000000
        /*08e8*/ 	.short	0x010a
        /*08ea*/ 	.byte	0x3f
	.zero		1


	//----- nvinfo : EIATTR_NUM_MBARRIERS
	.align		4
.L_127:
        /*08ec*/ 	.byte	0x03, 0x38
        /*08ee*/ 	.short	0x0016


	//----- nvinfo : EIATTR_EXIT_INSTR_OFFSETS
	.align		4
        /*08f0*/ 	.byte	0x04, 0x1c
        /*08f2*/ 	.short	(.L_129 - .L_128)


	//   ....[0]....
.L_128:
        /*08f4*/ 	.word	0x00000f10


	//   ....[1]....
        /*08f8*/ 	.word	0x0000ca10


	//   ....[2]....
        /*08fc*/ 	.word	0x00011fc0


	//----- nvinfo : EIATTR_MAX_THREADS
	.align		4
.L_129:
        /*0900*/ 	.byte	0x04, 0x05
        /*0902*/ 	.short	(.L_131 - .L_130)
.L_130:
        /*0904*/ 	.word	0x00000180
        /*0908*/ 	.word	0x00000001
        /*090c*/ 	.word	0x00000001


	//----- nvinfo : EIATTR_CRS_STACK_SIZE
	.align		4
.L_131:
        /*0910*/ 	.byte	0x04, 0x1e
        /*0912*/ 	.short	(.L_133 - .L_132)
.L_132:
        /*0914*/ 	.word	0x00000000


	//----- nvinfo : EIATTR_CBANK_PARAM_SIZE
	.align		4
.L_133:
        /*0918*/ 	.byte	0x03, 0x19
        /*091a*/ 	.short	0x0a70


	//----- nvinfo : EIATTR_PARAM_CBANK
	.align		4
        /*091c*/ 	.byte	0x04, 0x0a
        /*091e*/ 	.short	(.L_135 - .L_134)
	.align		4
.L_134:
        /*0920*/ 	.word	index@(.nv.constant0._ZN7cutlass13device_kernelIN5flash11enable_sm90INS1_16FlashAttnFwdSm90INS1_25CollectiveMainloopFwdSm90ILi2EN4cute5tupleIJNS5_1CILi2EEENS7_ILi1EEES9_EEENS6_IJNS7_ILi128EEENS7_ILi80EEENS7_ILi256EEEEEELi256ENS_6half_tEfNS_4arch4Sm90ELb0ELb0ELb1ELb0ELb0ELb0ELb0ELb1ELb1ELb1ELb0ELb0EEENS1_21CollectiveEpilogueFwdINS6_IJSB_SD_SC_EEESA_SF_SH_Li256ELb0ELb1ELb0ELb0EEENS1_29StaticPersistentTileSchedulerILb0EEEEEEEEEvNT_6ParamsE)
        /*0924*/ 	.short	0x0210
        /*0926*/ 	.short	0x0a70


	//----- nvinfo : EIATTR_SW_WAR
	.align		4
.L_135:
        /*0928*/ 	.byte	0x04, 0x36
        /*092a*/ 	.short	(.L_137 - .L_136)
.L_136:
        /*092c*/ 	.word	0x00000008
.L_137:


//--------------------- .nv.info._ZN7cutlass13device_kernelIN5flash11enable_sm90INS1_16FlashAttnFwdSm90INS1_25CollectiveMainloopFwdSm90ILi2EN4cute5tupleIJNS5_1CILi1EEES8_S8_EEENS6_IJNS7_ILi128EEENS7_ILi80EEENS7_ILi256EEEEEELi256ENS_6half_tEfNS_4arch4Sm90ELb0ELb0ELb1ELb1ELb0ELb0ELb0ELb1ELb1ELb1ELb0ELb0EEENS1_21CollectiveEpilogueFwdINS6_IJSA_SC_SB_EEES9_SE_SG_Li256ELb1ELb1ELb0ELb0EEENS1_36VarlenDynamicPersistentTileSchedulerILi128ELi80ELi256ELi128ELb0ELb1ELb1ELb0ELb1ELb1EEEEEEEEEvNT_6ParamsE --------------------------
	.section	.nv.info._ZN7cutlass13device_kernelIN5flash11enable_sm90INS1_16FlashAttnFwdSm90INS1_25CollectiveMainloopFwdSm90ILi2EN4cute5tupleIJNS5_1CILi1EEES8_S8_EEENS6_IJNS7_ILi128EEENS7_ILi80EEENS7_ILi256EEEEEELi256ENS_6half_tEfNS_4arch4Sm90ELb0ELb0ELb1ELb1ELb0ELb0ELb0ELb1ELb1ELb1ELb0ELb0EEENS1_21CollectiveEpilogueFwdINS6_IJSA_SC_SB_EEES9_SE_SG_Li256ELb1ELb1ELb0ELb0EEENS1_36VarlenDynamicPersistentTileSchedulerILi128ELi80ELi256ELi128ELb0ELb1ELb1ELb0ELb1ELb1EEEEEEEEEvNT_6ParamsE,"",@"SHT_CUDA_INFO"
	.sectionflags	@""
	.align	4


	//----- nvinfo : EIATTR_CUDA_API_VERSION
	.align		4
        /*0000*/ 	.byte	0x04, 0x37
        /*0002*/ 	.short	(.L_139 - .L_138)
.L_138:
        /*0004*/ 	.word	0x00000082


	//----- nvinfo : EIATTR_KPARAM_INFO
	.align		4
.L_139:
        /*0008*/ 	.byte	0x04, 0x17
        /*000a*/ 	.short	(.L_141 - .L_140)
.L_140:
        /*000c*/ 	.word	0x00000000
        /*0010*/ 	.short	0x0000
        /*0012*/ 	.short	0x0070
        /*0014*/ 	.byte	0x00, 0xf0, 0x01, 0x2a


	//----- nvinfo : EIATTR_SPARSE_MMA_MASK
	.align		4
.L_141:
        /*0018*/ 	.byte	0x03, 0x50
        /*001a*/ 	.short	0x0000


	//----- nvinfo : EIATTR_MAXREG_COUNT
	.align		4
        /*001c*/ 	.byte	0x03, 0x1b
        /*001e*/ 	.short	0x00a8


	//----- nvinfo : EIATTR_NUM_BARRIERS
	.align		4
        /*0020*/ 	.byte	0x02, 0x4c
        /*0022*/ 	.byte	0x09
	.zero		1


	//----- nvinfo : EIATTR_EXTERNS
	.align		4
        /*0024*/ 	.byte	0x04, 0x0f
        /*0026*/ 	.short	(.L_143 - .L_142)


	//   ....[0]....
	.align		4
.L_142:
        /*0028*/ 	.word	index@(__assertfail)


	//----- nvinfo : EIATTR_ANNOTATIONS
	.align		4
.L_143:
        /*002c*/ 	.byte	0x04, 0x55
        /*002e*/ 	.short	(.L_145 - .L_144)


	//   ....[0]....
.L_144:
        /* <DEDUP_REMOVED lines=80> */
        /*0524*/ 	.byte	0xc0, 0x55, 0x01, 0x00, 0x01, 0x00, 0x00, 0x00, 0xe0, 0x61, 0x01, 0x00


	//----- nvinfo : EIATTR_MERCURY_ISA_VERSION
	.align		4
.L_145:
        /*0530*/ 	.byte	0x03, 0x5f
        /*0532*/ 	.short	0x0101


	//----- nvinfo : EIATTR_UNUSED_LOAD_BYTE_OFFSET
	.align		4
        /*0534*/ 	.byte	0x04, 0x44
        /*0536*/ 	.short	(.L_147 - .L_146)


	//   ....[0]....
.L_146:
        /*0538*/ 	.word	0x00000a10
        /*053c*/ 	.word	0x0000fff0


	//   ....[1]....
        /*0540*/ 	.word	0x0000b4a0
        /*0544*/ 	.word	0x0000fff0


	//----- nvinfo : EIATTR_INT_WARP_WIDE_INSTR_OFFSETS
	.align		4
.L_147:
        /*0548*/ 	.byte	0x04, 0x31
        /*054a*/ 	.short	(.L_149 - .L_148)


	//   ....[0]....
.L_148:
        /*054c*/ 	.word	0x00000130


	//   ....[1]....
        /*0550*/ 	.word	0x00000170


	//   ....[2]....
        /*0554*/ 	.word	0x000001e0


	//   ....[3]....
        /*0558*/ 	.word	0x00008e90


	//   ....[4]....
        /*055c*/ 	.word	0x0000f550


	//   ....[5]....
        /*0560*/ 	.word	0x0000f5f0


	//   ....[6]....
        /*0564*/ 	.word	0x00013c90


	//   ....[7]....
        /*0568*/ 	.word	0x00013d00


	//----- nvinfo : EIATTR_COOP_GROUP_MASK_REGIDS
	.align		4
.L_149:
        /*056c*/ 	.byte	0x04, 0x29
        /*056e*/ 	.short	(.L_151 - .L_150)


	//   ....[0]....
.L_150:
        /*0570*/ 	.word	0xffffffff


	//   ....[1]....
        /*0574*/ 	.word	0xffffffff


	//   ....[2]....
        /*0578*/ 	.word	0xffffffff


	//   ....[3]....
        /*057c*/ 	.word	0xffffffff


	//   ....[4]....
        /*0580*/ 	.word	0xffffffff


	//   ....[5]....
        /*0584*/ 	.word	0xffffffff


	//   ....[6]....
        /*0588*/ 	.word	0xffffffff


	//   ....[7]....
        /*058c*/ 	.word	0xffffffff


	//   ....[8]....
        /*0590*/ 	.word	0xffffffff


	//   ....[9]....
        /*0594*/ 	.word	0xffffffff


	//   ....[10]....
        /*0598*/ 	.word	0xffffffff


	//   ....[11]....
        /*059c*/ 	.word	0xffffffff


	//   ....[12]....
        /*05a0*/ 	.word	0xffffffff


	//   ....[13]....
        /*05a4*/ 	.word	0xffffffff


	//   ....[14]....
        /*05a8*/ 	.word	0xffffffff


	//   ....[15]....
        /*05ac*/ 	.word	0xffffffff


	//   ....[16]....
        /*05b0*/ 	.word	0xffffffff


	//   ....[17]....
        /*05b4*/ 	.word	0xffffffff


	//   ....[18]....
        /*05b8*/ 	.word	0xffffffff


	//   ....[19]....
        /*05bc*/ 	.word	0xffffffff


	//   ....[20]....
        /*05c0*/ 	.word	0xffffffff


	//   ....[21]....
        /*05c4*/ 	.word	0xffffffff


	//   ....[22]....
        /*05c8*/ 	.word	0xffffffff


	//   ....[23]....
        /*05cc*/ 	.word	0xffffffff


	//   ....[24]....
        /*05d0*/ 	.word	0xffffffff


	//   ....[25]....
        /*05d4*/ 	.word	0xffffffff


	//   ....[26]....
        /*05d8*/ 	.word	0xffffffff


	//   ....[27]....
        /*05dc*/ 	.word	0xffffffff


	//   ....[28]....
        /*05e0*/ 	.word	0xffffffff


	//   ....[29]....
        /*05e4*/ 	.word	0xffffffff


	//   ....[30]....
        /*05e8*/ 	.word	0xffffffff


	//   ....[31]....
        /*05ec*/ 	.word	0xffffffff


	//   ....[32]....
        /*05f0*/ 	.word	0xffffffff


	//   ....[33]....
        /*05f4*/ 	.word	0xffffffff


	//   ....[34]....
        /*05f8*/ 	.word	0xffffffff


	//   ....[35]....
        /*05fc*/ 	.word	0xffffffff


	//   ....[36]....
        /*0600*/ 	.word	0xffffffff


	//   ....[37]....
        /*0604*/ 	.word	0xffffffff


	//   ....[38]....
        /*0608*/ 	.word	0xffffffff


	//   ....[39]....
        /*060c*/ 	.word	0xffffffff


	//   ....[40]....
        /*0610*/ 	.word	0xffffffff


	//   ....[41]....
        /*0614*/ 	.word	0xffffffff


	//   ....[42]....
        /*0618*/ 	.word	0xffffffff


	//   ....[43]....
        /*061c*/ 	.word	0xffffffff


	//   ....[44]....
        /*0620*/ 	.word	0xffffffff


	//   ....[45]....
        /*0624*/ 	.word	0xffffffff


	//   ....[46]....
        /*0628*/ 	.word	0xffffffff


	//   ....[47]....
        /*062c*/ 	.word	0xffffffff


	//   ....[48]....
        /*0630*/ 	.word	0xffffffff


	//   ....[49]....
        /*0634*/ 	.word	0xffffffff


	//   ....[50]....
        /*0638*/ 	.word	0xffffffff


	//   ....[51]....
        /*063c*/ 	.word	0xffffffff


	//   ....[52]....
        /*0640*/ 	.word	0xffffffff


	//   ....[53]....
        /*0644*/ 	.word	0xffffffff


	//   ....[54]....
        /*0648*/ 	.word	0xffffffff


	//   ....[55]....
        /*064c*/ 	.word	0xffffffff


	//   ....[56]....
        /*0650*/ 	.word	0xffffffff


	//   ....[57]....
        /*0654*/ 	.word	0xffffffff


	//   ....[58]....
        /*0658*/ 	.word	0xffffffff


	//   ....[59]....
        /*065c*/ 	.word	0xffffffff


	//   ....[60]....
        /*0660*/ 	.word	0xffffffff


	//   ....[61]....
        /*0664*/ 	.word	0xffffffff


	//   ....[62]....
        /*0668*/ 	.word	0xffffffff


	//   ....[63]....
        /*066c*/ 	.word	0xffffffff


	//   ....[64]....
        /*0670*/ 	.word	0xffffffff


	//   ....[65]....
        /*0674*/ 	.word	0xffffffff


	//   ....[66]....
        /*0678*/ 	.word	0xffffffff


	//   ....[67]....
        /*067c*/ 	.word	0xffffffff


	//   ....[68]....
        /*0680*/ 	.word	0xffffffff


	//   ....[69]....
        /*0684*/ 	.word	0xffffffff


	//   ....[70]....
        /*0688*/ 	.word	0xffffffff


	//   ....[71]....
        /*068c*/ 	.word	0xffffffff


	//   ....[72]....
        /*0690*/ 	.word	0xffffffff


	//   ....[73]....
        /*0694*/ 	.word	0xffffffff


	//   ....[74]....
        /*0698*/ 	.word	0xffffffff


	//   ....[75]....
        /*069c*/ 	.word	0xffffffff


	//   ....[76]....
        /*06a0*/ 	.word	0xffffffff


	//   ....[77]....
        /*06a4*/ 	.word	0xffffffff


	//   ....[78]....
        /*06a8*/ 	.word	0xffffffff


	//   ....[79]....
        /*06ac*/ 	.word	0xffffffff


	//   ....[80]....
        /*06b0*/ 	.word	0xffffffff


	//   ....[81]....
        /*06b4*/ 	.word	0xffffffff


	//   ....[82]....
        /*06b8*/ 	.word	0xffffffff


	//   ....[83]....
        /*06bc*/ 	.word	0xffffffff


	//   ....[84]....
        /*06c0*/ 	.word	0xffffffff


	//   ....[85]....
        /*06c4*/ 	.word	0xffffffff


	//   ....[86]....
        /*06c8*/ 	.word	0xffffffff


	//   ....[87]....
        /*06cc*/ 	.word	0xffffffff


	//   ....[88]....
        /*06d0*/ 	.word	0xffffffff


	//   ....[89]....
        /*06d4*/ 	.word	0xffffffff


	//   ....[90]....
        /*06d8*/ 	.word	0xffffffff


	//   ....[91]....
        /*06dc*/ 	.word	0x0500000f


	//   ....[92]....
        /*06e0*/ 	.word	0x0500000f


	//   ....[93]....
        /*06e4*/ 	.word	0x0500000f


	//   ....[94]....
        /*06e8*/ 	.word	0x0500000f


	//   ....[95]....
        /*06ec*/ 	.word	0x0500000f


	//   ....[96]....
        /*06f0*/ 	.word	0x0500000f


	//   ....[97]....
        /*06f4*/ 	.word	0x0500000f


	//   ....[98]....
        /*06f8*/ 	.word	0x0500000f


	//   ....[99]....
        /*06fc*/ 	.word	0x0500000f


	//   ....[100]....
        /*0700*/ 	.word	0x0500000f


	//   ....[101]....
        /*0704*/ 	.word	0x0500000f


	//   ....[102]....
        /*0708*/ 	.word	0x0500000f


	//   ....[103]....
        /*070c*/ 	.word	0x0500000f


	//   ....[104]....
        /*0710*/ 	.word	0x0500000f


	//   ....[105]....
        /*0714*/ 	.word	0x0500000f


	//   ....[106]....
        /*0718*/ 	.word	0x0500000f


	//   ....[107]....
        /*071c*/ 	.word	0x0500000f


	//   ....[108]....
        /*0720*/ 	.word	0x0500000f


	//   ....[109]....
        /*0724*/ 	.word	0x0500000f


	//   ....[110]....
        /*0728*/ 	.word	0x0500000f


	//   ....[111]....
        /*072c*/ 	.word	0x0500000f


	//   ....[112]....
        /*0730*/ 	.word	0x0500000f


	//   ....[113]....
        /*0734*/ 	.word	0x0500000f


	//   ....[114]....
        /*0738*/ 	.word	0x0500000f


	//   ....[115]....
        /*073c*/ 	.word	0x0500000f


	//   ....[116]....
        /*0740*/ 	.word	0x0500000f


	//   ....[117]....
        /*0744*/ 	.word	0x0500000f


	//   ....[118]....
        /*0748*/ 	.word	0x0500000f


	//   ....[119]....
        /*074c*/ 	.word	0x0500000f


	//   ....[120]....
        /*0750*/ 	.word	0x0500000f


	//   ....[121]....
        /*0754*/ 	.word	0x0500000f


	//   ....[122]....
        /*0758*/ 	.word	0x0500000f


	//   ....[123]....
        /*075c*/ 	.word	0x0500000f


	//   ....[124]....
        /*0760*/ 	.word	0x0500000f


	//   ....[125]....
        /*0764*/ 	.word	0x0500000f


	//----- nvinfo : EIATTR_COOP_GROUP_INSTR_OFFSETS
	.align		4
.L_151:
        /*0768*/ 	.byte	0x04, 0x28
        /*076a*/ 	.short	(.L_153 - .L_152)


	//   ....[0]....
.L_152:
        /*076c*/ 	.word	0x00000060


	//   ....[1]....
        /*0770*/ 	.word	0x00000140


	//   ....[2]....
        /*0774*/ 	.word	0x00000190


	//   ....[3]....
        /*0778*/ 	.word	0x000003c0


	//   ....[4]....
        /*077c*/ 	.word	0x00000520


	//   ....[5]....
        /*0780*/ 	.word	0x00000640


	//   ....[6]....
        /*0784*/ 	.word	0x000007a0


	//   ....[7]....
        /*0788*/ 	.word	0x000016c0


	//   ....[8]....
        /*078c*/ 	.word	0x00004d90


	//   ....[9]....
        /*0790*/ 	.word	0x00004e10


	//   ....[10]....
        /*0794*/ 	.word	0x00005180


	//   ....[11]....
        /*0798*/ 	.word	0x00005200


	//   ....[12]....
        /*079c*/ 	.word	0x000090a0


	//   ....[13]....
        /*07a0*/ 	.word	0x00009100


	//   ....[14]....
        /*07a4*/ 	.word	0x000096f0


	//   ....[15]....
        /*07a8*/ 	.word	0x00009750


	//   ....[16]....
        /*07ac*/ 	.word	0x0000a7b0


	//   ....[17]....
        /*07b0*/ 	.word	0x0000a870


	//   ....[18]....
        /*07b4*/ 	.word	0x0000a940


	//   ....[19]....
        /*07b8*/ 	.word	0x0000ab20


	//   ....[20]....
        /*07bc*/ 	.word	0x0000c6a0


	//   ....[21]....
        /*07c0*/ 	.word	0x0000c6d0


	//   ....[22]....
        /*07c4*/ 	.word	0x0000c780


	//   ....[23]....
        /*07c8*/ 	.word	0x0000c7c0


	//   ....[24]....
        /*07cc*/ 	.word	0x0000cf40


	//   ....[25]....
        /*07d0*/ 	.word	0x0000cf80


	//   ....[26]....
        /*07d4*/ 	.word	0x0000d0f0


	//   ....[27]....
        /*07d8*/ 	.word	0x0000d110


	//   ....[28]....
        /*07dc*/ 	.word	0x0000d260


	//   ....[29]....
        /*07e0*/ 	.word	0x0000d280


	//   ....[30]....
        /*07e4*/ 	.word	0x0000d3e0


	//   ....[31]....
        /*07e8*/ 	.word	0x0000d400


	//   ....[32]....
        /*07ec*/ 	.word	0x0000de20


	//   ....[33]....
        /*07f0*/ 	.word	0x0000de50


	//   ....[34]....
        /*07f4*/ 	.word	0x0000dfb0


	//   ....[35]....
        /*07f8*/ 	.word	0x0000dfd0


	//   ....[36]....
        /*07fc*/ 	.word	0x0000e120


	//   ....[37]....
        /*0800*/ 	.word	0x0000e140


	//   ....[38]....
        /*0804*/ 	.word	0x0000e2a0


	//   ....[39]....
        /*0808*/ 	.word	0x0000e2c0


	//   ....[40]....
        /*080c*/ 	.word	0x0000e480


	//   ....[41]....
        /*0810*/ 	.word	0x0000e670


	//   ....[42]....
        /*0814*/ 	.word	0x0000e6a0


	//   ....[43]....
        /*0818*/ 	.word	0x0000e6d0


	//   ....[44]....
        /*081c*/ 	.word	0x0000e700


	//   ....[45]....
        /*0820*/ 	.word	0x0000e730


	//   ....[46]....
        /*0824*/ 	.word	0x0000e760


	//   ....[47]....
        /*0828*/ 	.word	0x0000e8e0


	//   ....[48]....
        /*082c*/ 	.word	0x0000e910


	//   ....[49]....
        /*0830*/ 	.word	0x0000e940


	//   ....[50]....
        /*0834*/ 	.word	0x0000e970


	//   ....[51]....
        /*0838*/ 	.word	0x0000e9a0


	//   ....[52]....
        /*083c*/ 	.word	0x0000e9d0


	//   ....[53]....
        /*0840*/ 	.word	0x0000ea70


	//   ....[54]....
        /*0844*/ 	.word	0x0000eaa0


	//   ....[55]....
        /*0848*/ 	.word	0x0000eb30


	//   ....[56]....
        /*084c*/ 	.word	0x0000fb80


	//   ....[57]....
        /*0850*/ 	.word	0x00010880


	//   ....[58]....
        /*0854*/ 	.word	0x000108b0


	//   ....[59]....
        /*0858*/ 	.word	0x000108d0


	//   ....[60]....
        /*085c*/ 	.word	0x00010980


	//   ....[61]....
        /*0860*/ 	.word	0x00010990


	//   ....[62]....
        /*0864*/ 	.word	0x00010a40


	//   ....[63]....
        /*0868*/ 	.word	0x00010a50


	//   ....[64]....
        /*086c*/ 	.word	0x00010b00


	//   ....[65]....
        /*0870*/ 	.word	0x00010b10


	//   ....[66]....
        /*0874*/ 	.word	0x00010bc0


	//   ....[67]....
        /*0878*/ 	.word	0x00010bd0


	//   ....[68]....
        /*087c*/ 	.word	0x00010c80


	//   ....[69]....
        /*0880*/ 	.word	0x00010c90


	//   ....[70]....
        /*0884*/ 	.word	0x00010d40


	//   ....[71]....
        /*0888*/ 	.word	0x00010d50


	//   ....[72]....
        /*088c*/ 	.word	0x00010da0


	//   ....[73]....
        /*0890*/ 	.word	0x000145d0


	//   ....[74]....
        /*0894*/ 	.word	0x00014600


	//   ....[75]....
        /*0898*/ 	.word	0x00014640


	//   ....[76]....
        /*089c*/ 	.word	0x00014670


	//   ....[77]....
        /*08a0*/ 	.word	0x000146a0


	//   ....[78]....
        /*08a4*/ 	.word	0x000146d0


	//   ....[79]....
        /*08a8*/ 	.word	0x00014700


	//   ....[80]....
        /*08ac*/ 	.word	0x00014730


	//   ....[81]....
        /*08b0*/ 	.word	0x000148c0


	//   ....[82]....
        /*08b4*/ 	.word	0x000148f0


	//   ....[83]....
        /*08b8*/ 	.word	0x00014920


	//   ....[84]....
        /*08bc*/ 	.word	0x00014950


	//   ....[85]....
        /*08c0*/ 	.word	0x00014980


	//   ....[86]....
        /*08c4*/ 	.word	0x000149b0


	//   ....[87]....
        /*08c8*/ 	.word	0x00014a70


	//   ....[88]....
        /*08cc*/ 	.word	0x00014a90


	//   ....[89]....
        /*08d0*/ 	.word	0x00014b00


	//   ....[90]....
        /*08d4*/ 	.word	0x00014f90


	//   ....[91]....
        /*08d8*/ 	.word	0x000154b0


	//   ....[92]....
        /*08dc*/ 	.word	0x00015680


	//   ....[93]....
        /*08e0*/ 	.word	0x000156d0


	//   ....[94]....
        /*08e4*/ 	.word	0x00015810


	//   ....[95]....
        /*08e8*/ 	.word	0x00015860


	//   ....[96]....
        /*08ec*/ 	.word	0x000159a0


	//   ....[97]....
        /*08f0*/ 	.word	0x000159f0


	//   ....[98]....
        /*08f4*/ 	.word	0x00015b30


	//   ....[99]....
        /*08f8*/ 	.word	0x00015b80


	//   ....[100]....
        /*08fc*/ 	.word	0x00015cc0


	//   ....[101]....
        /*0900*/ 	.word	0x00015d10


	//   ....[102]....
        /*0904*/ 	.word	0x00015e50


	//   ....[103]....
        /*0908*/ 	.word	0x00015ea0


	//   ....[104]....
        /*090c*/ 	.word	0x00015fc0


	//   ....[105]....
        /*0910*/ 	.word	0x00016030


	//   ....[106]....
        /*0914*/ 	.word	0x00016150


	//   ....[107]....
        /*0918*/ 	.word	0x000161a0


	//   ....[108]....
        /*091c*/ 	.word	0x000164d0


	//   ....[109]....
        /*0920*/ 	.word	0x00016570


	//   ....[110]....
        /*0924*/ 	.word	0x000166a0


	//   ....[111]....
        /*0928*/ 	.word	0x00016720


	//   ....[112]....
        /*092c*/ 	.word	0x000167a0


	//   ....[113]....
        /*0930*/ 	.word	0x00016820


	//   ....[114]....
        /*0934*/ 	.word	0x000168a0


	//   ....[115]....
        /*0938*/ 	.word	0x00016930


	//   ....[116]....
        /*093c*/ 	.word	0x000169d0


	//   ....[117]....
        /*0940*/ 	.word	0x00016a80


	//   ....[118]....
        /*0944*/ 	.word	0x00016b00


	//   ....[119]....
        /*0948*/ 	.word	0x00016b80


	//   ....[120]....
        /*094c*/ 	.word	0x00016c00


	//   ....[121]....
        /*0950*/ 	.word	0x00016c90


	//   ....[122]....
        /*0954*/ 	.word	0x00016d10


	//   ....[123]....
        /*0958*/ 	.word	0x00016db0


	//   ....[124]....
        /*095c*/ 	.word	0x00016e40


	//   ....[125]....
        /*0960*/ 	.word	0x00016f70


	//----- nvinfo : EIATTR_REG_RECONFIG
	.align		4
.L_153:
        /*0964*/ 	.byte	0x01, 0x54
	.zero		2


	//----- nvinfo : EIATTR_SYSCALL_OFFSETS
	.align		4
        /*0968*/ 	.byte	0x04, 0x46
        /*096a*/ 	.short	(.L_155 - .L_154)


	//   ....[0]....
.L_154:
        /*096c*/ 	.word	0x000018a0


	//   ....[1]....
        /*0970*/ 	.word	0x0000f760


	//   ....[2]....
        /*0974*/ 	.word	0x0000f8c0


	//   ....[3]....
        /*0978*/ 	.word	0x0000f9c0


	//   ....[4]....
        /*097c*/ 	.word	0x00010400


	//----- nvinfo : EIATTR_MBARRIER_INSTR_OFFSETS
	.align		4
.L_155:
        /*0980*/ 	.byte	0x04, 0x39
        /*0982*/ 	.short	(.L_157 - .L_156)


	//   ....[0]....
.L_156:
        /*0984*/ 	.word	0x00000270
        /*0988*/ 	.word	0x000000ff
        /*098c*/ 	.word	0x00038800
        /*0990*/ 	.short	0x0100
        /*0992*/ 	.byte	0x08
	.zero		1


	//   ....[1]....
        /*0994*/ 	.word	0x00000280
        /*0998*/ 	.word	0x000000ff
        /*099c*/ 	.word	0x00038820
        /*09a0*/ 	.short	0x0100
        /*09a2*/ 	.byte	0x08
	.zero		1


	//   ....[2]....
        /*09a4*/ 	.word	0x00000370
        /*09a8*/ 	.word	0x000000ff
        /*09ac*/ 	.word	0x00038830
        /*09b0*/ 	.short	0x0100
        /*09b2*/ 	.byte	0x08
	.zero		1


	//   ....[3]....
        /*09b4*/ 	.word	0x00000380
        /*09b8*/ 	.word	0x000000ff
        /*09bc*/ 	.word	0x00038840
        /*09c0*/ 	.short	0x0100
        /*09c2*/ 	.byte	0x08
	.zero		1


	//   ....[4]....
        /*09c4*/ 	.word	0x00000390
        /*09c8*/ 	.word	0x000000ff
        /*09cc*/ 	.word	0x00038838
        /*09d0*/ 	.short	0x0100
        /*09d2*/ 	.byte	0x08
	.zero		1


	//   ....[5]....
        /*09d4*/ 	.word	0x000003a0
        /*09d8*/ 	.word	0x000000ff
        /*09dc*/ 	.word	0x00038848
        /*09e0*/ 	.short	0x0100
        /*09e2*/ 	.byte	0x08
	.zero		1


	//   ....[6]....
        /*09e4*/ 	.word	0x000004d0
        /*09e8*/ 	.word	0x000000ff
        /*09ec*/ 	.word	0x00038850
        /*09f0*/ 	.short	0x0100
        /*09f2*/ 	.byte	0x08
	.zero		1


	//   ....[7]....
        /*09f4*/ 	.word	0x000004e0
        /*09f8*/ 	.word	0x000000ff
        /*09fc*/ 	.word	0x00038860
        /*0a00*/ 	.short	0x0100
        /*0a02*/ 	.byte	0x08
	.zero		1


	//   ....[8]....
        /*0a04*/ 	.word	0x000004f0
        /*0a08*/ 	.word	0x000000ff
        /*0a0c*/ 	.word	0x00038858
        /*0a10*/ 	.short	0x0100
        /*0a12*/ 	.byte	0x08
	.zero		1


	//   ....[9]....
        /*0a14*/ 	.word	0x00000500
        /*0a18*/ 	.word	0x000000ff
        /*0a1c*/ 	.word	0x00038868
        /*0a20*/ 	.short	0x0100
        /*0a22*/ 	.byte	0x08
	.zero		1


	//   ....[10]....
        /*0a24*/ 	.word	0x000005f0
        /*0a28*/ 	.word	0x000000ff
        /*0a2c*/ 	.word	0x00038870
        /*0a30*/ 	.short	0x0100
        /*0a32*/ 	.byte	0x06
	.zero		1


	//   ....[11]....
        /*0a34*/ 	.word	0x00000600
        /*0a38*/ 	.word	0x000000ff
        /*0a3c*/ 	.word	0x00038880
        /*0a40*/ 	.short	0x0100
        /*0a42*/ 	.byte	0x06
	.zero		1


	//   ....[12]....
        /*0a44*/ 	.word	0x00000610
        /*0a48*/ 	.word	0x000000ff
        /*0a4c*/ 	.word	0x00038878
        /*0a50*/ 	.short	0x0100
        /*0a52*/ 	.byte	0x06
	.zero		1


	//   ....[13]....
        /*0a54*/ 	.word	0x00000620
        /*0a58*/ 	.word	0x000000ff
        /*0a5c*/ 	.word	0x00038888
        /*0a60*/ 	.short	0x0100
        /*0a62*/ 	.byte	0x06
	.zero		1


	//   ....[14]....
        /*0a64*/ 	.word	0x00000750
        /*0a68*/ 	.word	0x000000ff
        /*0a6c*/ 	.word	0x00038890
        /*0a70*/ 	.short	0x0100
        /*0a72*/ 	.byte	0x08
	.zero		1


	//   ....[15]....
        /*0a74*/ 	.word	0x00000760
        /*0a78*/ 	.word	0x000000ff
        /*0a7c*/ 	.word	0x000388a0
        /*0a80*/ 	.short	0x0100
        /*0a82*/ 	.byte	0x08
	.zero		1


	//   ....[16]....
        /*0a84*/ 	.word	0x00000770
        /*0a88*/ 	.word	0x000000ff
        /*0a8c*/ 	.word	0x00038898
        /*0a90*/ 	.short	0x0100
        /*0a92*/ 	.byte	0x08
	.zero		1


	//   ....[17]....
        /*0a94*/ 	.word	0x00000780
        /*0a98*/ 	.word	0x000000ff
        /*0a9c*/ 	.word	0x000388a8
        /*0aa0*/ 	.short	0x0100
        /*0aa2*/ 	.byte	0x08
	.zero		1


	//   ....[18]....
        /*0aa4*/ 	.word	0x000008b0
        /*0aa8*/ 	.word	0x000000ff
        /*0aac*/ 	.word	0x000388b0
        /*0ab0*/ 	.short	0x0100
        /*0ab2*/ 	.byte	0x08
	.zero		1


	//   ....[19]....
        /*0ab4*/ 	.word	0x000008c0
        /*0ab8*/ 	.word	0x000000ff
        /*0abc*/ 	.word	0x000388c0
        /*0ac0*/ 	.short	0x0100
        /*0ac2*/ 	.byte	0x08
	.zero		1


	//   ....[20]....
        /*0ac4*/ 	.word	0x000008d0
        /*0ac8*/ 	.word	0x000000ff
        /*0acc*/ 	.word	0x000388b8
        /*0ad0*/ 	.short	0x0100
        /*0ad2*/ 	.byte	0x08
	.zero		1


	//   ....[21]....
        /*0ad4*/ 	.word	0x000008e0
        /*0ad8*/ 	.word	0x000000ff
        /*0adc*/ 	.word	0x000388c8
        /*0ae0*/ 	.short	0x0100
        /*0ae2*/ 	.byte	0x08
	.zero		1


	//   ....[22]....
        /*0ae4*/ 	.word	0x00001970
        /*0ae8*/ 	.word	0x00000005
        /*0aec*/ 	.word	0x00038800
        /*0af0*/ 	.short	0x010a
        /*0af2*/ 	.byte	0x3f
	.zero		1


	//   ....[23]....
        /*0af4*/ 	.word	0x000019e0
        /*0af8*/ 	.word	0x00000000
        /*0afc*/ 	.word	0x00038830
        /*0b00*/ 	.short	0x010a
        /*0b02*/ 	.byte	0x3f
	.zero		1


	//   ....[24]....
        /*0b04*/ 	.word	0x00001a50
        /*0b08*/ 	.word	0x00000000
        /*0b0c*/ 	.word	0x00038830
        /*0b10*/ 	.short	0x010a
        /*0b12*/ 	.byte	0x3f
	.zero		1


	//   ....[25]....
        /*0b14*/ 	.word	0x00004c10
        /*0b18*/ 	.word	0x00000000
        /*0b1c*/ 	.word	0x00000000
        /*0b20*/ 	.short	0x0101
        /*0b22*/ 	.byte	0x3f
	.zero		1


	//   ....[26]....
        /*0b24*/ 	.word	0x00006100
        /*0b28*/ 	.word	0x000000ff
        /*0b2c*/ 	.word	0x00038830
        /*0b30*/ 	.short	0x010a
        /*0b32*/ 	.byte	0x04
	.zero		1


	//   ....[27]....
        /*0b34*/ 	.word	0x00006150
        /*0b38*/ 	.word	0x000000ff
        /*0b3c*/ 	.word	0x00038830
        /*0b40*/ 	.short	0x010a
        /*0b42*/ 	.byte	0x04
	.zero		1


	//   ....[28]....
        /*0b44*/ 	.word	0x000089f0
        /*0b48*/ 	.word	0x000000ff
        /*0b4c*/ 	.word	0x00038850
        /*0b50*/ 	.short	0x010a
        /*0b52*/ 	.byte	0x04
	.zero		1


	//   ....[29]....
        /*0b54*/ 	.word	0x00008a30
        /*0b58*/ 	.word	0x000000ff
        /*0b5c*/ 	.word	0x00038850
        /*0b60*/ 	.short	0x010a
        /*0b62*/ 	.byte	0x04
	.zero		1


	//   ....[30]....
        /*0b64*/ 	.word	0x00009c80
        /*0b68*/ 	.word	0x000000ff
        /*0b6c*/ 	.word	0x00000000
        /*0b70*/ 	.short	0x0101
        /*0b72*/ 	.byte	0x06
	.zero		1


	//   ....[31]....
        /*0b74*/ 	.word	0x00009ca0
        /*0b78*/ 	.word	0x000000ff
        /*0b7c*/ 	.word	0x00000000
        /*0b80*/ 	.short	0x0101
        /*0b82*/ 	.byte	0x04
	.zero		1


	//   ....[32]....
        /*0b84*/ 	.word	0x0000a710
        /*0b88*/ 	.word	0x0000000b
        /*0b8c*/ 	.word	0x00038850
        /*0b90*/ 	.short	0x010a
        /*0b92*/ 	.byte	0x3f
	.zero		1


	//   ....[33]....
        /*0b94*/ 	.word	0x0000a750
        /*0b98*/ 	.word	0x0000000b
        /*0b9c*/ 	.word	0x00038850
        /*0ba0*/ 	.short	0x010a
        /*0ba2*/ 	.byte	0x3f
	.zero		1


	//   ....[34]....
        /*0ba4*/ 	.word	0x0000ac40
        /*0ba8*/ 	.word	0x0000000b
        /*0bac*/ 	.word	0x00000000
        /*0bb0*/ 	.short	0x0101
        /*0bb2*/ 	.byte	0x3f
	.zero		1


	//   ....[35]....
        /*0bb4*/ 	.word	0x0000cf90
        /*0bb8*/ 	.word	0x00000098
        /*0bbc*/ 	.word	0x00000000
        /*0bc0*/ 	.short	0x0101
        /*0bc2*/ 	.byte	0x3f
	.zero		1


	//   ....[36]....
        /*0bc4*/ 	.word	0x0000fe10
        /*0bc8*/ 	.word	0x00000000
        /*0bcc*/ 	.word	0x00038840
        /*0bd0*/ 	.short	0x010a
        /*0bd2*/ 	.byte	0x3f
	.zero		1


	//   ....[37]....
        /*0bd4*/ 	.word	0x00010f00
        /*0bd8*/ 	.word	0x00000009
        /*0bdc*/ 	.word	0x00038800
        /*0be0*/ 	.short	0x0107
        /*0be2*/ 	.byte	0x3f
	.zero		1


	//   ....[38]....
        /*0be4*/ 	.word	0x00011010
        /*0be8*/ 	.word	0x00000002
        /*0bec*/ 	.word	0x00038800
        /*0bf0*/ 	.short	0x0101
        /*0bf2*/ 	.byte	0x3f
	.zero		1


	//   ....[39]....
        /*0bf4*/ 	.word	0x00011030
        /*0bf8*/ 	.word	0x00000002
        /*0bfc*/ 	.word	0x00038820
        /*0c00*/ 	.short	0x010a
        /*0c02*/ 	.byte	0x3f
	.zero		1


	//   ....[40]....
        /*0c04*/ 	.word	0x000113c0
        /*0c08*/ 	.word	0x00000003
        /*0c0c*/ 	.word	0x00038840
        /*0c10*/ 	.short	0x010a
        /*0c12*/ 	.byte	0x3f
	.zero		1


	//   ....[41]....
        /*0c14*/ 	.word	0x00011980
        /*0c18*/ 	.word	0x00000003
        /*0c1c*/ 	.word	0x00000060
        /*0c20*/ 	.short	0x010a
        /*0c22*/ 	.byte	0x3f
	.zero		1


	//   ....[42]....
        /*0c24*/ 	.word	0x000122a0
        /*0c28*/ 	.word	0x00000003
        /*0c2c*/ 	.word	0x00038840
        /*0c30*/ 	.short	0x010a
        /*0c32*/ 	.byte	0x3f
	.zero		1


	//   ....[43]....
        /*0c34*/ 	.word	0x00012860
        /*0c38*/ 	.word	0x00000002
        /*0c3c*/ 	.word	0x00000060
        /*0c40*/ 	.short	0x010a
        /*0c42*/ 	.byte	0x3f
	.zero		1


	//   ....[44]....
        /*0c44*/ 	.word	0x00013090
        /*0c48*/ 	.word	0x00000002
        /*0c4c*/ 	.word	0x00038840
        /*0c50*/ 	.short	0x010a
        /*0c52*/ 	.byte	0x3f
	.zero		1


	//   ....[45]....
        /*0c54*/ 	.word	0x00013650
        /*0c58*/ 	.word	0x00000002
        /*0c5c*/ 	.word	0x00000060
        /*0c60*/ 	.short	0x010a
        /*0c62*/ 	.byte	0x3f
	.zero		1


	//   ....[46]....
        /*0c64*/ 	.word	0x00013e10
        /*0c68*/ 	.word	0x00000002
        /*0c6c*/ 	.word	0x00038860
        /*0c70*/ 	.short	0x010a
        /*0c72*/ 	.byte	0x3f
	.zero		1


	//   ....[47]....
        /*0c74*/ 	.word	0x00014f10
        /*0c78*/ 	.word	0x00000000
        /*0c7c*/ 	.word	0x00038820
        /*0c80*/ 	.short	0x010a
        /*0c82*/ 	.byte	0x3f
	.zero		1


	//   ....[48]....
        /*0c84*/ 	.word	0x000150f0
        /*0c88*/ 	.word	0x00000006
        /*0c8c*/ 	.word	0x00000000
        /*0c90*/ 	.short	0x010a
        /*0c92*/ 	.byte	0x3f
	.zero		1


	//   ....[49]....
        /*0c94*/ 	.word	0x00015160
        /*0c98*/ 	.word	0x00000007
        /*0c9c*/ 	.word	0x00000000
        /*0ca0*/ 	.short	0x010a
        /*0ca2*/ 	.byte	0x3f
	.zero		1


	//   ....[50]....
        /*0ca4*/ 	.word	0x000151d0
        /*0ca8*/ 	.word	0x00000004
        /*0cac*/ 	.word	0x00000000
        /*0cb0*/ 	.short	0x010a
        /*0cb2*/ 	.byte	0x3f
	.zero		1


	//   ....[51]....
        /*0cb4*/ 	.word	0x00015200
        /*0cb8*/ 	.word	0x00000003
        /*0cbc*/ 	.word	0x00000000
        /*0cc0*/ 	.short	0x010a
        /*0cc2*/ 	.byte	0x3f
	.zero		1


	//   ....[52]....
        /*0cc4*/ 	.word	0x00015260
        /*0cc8*/ 	.word	0x00000005
        /*0ccc*/ 	.word	0x00038800
        /*0cd0*/ 	.short	0x010a
        /*0cd2*/ 	.byte	0x3f
	.zero		1


	//   ....[53]....
        /*0cd4*/ 	.word	0x000152b0
        /*0cd8*/ 	.word	0x00000000
        /*0cdc*/ 	.word	0x00038830
        /*0ce0*/ 	.short	0x010a
        /*0ce2*/ 	.byte	0x3f
	.zero		1


	//   ....[54]....
        /*0ce4*/ 	.word	0x00015320
        /*0ce8*/ 	.word	0x00000004
        /*0cec*/ 	.word	0x00038830
        /*0cf0*/ 	.short	0x010a
        /*0cf2*/ 	.byte	0x3f
	.zero		1


	//   ....[55]....
        /*0cf4*/ 	.word	0x00015380
        /*0cf8*/ 	.word	0x00000003
        /*0cfc*/ 	.word	0x00038850
        /*0d00*/ 	.short	0x010a
        /*0d02*/ 	.byte	0x3f
	.zero		1


	//   ....[56]....
        /*0d04*/ 	.word	0x000153d0
        /*0d08*/ 	.word	0x0000000b
        /*0d0c*/ 	.word	0x00038850
        /*0d10*/ 	.short	0x010a
        /*0d12*/ 	.byte	0x3f
	.zero		1


	//   ....[57]....
        /*0d14*/ 	.word	0x00015570
        /*0d18*/ 	.word	0x00000000
        /*0d1c*/ 	.word	0x00038840
        /*0d20*/ 	.short	0x010a
        /*0d22*/ 	.byte	0x3f
	.zero		1


	//   ....[58]....
        /*0d24*/ 	.word	0x000161f0
        /*0d28*/ 	.word	0x00000002
        /*0d2c*/ 	.word	0x00038820
        /*0d30*/ 	.short	0x010a
        /*0d32*/ 	.byte	0x3f
	.zero		1


	//   ....[59]....
        /*0d34*/ 	.word	0x00016240
        /*0d38*/ 	.word	0x00000003
        /*0d3c*/ 	.word	0x00038840
        /*0d40*/ 	.short	0x010a
        /*0d42*/ 	.byte	0x3f
	.zero		1


	//   ....[60]....
        /*0d44*/ 	.word	0x00016290
        /*0d48*/ 	.word	0x00000003
        /*0d4c*/ 	.word	0x00000060
        /*0d50*/ 	.short	0x010a
        /*0d52*/ 	.byte	0x3f
	.zero		1


	//   ....[61]....
        /*0d54*/ 	.word	0x000162e0
        /*0d58*/ 	.word	0x00000003
        /*0d5c*/ 	.word	0x00038840
        /*0d60*/ 	.short	0x010a
        /*0d62*/ 	.byte	0x3f
	.zero		1


	//   ....[62]....
        /*0d64*/ 	.word	0x00016330
        /*0d68*/ 	.word	0x00000002
        /*0d6c*/ 	.word	0x00000060
        /*0d70*/ 	.short	0x010a
        /*0d72*/ 	.byte	0x3f
	.zero		1


	//   ....[63]....
        /*0d74*/ 	.word	0x00016380
        /*0d78*/ 	.word	0x00000002
        /*0d7c*/ 	.word	0x00038840
        /*0d80*/ 	.short	0x010a
        /*0d82*/ 	.byte	0x3f
	.zero		1


	//   ....[64]....
        /*0d84*/ 	.word	0x000163d0
        /*0d88*/ 	.word	0x00000002
        /*0d8c*/ 	.word	0x00000060
        /*0d90*/ 	.short	0x010a
        /*0d92*/ 	.byte	0x3f
	.zero		1


	//   ....[65]....
        /*0d94*/ 	.word	0x00016420
        /*0d98*/ 	.word	0x00000002
        /*0d9c*/ 	.word	0x00038860
        /*0da0*/ 	.short	0x010a
        /*0da2*/ 	.byte	0x3f
	.zero		1


	//   ....[66]....
        /*0da4*/ 	.word	0x00016e90
        /*0da8*/ 	.word	0x00000000
        /*0dac*/ 	.word	0x00038820
        /*0db0*/ 	.short	0x010a
        /*0db2*/ 	.byte	0x3f
	.zero		1


	//   ....[67]....
        /*0db4*/ 	.word	0x00017030
        /*0db8*/ 	.word	0x00000006
        /*0dbc*/ 	.word	0x00000000
        /*0dc0*/ 	.short	0x010a
        /*0dc2*/ 	.byte	0x3f
	.zero		1


	//   ....[68]....
        /*0dc4*/ 	.word	0x00017080
        /*0dc8*/ 	.word	0x00000007
        /*0dcc*/ 	.word	0x00000000
        /*0dd0*/ 	.short	0x010a
        /*0dd2*/ 	.byte	0x3f
	.zero		1


	//   ....[69]....
        /*0dd4*/ 	.word	0x000170d0
        /*0dd8*/ 	.word	0x00000004
        /*0ddc*/ 	.word	0x00000000
        /*0de0*/ 	.short	0x010a
        /*0de2*/ 	.byte	0x3f
	.zero		1


	//----- nvinfo : EIATTR_NUM_MBARRIERS
	.align		4
.L_157:
        /*0de4*/ 	.byte	0x03, 0x38
        /*0de6*/ 	.short	0x0016


	//----- nvinfo : EIATTR_EXIT_INSTR_OFFSETS
	.align		4
        /*0de8*/ 	.byte	0x04, 0x1c
        /*0dea*/ 	.short	(.L_159 - .L_158)


	//   ....[0]....
.L_158:
        /*0dec*/ 	.word	0x00000a50


	//   ....[1]....
        /*0df0*/ 	.word	0x0000e440


	//   ....[2]....
        /*0df4*/ 	.word	0x00015250


	//----- nvinfo : EIATTR_MAX_THREADS
	.align		4
.L_159:
        /*0df8*/ 	.byte	0x04, 0x05
        /*0dfa*/ 	.short	(.L_161 - .L_160)
.L_160:
        /*0dfc*/ 	.word	0x00000180
        /*0e00*/ 	.word	0x00000001
        /*0e04*/ 	.word	0x00000001


	//----- nvinfo : EIATTR_CRS_STACK_SIZE
	.align		4
.L_161:
        /*0e08*/ 	.byte	0x04, 0x1e
        /*0e0a*/ 	.short	(.L_163 - .L_162)
.L_162:
        /*0e0c*/ 	.word	0x00000000


	//----- nvinfo : EIATTR_CBANK_PARAM_SIZE
	.align		4
.L_163:
        /*0e10*/ 	.byte	0x03, 0x19
        /*0e12*/ 	.short	0x0af0


	//----- nvinfo : EIATTR_PARAM_CBANK
	.align		4
        /*0e14*/ 	.byte	0x04, 0x0a
        /*0e16*/ 	.short	(.L_165 - .L_164)
	.align		4
.L_164:
        /*0e18*/ 	.word	index@(.nv.constant0._ZN7cutlass13device_kernelIN5flash11enable_sm90INS1_16FlashAttnFwdSm90INS1_25CollectiveMainloopFwdSm90ILi2EN4cute5tupleIJNS5_1CILi1EEES8_S8_EEENS6_IJNS7_ILi128EEENS7_ILi80EEENS7_ILi256EEEEEELi256ENS_6half_tEfNS_4arch4Sm90ELb0ELb0ELb1ELb1ELb0ELb0ELb0ELb1ELb1ELb1ELb0ELb0EEENS1_21CollectiveEpilogueFwdINS6_IJSA_SC_SB_EEES9_SE_SG_Li256ELb1ELb1ELb0ELb0EEENS1_36VarlenDynamicPersistentTileSchedulerILi128ELi80ELi256ELi128ELb0ELb1ELb1ELb0ELb1ELb1EEEEEEEEEvNT_6ParamsE)
        /*0e1c*/ 	.short	0x0210
        /*0e1e*/ 	.short	0x0af0


	//----- nvinfo : EIATTR_SW_WAR
	.align		4
.L_165:
        /*0e20*/ 	.byte	0x04, 0x36
        /*0e22*/ 	.short	(.L_167 - .L_166)
.L_166:
        /*0e24*/ 	.word	0x00000008
.L_167:


//--------------------- .nv.info._ZN7cutlass13device_kernelIN5flash11enable_sm90INS1_16FlashAttnFwdSm90INS1_25CollectiveMainloopFwdSm90ILi2EN4cute5tupleIJNS5_1CILi1EEES8_S8_EEENS6_IJNS7_ILi128EEENS7_ILi80EEENS7_ILi256EEEEEELi256ENS_6half_tEfNS_4arch4Sm90ELb0ELb0ELb1ELb1ELb0ELb1ELb0ELb1ELb1ELb1ELb0ELb0EEENS1_21CollectiveEpilogueFwdINS6_IJSA_SC_SB_EEES9_SE_SG_Li256ELb1ELb1ELb0ELb0EEENS1_36VarlenDynamicPersistentTileSchedulerILi128ELi80ELi256ELi128ELb0ELb1ELb1ELb0ELb1ELb1EEEEEEEEEvNT_6ParamsE --------------------------
	.section	.nv.info._ZN7cutlass13device_kernelIN5flash11enable_sm90INS1_16FlashAttnFwdSm90INS1_25CollectiveMainloopFwdSm90ILi2EN4cute5tupleIJNS5_1CILi1EEES8_S8_EEENS6_IJNS7_ILi128EEENS7_ILi80EEENS7_ILi256EEEEEELi256ENS_6half_tEfNS_4arch4Sm90ELb0ELb0ELb1ELb1ELb0ELb1ELb0ELb1ELb1ELb1ELb0ELb0EEENS1_21CollectiveEpilogueFwdINS6_IJSA_SC_SB_EEES9_SE_SG_Li256ELb1ELb1ELb0ELb0EEENS1_36VarlenDynamicPersistentTileSchedulerILi128ELi80ELi256ELi128ELb0ELb1ELb1ELb0ELb1ELb1EEEEEEEEEvNT_6ParamsE,"",@"SHT_CUDA_INFO"
	.sectionflags	@""
	.align	4


	//----- nvinfo : EIATTR_CUDA_API_VERSION
	.align		4
        /*0000*/ 	.byte	0x04, 0x37
        /*0002*/ 	.short	(.L_169 - .L_168)
.L_168:
        /*0004*/ 	.word	0x00000082


	//----- nvinfo : EIATTR_KPARAM_INFO
	.align		4
.L_169:
        /*0008*/ 	.byte	0x04, 0x17
        /*000a*/ 	.short	(.L_171 - .L_170)
.L_170:
        /*000c*/ 	.word	0x00000000
        /*0010*/ 	.short	0x0000
        /*0012*/ 	.short	0x0070
        /*0014*/ 	.byte	0x00, 0xf0, 0x01, 0x2a


	//----- nvinfo : EIATTR_SPARSE_MMA_MASK
	.align		4
.L_171:
        /*0018*/ 	.byte	0x03, 0x50
        /*001a*/ 	.short	0x0000


	//----- nvinfo : EIATTR_MAXREG_COUNT
	.align		4
        /*001c*/ 	.byte	0x03, 0x1b
        /*001e*/ 	.short	0x00a8


	//----- nvinfo : EIATTR_NUM_BARRIERS
	.align		4
        /*0020*/ 	.byte	0x02, 0x4c
        /*0022*/ 	.byte	0x10
	.zero		1


	//----- nvinfo : EIATTR_EXTERNS
	.align		4
        /*0024*/ 	.byte	0x04, 0x0f
        /*0026*/ 	.short	(.L_173 - .L_172)


	//   ....[0]....
	.align		4
.L_172:
        /*0028*/ 	.word	index@(__assertfail)


	//----- nvinfo : EIATTR_ANNOTATIONS
	.align		4
.L_173:
        /*002c*/ 	.byte	0x04, 0x55
        /*002e*/ 	.short	(.L_175 - .L_174)


	//   ....[0]....
.L_174:
        /* <DEDUP_REMOVED lines=120> */


	//----- nvinfo : EIATTR_MERCURY_ISA_VERSION
	.align		4
.L_175:
        /*07a0*/ 	.byte	0x03, 0x5f
        /*07a2*/ 	.short	0x0101


	//----- nvinfo : EIATTR_UNUSED_LOAD_BYTE_OFFSET
	.align		4
        /*07a4*/ 	.byte	0x04, 0x44
        /*07a6*/ 	.short	(.L_177 - .L_176)


	//   ....[0]....
.L_176:
        /*07a8*/ 	.word	0x00000a70
        /*07ac*/ 	.word	0x0000fff0


	//   ....[1]....
        /*07b0*/ 	.word	0x0001d240
        /*07b4*/ 	.word	0x0000fff0


	//----- nvinfo : EIATTR_INT_WARP_WIDE_INSTR_OFFSETS
	.align		4
.L_177:
        /*07b8*/ 	.byte	0x04, 0x31
        /*07ba*/ 	.short	(.L_179 - .L_178)


	//   ....[0]....
.L_178:
        /*07bc*/ 	.word	0x00000180


	//   ....[1]....
        /*07c0*/ 	.word	0x000001c0


	//   ....[2]....
        /*07c4*/ 	.word	0x00000280


	//   ....[3]....
        /*07c8*/ 	.word	0x00022cc0


	//   ....[4]....
        /*07cc*/ 	.word	0x00022d30


	//   ....[5]....
        /*07d0*/ 	.word	0x00027460


	//   ....[6]....
        /*07d4*/ 	.word	0x000274d0


	//----- nvinfo : EIATTR_COOP_GROUP_MASK_REGIDS
	.align		4
.L_179:
        /*07d8*/ 	.byte	0x04, 0x29
        /*07da*/ 	.short	(.L_181 - .L_180)


	//   ....[0]....
.L_180:
        /*07dc*/ 	.word	0xffffffff


	//   ....[1]....
        /*07e0*/ 	.word	0xffffffff


	//   ....[2]....
        /*07e4*/ 	.word	0xffffffff


	//   ....[3]....
        /*07e8*/ 	.word	0xffffffff


	//   ....[4]....
        /*07ec*/ 	.word	0xffffffff


	//   ....[5]....
        /*07f0*/ 	.word	0xffffffff


	//   ....[6]....
        /*07f4*/ 	.word	0xffffffff


	//   ....[7]....
        /*07f8*/ 	.word	0xffffffff


	//   ....[8]....
        /*07fc*/ 	.word	0xffffffff


	//   ....[9]....
        /*0800*/ 	.word	0xffffffff


	//   ....[10]....
        /*0804*/ 	.word	0xffffffff


	//   ....[11]....
        /*0808*/ 	.word	0xffffffff


	//   ....[12]....
        /*080c*/ 	.word	0xffffffff


	//   ....[13]....
        /*0810*/ 	.word	0xffffffff


	//   ....[14]....
        /*0814*/ 	.word	0xffffffff


	//   ....[15]....
        /*0818*/ 	.word	0xffffffff


	//   ....[16]....
        /*081c*/ 	.word	0xffffffff


	//   ....[17]....
        /*0820*/ 	.word	0xffffffff


	//   ....[18]....
        /*0824*/ 	.word	0xffffffff


	//   ....[19]....
        /*0828*/ 	.word	0xffffffff


	//   ....[20]....
        /*082c*/ 	.word	0xffffffff


	//   ....[21]....
        /*0830*/ 	.word	0xffffffff


	//   ....[22]....
        /*0834*/ 	.word	0xffffffff


	//   ....[23]....
        /*0838*/ 	.word	0xffffffff


	//   ....[24]....
        /*083c*/ 	.word	0xffffffff


	//   ....[25]....
        /*0840*/ 	.word	0xffffffff


	//   ....[26]....
        /*0844*/ 	.word	0xffffffff


	//   ....[27]....
        /*0848*/ 	.word	0xffffffff


	//   ....[28]....
        /*084c*/ 	.word	0xffffffff


	//   ....[29]....
        /*0850*/ 	.word	0xffffffff


	//   ....[30]....
        /*0854*/ 	.word	0xffffffff


	//   ....[31]....
        /*0858*/ 	.word	0xffffffff


	//   ....[32]....
        /*085c*/ 	.word	0xffffffff


	//   ....[33]....
        /*0860*/ 	.word	0xffffffff


	//   ....[34]....
        /*0864*/ 	.word	0xffffffff


	//   ....[35]....
        /*0868*/ 	.word	0xffffffff


	//   ....[36]....
        /*086c*/ 	.word	0xffffffff


	//   ....[37]....
        /*0870*/ 	.word	0xffffffff


	//   ....[38]....
        /*0874*/ 	.word	0xffffffff


	//   ....[39]....
        /*0878*/ 	.word	0xffffffff


	//   ....[40]....
        /*087c*/ 	.word	0xffffffff


	//   ....[41]....
        /*0880*/ 	.word	0xffffffff


	//   ....[42]....
        /*0884*/ 	.word	0xffffffff


	//   ....[43]....
        /*0888*/ 	.word	0xffffffff


	//   ....[44]....
        /*088c*/ 	.word	0xffffffff


	//   ....[45]....
        /*0890*/ 	.word	0xffffffff


	//   ....[46]....
        /*0894*/ 	.word	0xffffffff


	//   ....[47]....
        /*0898*/ 	.word	0xffffffff


	//   ....[48]....
        /*089c*/ 	.word	0xffffffff


	//   ....[49]....
        /*08a0*/ 	.word	0xffffffff


	//   ....[50]....
        /*08a4*/ 	.word	0xffffffff


	//   ....[51]....
        /*08a8*/ 	.word	0xffffffff


	//   ....[52]....
        /*08ac*/ 	.word	0xffffffff


	//   ....[53]....
        /*08b0*/ 	.word	0xffffffff


	//   ....[54]....
        /*08b4*/ 	.word	0xffffffff


	//   ....[55]....
        /*08b8*/ 	.word	0xffffffff


	//   ....[56]....
        /*08bc*/ 	.word	0xffffffff


	//   ....[57]....
        /*08c0*/ 	.word	0xffffffff


	//   ....[58]....
        /*08c4*/ 	.word	0xffffffff


	//   ....[59]....
        /*08c8*/ 	.word	0xffffffff


	//   ....[60]....
        /*08cc*/ 	.word	0xffffffff


	//   ....[61]....
        /*08d0*/ 	.word	0xffffffff


	//   ....[62]....
        /*08d4*/ 	.word	0xffffffff


	//   ....[63]....
        /*08d8*/ 	.word	0xffffffff


	//   ....[64]....
        /*08dc*/ 	.word	0xffffffff


	//   ....[65]....
        /*08e0*/ 	.word	0xffffffff


	//   ....[66]....
        /*08e4*/ 	.word	0xffffffff


	//   ....[67]....
        /*08e8*/ 	.word	0xffffffff


	//   ....[68]....
        /*08ec*/ 	.word	0xffffffff


	//   ....[69]....
        /*08f0*/ 	.word	0xffffffff


	//   ....[70]....
        /*08f4*/ 	.word	0xffffffff


	//   ....[71]....
        /*08f8*/ 	.word	0xffffffff


	//   ....[72]....
        /*08fc*/ 	.word	0xffffffff


	//   ....[73]....
        /*0900*/ 	.word	0xffffffff


	//   ....[74]....
        /*0904*/ 	.word	0xffffffff


	//   ....[75]....
        /*0908*/ 	.word	0xffffffff


	//   ....[76]....
        /*090c*/ 	.word	0xffffffff


	//   ....[77]....
        /*0910*/ 	.word	0xffffffff


	//   ....[78]....
        /*0914*/ 	.word	0xffffffff


	//   ....[79]....
        /*0918*/ 	.word	0xffffffff


	//   ....[80]....
        /*091c*/ 	.word	0xffffffff


	//   ....[81]....
        /*0920*/ 	.word	0xffffffff


	//   ....[82]....
        /*0924*/ 	.word	0xffffffff


	//   ....[83]....
        /*0928*/ 	.word	0xffffffff


	//   ....[84]....
        /*092c*/ 	.word	0xffffffff


	//   ....[85]....
        /*0930*/ 	.word	0xffffffff


	//   ....[86]....
        /*0934*/ 	.word	0xffffffff


	//   ....[87]....
        /*0938*/ 	.word	0xffffffff


	//   ....[88]....
        /*093c*/ 	.word	0xffffffff


	//   ....[89]....
        /*0940*/ 	.word	0xffffffff


	//   ....[90]....
        /*0944*/ 	.word	0xffffffff


	//   ....[91]....
        /*0948*/ 	.word	0xffffffff


	//   ....[92]....
        /*094c*/ 	.word	0xffffffff


	//   ....[93]....
        /*0950*/ 	.word	0xffffffff


	//   ....[94]....
        /*0954*/ 	.word	0xffffffff


	//   ....[95]....
        /*0958*/ 	.word	0xffffffff


	//   ....[96]....
        /*095c*/ 	.word	0xffffffff


	//   ....[97]....
        /*0960*/ 	.word	0xffffffff


	//   ....[98]....
        /*0964*/ 	.word	0xffffffff


	//   ....[99]....
        /*0968*/ 	.word	0xffffffff


	//   ....[100]....
        /*096c*/ 	.word	0x0500000f


	//   ....[101]....
        /*0970*/ 	.word	0x0500000f


	//   ....[102]....
        /*0974*/ 	.word	0x0500000f


	//   ....[103]....
        /*0978*/ 	.word	0x0500000f


	//   ....[104]....
        /*097c*/ 	.word	0x0500000f


	//   ....[105]....
        /*0980*/ 	.word	0x0500000f


	//   ....[106]....
        /*0984*/ 	.word	0x0500000f


	//   ....[107]....
        /*0988*/ 	.word	0x0500000f


	//   ....[108]....
        /*098c*/ 	.word	0x0500000f


	//   ....[109]....
        /*0990*/ 	.word	0x0500000f


	//   ....[110]....
        /*0994*/ 	.word	0x0500000f


	//   ....[111]....
        /*0998*/ 	.word	0x0500000f


	//   ....[112]....
        /*099c*/ 	.word	0x0500000f


	//   ....[113]....
        /*09a0*/ 	.word	0x0500000f


	//   ....[114]....
        /*09a4*/ 	.word	0x0500000f


	//   ....[115]....
        /*09a8*/ 	.word	0x0500000f


	//   ....[116]....
        /*09ac*/ 	.word	0x0500000f


	//   ....[117]....
        /*09b0*/ 	.word	0x0500000f


	//   ....[118]....
        /*09b4*/ 	.word	0x0500000f


	//   ....[119]....
        /*09b8*/ 	.word	0x0500000f


	//   ....[120]....
        /*09bc*/ 	.word	0x0500000f


	//   ....[121]....
        /*09c0*/ 	.word	0x0500000f


	//   ....[122]....
        /*09c4*/ 	.word	0x0500000f


	//   ....[123]....
        /*09c8*/ 	.word	0x0500000f


	//   ....[124]....
        /*09cc*/ 	.word	0x0500000f


	//   ....[125]....
        /*09d0*/ 	.word	0x0500000f


	//   ....[126]....
        /*09d4*/ 	.word	0x0500000f


	//   ....[127]....
        /*09d8*/ 	.word	0x0500000f


	//   ....[128]....
        /*09dc*/ 	.word	0x0500000f


	//   ....[129]....
        /*09e0*/ 	.word	0x0500000f


	//   ....[130]....
        /*09e4*/ 	.word	0x0500000f


	//   ....[131]....
        /*09e8*/ 	.word	0x0500000f


	//   ....[132]....
        /*09ec*/ 	.word	0x0500000f


	//   ....[133]....
        /*09f0*/ 	.word	0x0500000f


	//   ....[134]....
        /*09f4*/ 	.word	0x0500000f


	//   ....[135]....
        /*09f8*/ 	.word	0x0500000f


	//   ....[136]....
        /*09fc*/ 	.word	0x0500000f


	//   ....[137]....
        /*0a00*/ 	.word	0x0500000f


	//   ....[138]....
        /*0a04*/ 	.word	0x0500000f


	//   ....[139]....
        /*0a08*/ 	.word	0x0500000f


	//   ....[140]....
        /*0a0c*/ 	.word	0x0500000f


	//   ....[141]....
        /*0a10*/ 	.word	0x0500000f


	//   ....[142]....
        /*0a14*/ 	.word	0x0500000f


	//   ....[143]....
        /*0a18*/ 	.word	0x0500000f


	//----- nvinfo : EIATTR_COOP_GROUP_INSTR_OFFSETS
	.align		4
.L_181:
        /*0a1c*/ 	.byte	0x04, 0x28
        /*0a1e*/ 	.short	(.L_183 - .L_182)


	//   ....[0]....
.L_182:
        /*0a20*/ 	.word	0x00000060


	//   ....[1]....
        /*0a24*/ 	.word	0x00000190


	//   ....[2]....
        /*0a28*/ 	.word	0x00000290


	//   ....[3]....
        /*0a2c*/ 	.word	0x00000400


	//   ....[4]....
        /*0a30*/ 	.word	0x00000560


	//   ....[5]....
        /*0a34*/ 	.word	0x00000680


	//   ....[6]....
        /*0a38*/ 	.word	0x000007e0


	//   ....[7]....
        /*0a3c*/ 	.word	0x0000ad60


	//   ....[8]....
        /*0a40*/ 	.word	0x0000b2d0


	//   ....[9]....
        /*0a44*/ 	.word	0x0000b2e0


	//   ....[10]....
        /*0a48*/ 	.word	0x0000b2f0


	//   ....[11]....
        /*0a4c*/ 	.word	0x0000b300


	//   ....[12]....
        /*0a50*/ 	.word	0x0000e580


	//   ....[13]....
        /*0a54*/ 	.word	0x0000e590


	//   ....[14]....
        /*0a58*/ 	.word	0x0000e5a0


	//   ....[15]....
        /*0a5c*/ 	.word	0x0000e5b0


	//   ....[16]....
        /*0a60*/ 	.word	0x00015660


	//   ....[17]....
        /*0a64*/ 	.word	0x00015680


	//   ....[18]....
        /*0a68*/ 	.word	0x00015960


	//   ....[19]....
        /*0a6c*/ 	.word	0x00015990


	//   ....[20]....
        /*0a70*/ 	.word	0x0001b070


	//   ....[21]....
        /*0a74*/ 	.word	0x0001b0a0


	//   ....[22]....
        /*0a78*/ 	.word	0x0001b420


	//   ....[23]....
        /*0a7c*/ 	.word	0x0001b4c0


	//   ....[24]....
        /*0a80*/ 	.word	0x0001c7a0


	//   ....[25]....
        /*0a84*/ 	.word	0x0001c820


	//   ....[26]....
        /*0a88*/ 	.word	0x0001c830


	//   ....[27]....
        /*0a8c*/ 	.word	0x0001c860


	//   ....[28]....
        /*0a90*/ 	.word	0x0001e490


	//   ....[29]....
        /*0a94*/ 	.word	0x0001e590


	//   ....[30]....
        /*0a98*/ 	.word	0x0001e5e0


	//   ....[31]....
        /*0a9c*/ 	.word	0x0001e610


	//   ....[32]....
        /*0aa0*/ 	.word	0x0001ec80


	//   ....[33]....
        /*0aa4*/ 	.word	0x0001ecc0


	//   ....[34]....
        /*0aa8*/ 	.word	0x0001ee20


	//   ....[35]....
        /*0aac*/ 	.word	0x0001ee40


	//   ....[36]....
        /*0ab0*/ 	.word	0x0001ef90


	//   ....[37]....
        /*0ab4*/ 	.word	0x0001efb0


	//   ....[38]....
        /*0ab8*/ 	.word	0x0001f110


	//   ....[39]....
        /*0abc*/ 	.word	0x0001f130


	//   ....[40]....
        /*0ac0*/ 	.word	0x0001fa80


	//   ....[41]....
        /*0ac4*/ 	.word	0x0001faa0


	//   ....[42]....
        /*0ac8*/ 	.word	0x0001fbf0


	//   ....[43]....
        /*0acc*/ 	.word	0x0001fc10


	//   ....[44]....
        /*0ad0*/ 	.word	0x0001fd60


	//   ....[45]....
        /*0ad4*/ 	.word	0x0001fd80


	//   ....[46]....
        /*0ad8*/ 	.word	0x0001fee0


	//   ....[47]....
        /*0adc*/ 	.word	0x0001ff00


	//   ....[48]....
        /*0ae0*/ 	.word	0x000200e0


	//   ....[49]....
        /*0ae4*/ 	.word	0x000202c0


	//   ....[50]....
        /*0ae8*/ 	.word	0x000202f0


	//   ....[51]....
        /*0aec*/ 	.word	0x00020320


	//   ....[52]....
        /*0af0*/ 	.word	0x00020350


	//   ....[53]....
        /*0af4*/ 	.word	0x00020380


	//   ....[54]....
        /*0af8*/ 	.word	0x000203b0


	//   ....[55]....
        /*0afc*/ 	.word	0x00020530


	//   ....[56]....
        /*0b00*/ 	.word	0x00020560


	//   ....[57]....
        /*0b04*/ 	.word	0x00020590


	//   ....[58]....
        /*0b08*/ 	.word	0x000205c0


	//   ....[59]....
        /*0b0c*/ 	.word	0x000205f0


	//   ....[60]....
        /*0b10*/ 	.word	0x00020620


	//   ....[61]....
        /*0b14*/ 	.word	0x000206b0


	//   ....[62]....
        /*0b18*/ 	.word	0x000206e0


	//   ....[63]....
        /*0b1c*/ 	.word	0x00020770


	//   ....[64]....
        /*0b20*/ 	.word	0x00021350


	//   ....[65]....
        /*0b24*/ 	.word	0x000232f0


	//   ....[66]....
        /*0b28*/ 	.word	0x00024060


	//   ....[67]....
        /*0b2c*/ 	.word	0x00024070


	//   ....[68]....
        /*0b30*/ 	.word	0x00024140


	//   ....[69]....
        /*0b34*/ 	.word	0x00024150


	//   ....[70]....
        /*0b38*/ 	.word	0x00024200


	//   ....[71]....
        /*0b3c*/ 	.word	0x00024210


	//   ....[72]....
        /*0b40*/ 	.word	0x000242c0


	//   ....[73]....
        /*0b44*/ 	.word	0x000242d0


	//   ....[74]....
        /*0b48*/ 	.word	0x00024380


	//   ....[75]....
        /*0b4c*/ 	.word	0x00024390


	//   ....[76]....
        /*0b50*/ 	.word	0x00024440


	//   ....[77]....
        /*0b54*/ 	.word	0x00024450


	//   ....[78]....
        /*0b58*/ 	.word	0x00024500


	//   ....[79]....
        /*0b5c*/ 	.word	0x00024510


	//   ....[80]....
        /*0b60*/ 	.word	0x00024560


	//   ....[81]....
        /*0b64*/ 	.word	0x000245b0


	//   ....[82]....
        /*0b68*/ 	.word	0x00027da0


	//   ....[83]....
        /*0b6c*/ 	.word	0x00027dd0


	//   ....[84]....
        /*0b70*/ 	.word	0x00027e10


	//   ....[85]....
        /*0b74*/ 	.word	0x00027e40


	//   ....[86]....
        /*0b78*/ 	.word	0x00027e70


	//   ....[87]....
        /*0b7c*/ 	.word	0x00027ea0


	//   ....[88]....
        /*0b80*/ 	.word	0x00027ed0


	//   ....[89]....
        /*0b84*/ 	.word	0x00027f00


	//   ....[90]....
        /*0b88*/ 	.word	0x00028090


	//   ....[91]....
        /*0b8c*/ 	.word	0x000280c0


	//   ....[92]....
        /*0b90*/ 	.word	0x000280f0


	//   ....[93]....
        /*0b94*/ 	.word	0x00028120


	//   ....[94]....
        /*0b98*/ 	.word	0x00028150


	//   ....[95]....
        /*0b9c*/ 	.word	0x00028180


	//   ....[96]....
        /*0ba0*/ 	.word	0x00028240


	//   ....[97]....
        /*0ba4*/ 	.word	0x00028260


	//   ....[98]....
        /*0ba8*/ 	.word	0x000282d0


	//   ....[99]....
        /*0bac*/ 	.word	0x00028760


	//   ....[100]....
        /*0bb0*/ 	.word	0x00028ba0


	//   ....[101]....
        /*0bb4*/ 	.word	0x00028c30


	//   ....[102]....
        /*0bb8*/ 	.word	0x00028c80


	//   ....[103]....
        /*0bbc*/ 	.word	0x00028cd0


	//   ....[104]....
        /*0bc0*/ 	.word	0x00028db0


	//   ....[105]....
        /*0bc4*/ 	.word	0x00028e40


	//   ....[106]....
        /*0bc8*/ 	.word	0x00028e90


	//   ....[107]....
        /*0bcc*/ 	.word	0x00028ee0


	//   ....[108]....
        /*0bd0*/ 	.word	0x00029140


	//   ....[109]....
        /*0bd4*/ 	.word	0x00029430


	//   ....[110]....
        /*0bd8*/ 	.word	0x000295a0


	//   ....[111]....
        /*0bdc*/ 	.word	0x000295f0


	//   ....[112]....
        /*0be0*/ 	.word	0x000297a0


	//   ....[113]....
        /*0be4*/ 	.word	0x000297f0


	//   ....[114]....
        /*0be8*/ 	.word	0x00029930


	//   ....[115]....
        /*0bec*/ 	.word	0x00029980


	//   ....[116]....
        /*0bf0*/ 	.word	0x00029ac0


	//   ....[117]....
        /*0bf4*/ 	.word	0x00029b10


	//   ....[118]....
        /*0bf8*/ 	.word	0x00029c50


	//   ....[119]....
        /*0bfc*/ 	.word	0x00029ca0


	//   ....[120]....
        /*0c00*/ 	.word	0x00029de0


	//   ....[121]....
        /*0c04*/ 	.word	0x00029e30


	//   ....[122]....
        /*0c08*/ 	.word	0x00029f50


	//   ....[123]....
        /*0c0c*/ 	.word	0x00029fc0


	//   ....[124]....
        /*0c10*/ 	.word	0x0002a0e0


	//   ....[125]....
        /*0c14*/ 	.word	0x0002a130


	//   ....[126]....
        /*0c18*/ 	.word	0x0002a460


	//   ....[127]....
        /*0c1c*/ 	.word	0x0002a500


	//   ....[128]....
        /*0c20*/ 	.word	0x0002a630


	//   ....[129]....
        /*0c24*/ 	.word	0x0002a6b0


	//   ....[130]....
        /*0c28*/ 	.word	0x0002a730


	//   ....[131]....
        /*0c2c*/ 	.word	0x0002a7b0


	//   ....[132]....
        /*0c30*/ 	.word	0x0002a830


	//   ....[133]....
        /*0c34*/ 	.word	0x0002a8c0


	//   ....[134]....
        /*0c38*/ 	.word	0x0002a960


	//   ....[135]....
        /*0c3c*/ 	.word	0x0002aa10


	//   ....[136]....
        /*0c40*/ 	.word	0x0002aa90


	//   ....[137]....
        /*0c44*/ 	.word	0x0002ab10


	//   ....[138]....
        /*0c48*/ 	.word	0x0002ab90


	//   ....[139]....
        /*0c4c*/ 	.word	0x0002ac20


	//   ....[140]....
        /*0c50*/ 	.word	0x0002aca0


	//   ....[141]....
        /*0c54*/ 	.word	0x0002ad40


	//   ....[142]....
        /*0c58*/ 	.word	0x0002add0


	//   ....[143]....
        /*0c5c*/ 	.word	0x0002af00


	//----- nvinfo : EIATTR_REG_RECONFIG
	.align		4
.L_183:
        /*0c60*/ 	.byte	0x01, 0x54
	.zero		2


	//----- nvinfo : EIATTR_SYSCALL_OFFSETS
	.align		4
        /*0c64*/ 	.byte	0x04, 0x46
        /*0c66*/ 	.short	(.L_185 - .L_184)


	//   ....[0]....
.L_184:
        /*0c68*/ 	.word	0x00001b00


	//   ....[1]....
        /*0c6c*/ 	.word	0x00001c50


	//   ....[2]....
        /*0c70*/ 	.word	0x0000aee0


	//   ....[3]....
        /*0c74*/ 	.word	0x0000b240


	//   ....[4]....
        /*0c78*/ 	.word	0x00022ed0


	//   ....[5]....
        /*0c7c*/ 	.word	0x00023030


	//   ....[6]....
        /*0c80*/ 	.word	0x00023130


	//   ....[7]....
        /*0c84*/ 	.word	0x00023bb0


	//----- nvinfo : EIATTR_MBARRIER_INSTR_OFFSETS
	.align		4
.L_185:
        /*0c88*/ 	.byte	0x04, 0x39
        /*0c8a*/ 	.short	(.L_187 - .L_186)


	//   ....[0]....
.L_186:
        /*0c8c*/ 	.word	0x000002b0
        /*0c90*/ 	.word	0x000000ff
        /*0c94*/ 	.word	0x00038800
        /*0c98*/ 	.short	0x0100
        /*0c9a*/ 	.byte	0x08
	.zero		1


	//   ....[1]....
        /*0c9c*/ 	.word	0x000002c0
        /*0ca0*/ 	.word	0x000000ff
        /*0ca4*/ 	.word	0x00038820
        /*0ca8*/ 	.short	0x0100
        /*0caa*/ 	.byte	0x08
	.zero		1


	//   ....[2]....
        /*0cac*/ 	.word	0x000003b0
        /*0cb0*/ 	.word	0x000000ff
        /*0cb4*/ 	.word	0x00038830
        /*0cb8*/ 	.short	0x0100
        /*0cba*/ 	.byte	0x08
	.zero		1


	//   ....[3]....
        /*0cbc*/ 	.word	0x000003c0
        /*0cc0*/ 	.word	0x000000ff
        /*0cc4*/ 	.word	0x00038840
        /*0cc8*/ 	.short	0x0100
        /*0cca*/ 	.byte	0x08
	.zero		1


	//   ....[4]....
        /*0ccc*/ 	.word	0x000003d0
        /*0cd0*/ 	.word	0x000000ff
        /*0cd4*/ 	.word	0x00038838
        /*0cd8*/ 	.short	0x0100
        /*0cda*/ 	.byte	0x08
	.zero		1


	//   ....[5]....
        /*0cdc*/ 	.word	0x000003e0
        /*0ce0*/ 	.word	0x000000ff
        /*0ce4*/ 	.word	0x00038848
        /*0ce8*/ 	.short	0x0100
        /*0cea*/ 	.byte	0x08
	.zero		1


	//   ....[6]....
        /*0cec*/ 	.word	0x00000510
        /*0cf0*/ 	.word	0x000000ff
        /*0cf4*/ 	.word	0x00038850
        /*0cf8*/ 	.short	0x0100
        /*0cfa*/ 	.byte	0x08
	.zero		1


	//   ....[7]....
        /*0cfc*/ 	.word	0x00000520
        /*0d00*/ 	.word	0x000000ff
        /*0d04*/ 	.word	0x00038860
        /*0d08*/ 	.short	0x0100
        /*0d0a*/ 	.byte	0x08
	.zero		1


	//   ....[8]....
        /*0d0c*/ 	.word	0x00000530
        /*0d10*/ 	.word	0x000000ff
        /*0d14*/ 	.word	0x00038858
        /*0d18*/ 	.short	0x0100
        /*0d1a*/ 	.byte	0x08
	.zero		1


	//   ....[9]....
        /*0d1c*/ 	.word	0x00000540
        /*0d20*/ 	.word	0x000000ff
        /*0d24*/ 	.word	0x00038868
        /*0d28*/ 	.short	0x0100
        /*0d2a*/ 	.byte	0x08
	.zero		1


	//   ....[10]....
        /*0d2c*/ 	.word	0x00000630
        /*0d30*/ 	.word	0x000000ff
        /*0d34*/ 	.word	0x00038870
        /*0d38*/ 	.short	0x0100
        /*0d3a*/ 	.byte	0x06
	.zero		1


	//   ....[11]....
        /*0d3c*/ 	.word	0x00000640
        /*0d40*/ 	.word	0x000000ff
        /*0d44*/ 	.word	0x00038880
        /*0d48*/ 	.short	0x0100
        /*0d4a*/ 	.byte	0x06
	.zero		1


	//   ....[12]....
        /*0d4c*/ 	.word	0x00000650
        /*0d50*/ 	.word	0x000000ff
        /*0d54*/ 	.word	0x00038878
        /*0d58*/ 	.short	0x0100
        /*0d5a*/ 	.byte	0x06
	.zero		1


	//   ....[13]....
        /*0d5c*/ 	.word	0x00000660
        /*0d60*/ 	.word	0x000000ff
        /*0d64*/ 	.word	0x00038888
        /*0d68*/ 	.short	0x0100
        /*0d6a*/ 	.byte	0x06
	.zero		1


	//   ....[14]....
        /*0d6c*/ 	.word	0x00000790
        /*0d70*/ 	.word	0x000000ff
        /*0d74*/ 	.word	0x00038890
        /*0d78*/ 	.short	0x0100
        /*0d7a*/ 	.byte	0x08
	.zero		1


	//   ....[15]....
        /*0d7c*/ 	.word	0x000007a0
        /*0d80*/ 	.word	0x000000ff
        /*0d84*/ 	.word	0x000388a0
        /*0d88*/ 	.short	0x0100
        /*0d8a*/ 	.byte	0x08
	.zero		1


	//   ....[16]....
        /*0d8c*/ 	.word	0x000007b0
        /*0d90*/ 	.word	0x000000ff
        /*0d94*/ 	.word	0x00038898
        /*0d98*/ 	.short	0x0100
        /*0d9a*/ 	.byte	0x08
	.zero		1


	//   ....[17]....
        /*0d9c*/ 	.word	0x000007c0
        /*0da0*/ 	.word	0x000000ff
        /*0da4*/ 	.word	0x000388a8
        /*0da8*/ 	.short	0x0100
        /*0daa*/ 	.byte	0x08
	.zero		1


	//   ....[18]....
        /*0dac*/ 	.word	0x000008f0
        /*0db0*/ 	.word	0x000000ff
        /*0db4*/ 	.word	0x000388b0
        /*0db8*/ 	.short	0x0100
        /*0dba*/ 	.byte	0x08
	.zero		1


	//   ....[19]....
        /*0dbc*/ 	.word	0x00000900
        /*0dc0*/ 	.word	0x000000ff
        /*0dc4*/ 	.word	0x000388c0
        /*0dc8*/ 	.short	0x0100
        /*0dca*/ 	.byte	0x08
	.zero		1


	//   ....[20]....
        /*0dcc*/ 	.word	0x00000910
        /*0dd0*/ 	.word	0x000000ff
        /*0dd4*/ 	.word	0x000388b8
        /*0dd8*/ 	.short	0x0100
        /*0dda*/ 	.byte	0x08
	.zero		1


	//   ....[21]....
        /*0ddc*/ 	.word	0x00000920
        /*0de0*/ 	.word	0x000000ff
        /*0de4*/ 	.word	0x000388c8
        /*0de8*/ 	.short	0x0100
        /*0dea*/ 	.byte	0x08
	.zero		1


	//   ....[22]....
        /*0dec*/ 	.word	0x00003790
        /*0df0*/ 	.word	0x00000000
        /*0df4*/ 	.word	0x00038890
        /*0df8*/ 	.short	0x010a
        /*0dfa*/ 	.byte	0x3f
	.zero		1


	//   ....[23]....
        /*0dfc*/ 	.word	0x00006b30
        /*0e00*/ 	.word	0x00000000
        /*0e04*/ 	.word	0x00038890
        /*0e08*/ 	.short	0x010a
        /*0e0a*/ 	.byte	0x3f
	.zero		1


	//   ....[24]....
        /*0e0c*/ 	.word	0x00009d00
        /*0e10*/ 	.word	0x00000000
        /*0e14*/ 	.word	0x00038890
        /*0e18*/ 	.short	0x010a
        /*0e1a*/ 	.byte	0x3f
	.zero		1


	//   ....[25]....
        /*0e1c*/ 	.word	0x0000a150
        /*0e20*/ 	.word	0x00000024
        /*0e24*/ 	.word	0x00000000
        /*0e28*/ 	.short	0x0101
        /*0e2a*/ 	.byte	0x3f
	.zero		1


	//   ....[26]....
        /*0e2c*/ 	.word	0x0000a190
        /*0e30*/ 	.word	0x00000000
        /*0e34*/ 	.word	0x000388b0
        /*0e38*/ 	.short	0x010a
        /*0e3a*/ 	.byte	0x3f
	.zero		1


	//   ....[27]....
        /*0e3c*/ 	.word	0x0000a7d0
        /*0e40*/ 	.word	0x00000000
        /*0e44*/ 	.word	0x00000000
        /*0e48*/ 	.short	0x0101
        /*0e4a*/ 	.byte	0x3f
	.zero		1


	//   ....[28]....
        /*0e4c*/ 	.word	0x0000af60
        /*0e50*/ 	.word	0x00000012
        /*0e54*/ 	.word	0x00038800
        /*0e58*/ 	.short	0x010a
        /*0e5a*/ 	.byte	0x3f
	.zero		1


	//   ....[29]....
        /*0e5c*/ 	.word	0x0000afb0
        /*0e60*/ 	.word	0x00000012
        /*0e64*/ 	.word	0x00038800
        /*0e68*/ 	.short	0x010a
        /*0e6a*/ 	.byte	0x3f
	.zero		1


	//   ....[30]....
        /*0e6c*/ 	.word	0x0000b820
        /*0e70*/ 	.word	0x00000012
        /*0e74*/ 	.word	0x00038800
        /*0e78*/ 	.short	0x010a
        /*0e7a*/ 	.byte	0x3f
	.zero		1


	//   ....[31]....
        /*0e7c*/ 	.word	0x0000e9b0
        /*0e80*/ 	.word	0x00000012
        /*0e84*/ 	.word	0x00038800
        /*0e88*/ 	.short	0x010a
        /*0e8a*/ 	.byte	0x3f
	.zero		1


	//   ....[32]....
        /*0e8c*/ 	.word	0x00011c10
        /*0e90*/ 	.word	0x00000000
        /*0e94*/ 	.word	0x00038830
        /*0e98*/ 	.short	0x010a
        /*0e9a*/ 	.byte	0x3f
	.zero		1


	//   ....[33]....
        /*0e9c*/ 	.word	0x00011c90
        /*0ea0*/ 	.word	0x00000000
        /*0ea4*/ 	.word	0x00038830
        /*0ea8*/ 	.short	0x010a
        /*0eaa*/ 	.byte	0x3f
	.zero		1


	//   ....[34]....
        /*0eac*/ 	.word	0x00015f60
        /*0eb0*/ 	.word	0x00000000
        /*0eb4*/ 	.word	0x00000000
        /*0eb8*/ 	.short	0x0101
        /*0eba*/ 	.byte	0x3f
	.zero		1


	//   ....[35]....
        /*0ebc*/ 	.word	0x00016f70
        /*0ec0*/ 	.word	0x0000000b
        /*0ec4*/ 	.word	0x00038830
        /*0ec8*/ 	.short	0x010a
        /*0eca*/ 	.byte	0x3f
	.zero		1


	//   ....[36]....
        /*0ecc*/ 	.word	0x00016ff0
        /*0ed0*/ 	.word	0x0000000b
        /*0ed4*/ 	.word	0x00038830
        /*0ed8*/ 	.short	0x010a
        /*0eda*/ 	.byte	0x3f
	.zero		1


	//   ....[37]....
        /*0edc*/ 	.word	0x0001a720
        /*0ee0*/ 	.word	0x00000009
        /*0ee4*/ 	.word	0x00038850
        /*0ee8*/ 	.short	0x010a
        /*0eea*/ 	.byte	0x3f
	.zero		1


	//   ....[38]....
        /*0eec*/ 	.word	0x0001a770
        /*0ef0*/ 	.word	0x00000009
        /*0ef4*/ 	.word	0x00038850
        /*0ef8*/ 	.short	0x010a
        /*0efa*/ 	.byte	0x3f
	.zero		1


	//   ....[39]....
        /*0efc*/ 	.word	0x0001b6f0
        /*0f00*/ 	.word	0x000000a4
        /*0f04*/ 	.word	0x00000000
        /*0f08*/ 	.short	0x0101
        /*0f0a*/ 	.byte	0x3f
	.zero		1


	//   ....[40]....
        /*0f0c*/ 	.word	0x0001b810
        /*0f10*/ 	.word	0x00000009
        /*0f14*/ 	.word	0x00000000
        /*0f18*/ 	.short	0x0101
        /*0f1a*/ 	.byte	0x3f
	.zero		1


	//   ....[41]....
        /*0f1c*/ 	.word	0x0001c4a0
        /*0f20*/ 	.word	0x00000000
        /*0f24*/ 	.word	0x00038850
        /*0f28*/ 	.short	0x010a
        /*0f2a*/ 	.byte	0x3f
	.zero		1


	//   ....[42]....
        /*0f2c*/ 	.word	0x0001c540
        /*0f30*/ 	.word	0x00000000
        /*0f34*/ 	.word	0x00038850
        /*0f38*/ 	.short	0x010a
        /*0f3a*/ 	.byte	0x3f
	.zero		1


	//   ....[43]....
        /*0f3c*/ 	.word	0x0001c9d0
        /*0f40*/ 	.word	0x0000000c
        /*0f44*/ 	.word	0x00000000
        /*0f48*/ 	.short	0x0101
        /*0f4a*/ 	.byte	0x3f
	.zero		1


	//   ....[44]....
        /*0f4c*/ 	.word	0x0001ecb0
        /*0f50*/ 	.word	0x00000000
        /*0f54*/ 	.word	0x00000000
        /*0f58*/ 	.short	0x0101
        /*0f5a*/ 	.byte	0x3f
	.zero		1


	//   ....[45]....
        /*0f5c*/ 	.word	0x00021440
        /*0f60*/ 	.word	0x00000004
        /*0f64*/ 	.word	0x00038820
        /*0f68*/ 	.short	0x010a
        /*0f6a*/ 	.byte	0x3f
	.zero		1


	//   ....[46]....
        /*0f6c*/ 	.word	0x00021520
        /*0f70*/ 	.word	0x00000006
        /*0f74*/ 	.word	0x000388a0
        /*0f78*/ 	.short	0x010a
        /*0f7a*/ 	.byte	0x3f
	.zero		1


	//   ....[47]....
        /*0f7c*/ 	.word	0x00021a70
        /*0f80*/ 	.word	0x00000006
        /*0f84*/ 	.word	0x000388c0
        /*0f88*/ 	.short	0x010a
        /*0f8a*/ 	.byte	0x3f
	.zero		1


	//   ....[48]....
        /*0f8c*/ 	.word	0x00022100
        /*0f90*/ 	.word	0x00000006
        /*0f94*/ 	.word	0x000388a0
        /*0f98*/ 	.short	0x010a
        /*0f9a*/ 	.byte	0x3f
	.zero		1


	//   ....[49]....
        /*0f9c*/ 	.word	0x00022640
        /*0fa0*/ 	.word	0x00000006
        /*0fa4*/ 	.word	0x000388c0
        /*0fa8*/ 	.short	0x010a
        /*0faa*/ 	.byte	0x3f
	.zero		1


	//   ....[50]....
        /*0fac*/ 	.word	0x000235a0
        /*0fb0*/ 	.word	0x00000000
        /*0fb4*/ 	.word	0x00038840
        /*0fb8*/ 	.short	0x010a
        /*0fba*/ 	.byte	0x3f
	.zero		1


	//   ....[51]....
        /*0fbc*/ 	.word	0x000246d0
        /*0fc0*/ 	.word	0x00000009
        /*0fc4*/ 	.word	0x00038800
        /*0fc8*/ 	.short	0x0107
        /*0fca*/ 	.byte	0x3f
	.zero		1


	//   ....[52]....
        /*0fcc*/ 	.word	0x000247e0
        /*0fd0*/ 	.word	0x00000002
        /*0fd4*/ 	.word	0x00038800
        /*0fd8*/ 	.short	0x0101
        /*0fda*/ 	.byte	0x3f
	.zero		1


	//   ....[53]....
        /*0fdc*/ 	.word	0x00024800
        /*0fe0*/ 	.word	0x00000002
        /*0fe4*/ 	.word	0x00038820
        /*0fe8*/ 	.short	0x010a
        /*0fea*/ 	.byte	0x3f
	.zero		1


	//   ....[54]....
        /*0fec*/ 	.word	0x00024b90
        /*0ff0*/ 	.word	0x00000003
        /*0ff4*/ 	.word	0x00038840
        /*0ff8*/ 	.short	0x010a
        /*0ffa*/ 	.byte	0x3f
	.zero		1


	//   ....[55]....
        /*0ffc*/ 	.word	0x00025150
        /*1000*/ 	.word	0x00000003
        /*1004*/ 	.word	0x00000060
        /*1008*/ 	.short	0x010a
        /*100a*/ 	.byte	0x3f
	.zero		1


	//   ....[56]....
        /*100c*/ 	.word	0x00025a70
        /*1010*/ 	.word	0x00000003
        /*1014*/ 	.word	0x00038840
        /*1018*/ 	.short	0x010a
        /*101a*/ 	.byte	0x3f
	.zero		1


	//   ....[57]....
        /*101c*/ 	.word	0x00026030
        /*1020*/ 	.word	0x00000002
        /*1024*/ 	.word	0x00000060
        /*1028*/ 	.short	0x010a
        /*102a*/ 	.byte	0x3f
	.zero		1


	//   ....[58]....
        /*102c*/ 	.word	0x00026860
        /*1030*/ 	.word	0x00000002
        /*1034*/ 	.word	0x00038840
        /*1038*/ 	.short	0x010a
        /*103a*/ 	.byte	0x3f
	.zero		1


	//   ....[59]....
        /*103c*/ 	.word	0x00026e20
        /*1040*/ 	.word	0x00000002
        /*1044*/ 	.word	0x00000060
        /*1048*/ 	.short	0x010a
        /*104a*/ 	.byte	0x3f
	.zero		1


	//   ....[60]....
        /*104c*/ 	.word	0x000275e0
        /*1050*/ 	.word	0x00000002
        /*1054*/ 	.word	0x00038860
        /*1058*/ 	.short	0x010a
        /*105a*/ 	.byte	0x3f
	.zero		1


	//   ....[61]....
        /*105c*/ 	.word	0x000286e0
        /*1060*/ 	.word	0x00000000
        /*1064*/ 	.word	0x00038820
        /*1068*/ 	.short	0x010a
        /*106a*/ 	.byte	0x3f
	.zero		1


	//   ....[62]....
        /*106c*/ 	.word	0x00028890
        /*1070*/ 	.word	0x00000006
        /*1074*/ 	.word	0x00000000
        /*1078*/ 	.short	0x010a
        /*107a*/ 	.byte	0x3f
	.zero		1


	//   ....[63]....
        /*107c*/ 	.word	0x00028900
        /*1080*/ 	.word	0x00000007
        /*1084*/ 	.word	0x00000000
        /*1088*/ 	.short	0x010a
        /*108a*/ 	.byte	0x3f
	.zero		1


	//   ....[64]....
        /*108c*/ 	.word	0x00028970
        /*1090*/ 	.word	0x00000004
        /*1094*/ 	.word	0x00000000
        /*1098*/ 	.short	0x010a
        /*109a*/ 	.byte	0x3f
	.zero		1


	//   ....[65]....
        /*109c*/ 	.word	0x000289a0
        /*10a0*/ 	.word	0x00000003
        /*10a4*/ 	.word	0x00000000
        /*10a8*/ 	.short	0x010a
        /*10aa*/ 	.byte	0x3f
	.zero		1


	//   ....[66]....
        /*10ac*/ 	.word	0x00028a00
        /*10b0*/ 	.word	0x00000000
        /*10b4*/ 	.word	0x00038890
        /*10b8*/ 	.short	0x010a
        /*10ba*/ 	.byte	0x3f
	.zero		1


	//   ....[67]....
        /*10bc*/ 	.word	0x00028a50
        /*10c0*/ 	.word	0x00000000
        /*10c4*/ 	.word	0x00038890
        /*10c8*/ 	.short	0x010a
        /*10ca*/ 	.byte	0x3f
	.zero		1


	//   ....[68]....
        /*10cc*/ 	.word	0x00028aa0
        /*10d0*/ 	.word	0x00000000
        /*10d4*/ 	.word	0x00038890
        /*10d8*/ 	.short	0x010a
        /*10da*/ 	.byte	0x3f
	.zero		1


	//   ....[69]....
        /*10dc*/ 	.word	0x00028af0
        /*10e0*/ 	.word	0x00000000
        /*10e4*/ 	.word	0x000388b0
        /*10e8*/ 	.short	0x010a
        /*10ea*/ 	.byte	0x3f
	.zero		1


	//   ....[70]....
        /*10ec*/ 	.word	0x00028d00
        /*10f0*/ 	.word	0x00000012
        /*10f4*/ 	.word	0x00038800
        /*10f8*/ 	.short	0x010a
        /*10fa*/ 	.byte	0x3f
	.zero		1


	//   ....[71]....
        /*10fc*/ 	.word	0x00028f20
        /*1100*/ 	.word	0x00000012
        /*1104*/ 	.word	0x00038800
        /*1108*/ 	.short	0x010a
        /*110a*/ 	.byte	0x3f
	.zero		1


	//   ....[72]....
        /*110c*/ 	.word	0x00028f70
        /*1110*/ 	.word	0x00000000
        /*1114*/ 	.word	0x00038830
        /*1118*/ 	.short	0x010a
        /*111a*/ 	.byte	0x3f
	.zero		1


	//   ....[73]....
        /*111c*/ 	.word	0x00028fc0
        /*1120*/ 	.word	0x0000000b
        /*1124*/ 	.word	0x00038830
        /*1128*/ 	.short	0x010a
        /*112a*/ 	.byte	0x3f
	.zero		1


	//   ....[74]....
        /*112c*/ 	.word	0x00029010
        /*1130*/ 	.word	0x00000009
        /*1134*/ 	.word	0x00038850
        /*1138*/ 	.short	0x010a
        /*113a*/ 	.byte	0x3f
	.zero		1


	//   ....[75]....
        /*113c*/ 	.word	0x00029060
        /*1140*/ 	.word	0x00000000
        /*1144*/ 	.word	0x00038850
        /*1148*/ 	.short	0x010a
        /*114a*/ 	.byte	0x3f
	.zero		1


	//   ....[76]....
        /*114c*/ 	.word	0x00029210
        /*1150*/ 	.word	0x00000003
        /*1154*/ 	.word	0x00038820
        /*1158*/ 	.short	0x010a
        /*115a*/ 	.byte	0x3f
	.zero		1


	//   ....[77]....
        /*115c*/ 	.word	0x00029260
        /*1160*/ 	.word	0x00000006
        /*1164*/ 	.word	0x000388a0
        /*1168*/ 	.short	0x010a
        /*116a*/ 	.byte	0x3f
	.zero		1


	//   ....[78]....
        /*116c*/ 	.word	0x000292b0
        /*1170*/ 	.word	0x00000006
        /*1174*/ 	.word	0x000388c0
        /*1178*/ 	.short	0x010a
        /*117a*/ 	.byte	0x3f
	.zero		1


	//   ....[79]....
        /*117c*/ 	.word	0x00029300
        /*1180*/ 	.word	0x00000006
        /*1184*/ 	.word	0x000388a0
        /*1188*/ 	.short	0x010a
        /*118a*/ 	.byte	0x3f
	.zero		1


	//   ....[80]....
        /*118c*/ 	.word	0x00029350
        /*1190*/ 	.word	0x00000006
        /*1194*/ 	.word	0x000388c0
        /*1198*/ 	.short	0x010a
        /*119a*/ 	.byte	0x3f
	.zero		1


	//   ....[81]....
        /*119c*/ 	.word	0x000294f0
        /*11a0*/ 	.word	0x00000000
        /*11a4*/ 	.word	0x00038840
        /*11a8*/ 	.short	0x010a
        /*11aa*/ 	.byte	0x3f
	.zero		1


	//   ....[82]....
        /*11ac*/ 	.word	0x0002a180
        /*11b0*/ 	.word	0x00000002
        /*11b4*/ 	.word	0x00038820
        /*11b8*/ 	.short	0x010a
        /*11ba*/ 	.byte	0x3f
	.zero		1


	//   ....[83]....
        /*11bc*/ 	.word	0x0002a1d0
        /*11c0*/ 	.word	0x00000003
        /*11c4*/ 	.word	0x00038840
        /*11c8*/ 	.short	0x010a
        /*11ca*/ 	.byte	0x3f
	.zero		1


	//   ....[84]....
        /*11cc*/ 	.word	0x0002a220
        /*11d0*/ 	.word	0x00000003
        /*11d4*/ 	.word	0x00000060
        /*11d8*/ 	.short	0x010a
        /*11da*/ 	.byte	0x3f
	.zero		1


	//   ....[85]....
        /*11dc*/ 	.word	0x0002a270
        /*11e0*/ 	.word	0x00000003
        /*11e4*/ 	.word	0x00038840
        /*11e8*/ 	.short	0x010a
        /*11ea*/ 	.byte	0x3f
	.zero		1


	//   ....[86]....
        /*11ec*/ 	.word	0x0002a2c0
        /*11f0*/ 	.word	0x00000002
        /*11f4*/ 	.word	0x00000060
        /*11f8*/ 	.short	0x010a
        /*11fa*/ 	.byte	0x3f
	.zero		1


	//   ....[87]....
        /*11fc*/ 	.word	0x0002a310
        /*1200*/ 	.word	0x00000002
        /*1204*/ 	.word	0x00038840
        /*1208*/ 	.short	0x010a
        /*120a*/ 	.byte	0x3f
	.zero		1


	//   ....[88]....
        /*120c*/ 	.word	0x0002a360
        /*1210*/ 	.word	0x00000002
        /*1214*/ 	.word	0x00000060
        /*1218*/ 	.short	0x010a
        /*121a*/ 	.byte	0x3f
	.zero		1


	//   ....[89]....
        /*121c*/ 	.word	0x0002a3b0
        /*1220*/ 	.word	0x00000002
        /*1224*/ 	.word	0x00038860
        /*1228*/ 	.short	0x010a
        /*122a*/ 	.byte	0x3f
	.zero		1


	//   ....[90]....
        /*122c*/ 	.word	0x0002ae20
        /*1230*/ 	.word	0x00000000
        /*1234*/ 	.word	0x00038820
        /*1238*/ 	.short	0x010a
        /*123a*/ 	.byte	0x3f
	.zero		1


	//   ....[91]....
        /*123c*/ 	.word	0x0002afc0
        /*1240*/ 	.word	0x00000006
        /*1244*/ 	.word	0x00000000
        /*1248*/ 	.short	0x010a
        /*124a*/ 	.byte	0x3f
	.zero		1


	//   ....[92]....
        /*124c*/ 	.word	0x0002b010
        /*1250*/ 	.word	0x00000007
        /*1254*/ 	.word	0x00000000
        /*1258*/ 	.short	0x010a
        /*125a*/ 	.byte	0x3f
	.zero		1


	//   ....[93]....
        /*125c*/ 	.word	0x0002b060
        /*1260*/ 	.word	0x00000004
        /*1264*/ 	.word	0x00000000
        /*1268*/ 	.short	0x010a
        /*126a*/ 	.byte	0x3f
	.zero		1


	//----- nvinfo : EIATTR_NUM_MBARRIERS
	.align		4
.L_187:
        /*126c*/ 	.byte	0x03, 0x38
        /*126e*/ 	.short	0x0016


	//----- nvinfo : EIATTR_EXIT_INSTR_OFFSETS
	.align		4
        /*1270*/ 	.byte	0x04, 0x1c
        /*1272*/ 	.short	(.L_189 - .L_188)


	//   ....[0]....
.L_188:
        /*1274*/ 	.word	0x000289f0


	//----- nvinfo : EIATTR_MAX_THREADS
	.align		4
.L_189:
        /*1278*/ 	.byte	0x04, 0x05
        /*127a*/ 	.short	(.L_191 - .L_190)
.L_190:
        /*127c*/ 	.word	0x00000180
        /*1280*/ 	.word	0x00000001
        /*1284*/ 	.word	0x00000001


	//----- nvinfo : EIATTR_CRS_STACK_SIZE
	.align		4
.L_191:
        /*1288*/ 	.byte	0x04, 0x1e
        /*128a*/ 	.short	(.L_193 - .L_192)
.L_192:
        /*128c*/ 	.word	0x00000000


	//----- nvinfo : EIATTR_CBANK_PARAM_SIZE
	.align		4
.L_193:
        /*1290*/ 	.byte	0x03, 0x19
        /*1292*/ 	.short	0x0af0


	//----- nvinfo : EIATTR_PARAM_CBANK
	.align		4
        /*1294*/ 	.byte	0x04, 0x0a
        /*1296*/ 	.short	(.L_195 - .L_194)
	.align		4
.L_194:
        /*1298*/ 	.word	index@(.nv.constant0._ZN7cutlass13device_kernelIN5flash11enable_sm90INS1_16FlashAttnFwdSm90INS1_25CollectiveMainloopFwdSm90ILi2EN4cute5tupleIJNS5_1CILi1EEES8_S8_EEENS6_IJNS7_ILi128EEENS7_ILi80EEENS7_ILi256EEEEEELi256ENS_6half_tEfNS_4arch4Sm90ELb0ELb0ELb1ELb1ELb0ELb1ELb0ELb1ELb1ELb1ELb0ELb0EEENS1_21CollectiveEpilogueFwdINS6_IJSA_SC_SB_EEES9_SE_SG_Li256ELb1ELb1ELb0ELb0EEENS1_36VarlenDynamicPersistentTileSchedulerILi128ELi80ELi256ELi128ELb0ELb1ELb1ELb0ELb1ELb1EEEEEEEEEvNT_6ParamsE)
        /*129c*/ 	.short	0x0210
        /*129e*/ 	.short	0x0af0


	//----- nvinfo : EIATTR_SW_WAR
	.align		4
.L_195:
        /*12a0*/ 	.byte	0x04, 0x36
        /*12a2*/ 	.short	(.L_197 - .L_196)
.L_196:
        /*12a4*/ 	.word	0x00000008
.L_197:


//--------------------- .nv.info._ZN7cutlass13device_kernelIN5flash11enable_sm90INS1_16FlashAttnFwdSm90INS1_25CollectiveMainloopFwdSm90ILi2EN4cute5tupleIJNS5_1CILi1EEES8_S8_EEENS6_IJNS7_ILi128EEENS7_ILi64EEENS7_ILi256EEEEEELi256ENS_6half_tEfNS_4arch4Sm90ELb0ELb1ELb1ELb0ELb0ELb0ELb0ELb1ELb1ELb1ELb0ELb0EEENS1_21CollectiveEpilogueFwdINS6_IJSA_SC_SB_EEES9_SE_SG_Li256ELb0ELb1ELb0ELb0EEENS1_30DynamicPersistentTileSchedulerILi256ELi128ELb0ELb1ELb1EEEEEEEEEvNT_6ParamsE --------------------------
	.section	.nv.info._ZN7cutlass13device_kernelIN5flash11enable_sm90INS1_16FlashAttnFwdSm90INS1_25CollectiveMainloopFwdSm90ILi2EN4cute5tupleIJNS5_1CILi1EEES8_S8_EEENS6_IJNS7_ILi128EEENS7_ILi64EEENS7_ILi256EEEEEELi256ENS_6half_tEfNS_4arch4Sm90ELb0ELb1ELb1ELb0ELb0ELb0ELb0ELb1ELb1ELb1ELb0ELb0EEENS1_21CollectiveEpilogueFwdINS6_IJSA_SC_SB_EEES9_SE_SG_Li256ELb0ELb1ELb0ELb0EEENS1_30DynamicPersistentTileSchedulerILi256ELi128ELb0ELb1ELb1EEEEEEEEEvNT_6ParamsE,"",@"SHT_CUDA_INFO"
	.sectionflags	@""
	.align	4


	//----- nvinfo : EIATTR_CUDA_API_VERSION
	.align		4
        /*0000*/ 	.byte	0x04, 0x37
        /*0002*/ 	.short	(.L_199 - .L_198)
.L_198:
        /*0004*/ 	.word	0x00000082


	//----- nvinfo : EIATTR_KPARAM_INFO
	.align		4
.L_199:
        /*0008*/ 	.byte	0x04, 0x17
        /*000a*/ 	.short	(.L_201 - .L_200)
.L_200:
        /*000c*/ 	.word	0x00000000
        /*0010*/ 	.short	0x0000
        /*0012*/ 	.short	0x0070
        /*0014*/ 	.byte	0x00, 0xf0, 0x01, 0x2a


	//----- nvinfo : EIATTR_SPARSE_MMA_MASK
	.align		4
.L_201:
        /*0018*/ 	.byte	0x03, 0x50
        /*001a*/ 	.short	0x0000


	//----- nvinfo : EIATTR_MAXREG_COUNT
	.align		4
        /*001c*/ 	.byte	0x03, 0x1b
        /*001e*/ 	.short	0x00a8


	//----- nvinfo : EIATTR_NUM_BARRIERS
	.align		4
        /*0020*/ 	.byte	0x02, 0x4c
        /*0022*/ 	.byte	0x09
	.zero		1


	//----- nvinfo : EIATTR_EXTERNS
	.align		4
        /*0024*/ 	.byte	0x04, 0x0f
        /*0026*/ 	.short	(.L_203 - .L_202)


	//   ....[0]....
	.align		4
.L_202:
        /*0028*/ 	.word	index@(__assertfail)


	//----- nvinfo : EIATTR_ANNOTATIONS
	.align		4
.L_203:
        /*002c*/ 	.byte	0x04, 0x55
        /*002e*/ 	.short	(.L_205 - .L_204)


	//   ....[0]....
.L_204:
        /* <DEDUP_REMOVED lines=26> */


	//----- nvinfo : EIATTR_MERCURY_ISA_VERSION
	.align		4
.L_205:
        /*01b8*/ 	.byte	0x03, 0x5f
        /*01ba*/ 	.short	0x0101


	//----- nvinfo : EIATTR_INT_WARP_WIDE_INSTR_OFFSETS
	.align		4
        /*01bc*/ 	.byte	0x04, 0x31
        /*01be*/ 	.short	(.L_207 - .L_206)


	//   ....[0]....
.L_206:
        /*01c0*/ 	.word	0x00000130


	//   ....[1]....
        /*01c4*/ 	.word	0x00000170


	//   ....[2]....
        /*01c8*/ 	.word	0x000001e0


	//   ....[3]....
        /*01cc*/ 	.word	0x00010ea0


	//   ....[4]....
        /*01d0*/ 	.word	0x00010f40


	//   ....[5]....
        /*01d4*/ 	.word	0x000151a0


	//   ....[6]....
        /*01d8*/ 	.word	0x00015240


	//----- nvinfo : EIATTR_COOP_GROUP_MASK_REGIDS
	.align		4
.L_207:
        /*01dc*/ 	.byte	0x04, 0x29
        /*01de*/ 	.short	(.L_209 - .L_208)


	//   ....[0]....
.L_208:
        /*01e0*/ 	.word	0xffffffff


	//   ....[1]....
        /*01e4*/ 	.word	0xffffffff


	//   ....[2]....
        /*01e8*/ 	.word	0xffffffff


	//   ....[3]....
        /*01ec*/ 	.word	0xffffffff


	//   ....[4]....
        /*01f0*/ 	.word	0xffffffff


	//   ....[5]....
        /*01f4*/ 	.word	0xffffffff


	//   ....[6]....
        /*01f8*/ 	.word	0xffffffff


	//   ....[7]....
        /*01fc*/ 	.word	0xffffffff


	//   ....[8]....
        /*0200*/ 	.word	0xffffffff


	//   ....[9]....
        /*0204*/ 	.word	0xffffffff


	//   ....[10]....
        /*0208*/ 	.word	0xffffffff


	//   ....[11]....
        /*020c*/ 	.word	0xffffffff


	//   ....[12]....
        /*0210*/ 	.word	0xffffffff


	//   ....[13]....
        /*0214*/ 	.word	0xffffffff


	//   ....[14]....
        /*0218*/ 	.word	0xffffffff


	//   ....[15]....
        /*021c*/ 	.word	0xffffffff


	//   ....[16]....
        /*0220*/ 	.word	0xffffffff


	//   ....[17]....
        /*0224*/ 	.word	0xffffffff


	//   ....[18]....
        /*0228*/ 	.word	0xffffffff


	//   ....[19]....
        /*022c*/ 	.word	0xffffffff


	//   ....[20]....
        /*0230*/ 	.word	0xffffffff


	//   ....[21]....
        /*0234*/ 	.word	0xffffffff


	//   ....[22]....
        /*0238*/ 	.word	0xffffffff


	//   ....[23]....
        /*023c*/ 	.word	0xffffffff


	//   ....[24]....
        /*0240*/ 	.word	0xffffffff


	//   ....[25]....
        /*0244*/ 	.word	0xffffffff


	//   ....[26]....
        /*0248*/ 	.word	0xffffffff


	//   ....[27]....
        /*024c*/ 	.word	0xffffffff


	//   ....[28]....
        /*0250*/ 	.word	0xffffffff


	//   ....[29]....
        /*0254*/ 	.word	0xffffffff


	//   ....[30]....
        /*0258*/ 	.word	0xffffffff


	//   ....[31]....
        /*025c*/ 	.word	0xffffffff


	//   ....[32]....
        /*0260*/ 	.word	0xffffffff


	//   ....[33]....
        /*0264*/ 	.word	0xffffffff


	//   ....[34]....
        /*0268*/ 	.word	0xffffffff


	//   ....[35]....
        /*026c*/ 	.word	0xffffffff


	//   ....[36]....
        /*0270*/ 	.word	0xffffffff


	//   ....[37]....
        /*0274*/ 	.word	0xffffffff


	//   ....[38]....
        /*0278*/ 	.word	0xffffffff


	//   ....[39]....
        /*027c*/ 	.word	0xffffffff


	//   ....[40]....
        /*0280*/ 	.word	0xffffffff


	//   ....[41]....
        /*0284*/ 	.word	0xffffffff


	//   ....[42]....
        /*0288*/ 	.word	0xffffffff


	//   ....[43]....
        /*028c*/ 	.word	0xffffffff


	//   ....[44]....
        /*0290*/ 	.word	0xffffffff


	//   ....[45]....
        /*0294*/ 	.word	0xffffffff


	//   ....[46]....
        /*0298*/ 	.word	0xffffffff


	//   ....[47]....
        /*029c*/ 	.word	0xffffffff


	//   ....[48]....
        /*02a0*/ 	.word	0xffffffff


	//   ....[49]....
        /*02a4*/ 	.word	0xffffffff


	//   ....[50]....
        /*02a8*/ 	.word	0xffffffff


	//   ....[51]....
        /*02ac*/ 	.word	0xffffffff


	//   ....[52]....
        /*02b0*/ 	.word	0xffffffff


	//   ....[53]....
        /*02b4*/ 	.word	0xffffffff


	//   ....[54]....
        /*02b8*/ 	.word	0xffffffff


	//   ....[55]....
        /*02bc*/ 	.word	0xffffffff


	//   ....[56]....
        /*02c0*/ 	.word	0xffffffff


	//   ....[57]....
        /*02c4*/ 	.word	0xffffffff


	//   ....[58]....
        /*02c8*/ 	.word	0xffffffff


	//   ....[59]....
        /*02cc*/ 	.word	0xffffffff


	//   ....[60]....
        /*02d0*/ 	.word	0xffffffff


	//   ....[61]....
        /*02d4*/ 	.word	0xffffffff


	//   ....[62]....
        /*02d8*/ 	.word	0xffffffff


	//   ....[63]....
        /*02dc*/ 	.word	0xffffffff


	//   ....[64]....
        /*02e0*/ 	.word	0xffffffff


	//   ....[65]....
        /*02e4*/ 	.word	0xffffffff


	//   ....[66]....
        /*02e8*/ 	.word	0xffffffff


	//   ....[67]....
        /*02ec*/ 	.word	0xffffffff


	//   ....[68]....
        /*02f0*/ 	.word	0xffffffff


	//   ....[69]....
        /*02f4*/ 	.word	0xffffffff


	//   ....[70]....
        /*02f8*/ 	.word	0xffffffff


	//   ....[71]....
        /*02fc*/ 	.word	0xffffffff


	//   ....[72]....
        /*0300*/ 	.word	0xffffffff


	//   ....[73]....
        /*0304*/ 	.word	0xffffffff


	//   ....[74]....
        /*0308*/ 	.word	0x0500000f


	//   ....[75]....
        /*030c*/ 	.word	0x0500000f


	//   ....[76]....
        /*0310*/ 	.word	0x0500000f


	//   ....[77]....
        /*0314*/ 	.word	0x0500000f


	//   ....[78]....
        /*0318*/ 	.word	0x0500000f


	//   ....[79]....
        /*031c*/ 	.word	0x0500000f


	//   ....[80]....
        /*0320*/ 	.word	0x0500000f


	//   ....[81]....
        /*0324*/ 	.word	0x0500000f


	//   ....[82]....
        /*0328*/ 	.word	0x0500000f


	//   ....[83]....
        /*032c*/ 	.word	0x0500000f


	//   ....[84]....
        /*0330*/ 	.word	0x0500000f


	//   ....[85]....
        /*0334*/ 	.word	0x0500000f


	//   ....[86]....
        /*0338*/ 	.word	0x0500000f


	//   ....[87]....
        /*033c*/ 	.word	0x0500000f


	//   ....[88]....
        /*0340*/ 	.word	0x0500000f


	//   ....[89]....
        /*0344*/ 	.word	0x0500000f


	//   ....[90]....
        /*0348*/ 	.word	0x0500000f


	//   ....[91]....
        /*034c*/ 	.word	0x0500000f


	//   ....[92]....
        /*0350*/ 	.word	0x0500000f


	//----- nvinfo : EIATTR_COOP_GROUP_INSTR_OFFSETS
	.align		4
.L_209:
        /*0354*/ 	.byte	0x04, 0x28
        /*0356*/ 	.short	(.L_211 - .L_210)


	//   ....[0]....
.L_210:
        /*0358*/ 	.word	0x00000060


	//   ....[1]....
        /*035c*/ 	.word	0x00000140


	//   ....[2]....
        /*0360*/ 	.word	0x00000190


	//   ....[3]....
        /*0364*/ 	.word	0x000003c0


	//   ....[4]....
        /*0368*/ 	.word	0x00000520


	//   ....[5]....
        /*036c*/ 	.word	0x00000640


	//   ....[6]....
        /*0370*/ 	.word	0x000007a0


	//   ....[7]....
        /*0374*/ 	.word	0x00001a50


	//   ....[8]....
        /*0378*/ 	.word	0x00002570


	//   ....[9]....
        /*037c*/ 	.word	0x00002e30


	//   ....[10]....
        /*0380*/ 	.word	0x000037b0


	//   ....[11]....
        /*0384*/ 	.word	0x000038c0


	//   ....[12]....
        /*0388*/ 	.word	0x00003c60


	//   ....[13]....
        /*038c*/ 	.word	0x00003cf0


	//   ....[14]....
        /*0390*/ 	.word	0x00005cd0


	//   ....[15]....
        /*0394*/ 	.word	0x00006150


	//   ....[16]....
        /*0398*/ 	.word	0x00006850


	//   ....[17]....
        /*039c*/ 	.word	0x00006950


	//   ....[18]....
        /*03a0*/ 	.word	0x00006c90


	//   ....[19]....
        /*03a4*/ 	.word	0x00006d50


	//   ....[20]....
        /*03a8*/ 	.word	0x00008d80


	//   ....[21]....
        /*03ac*/ 	.word	0x00008e40


	//   ....[22]....
        /*03b0*/ 	.word	0x00009090


	//   ....[23]....
        /*03b4*/ 	.word	0x000090e0


	//   ....[24]....
        /*03b8*/ 	.word	0x0000aad0


	//   ....[25]....
        /*03bc*/ 	.word	0x0000b0d0


	//   ....[26]....
        /*03c0*/ 	.word	0x0000b7b0


	//   ....[27]....
        /*03c4*/ 	.word	0x0000b8b0


	//   ....[28]....
        /*03c8*/ 	.word	0x0000bc40


	//   ....[29]....
        /*03cc*/ 	.word	0x0000bcc0


	//   ....[30]....
        /*03d0*/ 	.word	0x0000cca0


	//   ....[31]....
        /*03d4*/ 	.word	0x0000cce0


	//   ....[32]....
        /*03d8*/ 	.word	0x0000ce20


	//   ....[33]....
        /*03dc*/ 	.word	0x0000ce40


	//   ....[34]....
        /*03e0*/ 	.word	0x0000ea00


	//   ....[35]....
        /*03e4*/ 	.word	0x0000ea30


	//   ....[36]....
        /*03e8*/ 	.word	0x0000eb20


	//   ....[37]....
        /*03ec*/ 	.word	0x0000eb50


	//   ....[38]....
        /*03f0*/ 	.word	0x0000f0f0


	//   ....[39]....
        /*03f4*/ 	.word	0x0000f130


	//   ....[40]....
        /*03f8*/ 	.word	0x0000f280


	//   ....[41]....
        /*03fc*/ 	.word	0x0000f2a0


	//   ....[42]....
        /*0400*/ 	.word	0x0000f3f0


	//   ....[43]....
        /*0404*/ 	.word	0x0000f410


	//   ....[44]....
        /*0408*/ 	.word	0x0000f570


	//   ....[45]....
        /*040c*/ 	.word	0x0000f590


	//   ....[46]....
        /*0410*/ 	.word	0x0000fd40


	//   ....[47]....
        /*0414*/ 	.word	0x0000fd60


	//   ....[48]....
        /*0418*/ 	.word	0x0000feb0


	//   ....[49]....
        /*041c*/ 	.word	0x0000fed0


	//   ....[50]....
        /*0420*/ 	.word	0x00010020


	//   ....[51]....
        /*0424*/ 	.word	0x00010040


	//   ....[52]....
        /*0428*/ 	.word	0x000101a0


	//   ....[53]....
        /*042c*/ 	.word	0x000101c0


	//   ....[54]....
        /*0430*/ 	.word	0x000103d0


	//   ....[55]....
        /*0434*/ 	.word	0x000114c0


	//   ....[56]....
        /*0438*/ 	.word	0x00011fd0


	//   ....[57]....
        /*043c*/ 	.word	0x00012010


	//   ....[58]....
        /*0440*/ 	.word	0x00012030


	//   ....[59]....
        /*0444*/ 	.word	0x000120f0


	//   ....[60]....
        /*0448*/ 	.word	0x00012110


	//   ....[61]....
        /*044c*/ 	.word	0x000121c0


	//   ....[62]....
        /*0450*/ 	.word	0x000121e0


	//   ....[63]....
        /*0454*/ 	.word	0x00012290


	//   ....[64]....
        /*0458*/ 	.word	0x000122b0


	//   ....[65]....
        /*045c*/ 	.word	0x00012360


	//   ....[66]....
        /*0460*/ 	.word	0x00012380


	//   ....[67]....
        /*0464*/ 	.word	0x00012430


	//   ....[68]....
        /*0468*/ 	.word	0x00012450


	//   ....[69]....
        /*046c*/ 	.word	0x00012500


	//   ....[70]....
        /*0470*/ 	.word	0x00012520


	//   ....[71]....
        /*0474*/ 	.word	0x000125c0


	//   ....[72]....
        /*0478*/ 	.word	0x00015970


	//   ....[73]....
        /*047c*/ 	.word	0x00015b60


	//   ....[74]....
        /*0480*/ 	.word	0x000161b0


	//   ....[75]....
        /*0484*/ 	.word	0x00016310


	//   ....[76]....
        /*0488*/ 	.word	0x00016360


	//   ....[77]....
        /*048c*/ 	.word	0x000164e0


	//   ....[78]....
        /*0490*/ 	.word	0x00016530


	//   ....[79]....
        /*0494*/ 	.word	0x00016660


	//   ....[80]....
        /*0498*/ 	.word	0x000166d0


	//   ....[81]....
        /*049c*/ 	.word	0x00016800


	//   ....[82]....
        /*04a0*/ 	.word	0x00016870


	//   ....[83]....
        /*04a4*/ 	.word	0x000169a0


	//   ....[84]....
        /*04a8*/ 	.word	0x00016a10


	//   ....[85]....
        /*04ac*/ 	.word	0x00016b40


	//   ....[86]....
        /*04b0*/ 	.word	0x00016bb0


	//   ....[87]....
        /*04b4*/ 	.word	0x00016ce0


	//   ....[88]....
        /*04b8*/ 	.word	0x00016d50


	//   ....[89]....
        /*04bc*/ 	.word	0x00016e80


	//   ....[90]....
        /*04c0*/ 	.word	0x00016ed0


	//   ....[91]....
        /*04c4*/ 	.word	0x000171f0


	//   ....[92]....
        /*04c8*/ 	.word	0x00017310


	//----- nvinfo : EIATTR_REG_RECONFIG
	.align		4
.L_211:
        /*04cc*/ 	.byte	0x01, 0x54
	.zero		2


	//----- nvinfo : EIATTR_SYSCALL_OFFSETS
	.align		4
        /*04d0*/ 	.byte	0x04, 0x46
        /*04d2*/ 	.short	(.L_213 - .L_212)


	//   ....[0]....
.L_212:
        /*04d4*/ 	.word	0x00001c30


	//   ....[1]....
        /*04d8*/ 	.word	0x000110b0


	//   ....[2]....
        /*04dc*/ 	.word	0x00011200


	//   ....[3]....
        /*04e0*/ 	.word	0x000112f0


	//   ....[4]....
        /*04e4*/ 	.word	0x00011ba0


	//----- nvinfo : EIATTR_MBARRIER_INSTR_OFFSETS
	.align		4
.L_213:
        /*04e8*/ 	.byte	0x04, 0x39
        /*04ea*/ 	.short	(.L_215 - .L_214)


	//   ....[0]....
.L_214:
        /*04ec*/ 	.word	0x00000270
        /*04f0*/ 	.word	0x000000ff
        /*04f4*/ 	.word	0x00030800
        /*04f8*/ 	.short	0x0100
        /*04fa*/ 	.byte	0x08
	.zero		1


	//   ....[1]....
        /*04fc*/ 	.word	0x00000280
        /*0500*/ 	.word	0x000000ff
        /*0504*/ 	.word	0x00030820
        /*0508*/ 	.short	0x0100
        /*050a*/ 	.byte	0x08
	.zero		1


	//   ....[2]....
        /*050c*/ 	.word	0x00000370
        /*0510*/ 	.word	0x000000ff
        /*0514*/ 	.word	0x00030830
        /*0518*/ 	.short	0x0100
        /*051a*/ 	.byte	0x08
	.zero		1


	//   ....[3]....
        /*051c*/ 	.word	0x00000380
        /*0520*/ 	.word	0x000000ff
        /*0524*/ 	.word	0x00030840
        /*0528*/ 	.short	0x0100
        /*052a*/ 	.byte	0x08
	.zero		1


	//   ....[4]....
        /*052c*/ 	.word	0x00000390
        /*0530*/ 	.word	0x000000ff
        /*0534*/ 	.word	0x00030838
        /*0538*/ 	.short	0x0100
        /*053a*/ 	.byte	0x08
	.zero		1


	//   ....[5]....
        /*053c*/ 	.word	0x000003a0
        /*0540*/ 	.word	0x000000ff
        /*0544*/ 	.word	0x00030848
        /*0548*/ 	.short	0x0100
        /*054a*/ 	.byte	0x08
	.zero		1


	//   ....[6]....
        /*054c*/ 	.word	0x000004d0
        /*0550*/ 	.word	0x000000ff
        /*0554*/ 	.word	0x00030850
        /*0558*/ 	.short	0x0100
        /*055a*/ 	.byte	0x08
	.zero		1


	//   ....[7]....
        /*055c*/ 	.word	0x000004e0
        /*0560*/ 	.word	0x000000ff
        /*0564*/ 	.word	0x00030860
        /*0568*/ 	.short	0x0100
        /*056a*/ 	.byte	0x08
	.zero		1


	//   ....[8]....
        /*056c*/ 	.word	0x000004f0
        /*0570*/ 	.word	0x000000ff
        /*0574*/ 	.word	0x00030858
        /*0578*/ 	.short	0x0100
        /*057a*/ 	.byte	0x08
	.zero		1


	//   ....[9]....
        /*057c*/ 	.word	0x00000500
        /*0580*/ 	.word	0x000000ff
        /*0584*/ 	.word	0x00030868
        /*0588*/ 	.short	0x0100
        /*058a*/ 	.byte	0x08
	.zero		1


	//   ....[10]....
        /*058c*/ 	.word	0x000005f0
        /*0590*/ 	.word	0x000000ff
        /*0594*/ 	.word	0x00030870
        /*0598*/ 	.short	0x0100
        /*059a*/ 	.byte	0x06
	.zero		1


	//   ....[11]....
        /*059c*/ 	.word	0x00000600
        /*05a0*/ 	.word	0x000000ff
        /*05a4*/ 	.word	0x00030880
        /*05a8*/ 	.short	0x0100
        /*05aa*/ 	.byte	0x06
	.zero		1


	//   ....[12]....
        /*05ac*/ 	.word	0x00000610
        /*05b0*/ 	.word	0x000000ff
        /*05b4*/ 	.word	0x00030878
        /*05b8*/ 	.short	0x0100
        /*05ba*/ 	.byte	0x06
	.zero		1


	//   ....[13]....
        /*05bc*/ 	.word	0x00000620
        /*05c0*/ 	.word	0x000000ff
        /*05c4*/ 	.word	0x00030888
        /*05c8*/ 	.short	0x0100
        /*05ca*/ 	.byte	0x06
	.zero		1


	//   ....[14]....
        /*05cc*/ 	.word	0x00000750
        /*05d0*/ 	.word	0x000000ff
        /*05d4*/ 	.word	0x00030890
        /*05d8*/ 	.short	0x0100
        /*05da*/ 	.byte	0x08
	.zero		1


	//   ....[15]....
        /*05dc*/ 	.word	0x00000760
        /*05e0*/ 	.word	0x000000ff
        /*05e4*/ 	.word	0x000308a0
        /*05e8*/ 	.short	0x0100
        /*05ea*/ 	.byte	0x08
	.zero		1


	//   ....[16]....
        /*05ec*/ 	.word	0x00000770
        /*05f0*/ 	.word	0x000000ff
        /*05f4*/ 	.word	0x00030898
        /*05f8*/ 	.short	0x0100
        /*05fa*/ 	.byte	0x08
	.zero		1


	//   ....[17]....
        /*05fc*/ 	.word	0x00000780
        /*0600*/ 	.word	0x000000ff
        /*0604*/ 	.word	0x000308a8
        /*0608*/ 	.short	0x0100
        /*060a*/ 	.byte	0x08
	.zero		1


	//   ....[18]....
        /*060c*/ 	.word	0x000008b0
        /*0610*/ 	.word	0x000000ff
        /*0614*/ 	.word	0x000308b0
        /*0618*/ 	.short	0x0100
        /*061a*/ 	.byte	0x08
	.zero		1


	//   ....[19]....
        /*061c*/ 	.word	0x000008c0
        /*0620*/ 	.word	0x000000ff
        /*0624*/ 	.word	0x000308c0
        /*0628*/ 	.short	0x0100
        /*062a*/ 	.byte	0x08
	.zero		1


	//   ....[20]....
        /*062c*/ 	.word	0x000008d0
        /*0630*/ 	.word	0x000000ff
        /*0634*/ 	.word	0x000308b8
        /*0638*/ 	.short	0x0100
        /*063a*/ 	.byte	0x08
	.zero		1


	//   ....[21]....
        /*063c*/ 	.word	0x000008e0
        /*0640*/ 	.word	0x000000ff
        /*0644*/ 	.word	0x000308c8
        /*0648*/ 	.short	0x0100
        /*064a*/ 	.byte	0x08
	.zero		1


	//   ....[22]....
        /*064c*/ 	.word	0x00001cd0
        /*0650*/ 	.word	0x000000ff
        /*0654*/ 	.word	0x00030800
        /*0658*/ 	.short	0x010a
        /*065a*/ 	.byte	0x26
	.zero		1


	//   ....[23]....
        /*065c*/ 	.word	0x00001d50
        /*0660*/ 	.word	0x00000039
        /*0664*/ 	.word	0x00030830
        /*0668*/ 	.short	0x010a
        /*066a*/ 	.byte	0x3f
	.zero		1


	//   ....[24]....
        /*066c*/ 	.word	0x00001db0
        /*0670*/ 	.word	0x00000039
        /*0674*/ 	.word	0x00030830
        /*0678*/ 	.short	0x010a
        /*067a*/ 	.byte	0x3f
	.zero		1


	//   ....[25]....
        /*067c*/ 	.word	0x00002a40
        /*0680*/ 	.word	0x00000000
        /*0684*/ 	.word	0x00000000
        /*0688*/ 	.short	0x0101
        /*068a*/ 	.byte	0x3f
	.zero		1


	//   ....[26]....
        /*068c*/ 	.word	0x00004980
        /*0690*/ 	.word	0x000000ff
        /*0694*/ 	.word	0x00030830
        /*0698*/ 	.short	0x010a
        /*069a*/ 	.byte	0x07
	.zero		1


	//   ....[27]....
        /*069c*/ 	.word	0x000049c0
        /*06a0*/ 	.word	0x000000ff
        /*06a4*/ 	.word	0x00030830
        /*06a8*/ 	.short	0x010a
        /*06aa*/ 	.byte	0x07
	.zero		1


	//   ....[28]....
        /*06ac*/ 	.word	0x00005850
        /*06b0*/ 	.word	0x000000ff
        /*06b4*/ 	.word	0x00030850
        /*06b8*/ 	.short	0x010a
        /*06ba*/ 	.byte	0x0e
	.zero		1


	//   ....[29]....
        /*06bc*/ 	.word	0x00005890
        /*06c0*/ 	.word	0x000000ff
        /*06c4*/ 	.word	0x00030850
        /*06c8*/ 	.short	0x010a
        /*06ca*/ 	.byte	0x0e
	.zero		1


	//   ....[30]....
        /*06cc*/ 	.word	0x00005ed0
        /*06d0*/ 	.word	0x00000098
        /*06d4*/ 	.word	0x00000000
        /*06d8*/ 	.short	0x0101
        /*06da*/ 	.byte	0x3f
	.zero		1


	//   ....[31]....
        /*06dc*/ 	.word	0x00007040
        /*06e0*/ 	.word	0x0000009d
        /*06e4*/ 	.word	0x00000000
        /*06e8*/ 	.short	0x0101
        /*06ea*/ 	.byte	0x3f
	.zero		1


	//   ....[32]....
        /*06ec*/ 	.word	0x000077e0
        /*06f0*/ 	.word	0x000000ff
        /*06f4*/ 	.word	0x00030830
        /*06f8*/ 	.short	0x010a
        /*06fa*/ 	.byte	0x06
	.zero		1


	//   ....[33]....
        /*06fc*/ 	.word	0x00007820
        /*0700*/ 	.word	0x000000ff
        /*0704*/ 	.word	0x00030830
        /*0708*/ 	.short	0x010a
        /*070a*/ 	.byte	0x06
	.zero		1


	//   ....[34]....
        /*070c*/ 	.word	0x000086b0
        /*0710*/ 	.word	0x000000ff
        /*0714*/ 	.word	0x00030850
        /*0718*/ 	.short	0x010a
        /*071a*/ 	.byte	0x0e
	.zero		1


	//   ....[35]....
        /*071c*/ 	.word	0x000086f0
        /*0720*/ 	.word	0x000000ff
        /*0724*/ 	.word	0x00030850
        /*0728*/ 	.short	0x010a
        /*072a*/ 	.byte	0x0e
	.zero		1


	//   ....[36]....
        /*072c*/ 	.word	0x00009340
        /*0730*/ 	.word	0x00000099
        /*0734*/ 	.word	0x00000000
        /*0738*/ 	.short	0x0101
        /*073a*/ 	.byte	0x3f
	.zero		1


	//   ....[37]....
        /*073c*/ 	.word	0x000093e0
        /*0740*/ 	.word	0x00000010
        /*0744*/ 	.word	0x00000000
        /*0748*/ 	.short	0x0101
        /*074a*/ 	.byte	0x3f
	.zero		1


	//   ....[38]....
        /*074c*/ 	.word	0x00009920
        /*0750*/ 	.word	0x000000ff
        /*0754*/ 	.word	0x00030830
        /*0758*/ 	.short	0x010a
        /*075a*/ 	.byte	0x06
	.zero		1


	//   ....[39]....
        /*075c*/ 	.word	0x00009960
        /*0760*/ 	.word	0x000000ff
        /*0764*/ 	.word	0x00030830
        /*0768*/ 	.short	0x010a
        /*076a*/ 	.byte	0x06
	.zero		1


	//   ....[40]....
        /*076c*/ 	.word	0x0000a7f0
        /*0770*/ 	.word	0x000000ff
        /*0774*/ 	.word	0x00030850
        /*0778*/ 	.short	0x010a
        /*077a*/ 	.byte	0x0a
	.zero		1


	//   ....[41]....
        /*077c*/ 	.word	0x0000a830
        /*0780*/ 	.word	0x000000ff
        /*0784*/ 	.word	0x00030850
        /*0788*/ 	.short	0x010a
        /*078a*/ 	.byte	0x0a
	.zero		1


	//   ....[42]....
        /*078c*/ 	.word	0x0000ae40
        /*0790*/ 	.word	0x00000002
        /*0794*/ 	.word	0x00000000
        /*0798*/ 	.short	0x0101
        /*079a*/ 	.byte	0x3f
	.zero		1


	//   ....[43]....
        /*079c*/ 	.word	0x0000bf80
        /*07a0*/ 	.word	0x0000009b
        /*07a4*/ 	.word	0x00000000
        /*07a8*/ 	.short	0x0101
        /*07aa*/ 	.byte	0x3f
	.zero		1


	//   ....[44]....
        /*07ac*/ 	.word	0x0000cc10
        /*07b0*/ 	.word	0x000000ff
        /*07b4*/ 	.word	0x00030850
        /*07b8*/ 	.short	0x010a
        /*07ba*/ 	.byte	0x05
	.zero		1


	//   ....[45]....
        /*07bc*/ 	.word	0x0000cc50
        /*07c0*/ 	.word	0x000000ff
        /*07c4*/ 	.word	0x00030850
        /*07c8*/ 	.short	0x010a
        /*07ca*/ 	.byte	0x05
	.zero		1


	//   ....[46]....
        /*07cc*/ 	.word	0x0000d0b0
        /*07d0*/ 	.word	0x00000009
        /*07d4*/ 	.word	0x00000000
        /*07d8*/ 	.short	0x0101
        /*07da*/ 	.byte	0x3f
	.zero		1


	//   ....[47]....
        /*07dc*/ 	.word	0x0000f120
        /*07e0*/ 	.word	0x000000cf
        /*07e4*/ 	.word	0x00000000
        /*07e8*/ 	.short	0x0101
        /*07ea*/ 	.byte	0x3f
	.zero		1


	//   ....[48]....
        /*07ec*/ 	.word	0x00011700
        /*07f0*/ 	.word	0x00000000
        /*07f4*/ 	.word	0x00030840
        /*07f8*/ 	.short	0x010a
        /*07fa*/ 	.byte	0x3f
	.zero		1


	//   ....[49]....
        /*07fc*/ 	.word	0x000126c0
        /*0800*/ 	.word	0x00000011
        /*0804*/ 	.word	0x00030800
        /*0808*/ 	.short	0x0107
        /*080a*/ 	.byte	0x3f
	.zero		1


	//   ....[50]....
        /*080c*/ 	.word	0x000127d0
        /*0810*/ 	.word	0x00000011
        /*0814*/ 	.word	0x00030800
        /*0818*/ 	.short	0x0101
        /*081a*/ 	.byte	0x3f
	.zero		1


	//   ....[51]....
        /*081c*/ 	.word	0x000127f0
        /*0820*/ 	.word	0x00000011
        /*0824*/ 	.word	0x00030820
        /*0828*/ 	.short	0x010a
        /*082a*/ 	.byte	0x3f
	.zero		1


	//   ....[52]....
        /*082c*/ 	.word	0x00012b30
        /*0830*/ 	.word	0x00000003
        /*0834*/ 	.word	0x00030840
        /*0838*/ 	.short	0x010a
        /*083a*/ 	.byte	0x3f
	.zero		1


	//   ....[53]....
        /*083c*/ 	.word	0x000130c0
        /*0840*/ 	.word	0x00000003
        /*0844*/ 	.word	0x00000060
        /*0848*/ 	.short	0x010a
        /*084a*/ 	.byte	0x3f
	.zero		1


	//   ....[54]....
        /*084c*/ 	.word	0x00013910
        /*0850*/ 	.word	0x00000003
        /*0854*/ 	.word	0x00030840
        /*0858*/ 	.short	0x010a
        /*085a*/ 	.byte	0x3f
	.zero		1


	//   ....[55]....
        /*085c*/ 	.word	0x00013ea0
        /*0860*/ 	.word	0x00000009
        /*0864*/ 	.word	0x00000060
        /*0868*/ 	.short	0x010a
        /*086a*/ 	.byte	0x3f
	.zero		1


	//   ....[56]....
        /*086c*/ 	.word	0x00014630
        /*0870*/ 	.word	0x00000002
        /*0874*/ 	.word	0x00030840
        /*0878*/ 	.short	0x010a
        /*087a*/ 	.byte	0x3f
	.zero		1


	//   ....[57]....
        /*087c*/ 	.word	0x00014bc0
        /*0880*/ 	.word	0x00000002
        /*0884*/ 	.word	0x00000060
        /*0888*/ 	.short	0x010a
        /*088a*/ 	.byte	0x3f
	.zero		1


	//   ....[58]....
        /*088c*/ 	.word	0x00015300
        /*0890*/ 	.word	0x00000000
        /*0894*/ 	.word	0x00030860
        /*0898*/ 	.short	0x010a
        /*089a*/ 	.byte	0x3f
	.zero		1


	//   ....[59]....
        /*089c*/ 	.word	0x00015ae0
        /*08a0*/ 	.word	0x00000000
        /*08a4*/ 	.word	0x00030820
        /*08a8*/ 	.short	0x010a
        /*08aa*/ 	.byte	0x3f
	.zero		1


	//   ....[60]....
        /*08ac*/ 	.word	0x00015cd0
        /*08b0*/ 	.word	0x00000006
        /*08b4*/ 	.word	0x00000000
        /*08b8*/ 	.short	0x010a
        /*08ba*/ 	.byte	0x3f
	.zero		1


	//   ....[61]....
        /*08bc*/ 	.word	0x00015d20
        /*08c0*/ 	.word	0x00000003
        /*08c4*/ 	.word	0x00000000
        /*08c8*/ 	.short	0x010a
        /*08ca*/ 	.byte	0x3f
	.zero		1


	//   ....[62]....
        /*08cc*/ 	.word	0x00015d80
        /*08d0*/ 	.word	0x00000012
        /*08d4*/ 	.word	0x00000000
        /*08d8*/ 	.short	0x010a
        /*08da*/ 	.byte	0x3f
	.zero		1


	//   ....[63]....
        /*08dc*/ 	.word	0x00015db0
        /*08e0*/ 	.word	0x00000003
        /*08e4*/ 	.word	0x00000000
        /*08e8*/ 	.short	0x010a
        /*08ea*/ 	.byte	0x3f
	.zero		1


	//   ....[64]....
        /*08ec*/ 	.word	0x00015e20
        /*08f0*/ 	.word	0x00000003
        /*08f4*/ 	.word	0x00030800
        /*08f8*/ 	.short	0x010a
        /*08fa*/ 	.byte	0x3f
	.zero		1


	//   ....[65]....
        /*08fc*/ 	.word	0x00015e70
        /*0900*/ 	.word	0x00000039
        /*0904*/ 	.word	0x00030830
        /*0908*/ 	.short	0x010a
        /*090a*/ 	.byte	0x3f
	.zero		1


	//   ....[66]....
        /*090c*/ 	.word	0x00015ed0
        /*0910*/ 	.word	0x00000098
        /*0914*/ 	.word	0x00030830
        /*0918*/ 	.short	0x010a
        /*091a*/ 	.byte	0x3f
	.zero		1


	//   ....[67]....
        /*091c*/ 	.word	0x00015f30
        /*0920*/ 	.word	0x00000015
        /*0924*/ 	.word	0x00030850
        /*0928*/ 	.short	0x010a
        /*092a*/ 	.byte	0x3f
	.zero		1


	//   ....[68]....
        /*092c*/ 	.word	0x00015f90
        /*0930*/ 	.word	0x00000004
        /*0934*/ 	.word	0x00030830
        /*0938*/ 	.short	0x010a
        /*093a*/ 	.byte	0x3f
	.zero		1


	//   ....[69]....
        /*093c*/ 	.word	0x00015ff0
        /*0940*/ 	.word	0x00000003
        /*0944*/ 	.word	0x00030850
        /*0948*/ 	.short	0x010a
        /*094a*/ 	.byte	0x3f
	.zero		1


	//   ....[70]....
        /*094c*/ 	.word	0x00016050
        /*0950*/ 	.word	0x00000004
        /*0954*/ 	.word	0x00030830
        /*0958*/ 	.short	0x010a
        /*095a*/ 	.byte	0x3f
	.zero		1


	//   ....[71]....
        /*095c*/ 	.word	0x000160b0
        /*0960*/ 	.word	0x00000003
        /*0964*/ 	.word	0x00030850
        /*0968*/ 	.short	0x010a
        /*096a*/ 	.byte	0x3f
	.zero		1


	//   ....[72]....
        /*096c*/ 	.word	0x00016110
        /*0970*/ 	.word	0x00000007
        /*0974*/ 	.word	0x00030850
        /*0978*/ 	.short	0x010a
        /*097a*/ 	.byte	0x3f
	.zero		1


	//   ....[73]....
        /*097c*/ 	.word	0x00016260
        /*0980*/ 	.word	0x00000000
        /*0984*/ 	.word	0x00030840
        /*0988*/ 	.short	0x010a
        /*098a*/ 	.byte	0x3f
	.zero		1


	//   ....[74]....
        /*098c*/ 	.word	0x00016f10
        /*0990*/ 	.word	0x00000011
        /*0994*/ 	.word	0x00030820
        /*0998*/ 	.short	0x010a
        /*099a*/ 	.byte	0x3f
	.zero		1


	//   ....[75]....
        /*099c*/ 	.word	0x00016f60
        /*09a0*/ 	.word	0x00000003
        /*09a4*/ 	.word	0x00030840
        /*09a8*/ 	.short	0x010a
        /*09aa*/ 	.byte	0x3f
	.zero		1


	//   ....[76]....
        /*09ac*/ 	.word	0x00016fb0
        /*09b0*/ 	.word	0x00000003
        /*09b4*/ 	.word	0x00000060
        /*09b8*/ 	.short	0x010a
        /*09ba*/ 	.byte	0x3f
	.zero		1


	//   ....[77]....
        /*09bc*/ 	.word	0x00017000
        /*09c0*/ 	.word	0x00000003
        /*09c4*/ 	.word	0x00030840
        /*09c8*/ 	.short	0x010a
        /*09ca*/ 	.byte	0x3f
	.zero		1


	//   ....[78]....
        /*09cc*/ 	.word	0x00017050
        /*09d0*/ 	.word	0x00000009
        /*09d4*/ 	.word	0x00000060
        /*09d8*/ 	.short	0x010a
        /*09da*/ 	.byte	0x3f
	.zero		1


	//   ....[79]....
        /*09dc*/ 	.word	0x000170a0
        /*09e0*/ 	.word	0x00000002
        /*09e4*/ 	.word	0x00030840
        /*09e8*/ 	.short	0x010a
        /*09ea*/ 	.byte	0x3f
	.zero		1


	//   ....[80]....
        /*09ec*/ 	.word	0x000170f0
        /*09f0*/ 	.word	0x00000002
        /*09f4*/ 	.word	0x00000060
        /*09f8*/ 	.short	0x010a
        /*09fa*/ 	.byte	0x3f
	.zero		1


	//   ....[81]....
        /*09fc*/ 	.word	0x00017140
        /*0a00*/ 	.word	0x00000000
        /*0a04*/ 	.word	0x00030860
        /*0a08*/ 	.short	0x010a
        /*0a0a*/ 	.byte	0x3f
	.zero		1


	//   ....[82]....
        /*0a0c*/ 	.word	0x00017230
        /*0a10*/ 	.word	0x00000000
        /*0a14*/ 	.word	0x00030820
        /*0a18*/ 	.short	0x010a
        /*0a1a*/ 	.byte	0x3f
	.zero		1


	//   ....[83]....
        /*0a1c*/ 	.word	0x000173d0
        /*0a20*/ 	.word	0x00000006
        /*0a24*/ 	.word	0x00000000
        /*0a28*/ 	.short	0x010a
        /*0a2a*/ 	.byte	0x3f
	.zero		1


	//   ....[84]....
        /*0a2c*/ 	.word	0x00017420
        /*0a30*/ 	.word	0x00000003
        /*0a34*/ 	.word	0x00000000
        /*0a38*/ 	.short	0x010a
        /*0a3a*/ 	.byte	0x3f
	.zero		1


	//   ....[85]....
        /*0a3c*/ 	.word	0x00017470
        /*0a40*/ 	.word	0x00000012
        /*0a44*/ 	.word	0x00000000
        /*0a48*/ 	.short	0x010a
        /*0a4a*/ 	.byte	0x3f
	.zero		1


	//----- nvinfo : EIATTR_NUM_MBARRIERS
	.align		4
.L_215:
        /*0a4c*/ 	.byte	0x03, 0x38
        /*0a4e*/ 	.short	0x0016


	//----- nvinfo : EIATTR_EXIT_INSTR_OFFSETS
	.align		4
        /*0a50*/ 	.byte	0x04, 0x1c
        /*0a52*/ 	.short	(.L_217 - .L_216)


	//   ....[0]....
.L_216:
        /*0a54*/ 	.word	0x00000a10


	//   ....[1]....
        /*0a58*/ 	.word	0x00010350


	//   ....[2]....
        /*0a5c*/ 	.word	0x00015e00


	//----- nvinfo : EIATTR_MAX_THREADS
	.align		4
.L_217:
        /*0a60*/ 	.byte	0x04, 0x05
        /*0a62*/ 	.short	(.L_219 - .L_218)
.L_218:
        /*0a64*/ 	.word	0x00000180
        /*0a68*/ 	.word	0x00000001
        /*0a6c*/ 	.word	0x00000001


	//----- nvinfo : EIATTR_CRS_STACK_SIZE
	.align		4
.L_219:
        /*0a70*/ 	.byte	0x04, 0x1e
        /*0a72*/ 	.short	(.L_221 - .L_220)
.L_220:
        /*0a74*/ 	.word	0x00000000


	//----- nvinfo : EIATTR_CBANK_PARAM_SIZE
	.align		4
.L_221:
        /*0a78*/ 	.byte	0x03, 0x19
        /*0a7a*/ 	.short	0x0af0


	//----- nvinfo : EIATTR_PARAM_CBANK
	.align		4
        /*0a7c*/ 	.byte	0x04, 0x0a
        /*0a7e*/ 	.short	(.L_223 - .L_222)
	.align		4
.L_222:
        /*0a80*/ 	.word	index@(.nv.constant0._ZN7cutlass13device_kernelIN5flash11enable_sm90INS1_16FlashAttnFwdSm90INS1_25CollectiveMainloopFwdSm90ILi2EN4cute5tupleIJNS5_1CILi1EEES8_S8_EEENS6_IJNS7_ILi128EEENS7_ILi64EEENS7_ILi256EEEEEELi256ENS_6half_tEfNS_4arch4Sm90ELb0ELb1ELb1ELb0ELb0ELb0ELb0ELb1ELb1ELb1ELb0ELb0EEENS1_21CollectiveEpilogueFwdINS6_IJSA_SC_SB_EEES9_SE_SG_Li256ELb0ELb1ELb0ELb0EEENS1_30DynamicPersistentTileSchedulerILi256ELi128ELb0ELb1ELb1EEEEEEEEEvNT_6ParamsE)
        /*0a84*/ 	.short	0x0210
        /*0a86*/ 	.short	0x0af0


	//----- nvinfo : EIATTR_SW_WAR
	.align		4
.L_223:
        /*0a88*/ 	.byte	0x04, 0x36
        /*0a8a*/ 	.short	(.L_225 - .L_224)
.L_224:
        /*0a8c*/ 	.word	0x00000008
.L_225:


//--------------------- .nv.info._ZN7cutlass13device_kernelIN5flash11enable_sm90INS1_16FlashAttnFwdSm90INS1_25CollectiveMainloopFwdSm90ILi2EN4cute5tupleIJNS5_1CILi1EEES8_S8_EEENS6_IJNS7_ILi128EEENS7_ILi64EEENS7_ILi256EEEEEELi256ENS_6half_tEfNS_4arch4Sm90ELb0ELb1ELb1ELb1ELb0ELb0ELb0ELb1ELb1ELb1ELb0ELb0EEENS1_21CollectiveEpilogueFwdINS6_IJSA_SC_SB_EEES9_SE_SG_Li256ELb1ELb1ELb0ELb0EEENS1_36VarlenDynamicPersistentTileSchedulerILi128ELi64ELi256ELi128ELb0ELb1ELb1ELb1ELb0ELb1EEEEEEEEEvNT_6ParamsE --------------------------
	.section	.nv.info._ZN7cutlass13device_kernelIN5flash11enable_sm90INS1_16FlashAttnFwdSm90INS1_25CollectiveMainloopFwdSm90ILi2EN4cute5tupleIJNS5_1CILi1EEES8_S8_EEENS6_IJNS7_ILi128EEENS7_ILi64EEENS7_ILi256EEEEEELi256ENS_6half_tEfNS_4arch4Sm90ELb0ELb1ELb1ELb1ELb0ELb0ELb0ELb1ELb1ELb1ELb0ELb0EEENS1_21CollectiveEpilogueFwdINS6_IJSA_SC_SB_EEES9_SE_SG_Li256ELb1ELb1ELb0ELb0EEENS1_36VarlenDynamicPersistentTileSchedulerILi128ELi64ELi256ELi128ELb0ELb1ELb1ELb1ELb0ELb1EEEEEEEEEvNT_6ParamsE,"",@"SHT_CUDA_INFO"
	.sectionflags	@""
	.align	4


	//----- nvinfo : EIATTR_CUDA_API_VERSION
	.align		4
        /*0000*/ 	.byte	0x04, 0x37
        /*0002*/ 	.short	(.L_227 - .L_226)
.L_226:
        /*0004*/ 	.word	0x00000082


	//----- nvinfo : EIATTR_KPARAM_INFO
	.align		4
.L_227:
        /*0008*/ 	.byte	0x04, 0x17
        /*000a*/ 	.short	(.L_229 - .L_228)
.L_228:
        /*000c*/ 	.word	0x00000000
        /*0010*/ 	.short	0x0000
        /*0012*/ 	.short	0x0070
        /*0014*/ 	.byte	0x00, 0xf0, 0x01, 0x2a


	//----- nvinfo : EIATTR_SPARSE_MMA_MASK
	.align		4
.L_229:
        /*0018*/ 	.byte	0x03, 0x50
        /*001a*/ 	.short	0x0000


	//----- nvinfo : EIATTR_MAXREG_COUNT
	.align		4
        /*001c*/ 	.byte	0x03, 0x1b
        /*001e*/ 	.short	0x00a8


	//----- nvinfo : EIATTR_NUM_BARRIERS
	.align		4
        /*0020*/ 	.byte	0x02, 0x4c
        /*0022*/ 	.byte	0x09
	.zero		1


	//----- nvinfo : EIATTR_EXTERNS
	.align		4
        /*0024*/ 	.byte	0x04, 0x0f
        /*0026*/ 	.short	(.L_231 - .L_230)


	//   ....[0]....
	.align		4
.L_230:
        /*0028*/ 	.word	index@(__assertfail)


	//----- nvinfo : EIATTR_ANNOTATIONS
	.align		4
.L_231:
        /*002c*/ 	.byte	0x04, 0x55
        /*002e*/ 	.short	(.L_233 - .L_232)


	//   ....[0]....
.L_232:
        /* <DEDUP_REMOVED lines=64> */


	//----- nvinfo : EIATTR_MERCURY_ISA_VERSION
	.align		4
.L_233:
        /*0418*/ 	.byte	0x03, 0x5f
        /*041a*/ 	.short	0x0101


	//----- nvinfo : EIATTR_UNUSED_LOAD_BYTE_OFFSET
	.align		4
        /*041c*/ 	.byte	0x04, 0x44
        /*041e*/ 	.short	(.L_235 - .L_234)


	//   ....[0]....
.L_234:
        /*0420*/ 	.word	0x00000a10
        /*0424*/ 	.word	0x0000fff0


	//   ....[1]....
        /*0428*/ 	.word	0x0000db20
        /*042c*/ 	.word	0x0000fff0


	//----- nvinfo : EIATTR_INT_WARP_WIDE_INSTR_OFFSETS
	.align		4
.L_235:
        /*0430*/ 	.byte	0x04, 0x31
        /*0432*/ 	.short	(.L_237 - .L_236)


	//   ....[0]....
.L_236:
        /*0434*/ 	.word	0x00000130


	//   ....[1]....
        /*0438*/ 	.word	0x00000170


	//   ....[2]....
        /*043c*/ 	.word	0x000001e0


	//   ....[3]....
        /*0440*/ 	.word	0x00012110


	//   ....[4]....
        /*0444*/ 	.word	0x000121b0


	//   ....[5]....
        /*0448*/ 	.word	0x000167b0


	//   ....[6]....
        /*044c*/ 	.word	0x00016820


	//----- nvinfo : EIATTR_COOP_GROUP_MASK_REGIDS
	.align		4
.L_237:
        /*0450*/ 	.byte	0x04, 0x29
        /*0452*/ 	.short	(.L_239 - .L_238)


	//   ....[0]....
.L_238:
        /*0454*/ 	.word	0xffffffff


	//   ....[1]....
        /*0458*/ 	.word	0xffffffff


	//   ....[2]....
        /*045c*/ 	.word	0xffffffff


	//   ....[3]....
        /*0460*/ 	.word	0xffffffff


	//   ....[4]....
        /*0464*/ 	.word	0xffffffff


	//   ....[5]....
        /*0468*/ 	.word	0xffffffff


	//   ....[6]....
        /*046c*/ 	.word	0xffffffff


	//   ....[7]....
        /*0470*/ 	.word	0xffffffff


	//   ....[8]....
        /*0474*/ 	.word	0xffffffff


	//   ....[9]....
        /*0478*/ 	.word	0xffffffff


	//   ....[10]....
        /*047c*/ 	.word	0xffffffff


	//   ....[11]....
        /*0480*/ 	.word	0xffffffff


	//   ....[12]....
        /*0484*/ 	.word	0xffffffff


	//   ....[13]....
        /*0488*/ 	.word	0xffffffff


	//   ....[14]....
        /*048c*/ 	.word	0xffffffff


	//   ....[15]....
        /*0490*/ 	.word	0xffffffff


	//   ....[16]....
        /*0494*/ 	.word	0xffffffff


	//   ....[17]....
        /*0498*/ 	.word	0xffffffff


	//   ....[18]....
        /*049c*/ 	.word	0xffffffff


	//   ....[19]....
        /*04a0*/ 	.word	0xffffffff


	//   ....[20]....
        /*04a4*/ 	.word	0xffffffff


	//   ....[21]....
        /*04a8*/ 	.word	0xffffffff


	//   ....[22]....
        /*04ac*/ 	.word	0xffffffff


	//   ....[23]....
        /*04b0*/ 	.word	0xffffffff


	//   ....[24]....
        /*04b4*/ 	.word	0xffffffff


	//   ....[25]....
        /*04b8*/ 	.word	0xffffffff


	//   ....[26]....
        /*04bc*/ 	.word	0xffffffff


	//   ....[27]....
        /*04c0*/ 	.word	0xffffffff


	//   ....[28]....
        /*04c4*/ 	.word	0xffffffff


	//   ....[29]....
        /*04c8*/ 	.word	0xffffffff


	//   ....[30]....
        /*04cc*/ 	.word	0xffffffff


	//   ....[31]....
        /*04d0*/ 	.word	0xffffffff


	//   ....[32]....
        /*04d4*/ 	.word	0xffffffff


	//   ....[33]....
        /*04d8*/ 	.word	0xffffffff


	//   ....[34]....
        /*04dc*/ 	.word	0xffffffff


	//   ....[35]....
        /*04e0*/ 	.word	0xffffffff


	//   ....[36]....
        /*04e4*/ 	.word	0xffffffff


	//   ....[37]....
        /*04e8*/ 	.word	0xffffffff


	//   ....[38]....
        /*04ec*/ 	.word	0xffffffff


	//   ....[39]....
        /*04f0*/ 	.word	0xffffffff


	//   ....[40]....
        /*04f4*/ 	.word	0xffffffff


	//   ....[41]....
        /*04f8*/ 	.word	0xffffffff


	//   ....[42]....
        /*04fc*/ 	.word	0xffffffff


	//   ....[43]....
        /*0500*/ 	.word	0xffffffff


	//   ....[44]....
        /*0504*/ 	.word	0xffffffff


	//   ....[45]....
        /*0508*/ 	.word	0xffffffff


	//   ....[46]....
        /*050c*/ 	.word	0xffffffff


	//   ....[47]....
        /*0510*/ 	.word	0xffffffff


	//   ....[48]....
        /*0514*/ 	.word	0xffffffff


	//   ....[49]....
        /*0518*/ 	.word	0xffffffff


	//   ....[50]....
        /*051c*/ 	.word	0xffffffff


	//   ....[51]....
        /*0520*/ 	.word	0xffffffff


	//   ....[52]....
        /*0524*/ 	.word	0xffffffff


	//   ....[53]....
        /*0528*/ 	.word	0xffffffff


	//   ....[54]....
        /*052c*/ 	.word	0xffffffff


	//   ....[55]....
        /*0530*/ 	.word	0xffffffff


	//   ....[56]....
        /*0534*/ 	.word	0xffffffff


	//   ....[57]....
        /*0538*/ 	.word	0xffffffff


	//   ....[58]....
        /*053c*/ 	.word	0xffffffff


	//   ....[59]....
        /*0540*/ 	.word	0xffffffff


	//   ....[60]....
        /*0544*/ 	.word	0xffffffff


	//   ....[61]....
        /*0548*/ 	.word	0xffffffff


	//   ....[62]....
        /*054c*/ 	.word	0xffffffff


	//   ....[63]....
        /*0550*/ 	.word	0xffffffff


	//   ....[64]....
        /*0554*/ 	.word	0xffffffff


	//   ....[65]....
        /*0558*/ 	.word	0xffffffff


	//   ....[66]....
        /*055c*/ 	.word	0xffffffff


	//   ....[67]....
        /*0560*/ 	.word	0xffffffff


	//   ....[68]....
        /*0564*/ 	.word	0xffffffff


	//   ....[69]....
        /*0568*/ 	.word	0xffffffff


	//   ....[70]....
        /*056c*/ 	.word	0xffffffff


	//   ....[71]....
        /*0570*/ 	.word	0xffffffff


	//   ....[72]....
        /*0574*/ 	.word	0xffffffff


	//   ....[73]....
        /*0578*/ 	.word	0xffffffff


	//   ....[74]....
        /*057c*/ 	.word	0xffffffff


	//   ....[75]....
        /*0580*/ 	.word	0xffffffff


	//   ....[76]....
        /*0584*/ 	.word	0xffffffff


	//   ....[77]....
        /*0588*/ 	.word	0xffffffff


	//   ....[78]....
        /*058c*/ 	.word	0xffffffff


	//   ....[79]....
        /*0590*/ 	.word	0xffffffff


	//   ....[80]....
        /*0594*/ 	.word	0xffffffff


	//   ....[81]....
        /*0598*/ 	.word	0xffffffff


	//   ....[82]....
        /*059c*/ 	.word	0xffffffff


	//   ....[83]....
        /*05a0*/ 	.word	0xffffffff


	//   ....[84]....
        /*05a4*/ 	.word	0xffffffff


	//   ....[85]....
        /*05a8*/ 	.word	0xffffffff


	//   ....[86]....
        /*05ac*/ 	.word	0xffffffff


	//   ....[87]....
        /*05b0*/ 	.word	0xffffffff


	//   ....[88]....
        /*05b4*/ 	.word	0xffffffff


	//   ....[89]....
        /*05b8*/ 	.word	0xffffffff


	//   ....[90]....
        /*05bc*/ 	.word	0xffffffff


	//   ....[91]....
        /*05c0*/ 	.word	0xffffffff


	//   ....[92]....
        /*05c4*/ 	.word	0xffffffff


	//   ....[93]....
        /*05c8*/ 	.word	0xffffffff


	//   ....[94]....
        /*05cc*/ 	.word	0xffffffff


	//   ....[95]....
        /*05d0*/ 	.word	0xffffffff


	//   ....[96]....
        /*05d4*/ 	.word	0xffffffff


	//   ....[97]....
        /*05d8*/ 	.word	0xffffffff


	//   ....[98]....
        /*05dc*/ 	.word	0xffffffff


	//   ....[99]....
        /*05e0*/ 	.word	0xffffffff


	//   ....[100]....
        /*05e4*/ 	.word	0xffffffff


	//   ....[101]....
        /*05e8*/ 	.word	0xffffffff


	//   ....[102]....
        /*05ec*/ 	.word	0xffffffff


	//   ....[103]....
        /*05f0*/ 	.word	0xffffffff


	//   ....[104]....
        /*05f4*/ 	.word	0xffffffff


	//   ....[105]....
        /*05f8*/ 	.word	0x0500000f


	//   ....[106]....
        /*05fc*/ 	.word	0x0500000f


	//   ....[107]....
        /*0600*/ 	.word	0x0500000f


	//   ....[108]....
        /*0604*/ 	.word	0x0500000f


	//   ....[109]....
        /*0608*/ 	.word	0x0500000f


	//   ....[110]....
        /*060c*/ 	.word	0x0500000f


	//   ....[111]....
        /*0610*/ 	.word	0x0500000f


	//   ....[112]....
        /*0614*/ 	.word	0x0500000f


	//   ....[113]....
        /*0618*/ 	.word	0x0500000f


	//   ....[114]....
        /*061c*/ 	.word	0x0500000f


	//   ....[115]....
        /*0620*/ 	.word	0x0500000f


	//   ....[116]....
        /*0624*/ 	.word	0x0500000f


	//   ....[117]....
        /*0628*/ 	.word	0x0500000f


	//   ....[118]....
        /*062c*/ 	.word	0x0500000f


	//   ....[119]....
        /*0630*/ 	.word	0x0500000f


	//   ....[120]....
        /*0634*/ 	.word	0x0500000f


	//   ....[121]....
        /*0638*/ 	.word	0x0500000f


	//   ....[122]....
        /*063c*/ 	.word	0x0500000f


	//   ....[123]....
        /*0640*/ 	.word	0x0500000f


	//   ....[124]....
        /*0644*/ 	.word	0x0500000f


	//   ....[125]....
        /*0648*/ 	.word	0x0500000f


	//   ....[126]....
        /*064c*/ 	.word	0x0500000f


	//   ....[127]....
        /*0650*/ 	.word	0x0500000f


	//   ....[128]....
        /*0654*/ 	.word	0x0500000f


	//   ....[129]....
        /*0658*/ 	.word	0x0500000f


	//   ....[130]....
        /*065c*/ 	.word	0x0500000f


	//   ....[131]....
        /*0660*/ 	.word	0x0500000f


	//   ....[132]....
        /*0664*/ 	.word	0x0500000f


	//   ....[133]....
        /*0668*/ 	.word	0x0500000f


	//   ....[134]....
        /*066c*/ 	.word	0x0500000f


	//   ....[135]....
        /*0670*/ 	.word	0x0500000f


	//   ....[136]....
        /*0674*/ 	.word	0x0500000f


	//   ....[137]....
        /*0678*/ 	.word	0x0500000f


	//   ....[138]....
        /*067c*/ 	.word	0x0500000f


	//   ....[139]....
        /*0680*/ 	.word	0x0500000f


	//----- nvinfo : EIATTR_COOP_GROUP_INSTR_OFFSETS
	.align		4
.L_239:
        /*0684*/ 	.byte	0x04, 0x28
        /*0686*/ 	.short	(.L_241 - .L_240)


	//   ....[0]....
.L_240:
        /*0688*/ 	.word	0x00000060


	//   ....[1]....
        /*068c*/ 	.word	0x00000140


	//   ....[2]....
        /*0690*/ 	.word	0x00000190


	//   ....[3]....
        /*0694*/ 	.word	0x000003c0


	//   ....[4]....
        /*0698*/ 	.word	0x00000520


	//   ....[5]....
        /*069c*/ 	.word	0x00000640


	//   ....[6]....
        /*06a0*/ 	.word	0x000007a0


	//   ....[7]....
        /*06a4*/ 	.word	0x00001c30


	//   ....[8]....
        /*06a8*/ 	.word	0x00002750


	//   ....[9]....
        /*06ac*/ 	.word	0x00003000


	//   ....[10]....
        /*06b0*/ 	.word	0x00003950


	//   ....[11]....
        /*06b4*/ 	.word	0x00003a70


	//   ....[12]....
        /*06b8*/ 	.word	0x00003de0


	//   ....[13]....
        /*06bc*/ 	.word	0x00003e90


	//   ....[14]....
        /*06c0*/ 	.word	0x00005e80


	//   ....[15]....
        /*06c4*/ 	.word	0x00006320


	//   ....[16]....
        /*06c8*/ 	.word	0x00006a20


	//   ....[17]....
        /*06cc*/ 	.word	0x00006b20


	//   ....[18]....
        /*06d0*/ 	.word	0x00006e60


	//   ....[19]....
        /*06d4*/ 	.word	0x00006f20


	//   ....[20]....
        /*06d8*/ 	.word	0x00008f90


	//   ....[21]....
        /*06dc*/ 	.word	0x00009050


	//   ....[22]....
        /*06e0*/ 	.word	0x00009290


	//   ....[23]....
        /*06e4*/ 	.word	0x000092e0


	//   ....[24]....
        /*06e8*/ 	.word	0x0000ad80


	//   ....[25]....
        /*06ec*/ 	.word	0x0000b340


	//   ....[26]....
        /*06f0*/ 	.word	0x0000b9c0


	//   ....[27]....
        /*06f4*/ 	.word	0x0000ba90


	//   ....[28]....
        /*06f8*/ 	.word	0x0000be70


	//   ....[29]....
        /*06fc*/ 	.word	0x0000bed0


	//   ....[30]....
        /*0700*/ 	.word	0x0000ceb0


	//   ....[31]....
        /*0704*/ 	.word	0x0000cef0


	//   ....[32]....
        /*0708*/ 	.word	0x0000d030


	//   ....[33]....
        /*070c*/ 	.word	0x0000d050


	//   ....[34]....
        /*0710*/ 	.word	0x0000ec40


	//   ....[35]....
        /*0714*/ 	.word	0x0000ec80


	//   ....[36]....
        /*0718*/ 	.word	0x0000ecc0


	//   ....[37]....
        /*071c*/ 	.word	0x0000ed00


	//   ....[38]....
        /*0720*/ 	.word	0x0000f570


	//   ....[39]....
        /*0724*/ 	.word	0x0000f5a0


	//   ....[40]....
        /*0728*/ 	.word	0x0000f700


	//   ....[41]....
        /*072c*/ 	.word	0x0000f720


	//   ....[42]....
        /*0730*/ 	.word	0x0000f870


	//   ....[43]....
        /*0734*/ 	.word	0x0000f890


	//   ....[44]....
        /*0738*/ 	.word	0x0000f9f0


	//   ....[45]....
        /*073c*/ 	.word	0x0000fa10


	//   ....[46]....
        /*0740*/ 	.word	0x00010420


	//   ....[47]....
        /*0744*/ 	.word	0x00010440


	//   ....[48]....
        /*0748*/ 	.word	0x00010590


	//   ....[49]....
        /*074c*/ 	.word	0x000105b0


	//   ....[50]....
        /*0750*/ 	.word	0x00010700


	//   ....[51]....
        /*0754*/ 	.word	0x00010720


	//   ....[52]....
        /*0758*/ 	.word	0x00010880


	//   ....[53]....
        /*075c*/ 	.word	0x000108a0


	//   ....[54]....
        /*0760*/ 	.word	0x00010a90


	//   ....[55]....
        /*0764*/ 	.word	0x00010c80


	//   ....[56]....
        /*0768*/ 	.word	0x00010cb0


	//   ....[57]....
        /*076c*/ 	.word	0x00010ce0


	//   ....[58]....
        /*0770*/ 	.word	0x00010d10


	//   ....[59]....
        /*0774*/ 	.word	0x00010d40


	//   ....[60]....
        /*0778*/ 	.word	0x00010d70


	//   ....[61]....
        /*077c*/ 	.word	0x00010ef0


	//   ....[62]....
        /*0780*/ 	.word	0x00010f20


	//   ....[63]....
        /*0784*/ 	.word	0x00010f50


	//   ....[64]....
        /*0788*/ 	.word	0x00010f80


	//   ....[65]....
        /*078c*/ 	.word	0x00010fb0


	//   ....[66]....
        /*0790*/ 	.word	0x00010fe0


	//   ....[67]....
        /*0794*/ 	.word	0x00011090


	//   ....[68]....
        /*0798*/ 	.word	0x000110f0


	//   ....[69]....
        /*079c*/ 	.word	0x00011180


	//   ....[70]....
        /*07a0*/ 	.word	0x000126f0


	//   ....[71]....
        /*07a4*/ 	.word	0x000133c0


	//   ....[72]....
        /*07a8*/ 	.word	0x000133e0


	//   ....[73]....
        /*07ac*/ 	.word	0x000134d0


	//   ....[74]....
        /*07b0*/ 	.word	0x000134e0


	//   ....[75]....
        /*07b4*/ 	.word	0x000135a0


	//   ....[76]....
        /*07b8*/ 	.word	0x000135b0


	//   ....[77]....
        /*07bc*/ 	.word	0x00013670


	//   ....[78]....
        /*07c0*/ 	.word	0x00013680


	//   ....[79]....
        /*07c4*/ 	.word	0x00013740


	//   ....[80]....
        /*07c8*/ 	.word	0x00013750


	//   ....[81]....
        /*07cc*/ 	.word	0x00013810


	//   ....[82]....
        /*07d0*/ 	.word	0x00013820


	//   ....[83]....
        /*07d4*/ 	.word	0x000138d0


	//   ....[84]....
        /*07d8*/ 	.word	0x000138e0


	//   ....[85]....
        /*07dc*/ 	.word	0x00013910


	//   ....[86]....
        /*07e0*/ 	.word	0x00013930


	//   ....[87]....
        /*07e4*/ 	.word	0x000170b0


	//   ....[88]....
        /*07e8*/ 	.word	0x00017110


	//   ....[89]....
        /*07ec*/ 	.word	0x00017140


	//   ....[90]....
        /*07f0*/ 	.word	0x00017150


	//   ....[91]....
        /*07f4*/ 	.word	0x00017180


	//   ....[92]....
        /*07f8*/ 	.word	0x000171b0


	//   ....[93]....
        /*07fc*/ 	.word	0x000171e0


	//   ....[94]....
        /*0800*/ 	.word	0x00017210


	//   ....[95]....
        /*0804*/ 	.word	0x000173a0


	//   ....[96]....
        /*0808*/ 	.word	0x000173d0


	//   ....[97]....
        /*080c*/ 	.word	0x00017400


	//   ....[98]....
        /*0810*/ 	.word	0x00017430


	//   ....[99]....
        /*0814*/ 	.word	0x00017460


	//   ....[100]....
        /*0818*/ 	.word	0x00017490


	//   ....[101]....
        /*081c*/ 	.word	0x00017550


	//   ....[102]....
        /*0820*/ 	.word	0x00017570


	//   ....[103]....
        /*0824*/ 	.word	0x000175e0


	//   ....[104]....
        /*0828*/ 	.word	0x00017cc0


	//   ....[105]....
        /*082c*/ 	.word	0x00018370


	//   ....[106]....
        /*0830*/ 	.word	0x00018550


	//   ....[107]....
        /*0834*/ 	.word	0x000185a0


	//   ....[108]....
        /*0838*/ 	.word	0x000186f0


	//   ....[109]....
        /*083c*/ 	.word	0x00018740


	//   ....[110]....
        /*0840*/ 	.word	0x00018890


	//   ....[111]....
        /*0844*/ 	.word	0x000188e0


	//   ....[112]....
        /*0848*/ 	.word	0x00018a30


	//   ....[113]....
        /*084c*/ 	.word	0x00018a80


	//   ....[114]....
        /*0850*/ 	.word	0x00018bd0


	//   ....[115]....
        /*0854*/ 	.word	0x00018c20


	//   ....[116]....
        /*0858*/ 	.word	0x00018d60


	//   ....[117]....
        /*085c*/ 	.word	0x00018db0


	//   ....[118]....
        /*0860*/ 	.word	0x00018ef0


	//   ....[119]....
        /*0864*/ 	.word	0x00018f40


	//   ....[120]....
        /*0868*/ 	.word	0x00019070


	//   ....[121]....
        /*086c*/ 	.word	0x000190c0


	//   ....[122]....
        /*0870*/ 	.word	0x000193f0


	//   ....[123]....
        /*0874*/ 	.word	0x00019490


	//   ....[124]....
        /*0878*/ 	.word	0x000195c0


	//   ....[125]....
        /*087c*/ 	.word	0x00019640


	//   ....[126]....
        /*0880*/ 	.word	0x000196c0


	//   ....[127]....
        /*0884*/ 	.word	0x00019740


	//   ....[128]....
        /*0888*/ 	.word	0x000197c0


	//   ....[129]....
        /*088c*/ 	.word	0x00019850


	//   ....[130]....
        /*0890*/ 	.word	0x000198f0


	//   ....[131]....
        /*0894*/ 	.word	0x00019990


	//   ....[132]....
        /*0898*/ 	.word	0x00019a10


	//   ....[133]....
        /*089c*/ 	.word	0x00019a90


	//   ....[134]....
        /*08a0*/ 	.word	0x00019b10


	//   ....[135]....
        /*08a4*/ 	.word	0x00019ba0


	//   ....[136]....
        /*08a8*/ 	.word	0x00019c20


	//   ....[137]....
        /*08ac*/ 	.word	0x00019cc0


	//   ....[138]....
        /*08b0*/ 	.word	0x00019d50


	//   ....[139]....
        /*08b4*/ 	.word	0x00019e80


	//----- nvinfo : EIATTR_REG_RECONFIG
	.align		4
.L_241:
        /*08b8*/ 	.byte	0x01, 0x54
	.zero		2


	//----- nvinfo : EIATTR_SYSCALL_OFFSETS
	.align		4
        /*08bc*/ 	.byte	0x04, 0x46
        /*08be*/ 	.short	(.L_243 - .L_242)


	//   ....[0]....
.L_242:
        /*08c0*/ 	.word	0x00001e10


	//   ....[1]....
        /*08c4*/ 	.word	0x00012320


	//   ....[2]....
        /*08c8*/ 	.word	0x00012470


	//   ....[3]....
        /*08cc*/ 	.word	0x00012560


	//   ....[4]....
        /*08d0*/ 	.word	0x00012ee0


	//----- nvinfo : EIATTR_MBARRIER_INSTR_OFFSETS
	.align		4
.L_243:
        /*08d4*/ 	.byte	0x04, 0x39
        /*08d6*/ 	.short	(.L_245 - .L_244)


	//   ....[0]....
.L_244:
        /*08d8*/ 	.word	0x00000270
        /*08dc*/ 	.word	0x000000ff
        /*08e0*/ 	.word	0x00030800
        /*08e4*/ 	.short	0x0100
        /*08e6*/ 	.byte	0x08
	.zero		1


	//   ....[1]....
        /*08e8*/ 	.word	0x00000280
        /*08ec*/ 	.word	0x000000ff
        /*08f0*/ 	.word	0x00030820
        /*08f4*/ 	.short	0x0100
        /*08f6*/ 	.byte	0x08
	.zero		1


	//   ....[2]....
        /*08f8*/ 	.word	0x00000370
        /*08fc*/ 	.word	0x000000ff
        /*0900*/ 	.word	0x00030830
        /*0904*/ 	.short	0x0100
        /*0906*/ 	.byte	0x08
	.zero		1


	//   ....[3]....
        /*0908*/ 	.word	0x00000380
        /*090c*/ 	.word	0x000000ff
        /*0910*/ 	.word	0x00030840
        /*0914*/ 	.short	0x0100
        /*0916*/ 	.byte	0x08
	.zero		1


	//   ....[4]....
        /*0918*/ 	.word	0x00000390
        /*091c*/ 	.word	0x000000ff
        /*0920*/ 	.word	0x00030838
        /*0924*/ 	.short	0x0100
        /*0926*/ 	.byte	0x08
	.zero		1


	//   ....[5]....
        /*0928*/ 	.word	0x000003a0
        /*092c*/ 	.word	0x000000ff
        /*0930*/ 	.word	0x00030848
        /*0934*/ 	.short	0x0100
        /*0936*/ 	.byte	0x08
	.zero		1


	//   ....[6]....
        /*0938*/ 	.word	0x000004d0
        /*093c*/ 	.word	0x000000ff
        /*0940*/ 	.word	0x00030850
        /*0944*/ 	.short	0x0100
        /*0946*/ 	.byte	0x08
	.zero		1


	//   ....[7]....
        /*0948*/ 	.word	0x000004e0
        /*094c*/ 	.word	0x000000ff
        /*0950*/ 	.word	0x00030860
        /*0954*/ 	.short	0x0100
        /*0956*/ 	.byte	0x08
	.zero		1


	//   ....[8]....
        /*0958*/ 	.word	0x000004f0
        /*095c*/ 	.word	0x000000ff
        /*0960*/ 	.word	0x00030858
        /*0964*/ 	.short	0x0100
        /*0966*/ 	.byte	0x08
	.zero		1


	//   ....[9]....
        /*0968*/ 	.word	0x00000500
        /*096c*/ 	.word	0x000000ff
        /*0970*/ 	.word	0x00030868
        /*0974*/ 	.short	0x0100
        /*0976*/ 	.byte	0x08
	.zero		1


	//   ....[10]....
        /*0978*/ 	.word	0x000005f0
        /*097c*/ 	.word	0x000000ff
        /*0980*/ 	.word	0x00030870
        /*0984*/ 	.short	0x0100
        /*0986*/ 	.byte	0x06
	.zero		1


	//   ....[11]....
        /*0988*/ 	.word	0x00000600
        /*098c*/ 	.word	0x000000ff
        /*0990*/ 	.word	0x00030880
        /*0994*/ 	.short	0x0100
        /*0996*/ 	.byte	0x06
	.zero		1


	//   ....[12]....
        /*0998*/ 	.word	0x00000610
        /*099c*/ 	.word	0x000000ff
        /*09a0*/ 	.word	0x00030878
        /*09a4*/ 	.short	0x0100
        /*09a6*/ 	.byte	0x06
	.zero		1


	//   ....[13]....
        /*09a8*/ 	.word	0x00000620
        /*09ac*/ 	.word	0x000000ff
        /*09b0*/ 	.word	0x00030888
        /*09b4*/ 	.short	0x0100
        /*09b6*/ 	.byte	0x06
	.zero		1


	//   ....[14]....
        /*09b8*/ 	.word	0x00000750
        /*09bc*/ 	.word	0x000000ff
        /*09c0*/ 	.word	0x00030890
        /*09c4*/ 	.short	0x0100
        /*09c6*/ 	.byte	0x08
	.zero		1


	//   ....[15]....
        /*09c8*/ 	.word	0x00000760
        /*09cc*/ 	.word	0x000000ff
        /*09d0*/ 	.word	0x000308a0
        /*09d4*/ 	.short	0x0100
        /*09d6*/ 	.byte	0x08
	.zero		1


	//   ....[16]....
        /*09d8*/ 	.word	0x00000770
        /*09dc*/ 	.word	0x000000ff
        /*09e0*/ 	.word	0x00030898
        /*09e4*/ 	.short	0x0100
        /*09e6*/ 	.byte	0x08
	.zero		1


	//   ....[17]....
        /*09e8*/ 	.word	0x00000780
        /*09ec*/ 	.word	0x000000ff
        /*09f0*/ 	.word	0x000308a8
        /*09f4*/ 	.short	0x0100
        /*09f6*/ 	.byte	0x08
	.zero		1


	//   ....[18]....
        /*09f8*/ 	.word	0x000008b0
        /*09fc*/ 	.word	0x000000ff
        /*0a00*/ 	.word	0x000308b0
        /*0a04*/ 	.short	0x0100
        /*0a06*/ 	.byte	0x08
	.zero		1


	//   ....[19]....
        /*0a08*/ 	.word	0x000008c0
        /*0a0c*/ 	.word	0x000000ff
        /*0a10*/ 	.word	0x000308c0
        /*0a14*/ 	.short	0x0100
        /*0a16*/ 	.byte	0x08
	.zero		1


	//   ....[20]....
        /*0a18*/ 	.word	0x000008d0
        /*0a1c*/ 	.word	0x000000ff
        /*0a20*/ 	.word	0x000308b8
        /*0a24*/ 	.short	0x0100
        /*0a26*/ 	.byte	0x08
	.zero		1


	//   ....[21]....
        /*0a28*/ 	.word	0x000008e0
        /*0a2c*/ 	.word	0x000000ff
        /*0a30*/ 	.word	0x000308c8
        /*0a34*/ 	.short	0x0100
        /*0a36*/ 	.byte	0x08
	.zero		1


	//   ....[22]....
        /*0a38*/ 	.word	0x00001eb0
        /*0a3c*/ 	.word	0x000000ff
        /*0a40*/ 	.word	0x00030800
        /*0a44*/ 	.short	0x010a
        /*0a46*/ 	.byte	0x26
	.zero		1


	//   ....[23]....
        /*0a48*/ 	.word	0x00001f30
        /*0a4c*/ 	.word	0x00000005
        /*0a50*/ 	.word	0x00030830
        /*0a54*/ 	.short	0x010a
        /*0a56*/ 	.byte	0x3f
	.zero		1


	//   ....[24]....
        /*0a58*/ 	.word	0x00001f90
        /*0a5c*/ 	.word	0x00000005
        /*0a60*/ 	.word	0x00030830
        /*0a64*/ 	.short	0x010a
        /*0a66*/ 	.byte	0x3f
	.zero		1


	//   ....[25]....
        /*0a68*/ 	.word	0x000029d0
        /*0a6c*/ 	.word	0x00000000
        /*0a70*/ 	.word	0x00000000
        /*0a74*/ 	.short	0x0101
        /*0a76*/ 	.byte	0x3f
	.zero		1


	//   ....[26]....
        /*0a78*/ 	.word	0x00004b40
        /*0a7c*/ 	.word	0x000000ff
        /*0a80*/ 	.word	0x00030830
        /*0a84*/ 	.short	0x010a
        /*0a86*/ 	.byte	0x07
	.zero		1


	//   ....[27]....
        /*0a88*/ 	.word	0x00004b80
        /*0a8c*/ 	.word	0x000000ff
        /*0a90*/ 	.word	0x00030830
        /*0a94*/ 	.short	0x010a
        /*0a96*/ 	.byte	0x07
	.zero		1


	//   ....[28]....
        /*0a98*/ 	.word	0x00005a10
        /*0a9c*/ 	.word	0x000000ff
        /*0aa0*/ 	.word	0x00030850
        /*0aa4*/ 	.short	0x010a
        /*0aa6*/ 	.byte	0x0e
	.zero		1


	//   ....[29]....
        /*0aa8*/ 	.word	0x00005a50
        /*0aac*/ 	.word	0x000000ff
        /*0ab0*/ 	.word	0x00030850
        /*0ab4*/ 	.short	0x010a
        /*0ab6*/ 	.byte	0x0e
	.zero		1


	//   ....[30]....
        /*0ab8*/ 	.word	0x00006090
        /*0abc*/ 	.word	0x00000098
        /*0ac0*/ 	.word	0x00000000
        /*0ac4*/ 	.short	0x0101
        /*0ac6*/ 	.byte	0x3f
	.zero		1


	//   ....[31]....
        /*0ac8*/ 	.word	0x000071d0
        /*0acc*/ 	.word	0x00000015
        /*0ad0*/ 	.word	0x00000000
        /*0ad4*/ 	.short	0x0101
        /*0ad6*/ 	.byte	0x3f
	.zero		1


	//   ....[32]....
        /*0ad8*/ 	.word	0x000079f0
        /*0adc*/ 	.word	0x000000ff
        /*0ae0*/ 	.word	0x00030830
        /*0ae4*/ 	.short	0x010a
        /*0ae6*/ 	.byte	0x06
	.zero		1


	//   ....[33]....
        /*0ae8*/ 	.word	0x00007a30
        /*0aec*/ 	.word	0x000000ff
        /*0af0*/ 	.word	0x00030830
        /*0af4*/ 	.short	0x010a
        /*0af6*/ 	.byte	0x06
	.zero		1


	//   ....[34]....
        /*0af8*/ 	.word	0x000088c0
        /*0afc*/ 	.word	0x000000ff
        /*0b00*/ 	.word	0x00030850
        /*0b04*/ 	.short	0x010a
        /*0b06*/ 	.byte	0x0e
	.zero		1


	//   ....[35]....
        /*0b08*/ 	.word	0x00008900
        /*0b0c*/ 	.word	0x000000ff
        /*0b10*/ 	.word	0x00030850
        /*0b14*/ 	.short	0x010a
        /*0b16*/ 	.byte	0x0e
	.zero		1


	//   ....[36]....
        /*0b18*/ 	.word	0x00009540
        /*0b1c*/ 	.word	0x00000099
        /*0b20*/ 	.word	0x00000000
        /*0b24*/ 	.short	0x0101
        /*0b26*/ 	.byte	0x3f
	.zero		1


	//   ....[37]....
        /*0b28*/ 	.word	0x000095e0
        /*0b2c*/ 	.word	0x00000010
        /*0b30*/ 	.word	0x00000000
        /*0b34*/ 	.short	0x0101
        /*0b36*/ 	.byte	0x3f
	.zero		1


	//   ....[38]....
        /*0b38*/ 	.word	0x00009b20
        /*0b3c*/ 	.word	0x000000ff
        /*0b40*/ 	.word	0x00030830
        /*0b44*/ 	.short	0x010a
        /*0b46*/ 	.byte	0x06
	.zero		1


	//   ....[39]....
        /*0b48*/ 	.word	0x00009b60
        /*0b4c*/ 	.word	0x000000ff
        /*0b50*/ 	.word	0x00030830
        /*0b54*/ 	.short	0x010a
        /*0b56*/ 	.byte	0x06
	.zero		1


	//   ....[40]....
        /*0b58*/ 	.word	0x0000a9f0
        /*0b5c*/ 	.word	0x000000ff
        /*0b60*/ 	.word	0x00030850
        /*0b64*/ 	.short	0x010a
        /*0b66*/ 	.byte	0x0a
	.zero		1


	//   ....[41]....
        /*0b68*/ 	.word	0x0000aa30
        /*0b6c*/ 	.word	0x000000ff
        /*0b70*/ 	.word	0x00030850
        /*0b74*/ 	.short	0x010a
        /*0b76*/ 	.byte	0x0a
	.zero		1


	//   ....[42]....
        /*0b78*/ 	.word	0x0000b070
        /*0b7c*/ 	.word	0x00000002
        /*0b80*/ 	.word	0x00000000
        /*0b84*/ 	.short	0x0101
        /*0b86*/ 	.byte	0x3f
	.zero		1


	//   ....[43]....
        /*0b88*/ 	.word	0x0000c210
        /*0b8c*/ 	.word	0x0000009b
        /*0b90*/ 	.word	0x00000000
        /*0b94*/ 	.short	0x0101
        /*0b96*/ 	.byte	0x3f
	.zero		1


	//   ....[44]....
        /*0b98*/ 	.word	0x0000ce20
        /*0b9c*/ 	.word	0x000000ff
        /*0ba0*/ 	.word	0x00030850
        /*0ba4*/ 	.short	0x010a
        /*0ba6*/ 	.byte	0x05
	.zero		1


	//   ....[45]....
        /*0ba8*/ 	.word	0x0000ce60
        /*0bac*/ 	.word	0x000000ff
        /*0bb0*/ 	.word	0x00030850
        /*0bb4*/ 	.short	0x010a
        /*0bb6*/ 	.byte	0x05
	.zero		1


	//   ....[46]....
        /*0bb8*/ 	.word	0x0000d2c0
        /*0bbc*/ 	.word	0x00000009
        /*0bc0*/ 	.word	0x00000000
        /*0bc4*/ 	.short	0x0101
        /*0bc6*/ 	.byte	0x3f
	.zero		1


	//   ....[47]....
        /*0bc8*/ 	.word	0x0000f5b0
        /*0bcc*/ 	.word	0x000000a8
        /*0bd0*/ 	.word	0x00000000
        /*0bd4*/ 	.short	0x0101
        /*0bd6*/ 	.byte	0x3f
	.zero		1


	//   ....[48]....
        /*0bd8*/ 	.word	0x00012990
        /*0bdc*/ 	.word	0x00000000
        /*0be0*/ 	.word	0x00030840
        /*0be4*/ 	.short	0x010a
        /*0be6*/ 	.byte	0x3f
	.zero		1


	//   ....[49]....
        /*0be8*/ 	.word	0x00013ab0
        /*0bec*/ 	.word	0x00000008
        /*0bf0*/ 	.word	0x00030800
        /*0bf4*/ 	.short	0x0107
        /*0bf6*/ 	.byte	0x3f
	.zero		1


	//   ....[50]....
        /*0bf8*/ 	.word	0x00013bc0
        /*0bfc*/ 	.word	0x00000002
        /*0c00*/ 	.word	0x00030800
        /*0c04*/ 	.short	0x0101
        /*0c06*/ 	.byte	0x3f
	.zero		1


	//   ....[51]....
        /*0c08*/ 	.word	0x00013be0
        /*0c0c*/ 	.word	0x00000002
        /*0c10*/ 	.word	0x00030820
        /*0c14*/ 	.short	0x010a
        /*0c16*/ 	.byte	0x3f
	.zero		1


	//   ....[52]....
        /*0c18*/ 	.word	0x00013f70
        /*0c1c*/ 	.word	0x00000003
        /*0c20*/ 	.word	0x00030840
        /*0c24*/ 	.short	0x010a
        /*0c26*/ 	.byte	0x3f
	.zero		1


	//   ....[53]....
        /*0c28*/ 	.word	0x00014530
        /*0c2c*/ 	.word	0x00000003
        /*0c30*/ 	.word	0x00000060
        /*0c34*/ 	.short	0x010a
        /*0c36*/ 	.byte	0x3f
	.zero		1


	//   ....[54]....
        /*0c38*/ 	.word	0x00014e20
        /*0c3c*/ 	.word	0x00000003
        /*0c40*/ 	.word	0x00030840
        /*0c44*/ 	.short	0x010a
        /*0c46*/ 	.byte	0x3f
	.zero		1


	//   ....[55]....
        /*0c48*/ 	.word	0x000153e0
        /*0c4c*/ 	.word	0x00000002
        /*0c50*/ 	.word	0x00000060
        /*0c54*/ 	.short	0x010a
        /*0c56*/ 	.byte	0x3f
	.zero		1


	//   ....[56]....
        /*0c58*/ 	.word	0x00015be0
        /*0c5c*/ 	.word	0x00000002
        /*0c60*/ 	.word	0x00030840
        /*0c64*/ 	.short	0x010a
        /*0c66*/ 	.byte	0x3f
	.zero		1


	//   ....[57]....
        /*0c68*/ 	.word	0x000161a0
        /*0c6c*/ 	.word	0x00000002
        /*0c70*/ 	.word	0x00000060
        /*0c74*/ 	.short	0x010a
        /*0c76*/ 	.byte	0x3f
	.zero		1


	//   ....[58]....
        /*0c78*/ 	.word	0x00016930
        /*0c7c*/ 	.word	0x00000000
        /*0c80*/ 	.word	0x00030860
        /*0c84*/ 	.short	0x010a
        /*0c86*/ 	.byte	0x3f
	.zero		1


	//   ....[59]....
        /*0c88*/ 	.word	0x00017c40
        /*0c8c*/ 	.word	0x00000000
        /*0c90*/ 	.word	0x00030820
        /*0c94*/ 	.short	0x010a
        /*0c96*/ 	.byte	0x3f
	.zero		1


	//   ....[60]....
        /*0c98*/ 	.word	0x00017e20
        /*0c9c*/ 	.word	0x00000006
        /*0ca0*/ 	.word	0x00000000
        /*0ca4*/ 	.short	0x010a
        /*0ca6*/ 	.byte	0x3f
	.zero		1


	//   ....[61]....
        /*0ca8*/ 	.word	0x00017e90
        /*0cac*/ 	.word	0x00000007
        /*0cb0*/ 	.word	0x00000000
        /*0cb4*/ 	.short	0x010a
        /*0cb6*/ 	.byte	0x3f
	.zero		1


	//   ....[62]....
        /*0cb8*/ 	.word	0x00017f00
        /*0cbc*/ 	.word	0x00000004
        /*0cc0*/ 	.word	0x00000000
        /*0cc4*/ 	.short	0x010a
        /*0cc6*/ 	.byte	0x3f
	.zero		1


	//   ....[63]....
        /*0cc8*/ 	.word	0x00017f30
        /*0ccc*/ 	.word	0x00000003
        /*0cd0*/ 	.word	0x00000000
        /*0cd4*/ 	.short	0x010a
        /*0cd6*/ 	.byte	0x3f
	.zero		1


	//   ....[64]....
        /*0cd8*/ 	.word	0x00017fa0
        /*0cdc*/ 	.word	0x00000003
        /*0ce0*/ 	.word	0x00030800
        /*0ce4*/ 	.short	0x010a
        /*0ce6*/ 	.byte	0x3f
	.zero		1


	//   ....[65]....
        /*0ce8*/ 	.word	0x00017ff0
        /*0cec*/ 	.word	0x00000005
        /*0cf0*/ 	.word	0x00030830
        /*0cf4*/ 	.short	0x010a
        /*0cf6*/ 	.byte	0x3f
	.zero		1


	//   ....[66]....
        /*0cf8*/ 	.word	0x00018050
        /*0cfc*/ 	.word	0x00000098
        /*0d00*/ 	.word	0x00030830
        /*0d04*/ 	.short	0x010a
        /*0d06*/ 	.byte	0x3f
	.zero		1


	//   ....[67]....
        /*0d08*/ 	.word	0x000180b0
        /*0d0c*/ 	.word	0x00000015
        /*0d10*/ 	.word	0x00030850
        /*0d14*/ 	.short	0x010a
        /*0d16*/ 	.byte	0x3f
	.zero		1


	//   ....[68]....
        /*0d18*/ 	.word	0x00018110
        /*0d1c*/ 	.word	0x00000004
        /*0d20*/ 	.word	0x00030830
        /*0d24*/ 	.short	0x010a
        /*0d26*/ 	.byte	0x3f
	.zero		1


	//   ....[69]....
        /*0d28*/ 	.word	0x00018170
        /*0d2c*/ 	.word	0x00000003
        /*0d30*/ 	.word	0x00030850
        /*0d34*/ 	.short	0x010a
        /*0d36*/ 	.byte	0x3f
	.zero		1


	//   ....[70]....
        /*0d38*/ 	.word	0x000181d0
        /*0d3c*/ 	.word	0x00000004
        /*0d40*/ 	.word	0x00030830
        /*0d44*/ 	.short	0x010a
        /*0d46*/ 	.byte	0x3f
	.zero		1


	//   ....[71]....
        /*0d48*/ 	.word	0x00018230
        /*0d4c*/ 	.word	0x00000003
        /*0d50*/ 	.word	0x00030850
        /*0d54*/ 	.short	0x010a
        /*0d56*/ 	.byte	0x3f
	.zero		1


	//   ....[72]....
        /*0d58*/ 	.word	0x00018290
        /*0d5c*/ 	.word	0x00000007
        /*0d60*/ 	.word	0x00030850
        /*0d64*/ 	.short	0x010a
        /*0d66*/ 	.byte	0x3f
	.zero		1


	//   ....[73]....
        /*0d68*/ 	.word	0x00018430
        /*0d6c*/ 	.word	0x00000000
        /*0d70*/ 	.word	0x00030840
        /*0d74*/ 	.short	0x010a
        /*0d76*/ 	.byte	0x3f
	.zero		1


	//   ....[74]....
        /*0d78*/ 	.word	0x00019110
        /*0d7c*/ 	.word	0x00000002
        /*0d80*/ 	.word	0x00030820
        /*0d84*/ 	.short	0x010a
        /*0d86*/ 	.byte	0x3f
	.zero		1


	//   ....[75]....
        /*0d88*/ 	.word	0x00019160
        /*0d8c*/ 	.word	0x00000003
        /*0d90*/ 	.word	0x00030840
        /*0d94*/ 	.short	0x010a
        /*0d96*/ 	.byte	0x3f
	.zero		1


	//   ....[76]....
        /*0d98*/ 	.word	0x000191b0
        /*0d9c*/ 	.word	0x00000003
        /*0da0*/ 	.word	0x00000060
        /*0da4*/ 	.short	0x010a
        /*0da6*/ 	.byte	0x3f
	.zero		1


	//   ....[77]....
        /*0da8*/ 	.word	0x00019200
        /*0dac*/ 	.word	0x00000003
        /*0db0*/ 	.word	0x00030840
        /*0db4*/ 	.short	0x010a
        /*0db6*/ 	.byte	0x3f
	.zero		1


	//   ....[78]....
        /*0db8*/ 	.word	0x00019250
        /*0dbc*/ 	.word	0x00000002
        /*0dc0*/ 	.word	0x00000060
        /*0dc4*/ 	.short	0x010a
        /*0dc6*/ 	.byte	0x3f
	.zero		1


	//   ....[79]....
        /*0dc8*/ 	.word	0x000192a0
        /*0dcc*/ 	.word	0x00000002
        /*0dd0*/ 	.word	0x00030840
        /*0dd4*/ 	.short	0x010a
        /*0dd6*/ 	.byte	0x3f
	.zero		1


	//   ....[80]....
        /*0dd8*/ 	.word	0x000192f0
        /*0ddc*/ 	.word	0x00000002
        /*0de0*/ 	.word	0x00000060
        /*0de4*/ 	.short	0x010a
        /*0de6*/ 	.byte	0x3f
	.zero		1


	//   ....[81]....
        /*0de8*/ 	.word	0x00019340
        /*0dec*/ 	.word	0x00000000
        /*0df0*/ 	.word	0x00030860
        /*0df4*/ 	.short	0x010a
        /*0df6*/ 	.byte	0x3f
	.zero		1


	//   ....[82]....
        /*0df8*/ 	.word	0x00019da0
        /*0dfc*/ 	.word	0x00000000
        /*0e00*/ 	.word	0x00030820
        /*0e04*/ 	.short	0x010a
        /*0e06*/ 	.byte	0x3f
	.zero		1


	//   ....[83]....
        /*0e08*/ 	.word	0x00019f40
        /*0e0c*/ 	.word	0x00000006
        /*0e10*/ 	.word	0x00000000
        /*0e14*/ 	.short	0x010a
        /*0e16*/ 	.byte	0x3f
	.zero		1


	//   ....[84]....
        /*0e18*/ 	.word	0x00019f90
        /*0e1c*/ 	.word	0x00000007
        /*0e20*/ 	.word	0x00000000
        /*0e24*/ 	.short	0x010a
        /*0e26*/ 	.byte	0x3f
	.zero		1


	//   ....[85]....
        /*0e28*/ 	.word	0x00019fe0
        /*0e2c*/ 	.word	0x00000004
        /*0e30*/ 	.word	0x00000000
        /*0e34*/ 	.short	0x010a
        /*0e36*/ 	.byte	0x3f
	.zero		1


	//----- nvinfo : EIATTR_NUM_MBARRIERS
	.align		4
.L_245:
        /*0e38*/ 	.byte	0x03, 0x38
        /*0e3a*/ 	.short	0x0016


	//----- nvinfo : EIATTR_EXIT_INSTR_OFFSETS
	.align		4
        /*0e3c*/ 	.byte	0x04, 0x1c
        /*0e3e*/ 	.short	(.L_247 - .L_246)


	//   ....[0]....
.L_246:
        /*0e40*/ 	.word	0x00000a50


	//   ....[1]....
        /*0e44*/ 	.word	0x00010a30


	//   ....[2]....
        /*0e48*/ 	.word	0x00017f80


	//----- nvinfo : EIATTR_MAX_THREADS
	.align		4
.L_247:
        /*0e4c*/ 	.byte	0x04, 0x05
        /*0e4e*/ 	.short	(.L_249 - .L_248)
.L_248:
        /*0e50*/ 	.word	0x00000180
        /*0e54*/ 	.word	0x00000001
        /*0e58*/ 	.word	0x00000001


	//----- nvinfo : EIATTR_CRS_STACK_SIZE
	.align		4
.L_249:
        /*0e5c*/ 	.byte	0x04, 0x1e
        /*0e5e*/ 	.short	(.L_251 - .L_250)
.L_250:
        /*0e60*/ 	.word	0x00000000


	//----- nvinfo : EIATTR_CBANK_PARAM_SIZE
	.align		4
.L_251:
        /*0e64*/ 	.byte	0x03, 0x19
        /*0e66*/ 	.short	0x0af0


	//----- nvinfo : EIATTR_PARAM_CBANK
	.align		4
        /*0e68*/ 	.byte	0x04, 0x0a
        /*0e6a*/ 	.short	(.L_253 - .L_252)
	.align		4
.L_252:
        /*0e6c*/ 	.word	index@(.nv.constant0._ZN7cutlass13device_kernelIN5flash11enable_sm90INS1_16FlashAttnFwdSm90INS1_25CollectiveMainloopFwdSm90ILi2EN4cute5tupleIJNS5_1CILi1EEES8_S8_EEENS6_IJNS7_ILi128EEENS7_ILi64EEENS7_ILi256EEEEEELi256ENS_6half_tEfNS_4arch4Sm90ELb0ELb1ELb1ELb1ELb0ELb0ELb0ELb1ELb1ELb1ELb0ELb0EEENS1_21CollectiveEpilogueFwdINS6_IJSA_SC_SB_EEES9_SE_SG_Li256ELb1ELb1ELb0ELb0EEENS1_36VarlenDynamicPersistentTileSchedulerILi128ELi64ELi256ELi128ELb0ELb1ELb1ELb1ELb0ELb1EEEEEEEEEvNT_6ParamsE)
        /*0e70*/ 	.short	0x0210
        /*0e72*/ 	.short	0x0af0


	//----- nvinfo : EIATTR_SW_WAR
	.align		4
.L_253:
        /*0e74*/ 	.byte	0x04, 0x36
        /*0e76*/ 	.short	(.L_255 - .L_254)
.L_254:
        /*0e78*/ 	.word	0x00000008
.L_255:


//--------------------- .nv.info._ZN7cutlass13device_kernelIN5flash11enable_sm90INS1_16FlashAttnFwdSm90INS1_25CollectiveMainloopFwdSm90ILi2EN4cute5tupleIJNS5_1CILi1EEES8_S8_EEENS6_IJNS7_ILi128EEENS7_ILi64EEENS7_ILi256EEEEEELi256ENS_6half_tEfNS_4arch4Sm90ELb0ELb1ELb1ELb1ELb0ELb1ELb0ELb1ELb1ELb1ELb0ELb0EEENS1_21CollectiveEpilogueFwdINS6_IJSA_SC_SB_EEES9_SE_SG_Li256ELb1ELb1ELb0ELb0EEENS1_36VarlenDynamicPersistentTileSchedulerILi128ELi64ELi256ELi128ELb0ELb1ELb1ELb1ELb0ELb1EEEEEEEEEvNT_6ParamsE --------------------------
	.section	.nv.info._ZN7cutlass13device_kernelIN5flash11enable_sm90INS1_16FlashAttnFwdSm90INS1_25CollectiveMainloopFwdSm90ILi2EN4cute5tupleIJNS5_1CILi1EEES8_S8_EEENS6_IJNS7_ILi128EEENS7_ILi64EEENS7_ILi256EEEEEELi256ENS_6half_tEfNS_4arch4Sm90ELb0ELb1ELb1ELb1ELb0ELb1ELb0ELb1ELb1ELb1ELb0ELb0EEENS1_21CollectiveEpilogueFwdINS6_IJSA_SC_SB_EEES9_SE_SG_Li256ELb1ELb1ELb0ELb0EEENS1_36VarlenDynamicPersistentTileSchedulerILi128ELi64ELi256ELi128ELb0ELb1ELb1ELb1ELb0ELb1EEEEEEEEEvNT_6ParamsE,"",@"SHT_CUDA_INFO"
	.sectionflags	@""
	.align	4


	//----- nvinfo : EIATTR_CUDA_API_VERSION
	.align		4
        /*0000*/ 	.byte	0x04, 0x37
        /*0002*/ 	.short	(.L_257 - .L_256)
.L_256:
        /*0004*/ 	.word	0x00000082


	//----- nvinfo : EIATTR_KPARAM_INFO
	.align		4
.L_257:
        /*0008*/ 	.byte	0x04, 0x17
        /*000a*/ 	.short	(.L_259 - .L_258)
.L_258:
        /*000c*/ 	.word	0x00000000
        /*0010*/ 	.short	0x0000
        /*0012*/ 	.short	0x0070
        /*0014*/ 	.byte	0x00, 0xf0, 0x01, 0x2a


	//----- nvinfo : EIATTR_SPARSE_MMA_MASK
	.align		4
.L_259:
        /*0018*/ 	.byte	0x03, 0x50
        /*001a*/ 	.short	0x0000


	//----- nvinfo : EIATTR_MAXREG_COUNT
	.align		4
        /*001c*/ 	.byte	0x03, 0x1b
        /*001e*/ 	.short	0x00a8


	//----- nvinfo : EIATTR_NUM_BARRIERS
	.align		4
        /*0020*/ 	.byte	0x02, 0x4c
        /*0022*/ 	.byte	0x10
	.zero		1


	//----- nvinfo : EIATTR_EXTERNS
	.align		4
        /*0024*/ 	.byte	0x04, 0x0f
        /*0026*/ 	.short	(.L_261 - .L_260)


	//   ....[0]....
	.align		4
.L_260:
        /*0028*/ 	.word	index@(__assertfail)


	//----- nvinfo : EIATTR_ANNOTATIONS
	.align		4
.L_261:
        /*002c*/ 	.byte	0x04, 0x55
        /*002e*/ 	.short	(.L_263 - .L_262)


	//   ....[0]....
.L_262:
        /* <DEDUP_REMOVED lines=155> */


	//----- nvinfo : EIATTR_MERCURY_ISA_VERSION
	.align		4
.L_263:
        /*09c8*/ 	.byte	0x03, 0x5f
        /*09ca*/ 	.short	0x0101


	//----- nvinfo : EIATTR_UNUSED_LOAD_BYTE_OFFSET
	.align		4
        /*09cc*/ 	.byte	0x04, 0x44
        /*09ce*/ 	.short	(.L_265 - .L_264)


	//   ....[0]....
.L_264:
        /*09d0*/ 	.word	0x00000a80
        /*09d4*/ 	.word	0x0000fff0


	//   ....[1]....
        /*09d8*/ 	.word	0x0001f020
        /*09dc*/ 	.word	0x0000fff0


	//----- nvinfo : EIATTR_INT_WARP_WIDE_INSTR_OFFSETS
	.align		4
.L_265:
        /*09e0*/ 	.byte	0x04, 0x31
        /*09e2*/ 	.short	(.L_267 - .L_266)


	//   ....[0]....
.L_266:
        /*09e4*/ 	.word	0x00000180


	//   ....[1]....
        /*09e8*/ 	.word	0x000001c0


	//   ....[2]....
        /*09ec*/ 	.word	0x00000280


	//   ....[3]....
        /*09f0*/ 	.word	0x00025360


	//   ....[4]....
        /*09f4*/ 	.word	0x000253f0


	//   ....[5]....
        /*09f8*/ 	.word	0x00029920


	//   ....[6]....
        /*09fc*/ 	.word	0x00029980


	//----- nvinfo : EIATTR_COOP_GROUP_MASK_REGIDS
	.align		4
.L_267:
        /*0a00*/ 	.byte	0x04, 0x29
        /*0a02*/ 	.short	(.L_269 - .L_268)


	//   ....[0]....
.L_268:
        /*0a04*/ 	.word	0xffffffff


	//   ....[1]....
        /*0a08*/ 	.word	0xffffffff


	//   ....[2]....
        /*0a0c*/ 	.word	0xffffffff


	//   ....[3]....
        /*0a10*/ 	.word	0xffffffff


	//   ....[4]....
        /*0a14*/ 	.word	0xffffffff


	//   ....[5]....
        /*0a18*/ 	.word	0xffffffff


	//   ....[6]....
        /*0a1c*/ 	.word	0xffffffff


	//   ....[7]....
        /*0a20*/ 	.word	0xffffffff


	//   ....[8]....
        /*0a24*/ 	.word	0xffffffff


	//   ....[9]....
        /*0a28*/ 	.word	0xffffffff


	//   ....[10]....
        /*0a2c*/ 	.word	0xffffffff


	//   ....[11]....
        /*0a30*/ 	.word	0xffffffff


	//   ....[12]....
        /*0a34*/ 	.word	0xffffffff


	//   ....[13]....
        /*0a38*/ 	.word	0xffffffff


	//   ....[14]....
        /*0a3c*/ 	.word	0xffffffff


	//   ....[15]....
        /*0a40*/ 	.word	0xffffffff


	//   ....[16]....
        /*0a44*/ 	.word	0xffffffff


	//   ....[17]....
        /*0a48*/ 	.word	0xffffffff


	//   ....[18]....
        /*0a4c*/ 	.word	0xffffffff


	//   ....[19]....
        /*0a50*/ 	.word	0xffffffff


	//   ....[20]....
        /*0a54*/ 	.word	0xffffffff


	//   ....[21]....
        /*0a58*/ 	.word	0xffffffff


	//   ....[22]....
        /*0a5c*/ 	.word	0xffffffff


	//   ....[23]....
        /*0a60*/ 	.word	0xffffffff


	//   ....[24]....
        /*0a64*/ 	.word	0xffffffff


	//   ....[25]....
        /*0a68*/ 	.word	0xffffffff


	//   ....[26]....
        /*0a6c*/ 	.word	0xffffffff


	//   ....[27]....
        /*0a70*/ 	.word	0xffffffff


	//   ....[28]....
        /*0a74*/ 	.word	0xffffffff


	//   ....[29]....
        /*0a78*/ 	.word	0xffffffff


	//   ....[30]....
        /*0a7c*/ 	.word	0xffffffff


	//   ....[31]....
        /*0a80*/ 	.word	0xffffffff


	//   ....[32]....
        /*0a84*/ 	.word	0xffffffff


	//   ....[33]....
        /*0a88*/ 	.word	0xffffffff


	//   ....[34]....
        /*0a8c*/ 	.word	0xffffffff


	//   ....[35]....
        /*0a90*/ 	.word	0xffffffff


	//   ....[36]....
        /*0a94*/ 	.word	0xffffffff


	//   ....[37]....
        /*0a98*/ 	.word	0xffffffff


	//   ....[38]....
        /*0a9c*/ 	.word	0xffffffff


	//   ....[39]....
        /*0aa0*/ 	.word	0xffffffff


	//   ....[40]....
        /*0aa4*/ 	.word	0xffffffff


	//   ....[41]....
        /*0aa8*/ 	.word	0xffffffff


	//   ....[42]....
        /*0aac*/ 	.word	0xffffffff


	//   ....[43]....
        /*0ab0*/ 	.word	0xffffffff


	//   ....[44]....
        /*0ab4*/ 	.word	0xffffffff


	//   ....[45]....
        /*0ab8*/ 	.word	0xffffffff


	//   ....[46]....
        /*0abc*/ 	.word	0xffffffff


	//   ....[47]....
        /*0ac0*/ 	.word	0xffffffff


	//   ....[48]....
        /*0ac4*/ 	.word	0xffffffff


	//   ....[49]....
        /*0ac8*/ 	.word	0xffffffff


	//   ....[50]....
        /*0acc*/ 	.word	0xffffffff


	//   ....[51]....
        /*0ad0*/ 	.word	0xffffffff


	//   ....[52]....
        /*0ad4*/ 	.word	0xffffffff


	//   ....[53]....
        /*0ad8*/ 	.word	0xffffffff


	//   ....[54]....
        /*0adc*/ 	.word	0xffffffff


	//   ....[55]....
        /*0ae0*/ 	.word	0xffffffff


	//   ....[56]....
        /*0ae4*/ 	.word	0xffffffff


	//   ....[57]....
        /*0ae8*/ 	.word	0xffffffff


	//   ....[58]....
        /*0aec*/ 	.word	0xffffffff


	//   ....[59]....
        /*0af0*/ 	.word	0xffffffff


	//   ....[60]....
        /*0af4*/ 	.word	0xffffffff


	//   ....[61]....
        /*0af8*/ 	.word	0xffffffff


	//   ....[62]....
        /*0afc*/ 	.word	0xffffffff


	//   ....[63]....
        /*0b00*/ 	.word	0xffffffff


	//   ....[64]....
        /*0b04*/ 	.word	0xffffffff


	//   ....[65]....
        /*0b08*/ 	.word	0xffffffff


	//   ....[66]....
        /*0b0c*/ 	.word	0xffffffff


	//   ....[67]....
        /*0b10*/ 	.word	0xffffffff


	//   ....[68]....
        /*0b14*/ 	.word	0xffffffff


	//   ....[69]....
        /*0b18*/ 	.word	0xffffffff


	//   ....[70]....
        /*0b1c*/ 	.word	0xffffffff


	//   ....[71]....
        /*0b20*/ 	.word	0xffffffff


	//   ....[72]....
        /*0b24*/ 	.word	0xffffffff


	//   ....[73]....
        /*0b28*/ 	.word	0xffffffff


	//   ....[74]....
        /*0b2c*/ 	.word	0xffffffff


	//   ....[75]....
        /*0b30*/ 	.word	0xffffffff


	//   ....[76]....
        /*0b34*/ 	.word	0xffffffff


	//   ....[77]....
        /*0b38*/ 	.word	0xffffffff


	//   ....[78]....
        /*0b3c*/ 	.word	0xffffffff


	//   ....[79]....
        /*0b40*/ 	.word	0xffffffff


	//   ....[80]....
        /*0b44*/ 	.word	0xffffffff


	//   ....[81]....
        /*0b48*/ 	.word	0xffffffff


	//   ....[82]....
        /*0b4c*/ 	.word	0xffffffff


	//   ....[83]....
        /*0b50*/ 	.word	0xffffffff


	//   ....[84]....
        /*0b54*/ 	.word	0xffffffff


	//   ....[85]....
        /*0b58*/ 	.word	0xffffffff


	//   ....[86]....
        /*0b5c*/ 	.word	0xffffffff


	//   ....[87]....
        /*0b60*/ 	.word	0xffffffff


	//   ....[88]....
        /*0b64*/ 	.word	0xffffffff


	//   ....[89]....
        /*0b68*/ 	.word	0xffffffff


	//   ....[90]....
        /*0b6c*/ 	.word	0xffffffff


	//   ....[91]....
        /*0b70*/ 	.word	0xffffffff


	//   ....[92]....
        /*0b74*/ 	.word	0xffffffff


	//   ....[93]....
        /*0b78*/ 	.word	0xffffffff


	//   ....[94]....
        /*0b7c*/ 	.word	0xffffffff


	//   ....[95]....
        /*0b80*/ 	.word	0xffffffff


	//   ....[96]....
        /*0b84*/ 	.word	0xffffffff


	//   ....[97]....
        /*0b88*/ 	.word	0xffffffff


	//   ....[98]....
        /*0b8c*/ 	.word	0xffffffff


	//   ....[99]....
        /*0b90*/ 	.word	0xffffffff


	//   ....[100]....
        /*0b94*/ 	.word	0xffffffff


	//   ....[101]....
        /*0b98*/ 	.word	0xffffffff


	//   ....[102]....
        /*0b9c*/ 	.word	0xffffffff


	//   ....[103]....
        /*0ba0*/ 	.word	0xffffffff


	//   ....[104]....
        /*0ba4*/ 	.word	0xffffffff


	//   ....[105]....
        /*0ba8*/ 	.word	0xffffffff


	//   ....[106]....
        /*0bac*/ 	.word	0xffffffff


	//   ....[107]....
        /*0bb0*/ 	.word	0xffffffff


	//   ....[108]....
        /*0bb4*/ 	.word	0xffffffff


	//   ....[109]....
        /*0bb8*/ 	.word	0xffffffff


	//   ....[110]....
        /*0bbc*/ 	.word	0xffffffff


	//   ....[111]....
        /*0bc0*/ 	.word	0xffffffff


	//   ....[112]....
        /*0bc4*/ 	.word	0xffffffff


	//   ....[113]....
        /*0bc8*/ 	.word	0xffffffff


	//   ....[114]....
        /*0bcc*/ 	.word	0xffffffff


	//   ....[115]....
        /*0bd0*/ 	.word	0xffffffff


	//   ....[116]....
        /*0bd4*/ 	.word	0xffffffff


	//   ....[117]....
        /*0bd8*/ 	.word	0xffffffff


	//   ....[118]....
        /*0bdc*/ 	.word	0xffffffff


	//   ....[119]....
        /*0be0*/ 	.word	0xffffffff


	//   ....[120]....
        /*0be4*/ 	.word	0xffffffff


	//   ....[121]....
        /*0be8*/ 	.word	0xffffffff


	//   ....[122]....
        /*0bec*/ 	.word	0xffffffff


	//   ....[123]....
        /*0bf0*/ 	.word	0xffffffff


	//   ....[124]....
        /*0bf4*/ 	.word	0xffffffff


	//   ....[125]....
        /*0bf8*/ 	.word	0xffffffff


	//   ....[126]....
        /*0bfc*/ 	.word	0xffffffff


	//   ....[127]....
        /*0c00*/ 	.word	0xffffffff


	//   ....[128]....
        /*0c04*/ 	.word	0xffffffff


	//   ....[129]....
        /*0c08*/ 	.word	0xffffffff


	//   ....[130]....
        /*0c0c*/ 	.word	0xffffffff


	//   ....[131]....
        /*0c10*/ 	.word	0xffffffff


	//   ....[132]....
        /*0c14*/ 	.word	0xffffffff


	//   ....[133]....
        /*0c18*/ 	.word	0xffffffff


	//   ....[134]....
        /*0c1c*/ 	.word	0xffffffff


	//   ....[135]....
        /*0c20*/ 	.word	0xffffffff


	//   ....[136]....
        /*0c24*/ 	.word	0xffffffff


	//   ....[137]....
        /*0c28*/ 	.word	0xffffffff


	//   ....[138]....
        /*0c2c*/ 	.word	0x0500000f


	//   ....[139]....
        /*0c30*/ 	.word	0x0500000f


	//   ....[140]....
        /*0c34*/ 	.word	0x0500000f


	//   ....[141]....
        /*0c38*/ 	.word	0x0500000f


	//   ....[142]....
        /*0c3c*/ 	.word	0x0500000f


	//   ....[143]....
        /*0c40*/ 	.word	0x0500000f


	//   ....[144]....
        /*0c44*/ 	.word	0x0500000f


	//   ....[145]....
        /*0c48*/ 	.word	0x0500000f


	//   ....[146]....
        /*0c4c*/ 	.word	0x0500000f


	//   ....[147]....
        /*0c50*/ 	.word	0x0500000f


	//   ....[148]....
        /*0c54*/ 	.word	0x0500000f


	//   ....[149]....
        /*0c58*/ 	.word	0x0500000f


	//   ....[150]....
        /*0c5c*/ 	.word	0x0500000f


	//   ....[151]....
        /*0c60*/ 	.word	0x0500000f


	//   ....[152]....
        /*0c64*/ 	.word	0x0500000f


	//   ....[153]....
        /*0c68*/ 	.word	0x0500000f


	//   ....[154]....
        /*0c6c*/ 	.word	0x0500000f


	//   ....[155]....
        /*0c70*/ 	.word	0x0500000f


	//   ....[156]....
        /*0c74*/ 	.word	0x0500000f


	//   ....[157]....
        /*0c78*/ 	.word	0x0500000f


	//   ....[158]....
        /*0c7c*/ 	.word	0x0500000f


	//   ....[159]....
        /*0c80*/ 	.word	0x0500000f


	//   ....[160]....
        /*0c84*/ 	.word	0x0500000f


	//   ....[161]....
        /*0c88*/ 	.word	0x0500000f


	//   ....[162]....
        /*0c8c*/ 	.word	0x0500000f


	//   ....[163]....
        /*0c90*/ 	.word	0x0500000f


	//   ....[164]....
        /*0c94*/ 	.word	0x0500000f


	//   ....[165]....
        /*0c98*/ 	.word	0x0500000f


	//   ....[166]....
        /*0c9c*/ 	.word	0x0500000f


	//   ....[167]....
        /*0ca0*/ 	.word	0x0500000f


	//   ....[168]....
        /*0ca4*/ 	.word	0x0500000f


	//   ....[169]....
        /*0ca8*/ 	.word	0x0500000f


	//   ....[170]....
        /*0cac*/ 	.word	0x0500000f


	//   ....[171]....
        /*0cb0*/ 	.word	0x0500000f


	//   ....[172]....
        /*0cb4*/ 	.word	0x0500000f


	//   ....[173]....
        /*0cb8*/ 	.word	0x0500000f


	//   ....[174]....
        /*0cbc*/ 	.word	0x0500000f


	//   ....[175]....
        /*0cc0*/ 	.word	0x0500000f


	//   ....[176]....
        /*0cc4*/ 	.word	0x0500000f


	//   ....[177]....
        /*0cc8*/ 	.word	0x0500000f


	//   ....[178]....
        /*0ccc*/ 	.word	0x0500000f


	//   ....[179]....
        /*0cd0*/ 	.word	0x0500000f


	//   ....[180]....
        /*0cd4*/ 	.word	0x0500000f


	//   ....[181]....
        /*0cd8*/ 	.word	0x0500000f


	//   ....[182]....
        /*0cdc*/ 	.word	0x0500000f


	//   ....[183]....
        /*0ce0*/ 	.word	0x0500000f


	//   ....[184]....
        /*0ce4*/ 	.word	0x0500000f


	//   ....[185]....
        /*0ce8*/ 	.word	0x0500000f


	//   ....[186]....
        /*0cec*/ 	.word	0x0500000f


	//   ....[187]....
        /*0cf0*/ 	.word	0x0500000f


	//   ....[188]....
        /*0cf4*/ 	.word	0x0500000f


	//   ....[189]....
        /*0cf8*/ 	.word	0x0500000f


	//   ....[190]....
        /*0cfc*/ 	.word	0x0500000f


	//   ....[191]....
        /*0d00*/ 	.word	0x0500000f


	//   ....[192]....
        /*0d04*/ 	.word	0x0500000f


	//   ....[193]....
        /*0d08*/ 	.word	0x0500000f


	//   ....[194]....
        /*0d0c*/ 	.word	0x0500000f


	//   ....[195]....
        /*0d10*/ 	.word	0x0500000f


	//   ....[196]....
        /*0d14*/ 	.word	0x0500000f


	//   ....[197]....
        /*0d18*/ 	.word	0x0500000f


	//   ....[198]....
        /*0d1c*/ 	.word	0x0500000f


	//   ....[199]....
        /*0d20*/ 	.word	0x0500000f


	//   ....[200]....
        /*0d24*/ 	.word	0x0500000f


	//   ....[201]....
        /*0d28*/ 	.word	0x0500000f


	//   ....[202]....
        /*0d2c*/ 	.word	0x0500000f


	//   ....[203]....
        /*0d30*/ 	.word	0x0500000f


	//   ....[204]....
        /*0d34*/ 	.word	0x0500000f


	//   ....[205]....
        /*0d38*/ 	.word	0x0500000f


	//----- nvinfo : EIATTR_COOP_GROUP_INSTR_OFFSETS
	.align		4
.L_269:
        /*0d3c*/ 	.byte	0x04, 0x28
        /*0d3e*/ 	.short	(.L_271 - .L_270)


	//   ....[0]....
.L_270:
        /*0d40*/ 	.word	0x00000060


	//   ....[1]....
        /*0d44*/ 	.word	0x00000190


	//   ....[2]....
        /*0d48*/ 	.word	0x00000290


	//   ....[3]....
        /*0d4c*/ 	.word	0x00000400


	//   ....[4]....
        /*0d50*/ 	.word	0x00000560


	//   ....[5]....
        /*0d54*/ 	.word	0x00000680


	//   ....[6]....
        /*0d58*/ 	.word	0x000007e0


	//   ....[7]....
        /*0d5c*/ 	.word	0x00008ca0


	//   ....[8]....
        /*0d60*/ 	.word	0x00009400


	//   ....[9]....
        /*0d64*/ 	.word	0x00009410


	//   ....[10]....
        /*0d68*/ 	.word	0x00009420


	//   ....[11]....
        /*0d6c*/ 	.word	0x00009430


	//   ....[12]....
        /*0d70*/ 	.word	0x00009980


	//   ....[13]....
        /*0d74*/ 	.word	0x00009990


	//   ....[14]....
        /*0d78*/ 	.word	0x000099a0


	//   ....[15]....
        /*0d7c*/ 	.word	0x000099b0


	//   ....[16]....
        /*0d80*/ 	.word	0x00009ec0


	//   ....[17]....
        /*0d84*/ 	.word	0x00009ed0


	//   ....[18]....
        /*0d88*/ 	.word	0x00009ee0


	//   ....[19]....
        /*0d8c*/ 	.word	0x00009ef0


	//   ....[20]....
        /*0d90*/ 	.word	0x0000a420


	//   ....[21]....
        /*0d94*/ 	.word	0x0000a430


	//   ....[22]....
        /*0d98*/ 	.word	0x0000a440


	//   ....[23]....
        /*0d9c*/ 	.word	0x0000a450


	//   ....[24]....
        /*0da0*/ 	.word	0x0000dae0


	//   ....[25]....
        /*0da4*/ 	.word	0x0000daf0


	//   ....[26]....
        /*0da8*/ 	.word	0x0000db00


	//   ....[27]....
        /*0dac*/ 	.word	0x0000db10


	//   ....[28]....
        /*0db0*/ 	.word	0x0000dfc0


	//   ....[29]....
        /*0db4*/ 	.word	0x0000dfd0


	//   ....[30]....
        /*0db8*/ 	.word	0x0000dfe0


	//   ....[31]....
        /*0dbc*/ 	.word	0x0000dff0


	//   ....[32]....
        /*0dc0*/ 	.word	0x0000e420


	//   ....[33]....
        /*0dc4*/ 	.word	0x0000e430


	//   ....[34]....
        /*0dc8*/ 	.word	0x0000e440


	//   ....[35]....
        /*0dcc*/ 	.word	0x0000e450


	//   ....[36]....
        /*0dd0*/ 	.word	0x0000e8a0


	//   ....[37]....
        /*0dd4*/ 	.word	0x0000e8b0


	//   ....[38]....
        /*0dd8*/ 	.word	0x0000e8c0


	//   ....[39]....
        /*0ddc*/ 	.word	0x0000e8d0


	//   ....[40]....
        /*0de0*/ 	.word	0x000131f0


	//   ....[41]....
        /*0de4*/ 	.word	0x00013660


	//   ....[42]....
        /*0de8*/ 	.word	0x00014160


	//   ....[43]....
        /*0dec*/ 	.word	0x00014180


	//   ....[44]....
        /*0df0*/ 	.word	0x000144b0


	//   ....[45]....
        /*0df4*/ 	.word	0x00014530


	//   ....[46]....
        /*0df8*/ 	.word	0x00016940


	//   ....[47]....
        /*0dfc*/ 	.word	0x00016e00


	//   ....[48]....
        /*0e00*/ 	.word	0x00017420


	//   ....[49]....
        /*0e04*/ 	.word	0x00017440


	//   ....[50]....
        /*0e08*/ 	.word	0x00017b30


	//   ....[51]....
        /*0e0c*/ 	.word	0x00017b60


	//   ....[52]....
        /*0e10*/ 	.word	0x00019db0


	//   ....[53]....
        /*0e14*/ 	.word	0x00019e40


	//   ....[54]....
        /*0e18*/ 	.word	0x0001a280


	//   ....[55]....
        /*0e1c*/ 	.word	0x0001a2e0


	//   ....[56]....
        /*0e20*/ 	.word	0x0001c2a0


	//   ....[57]....
        /*0e24*/ 	.word	0x0001c7a0


	//   ....[58]....
        /*0e28*/ 	.word	0x0001cdd0


	//   ....[59]....
        /*0e2c*/ 	.word	0x0001cdf0


	//   ....[60]....
        /*0e30*/ 	.word	0x0001d4f0


	//   ....[61]....
        /*0e34*/ 	.word	0x0001d530


	//   ....[62]....
        /*0e38*/ 	.word	0x0001e450


	//   ....[63]....
        /*0e3c*/ 	.word	0x0001e590


	//   ....[64]....
        /*0e40*/ 	.word	0x0001e610


	//   ....[65]....
        /*0e44*/ 	.word	0x0001e620


	//   ....[66]....
        /*0e48*/ 	.word	0x00020120


	//   ....[67]....
        /*0e4c*/ 	.word	0x00020230


	//   ....[68]....
        /*0e50*/ 	.word	0x00020420


	//   ....[69]....
        /*0e54*/ 	.word	0x00020450


	//   ....[70]....
        /*0e58*/ 	.word	0x00020a00


	//   ....[71]....
        /*0e5c*/ 	.word	0x00020a40


	//   ....[72]....
        /*0e60*/ 	.word	0x00020b90


	//   ....[73]....
        /*0e64*/ 	.word	0x00020bb0


	//   ....[74]....
        /*0e68*/ 	.word	0x00020cf0


	//   ....[75]....
        /*0e6c*/ 	.word	0x00020d10


	//   ....[76]....
        /*0e70*/ 	.word	0x00020e60


	//   ....[77]....
        /*0e74*/ 	.word	0x00020e80


	//   ....[78]....
        /*0e78*/ 	.word	0x000217a0


	//   ....[79]....
        /*0e7c*/ 	.word	0x000217c0


	//   ....[80]....
        /*0e80*/ 	.word	0x00021920


	//   ....[81]....
        /*0e84*/ 	.word	0x00021940


	//   ....[82]....
        /*0e88*/ 	.word	0x00021a80


	//   ....[83]....
        /*0e8c*/ 	.word	0x00021aa0


	//   ....[84]....
        /*0e90*/ 	.word	0x00021bf0


	//   ....[85]....
        /*0e94*/ 	.word	0x00021c10


	//   ....[86]....
        /*0e98*/ 	.word	0x00021de0


	//   ....[87]....
        /*0e9c*/ 	.word	0x00021fb0


	//   ....[88]....
        /*0ea0*/ 	.word	0x00021fe0


	//   ....[89]....
        /*0ea4*/ 	.word	0x00022010


	//   ....[90]....
        /*0ea8*/ 	.word	0x00022040


	//   ....[91]....
        /*0eac*/ 	.word	0x00022070


	//   ....[92]....
        /*0eb0*/ 	.word	0x000220a0


	//   ....[93]....
        /*0eb4*/ 	.word	0x00022210


	//   ....[94]....
        /*0eb8*/ 	.word	0x00022240


	//   ....[95]....
        /*0ebc*/ 	.word	0x00022270


	//   ....[96]....
        /*0ec0*/ 	.word	0x000222a0


	//   ....[97]....
        /*0ec4*/ 	.word	0x000222d0


	//   ....[98]....
        /*0ec8*/ 	.word	0x00022300


	//   ....[99]....
        /*0ecc*/ 	.word	0x000223a0


	//   ....[100]....
        /*0ed0*/ 	.word	0x00022400


	//   ....[101]....
        /*0ed4*/ 	.word	0x00022490


	//   ....[102]....
        /*0ed8*/ 	.word	0x00023580


	//   ....[103]....
        /*0edc*/ 	.word	0x00025920


	//   ....[104]....
        /*0ee0*/ 	.word	0x000265d0


	//   ....[105]....
        /*0ee4*/ 	.word	0x000265f0


	//   ....[106]....
        /*0ee8*/ 	.word	0x000266d0


	//   ....[107]....
        /*0eec*/ 	.word	0x000266e0


	//   ....[108]....
        /*0ef0*/ 	.word	0x00026790


	//   ....[109]....
        /*0ef4*/ 	.word	0x000267a0


	//   ....[110]....
        /*0ef8*/ 	.word	0x00026850


	//   ....[111]....
        /*0efc*/ 	.word	0x00026860


	//   ....[112]....
        /*0f00*/ 	.word	0x00026910


	//   ....[113]....
        /*0f04*/ 	.word	0x00026920


	//   ....[114]....
        /*0f08*/ 	.word	0x000269d0


	//   ....[115]....
        /*0f0c*/ 	.word	0x000269e0


	//   ....[116]....
        /*0f10*/ 	.word	0x00026a90


	//   ....[117]....
        /*0f14*/ 	.word	0x00026aa0


	//   ....[118]....
        /*0f18*/ 	.word	0x00026af0


	//   ....[119]....
        /*0f1c*/ 	.word	0x00026b40


	//   ....[120]....
        /*0f20*/ 	.word	0x0002a200


	//   ....[121]....
        /*0f24*/ 	.word	0x0002a230


	//   ....[122]....
        /*0f28*/ 	.word	0x0002a270


	//   ....[123]....
        /*0f2c*/ 	.word	0x0002a2a0


	//   ....[124]....
        /*0f30*/ 	.word	0x0002a2d0


	//   ....[125]....
        /*0f34*/ 	.word	0x0002a300


	//   ....[126]....
        /*0f38*/ 	.word	0x0002a330


	//   ....[127]....
        /*0f3c*/ 	.word	0x0002a360


	//   ....[128]....
        /*0f40*/ 	.word	0x0002a4e0


	//   ....[129]....
        /*0f44*/ 	.word	0x0002a510


	//   ....[130]....
        /*0f48*/ 	.word	0x0002a540


	//   ....[131]....
        /*0f4c*/ 	.word	0x0002a570


	//   ....[132]....
        /*0f50*/ 	.word	0x0002a5a0


	//   ....[133]....
        /*0f54*/ 	.word	0x0002a5d0


	//   ....[134]....
        /*0f58*/ 	.word	0x0002a690


	//   ....[135]....
        /*0f5c*/ 	.word	0x0002a6b0


	//   ....[136]....
        /*0f60*/ 	.word	0x0002a720


	//   ....[137]....
        /*0f64*/ 	.word	0x0002adf0


	//   ....[138]....
        /*0f68*/ 	.word	0x0002b230


	//   ....[139]....
        /*0f6c*/ 	.word	0x0002b2c0


	//   ....[140]....
        /*0f70*/ 	.word	0x0002b310


	//   ....[141]....
        /*0f74*/ 	.word	0x0002b360


	//   ....[142]....
        /*0f78*/ 	.word	0x0002b3f0


	//   ....[143]....
        /*0f7c*/ 	.word	0x0002b480


	//   ....[144]....
        /*0f80*/ 	.word	0x0002b4d0


	//   ....[145]....
        /*0f84*/ 	.word	0x0002b520


	//   ....[146]....
        /*0f88*/ 	.word	0x0002b5b0


	//   ....[147]....
        /*0f8c*/ 	.word	0x0002b640


	//   ....[148]....
        /*0f90*/ 	.word	0x0002b690


	//   ....[149]....
        /*0f94*/ 	.word	0x0002b6e0


	//   ....[150]....
        /*0f98*/ 	.word	0x0002b770


	//   ....[151]....
        /*0f9c*/ 	.word	0x0002b800


	//   ....[152]....
        /*0fa0*/ 	.word	0x0002b850


	//   ....[153]....
        /*0fa4*/ 	.word	0x0002b8a0


	//   ....[154]....
        /*0fa8*/ 	.word	0x0002b990


	//   ....[155]....
        /*0fac*/ 	.word	0x0002ba20


	//   ....[156]....
        /*0fb0*/ 	.word	0x0002ba70


	//   ....[157]....
        /*0fb4*/ 	.word	0x0002bac0


	//   ....[158]....
        /*0fb8*/ 	.word	0x0002bb50


	//   ....[159]....
        /*0fbc*/ 	.word	0x0002bbe0


	//   ....[160]....
        /*0fc0*/ 	.word	0x0002bc30


	//   ....[161]....
        /*0fc4*/ 	.word	0x0002bc80


	//   ....[162]....
        /*0fc8*/ 	.word	0x0002bd10


	//   ....[163]....
        /*0fcc*/ 	.word	0x0002bda0


	//   ....[164]....
        /*0fd0*/ 	.word	0x0002bdf0


	//   ....[165]....
        /*0fd4*/ 	.word	0x0002be40


	//   ....[166]....
        /*0fd8*/ 	.word	0x0002bed0


	//   ....[167]....
        /*0fdc*/ 	.word	0x0002bf60


	//   ....[168]....
        /*0fe0*/ 	.word	0x0002bfb0


	//   ....[169]....
        /*0fe4*/ 	.word	0x0002c000


	//   ....[170]....
        /*0fe8*/ 	.word	0x0002c3a0


	//   ....[171]....
        /*0fec*/ 	.word	0x0002c690


	//   ....[172]....
        /*0ff0*/ 	.word	0x0002c870


	//   ....[173]....
        /*0ff4*/ 	.word	0x0002c8c0


	//   ....[174]....
        /*0ff8*/ 	.word	0x0002c920


	//   ....[175]....
        /*0ffc*/ 	.word	0x0002ca40


	//   ....[176]....
        /*1000*/ 	.word	0x0002caa0


	//   ....[177]....
        /*1004*/ 	.word	0x0002cbc0


	//   ....[178]....
        /*1008*/ 	.word	0x0002cc20


	//   ....[179]....
        /*100c*/ 	.word	0x0002cd40


	//   ....[180]....
        /*1010*/ 	.word	0x0002cda0


	//   ....[181]....
        /*1014*/ 	.word	0x0002cec0


	//   ....[182]....
        /*1018*/ 	.word	0x0002cf20


	//   ....[183]....
        /*101c*/ 	.word	0x0002d040


	//   ....[184]....
        /*1020*/ 	.word	0x0002d0a0


	//   ....[185]....
        /*1024*/ 	.word	0x0002d180


	//   ....[186]....
        /*1028*/ 	.word	0x0002d250


	//   ....[187]....
        /*102c*/ 	.word	0x0002d2e0


	//   ....[188]....
        /*1030*/ 	.word	0x0002d680


	//   ....[189]....
        /*1034*/ 	.word	0x0002d720


	//   ....[190]....
        /*1038*/ 	.word	0x0002d840


	//   ....[191]....
        /*103c*/ 	.word	0x0002d8c0


	//   ....[192]....
        /*1040*/ 	.word	0x0002d940


	//   ....[193]....
        /*1044*/ 	.word	0x0002d9c0


	//   ....[194]....
        /*1048*/ 	.word	0x0002da40


	//   ....[195]....
        /*104c*/ 	.word	0x0002dad0


	//   ....[196]....
        /*1050*/ 	.word	0x0002db70


	//   ....[197]....
        /*1054*/ 	.word	0x0002dc20


	//   ....[198]....
        /*1058*/ 	.word	0x0002dca0


	//   ....[199]....
        /*105c*/ 	.word	0x0002dd20


	//   ....[200]....
        /*1060*/ 	.word	0x0002dda0


	//   ....[201]....
        /*1064*/ 	.word	0x0002de30


	//   ....[202]....
        /*1068*/ 	.word	0x0002deb0


	//   ....[203]....
        /*106c*/ 	.word	0x0002df50


	//   ....[204]....
        /*1070*/ 	.word	0x0002dfe0


	//   ....[205]....
        /*1074*/ 	.word	0x0002e110


	//----- nvinfo : EIATTR_REG_RECONFIG
	.align		4
.L_271:
        /*1078*/ 	.byte	0x01, 0x54
	.zero		2


	//----- nvinfo : EIATTR_SYSCALL_OFFSETS
	.align		4
        /*107c*/ 	.byte	0x04, 0x46
        /*107e*/ 	.short	(.L_273 - .L_272)


	//   ....[0]....
.L_272:
        /*1080*/ 	.word	0x00001fc0


	//   ....[1]....
        /*1084*/ 	.word	0x00002110


	//   ....[2]....
        /*1088*/ 	.word	0x00008e40


	//   ....[3]....
        /*108c*/ 	.word	0x00009160


	//   ....[4]....
        /*1090*/ 	.word	0x00025560


	//   ....[5]....
        /*1094*/ 	.word	0x000256b0


	//   ....[6]....
        /*1098*/ 	.word	0x000257a0


	//   ....[7]....
        /*109c*/ 	.word	0x00026100


	//----- nvinfo : EIATTR_MBARRIER_INSTR_OFFSETS
	.align		4
.L_273:
        /*10a0*/ 	.byte	0x04, 0x39
        /*10a2*/ 	.short	(.L_275 - .L_274)


	//   ....[0]....
.L_274:
        /*10a4*/ 	.word	0x000002b0
        /*10a8*/ 	.word	0x000000ff
        /*10ac*/ 	.word	0x00030800
        /*10b0*/ 	.short	0x0100
        /*10b2*/ 	.byte	0x08
	.zero		1


	//   ....[1]....
        /*10b4*/ 	.word	0x000002c0
        /*10b8*/ 	.word	0x000000ff
        /*10bc*/ 	.word	0x00030820
        /*10c0*/ 	.short	0x0100
        /*10c2*/ 	.byte	0x08
	.zero		1


	//   ....[2]....
        /*10c4*/ 	.word	0x000003b0
        /*10c8*/ 	.word	0x000000ff
        /*10cc*/ 	.word	0x00030830
        /*10d0*/ 	.short	0x0100
        /*10d2*/ 	.byte	0x08
	.zero		1


	//   ....[3]....
        /*10d4*/ 	.word	0x000003c0
        /*10d8*/ 	.word	0x000000ff
        /*10dc*/ 	.word	0x00030840
        /*10e0*/ 	.short	0x0100
        /*10e2*/ 	.byte	0x08
	.zero		1


	//   ....[4]....
        /*10e4*/ 	.word	0x000003d0
        /*10e8*/ 	.word	0x000000ff
        /*10ec*/ 	.word	0x00030838
        /*10f0*/ 	.short	0x0100
        /*10f2*/ 	.byte	0x08
	.zero		1


	//   ....[5]....
        /*10f4*/ 	.word	0x000003e0
        /*10f8*/ 	.word	0x000000ff
        /*10fc*/ 	.word	0x00030848
        /*1100*/ 	.short	0x0100
        /*1102*/ 	.byte	0x08
	.zero		1


	//   ....[6]....
        /*1104*/ 	.word	0x00000510
        /*1108*/ 	.word	0x000000ff
        /*110c*/ 	.word	0x00030850
        /*1110*/ 	.short	0x0100
        /*1112*/ 	.byte	0x08
	.zero		1


	//   ....[7]....
        /*1114*/ 	.word	0x00000520
        /*1118*/ 	.word	0x000000ff
        /*111c*/ 	.word	0x00030860
        /*1120*/ 	.short	0x0100
        /*1122*/ 	.byte	0x08
	.zero		1


	//   ....[8]....
        /*1124*/ 	.word	0x00000530
        /*1128*/ 	.word	0x000000ff
        /*112c*/ 	.word	0x00030858
        /*1130*/ 	.short	0x0100
        /*1132*/ 	.byte	0x08
	.zero		1


	//   ....[9]....
        /*1134*/ 	.word	0x00000540
        /*1138*/ 	.word	0x000000ff
        /*113c*/ 	.word	0x00030868
        /*1140*/ 	.short	0x0100
        /*1142*/ 	.byte	0x08
	.zero		1


	//   ....[10]....
        /*1144*/ 	.word	0x00000630
        /*1148*/ 	.word	0x000000ff
        /*114c*/ 	.word	0x00030870
        /*1150*/ 	.short	0x0100
        /*1152*/ 	.byte	0x06
	.zero		1


	//   ....[11]....
        /*1154*/ 	.word	0x00000640
        /*1158*/ 	.word	0x000000ff
        /*115c*/ 	.word	0x00030880
        /*1160*/ 	.short	0x0100
        /*1162*/ 	.byte	0x06
	.zero		1


	//   ....[12]....
        /*1164*/ 	.word	0x00000650
        /*1168*/ 	.word	0x000000ff
        /*116c*/ 	.word	0x00030878
        /*1170*/ 	.short	0x0100
        /*1172*/ 	.byte	0x06
	.zero		1


	//   ....[13]....
        /*1174*/ 	.word	0x00000660
        /*1178*/ 	.word	0x000000ff
        /*117c*/ 	.word	0x00030888
        /*1180*/ 	.short	0x0100
        /*1182*/ 	.byte	0x06
	.zero		1


	//   ....[14]....
        /*1184*/ 	.word	0x00000790
        /*1188*/ 	.word	0x000000ff
        /*118c*/ 	.word	0x00030890
        /*1190*/ 	.short	0x0100
        /*1192*/ 	.byte	0x08
	.zero		1


	//   ....[15]....
        /*1194*/ 	.word	0x000007a0
        /*1198*/ 	.word	0x000000ff
        /*119c*/ 	.word	0x000308a0
        /*11a0*/ 	.short	0x0100
        /*11a2*/ 	.byte	0x08
	.zero		1


	//   ....[16]....
        /*11a4*/ 	.word	0x000007b0
        /*11a8*/ 	.word	0x000000ff
        /*11ac*/ 	.word	0x00030898
        /*11b0*/ 	.short	0x0100
        /*11b2*/ 	.byte	0x08
	.zero		1


	//   ....[17]....
        /*11b4*/ 	.word	0x000007c0
        /*11b8*/ 	.word	0x000000ff
        /*11bc*/ 	.word	0x000308a8
        /*11c0*/ 	.short	0x0100
        /*11c2*/ 	.byte	0x08
	.zero		1


	//   ....[18]....
        /*11c4*/ 	.word	0x000008f0
        /*11c8*/ 	.word	0x000000ff
        /*11cc*/ 	.word	0x000308b0
        /*11d0*/ 	.short	0x0100
        /*11d2*/ 	.byte	0x08
	.zero		1


	//   ....[19]....
        /*11d4*/ 	.word	0x00000900
        /*11d8*/ 	.word	0x000000ff
        /*11dc*/ 	.word	0x000308c0
        /*11e0*/ 	.short	0x0100
        /*11e2*/ 	.byte	0x08
	.zero		1


	//   ....[20]....
        /*11e4*/ 	.word	0x00000910
        /*11e8*/ 	.word	0x000000ff
        /*11ec*/ 	.word	0x000308b8
        /*11f0*/ 	.short	0x0100
        /*11f2*/ 	.byte	0x08
	.zero		1


	//   ....[21]....
        /*11f4*/ 	.word	0x00000920
        /*11f8*/ 	.word	0x000000ff
        /*11fc*/ 	.word	0x000308c8
        /*1200*/ 	.short	0x0100
        /*1202*/ 	.byte	0x08
	.zero		1


	//   ....[22]....
        /*1204*/ 	.word	0x000036a0
        /*1208*/ 	.word	0x00000063
        /*120c*/ 	.word	0x00030890
        /*1210*/ 	.short	0x010a
        /*1212*/ 	.byte	0x3f
	.zero		1


	//   ....[23]....
        /*1214*/ 	.word	0x000058e0
        /*1218*/ 	.word	0x00000063
        /*121c*/ 	.word	0x00030890
        /*1220*/ 	.short	0x010a
        /*1222*/ 	.byte	0x3f
	.zero		1


	//   ....[24]....
        /*1224*/ 	.word	0x00007b20
        /*1228*/ 	.word	0x00000063
        /*122c*/ 	.word	0x00030890
        /*1230*/ 	.short	0x010a
        /*1232*/ 	.byte	0x3f
	.zero		1


	//   ....[25]....
        /*1234*/ 	.word	0x00007e20
        /*1238*/ 	.word	0x00000024
        /*123c*/ 	.word	0x00000000
        /*1240*/ 	.short	0x0101
        /*1242*/ 	.byte	0x3f
	.zero		1


	//   ....[26]....
        /*1244*/ 	.word	0x00007e60
        /*1248*/ 	.word	0x00000063
        /*124c*/ 	.word	0x000308b0
        /*1250*/ 	.short	0x010a
        /*1252*/ 	.byte	0x3f
	.zero		1


	//   ....[27]....
        /*1254*/ 	.word	0x00008350
        /*1258*/ 	.word	0x00000063
        /*125c*/ 	.word	0x00000000
        /*1260*/ 	.short	0x0101
        /*1262*/ 	.byte	0x3f
	.zero		1


	//   ....[28]....
        /*1264*/ 	.word	0x00008ee0
        /*1268*/ 	.word	0x00000010
        /*126c*/ 	.word	0x00030800
        /*1270*/ 	.short	0x010a
        /*1272*/ 	.byte	0x3f
	.zero		1


	//   ....[29]....
        /*1274*/ 	.word	0x00008f30
        /*1278*/ 	.word	0x00000010
        /*127c*/ 	.word	0x00030800
        /*1280*/ 	.short	0x010a
        /*1282*/ 	.byte	0x3f
	.zero		1


	//   ....[30]....
        /*1284*/ 	.word	0x0000a820
        /*1288*/ 	.word	0x00000010
        /*128c*/ 	.word	0x00030800
        /*1290*/ 	.short	0x010a
        /*1292*/ 	.byte	0x3f
	.zero		1


	//   ....[31]....
        /*1294*/ 	.word	0x0000ebd0
        /*1298*/ 	.word	0x00000010
        /*129c*/ 	.word	0x00030800
        /*12a0*/ 	.short	0x010a
        /*12a2*/ 	.byte	0x3f
	.zero		1


	//   ....[32]....
        /*12a4*/ 	.word	0x00012300
        /*12a8*/ 	.word	0x00000039
        /*12ac*/ 	.word	0x00030830
        /*12b0*/ 	.short	0x010a
        /*12b2*/ 	.byte	0x3f
	.zero		1


	//   ....[33]....
        /*12b4*/ 	.word	0x00012370
        /*12b8*/ 	.word	0x00000039
        /*12bc*/ 	.word	0x00030830
        /*12c0*/ 	.short	0x010a
        /*12c2*/ 	.byte	0x3f
	.zero		1


	//   ....[34]....
        /*12c4*/ 	.word	0x00013290
        /*12c8*/ 	.word	0x00000002
        /*12cc*/ 	.word	0x00000000
        /*12d0*/ 	.short	0x0101
        /*12d2*/ 	.byte	0x3f
	.zero		1


	//   ....[35]....
        /*12d4*/ 	.word	0x00015170
        /*12d8*/ 	.word	0x00000002
        /*12dc*/ 	.word	0x00030830
        /*12e0*/ 	.short	0x010a
        /*12e2*/ 	.byte	0x3f
	.zero		1


	//   ....[36]....
        /*12e4*/ 	.word	0x00015200
        /*12e8*/ 	.word	0x00000002
        /*12ec*/ 	.word	0x00030830
        /*12f0*/ 	.short	0x010a
        /*12f2*/ 	.byte	0x3f
	.zero		1


	//   ....[37]....
        /*12f4*/ 	.word	0x00016460
        /*12f8*/ 	.word	0x00000000
        /*12fc*/ 	.word	0x00030850
        /*1300*/ 	.short	0x010a
        /*1302*/ 	.byte	0x3f
	.zero		1


	//   ....[38]....
        /*1304*/ 	.word	0x000164b0
        /*1308*/ 	.word	0x00000000
        /*130c*/ 	.word	0x00030850
        /*1310*/ 	.short	0x010a
        /*1312*/ 	.byte	0x3f
	.zero		1


	//   ....[39]....
        /*1314*/ 	.word	0x000168c0
        /*1318*/ 	.word	0x00000002
        /*131c*/ 	.word	0x00000000
        /*1320*/ 	.short	0x0101
        /*1322*/ 	.byte	0x3f
	.zero		1


	//   ....[40]....
        /*1324*/ 	.word	0x00017310
        /*1328*/ 	.word	0x00000000
        /*132c*/ 	.word	0x00000000
        /*1330*/ 	.short	0x0101
        /*1332*/ 	.byte	0x3f
	.zero		1


	//   ....[41]....
        /*1334*/ 	.word	0x000184f0
        /*1338*/ 	.word	0x00000003
        /*133c*/ 	.word	0x00030830
        /*1340*/ 	.short	0x010a
        /*1342*/ 	.byte	0x3f
	.zero		1


	//   ....[42]....
        /*1344*/ 	.word	0x00018580
        /*1348*/ 	.word	0x00000003
        /*134c*/ 	.word	0x00030830
        /*1350*/ 	.short	0x010a
        /*1352*/ 	.byte	0x3f
	.zero		1


	//   ....[43]....
        /*1354*/ 	.word	0x000197d0
        /*1358*/ 	.word	0x000000e8
        /*135c*/ 	.word	0x00030850
        /*1360*/ 	.short	0x010a
        /*1362*/ 	.byte	0x3f
	.zero		1


	//   ....[44]....
        /*1364*/ 	.word	0x00019820
        /*1368*/ 	.word	0x000000e8
        /*136c*/ 	.word	0x00030850
        /*1370*/ 	.short	0x010a
        /*1372*/ 	.byte	0x3f
	.zero		1


	//   ....[45]....
        /*1374*/ 	.word	0x0001a4a0
        /*1378*/ 	.word	0x0000009c
        /*137c*/ 	.word	0x00000000
        /*1380*/ 	.short	0x0101
        /*1382*/ 	.byte	0x3f
	.zero		1


	//   ....[46]....
        /*1384*/ 	.word	0x0001a4f0
        /*1388*/ 	.word	0x000000e8
        /*138c*/ 	.word	0x00000000
        /*1390*/ 	.short	0x0101
        /*1392*/ 	.byte	0x3f
	.zero		1


	//   ....[47]....
        /*1394*/ 	.word	0x0001aae0
        /*1398*/ 	.word	0x00000003
        /*139c*/ 	.word	0x00030830
        /*13a0*/ 	.short	0x010a
        /*13a2*/ 	.byte	0x3f
	.zero		1


	//   ....[48]....
        /*13a4*/ 	.word	0x0001ab70
        /*13a8*/ 	.word	0x00000003
        /*13ac*/ 	.word	0x00030830
        /*13b0*/ 	.short	0x010a
        /*13b2*/ 	.byte	0x3f
	.zero		1


	//   ....[49]....
        /*13b4*/ 	.word	0x0001bdf0
        /*13b8*/ 	.word	0x00000000
        /*13bc*/ 	.word	0x00030850
        /*13c0*/ 	.short	0x010a
        /*13c2*/ 	.byte	0x3f
	.zero		1


	//   ....[50]....
        /*13c4*/ 	.word	0x0001be40
        /*13c8*/ 	.word	0x00000000
        /*13cc*/ 	.word	0x00030850
        /*13d0*/ 	.short	0x010a
        /*13d2*/ 	.byte	0x3f
	.zero		1


	//   ....[51]....
        /*13d4*/ 	.word	0x0001c380
        /*13d8*/ 	.word	0x00000004
        /*13dc*/ 	.word	0x00000000
        /*13e0*/ 	.short	0x0101
        /*13e2*/ 	.byte	0x3f
	.zero		1


	//   ....[52]....
        /*13e4*/ 	.word	0x0001ccc0
        /*13e8*/ 	.word	0x00000000
        /*13ec*/ 	.word	0x00000000
        /*13f0*/ 	.short	0x0101
        /*13f2*/ 	.byte	0x3f
	.zero		1


	//   ....[53]....
        /*13f4*/ 	.word	0x0001e2f0
        /*13f8*/ 	.word	0x0000000c
        /*13fc*/ 	.word	0x00030850
        /*1400*/ 	.short	0x010a
        /*1402*/ 	.byte	0x3f
	.zero		1


	//   ....[54]....
        /*1404*/ 	.word	0x0001e390
        /*1408*/ 	.word	0x0000000c
        /*140c*/ 	.word	0x00030850
        /*1410*/ 	.short	0x010a
        /*1412*/ 	.byte	0x3f
	.zero		1


	//   ....[55]....
        /*1414*/ 	.word	0x0001e7b0
        /*1418*/ 	.word	0x0000000c
        /*141c*/ 	.word	0x00000000
        /*1420*/ 	.short	0x0101
        /*1422*/ 	.byte	0x3f
	.zero		1


	//   ....[56]....
        /*1424*/ 	.word	0x00020a20
        /*1428*/ 	.word	0x00000000
        /*142c*/ 	.word	0x00000000
        /*1430*/ 	.short	0x0101
        /*1432*/ 	.byte	0x3f
	.zero		1


	//   ....[57]....
        /*1434*/ 	.word	0x00023670
        /*1438*/ 	.word	0x00000007
        /*143c*/ 	.word	0x00030820
        /*1440*/ 	.short	0x010a
        /*1442*/ 	.byte	0x3f
	.zero		1


	//   ....[58]....
        /*1444*/ 	.word	0x00023750
        /*1448*/ 	.word	0x00000008
        /*144c*/ 	.word	0x000308a0
        /*1450*/ 	.short	0x010a
        /*1452*/ 	.byte	0x3f
	.zero		1


	//   ....[59]....
        /*1454*/ 	.word	0x00023cb0
        /*1458*/ 	.word	0x00000008
        /*145c*/ 	.word	0x000308c0
        /*1460*/ 	.short	0x010a
        /*1462*/ 	.byte	0x3f
	.zero		1


	//   ....[60]....
        /*1464*/ 	.word	0x00024370
        /*1468*/ 	.word	0x00000008
        /*146c*/ 	.word	0x000308a0
        /*1470*/ 	.short	0x010a
        /*1472*/ 	.byte	0x3f
	.zero		1


	//   ....[61]....
        /*1474*/ 	.word	0x000248b0
        /*1478*/ 	.word	0x00000008
        /*147c*/ 	.word	0x000308c0
        /*1480*/ 	.short	0x010a
        /*1482*/ 	.byte	0x3f
	.zero		1


	//   ....[62]....
        /*1484*/ 	.word	0x00025bb0
        /*1488*/ 	.word	0x00000000
        /*148c*/ 	.word	0x00030840
        /*1490*/ 	.short	0x010a
        /*1492*/ 	.byte	0x3f
	.zero		1


	//   ....[63]....
        /*1494*/ 	.word	0x00026c50
        /*1498*/ 	.word	0x00000009
        /*149c*/ 	.word	0x00030800
        /*14a0*/ 	.short	0x0107
        /*14a2*/ 	.byte	0x3f
	.zero		1


	//   ....[64]....
        /*14a4*/ 	.word	0x00026d60
        /*14a8*/ 	.word	0x00000002
        /*14ac*/ 	.word	0x00030800
        /*14b0*/ 	.short	0x0101
        /*14b2*/ 	.byte	0x3f
	.zero		1


	//   ....[65]....
        /*14b4*/ 	.word	0x00026d80
        /*14b8*/ 	.word	0x00000002
        /*14bc*/ 	.word	0x00030820
        /*14c0*/ 	.short	0x010a
        /*14c2*/ 	.byte	0x3f
	.zero		1


	//   ....[66]....
        /*14c4*/ 	.word	0x00027100
        /*14c8*/ 	.word	0x00000003
        /*14cc*/ 	.word	0x00030840
        /*14d0*/ 	.short	0x010a
        /*14d2*/ 	.byte	0x3f
	.zero		1


	//   ....[67]....
        /*14d4*/ 	.word	0x000276c0
        /*14d8*/ 	.word	0x00000003
        /*14dc*/ 	.word	0x00000060
        /*14e0*/ 	.short	0x010a
        /*14e2*/ 	.byte	0x3f
	.zero		1


	//   ....[68]....
        /*14e4*/ 	.word	0x00027fa0
        /*14e8*/ 	.word	0x00000003
        /*14ec*/ 	.word	0x00030840
        /*14f0*/ 	.short	0x010a
        /*14f2*/ 	.byte	0x3f
	.zero		1


	//   ....[69]....
        /*14f4*/ 	.word	0x00028560
        /*14f8*/ 	.word	0x00000002
        /*14fc*/ 	.word	0x00000060
        /*1500*/ 	.short	0x010a
        /*1502*/ 	.byte	0x3f
	.zero		1


	//   ....[70]....
        /*1504*/ 	.word	0x00028d50
        /*1508*/ 	.word	0x00000002
        /*150c*/ 	.word	0x00030840
        /*1510*/ 	.short	0x010a
        /*1512*/ 	.byte	0x3f
	.zero		1


	//   ....[71]....
        /*1514*/ 	.word	0x00029310
        /*1518*/ 	.word	0x00000002
        /*151c*/ 	.word	0x00000060
        /*1520*/ 	.short	0x010a
        /*1522*/ 	.byte	0x3f
	.zero		1


	//   ....[72]....
        /*1524*/ 	.word	0x00029a90
        /*1528*/ 	.word	0x00000000
        /*152c*/ 	.word	0x00030860
        /*1530*/ 	.short	0x010a
        /*1532*/ 	.byte	0x3f
	.zero		1


	//   ....[73]....
        /*1534*/ 	.word	0x0002ad70
        /*1538*/ 	.word	0x00000000
        /*153c*/ 	.word	0x00030820
        /*1540*/ 	.short	0x010a
        /*1542*/ 	.byte	0x3f
	.zero		1


	//   ....[74]....
        /*1544*/ 	.word	0x0002af20
        /*1548*/ 	.word	0x00000006
        /*154c*/ 	.word	0x00000000
        /*1550*/ 	.short	0x010a
        /*1552*/ 	.byte	0x3f
	.zero		1


	//   ....[75]....
        /*1554*/ 	.word	0x0002af90
        /*1558*/ 	.word	0x00000007
        /*155c*/ 	.word	0x00000000
        /*1560*/ 	.short	0x010a
        /*1562*/ 	.byte	0x3f
	.zero		1


	//   ....[76]....
        /*1564*/ 	.word	0x0002b000
        /*1568*/ 	.word	0x00000004
        /*156c*/ 	.word	0x00000000
        /*1570*/ 	.short	0x010a
        /*1572*/ 	.byte	0x3f
	.zero		1


	//   ....[77]....
        /*1574*/ 	.word	0x0002b030
        /*1578*/ 	.word	0x00000003
        /*157c*/ 	.word	0x00000000
        /*1580*/ 	.short	0x010a
        /*1582*/ 	.byte	0x3f
	.zero		1


	//   ....[78]....
        /*1584*/ 	.word	0x0002b090
        /*1588*/ 	.word	0x00000063
        /*158c*/ 	.word	0x00030890
        /*1590*/ 	.short	0x010a
        /*1592*/ 	.byte	0x3f
	.zero		1


	//   ....[79]....
        /*1594*/ 	.word	0x0002b0e0
        /*1598*/ 	.word	0x00000063
        /*159c*/ 	.word	0x00030890
        /*15a0*/ 	.short	0x010a
        /*15a2*/ 	.byte	0x3f
	.zero		1


	//   ....[80]....
        /*15a4*/ 	.word	0x0002b130
        /*15a8*/ 	.word	0x00000063
        /*15ac*/ 	.word	0x00030890
        /*15b0*/ 	.short	0x010a
        /*15b2*/ 	.byte	0x3f
	.zero		1


	//   ....[81]....
        /*15b4*/ 	.word	0x0002b180
        /*15b8*/ 	.word	0x00000063
        /*15bc*/ 	.word	0x000308b0
        /*15c0*/ 	.short	0x010a
        /*15c2*/ 	.byte	0x3f
	.zero		1


	//   ....[82]....
        /*15c4*/ 	.word	0x0002b8e0
        /*15c8*/ 	.word	0x00000010
        /*15cc*/ 	.word	0x00030800
        /*15d0*/ 	.short	0x010a
        /*15d2*/ 	.byte	0x3f
	.zero		1


	//   ....[83]....
        /*15d4*/ 	.word	0x0002c040
        /*15d8*/ 	.word	0x00000010
        /*15dc*/ 	.word	0x00030800
        /*15e0*/ 	.short	0x010a
        /*15e2*/ 	.byte	0x3f
	.zero		1


	//   ....[84]....
        /*15e4*/ 	.word	0x0002c090
        /*15e8*/ 	.word	0x00000039
        /*15ec*/ 	.word	0x00030830
        /*15f0*/ 	.short	0x010a
        /*15f2*/ 	.byte	0x3f
	.zero		1


	//   ....[85]....
        /*15f4*/ 	.word	0x0002c0e0
        /*15f8*/ 	.word	0x00000002
        /*15fc*/ 	.word	0x00030830
        /*1600*/ 	.short	0x010a
        /*1602*/ 	.byte	0x3f
	.zero		1


	//   ....[86]....
        /*1604*/ 	.word	0x0002c130
        /*1608*/ 	.word	0x00000000
        /*160c*/ 	.word	0x00030850
        /*1610*/ 	.short	0x010a
        /*1612*/ 	.byte	0x3f
	.zero		1


	//   ....[87]....
        /*1614*/ 	.word	0x0002c180
        /*1618*/ 	.word	0x00000003
        /*161c*/ 	.word	0x00030830
        /*1620*/ 	.short	0x010a
        /*1622*/ 	.byte	0x3f
	.zero		1


	//   ....[88]....
        /*1624*/ 	.word	0x0002c1d0
        /*1628*/ 	.word	0x000000e8
        /*162c*/ 	.word	0x00030850
        /*1630*/ 	.short	0x010a
        /*1632*/ 	.byte	0x3f
	.zero		1


	//   ....[89]....
        /*1634*/ 	.word	0x0002c220
        /*1638*/ 	.word	0x00000003
        /*163c*/ 	.word	0x00030830
        /*1640*/ 	.short	0x010a
        /*1642*/ 	.byte	0x3f
	.zero		1


	//   ....[90]....
        /*1644*/ 	.word	0x0002c270
        /*1648*/ 	.word	0x00000000
        /*164c*/ 	.word	0x00030850
        /*1650*/ 	.short	0x010a
        /*1652*/ 	.byte	0x3f
	.zero		1


	//   ....[91]....
        /*1654*/ 	.word	0x0002c2c0
        /*1658*/ 	.word	0x0000000c
        /*165c*/ 	.word	0x00030850
        /*1660*/ 	.short	0x010a
        /*1662*/ 	.byte	0x3f
	.zero		1


	//   ....[92]....
        /*1664*/ 	.word	0x0002c470
        /*1668*/ 	.word	0x00000006
        /*166c*/ 	.word	0x00030820
        /*1670*/ 	.short	0x010a
        /*1672*/ 	.byte	0x3f
	.zero		1


	//   ....[93]....
        /*1674*/ 	.word	0x0002c4c0
        /*1678*/ 	.word	0x00000008
        /*167c*/ 	.word	0x000308a0
        /*1680*/ 	.short	0x010a
        /*1682*/ 	.byte	0x3f
	.zero		1


	//   ....[94]....
        /*1684*/ 	.word	0x0002c510
        /*1688*/ 	.word	0x00000008
        /*168c*/ 	.word	0x000308c0
        /*1690*/ 	.short	0x010a
        /*1692*/ 	.byte	0x3f
	.zero		1


	//   ....[95]....
        /*1694*/ 	.word	0x0002c560
        /*1698*/ 	.word	0x00000008
        /*169c*/ 	.word	0x000308a0
        /*16a0*/ 	.short	0x010a
        /*16a2*/ 	.byte	0x3f
	.zero		1


	//   ....[96]....
        /*16a4*/ 	.word	0x0002c5b0
        /*16a8*/ 	.word	0x00000008
        /*16ac*/ 	.word	0x000308c0
        /*16b0*/ 	.short	0x010a
        /*16b2*/ 	.byte	0x3f
	.zero		1


	//   ....[97]....
        /*16b4*/ 	.word	0x0002c750
        /*16b8*/ 	.word	0x00000000
        /*16bc*/ 	.word	0x00030840
        /*16c0*/ 	.short	0x010a
        /*16c2*/ 	.byte	0x3f
	.zero		1


	//   ....[98]....
        /*16c4*/ 	.word	0x0002d3a0
        /*16c8*/ 	.word	0x00000002
        /*16cc*/ 	.word	0x00030820
        /*16d0*/ 	.short	0x010a
        /*16d2*/ 	.byte	0x3f
	.zero		1


	//   ....[99]....
        /*16d4*/ 	.word	0x0002d3f0
        /*16d8*/ 	.word	0x00000003
        /*16dc*/ 	.word	0x00030840
        /*16e0*/ 	.short	0x010a
        /*16e2*/ 	.byte	0x3f
	.zero		1


	//   ....[100]....
        /*16e4*/ 	.word	0x0002d440
        /*16e8*/ 	.word	0x00000003
        /*16ec*/ 	.word	0x00000060
        /*16f0*/ 	.short	0x010a
        /*16f2*/ 	.byte	0x3f
	.zero		1


	//   ....[101]....
        /*16f4*/ 	.word	0x0002d490
        /*16f8*/ 	.word	0x00000003
        /*16fc*/ 	.word	0x00030840
        /*1700*/ 	.short	0x010a
        /*1702*/ 	.byte	0x3f
	.zero		1


	//   ....[102]....
        /*1704*/ 	.word	0x0002d4e0
        /*1708*/ 	.word	0x00000002
        /*170c*/ 	.word	0x00000060
        /*1710*/ 	.short	0x010a
        /*1712*/ 	.byte	0x3f
	.zero		1


	//   ....[103]....
        /*1714*/ 	.word	0x0002d530
        /*1718*/ 	.word	0x00000002
        /*171c*/ 	.word	0x00030840
        /*1720*/ 	.short	0x010a
        /*1722*/ 	.byte	0x3f
	.zero		1


	//   ....[104]....
        /*1724*/ 	.word	0x0002d580
        /*1728*/ 	.word	0x00000002
        /*172c*/ 	.word	0x00000060
        /*1730*/ 	.short	0x010a
        /*1732*/ 	.byte	0x3f
	.zero		1


	//   ....[105]....
        /*1734*/ 	.word	0x0002d5d0
        /*1738*/ 	.word	0x00000000
        /*173c*/ 	.word	0x00030860
        /*1740*/ 	.short	0x010a
        /*1742*/ 	.byte	0x3f
	.zero		1


	//   ....[106]....
        /*1744*/ 	.word	0x0002e030
        /*1748*/ 	.word	0x00000000
        /*174c*/ 	.word	0x00030820
        /*1750*/ 	.short	0x010a
        /*1752*/ 	.byte	0x3f
	.zero		1


	//   ....[107]....
        /*1754*/ 	.word	0x0002e1d0
        /*1758*/ 	.word	0x00000006
        /*175c*/ 	.word	0x00000000
        /*1760*/ 	.short	0x010a
        /*1762*/ 	.byte	0x3f
	.zero		1


	//   ....[108]....
        /*1764*/ 	.word	0x0002e220
        /*1768*/ 	.word	0x00000007
        /*176c*/ 	.word	0x00000000
        /*1770*/ 	.short	0x010a
        /*1772*/ 	.byte	0x3f
	.zero		1


	//   ....[109]....
        /*1774*/ 	.word	0x0002e270
        /*1778*/ 	.word	0x00000004
        /*177c*/ 	.word	0x00000000
        /*1780*/ 	.short	0x010a
        /*1782*/ 	.byte	0x3f
	.zero		1


	//----- nvinfo : EIATTR_NUM_MBARRIERS
	.align		4
.L_275:
        /*1784*/ 	.byte	0x03, 0x38
        /*1786*/ 	.short	0x0016


	//----- nvinfo : EIATTR_EXIT_INSTR_OFFSETS
	.align		4
        /*1788*/ 	.byte	0x04, 0x1c
        /*178a*/ 	.short	(.L_277 - .L_276)


	//   ....[0]....
.L_276:
        /*178c*/ 	.word	0x0002b080


	//----- nvinfo : EIATTR_MAX_THREADS
	.align		4
.L_277:
        /*1790*/ 	.byte	0x04, 0x05
        /*1792*/ 	.short	(.L_279 - .L_278)
.L_278:
        /*1794*/ 	.word	0x00000180
        /*1798*/ 	.word	0x00000001
        /*179c*/ 	.word	0x00000001


	//----- nvinfo : EIATTR_CRS_STACK_SIZE
	.align		4
.L_279:
        /*17a0*/ 	.byte	0x04, 0x1e
        /*17a2*/ 	.short	(.L_281 - .L_280)
.L_280:
        /*17a4*/ 	.word	0x00000000


	//----- nvinfo : EIATTR_CBANK_PARAM_SIZE
	.align		4
.L_281:
        /*17a8*/ 	.byte	0x03, 0x19
        /*17aa*/ 	.short	0x0af0


	//----- nvinfo : EIATTR_PARAM_CBANK
	.align		4
        /*17ac*/ 	.byte	0x04, 0x0a
        /*17ae*/ 	.short	(.L_283 - .L_282)
	.align		4
.L_282:
        /*17b0*/ 	.word	index@(.nv.constant0._ZN7cutlass13device_kernelIN5flash11enable_sm90INS1_16FlashAttnFwdSm90INS1_25CollectiveMainloopFwdSm90ILi2EN4cute5tupleIJNS5_1CILi1EEES8_S8_EEENS6_IJNS7_ILi128EEENS7_ILi64EEENS7_ILi256EEEEEELi256ENS_6half_tEfNS_4arch4Sm90ELb0ELb1ELb1ELb1ELb0ELb1ELb0ELb1ELb1ELb1ELb0ELb0EEENS1_21CollectiveEpilogueFwdINS6_IJSA_SC_SB_EEES9_SE_SG_Li256ELb1ELb1ELb0ELb0EEENS1_36VarlenDynamicPersistentTileSchedulerILi128ELi64ELi256ELi128ELb0ELb1ELb1ELb1ELb0ELb1EEEEEEEEEvNT_6ParamsE)
        /*17b4*/ 	.short	0x0210
        /*17b6*/ 	.short	0x0af0


	//----- nvinfo : EIATTR_SW_WAR
	.align		4
.L_283:
        /*17b8*/ 	.byte	0x04, 0x36
        /*17ba*/ 	.short	(.L_285 - .L_284)
.L_284:
        /*17bc*/ 	.word	0x00000008
.L_285:


//--------------------- .nv.info._ZN7cutlass13device_kernelIN5flash11enable_sm90INS1_16FlashAttnFwdSm90INS1_25CollectiveMainloopFwdSm90ILi2EN4cute5tupleIJNS5_1CILi1EEES8_S8_EEENS6_IJNS7_ILi128EEENS7_ILi80EEENS7_ILi256EEEEEELi256ENS_6half_tEfNS_4arch4Sm90ELb1ELb0ELb1ELb0ELb0ELb0ELb0ELb1ELb1ELb1ELb0ELb0EEENS1_21CollectiveEpilogueFwdINS6_IJSA_SC_SB_EEES9_SE_SG_Li256ELb0ELb1ELb0ELb0EEENS1_30DynamicPersistentTileSchedulerILi256ELi128ELb0ELb1ELb1EEEEEEEEEvNT_6ParamsE --------------------------
	.section	.nv.info._ZN7cutlass13device_kernelIN5flash11enable_sm90INS1_16FlashAttnFwdSm90INS1_25CollectiveMainloopFwdSm90ILi2EN4cute5tupleIJNS5_1CILi1EEES8_S8_EEENS6_IJNS7_ILi128EEENS7_ILi80EEENS7_ILi256EEEEEELi256ENS_6half_tEfNS_4arch4Sm90ELb1ELb0ELb1ELb0ELb0ELb0ELb0ELb1ELb1ELb1ELb0ELb0EEENS1_21CollectiveEpilogueFwdINS6_IJSA_SC_SB_EEES9_SE_SG_Li256ELb0ELb1ELb0ELb0EEENS1_30DynamicPersistentTileSchedulerILi256ELi128ELb0ELb1ELb1EEEEEEEEEvNT_6ParamsE,"",@"SHT_CUDA_INFO"
	.sectionflags	@""
	.align	4


	//----- nvinfo : EIATTR_CUDA_API_VERSION
	.align		4
        /*0000*/ 	.byte	0x04, 0x37
        /*0002*/ 	.short	(.L_287 - .L_286)
.L_286:
        /*0004*/ 	.word	0x00000082


	//----- nvinfo : EIATTR_KPARAM_INFO
	.align		4
.L_287:
        /*0008*/ 	.byte	0x04, 0x17
        /*000a*/ 	.short	(.L_289 - .L_288)
.L_288:
        /*000c*/ 	.word	0x00000000
        /*0010*/ 	.short	0x0000
        /*0012*/ 	.short	0x0070
        /*0014*/ 	.byte	0x00, 0xf0, 0x01, 0x2a


	//----- nvinfo : EIATTR_SPARSE_MMA_MASK
	.align		4
.L_289:
        /*0018*/ 	.byte	0x03, 0x50
        /*001a*/ 	.short	0x0000


	//----- nvinfo : EIATTR_MAXREG_COUNT
	.align		4
        /*001c*/ 	.byte	0x03, 0x1b
        /*001e*/ 	.short	0x00a8


	//----- nvinfo : EIATTR_NUM_BARRIERS
	.align		4
        /*0020*/ 	.byte	0x02, 0x4c
        /*0022*/ 	.byte	0x09
	.zero		1


	//----- nvinfo : EIATTR_EXTERNS
	.align		4
        /*0024*/ 	.byte	0x04, 0x0f
        /*0026*/ 	.short	(.L_291 - .L_290)


	//   ....[0]....
	.align		4
.L_290:
        /*0028*/ 	.word	index@(__assertfail)


	//----- nvinfo : EIATTR_ANNOTATIONS
	.align		4
.L_291:
        /*002c*/ 	.byte	0x04, 0x55
        /*002e*/ 	.short	(.L_293 - .L_292)


	//   ....[0]....
.L_292:
        /* <DEDUP_REMOVED lines=27> */


	//----- nvinfo : EIATTR_MERCURY_ISA_VERSION
	.align		4
.L_293:
        /*01c8*/ 	.byte	0x03, 0x5f
        /*01ca*/ 	.short	0x0101


	//----- nvinfo : EIATTR_INT_WARP_WIDE_INSTR_OFFSETS
	.align		4
        /*01cc*/ 	.byte	0x04, 0x31
        /*01ce*/ 	.short	(.L_295 - .L_294)


	//   ....[0]....
.L_294:
        /*01d0*/ 	.word	0x00000130


	//   ....[1]....
        /*01d4*/ 	.word	0x00000170


	//   ....[2]....
        /*01d8*/ 	.word	0x000001e0


	//   ....[3]....
        /*01dc*/ 	.word	0x000125c0


	//   ....[4]....
        /*01e0*/ 	.word	0x00012660


	//   ....[5]....
        /*01e4*/ 	.word	0x00016790


	//   ....[6]....
        /*01e8*/ 	.word	0x00016830


	//----- nvinfo : EIATTR_COOP_GROUP_MASK_REGIDS
	.align		4
.L_295:
        /*01ec*/ 	.byte	0x04, 0x29
        /*01ee*/ 	.short	(.L_297 - .L_296)


	//   ....[0]....
.L_296:
        /*01f0*/ 	.word	0xffffffff


	//   ....[1]....
        /*01f4*/ 	.word	0xffffffff


	//   ....[2]....
        /*01f8*/ 	.word	0xffffffff


	//   ....[3]....
        /*01fc*/ 	.word	0xffffffff


	//   ....[4]....
        /*0200*/ 	.word	0xffffffff


	//   ....[5]....
        /*0204*/ 	.word	0xffffffff


	//   ....[6]....
        /*0208*/ 	.word	0xffffffff


	//   ....[7]....
        /*020c*/ 	.word	0xffffffff


	//   ....[8]....
        /*0210*/ 	.word	0xffffffff


	//   ....[9]....
        /*0214*/ 	.word	0xffffffff


	//   ....[10]....
        /*0218*/ 	.word	0xffffffff


	//   ....[11]....
        /*021c*/ 	.word	0xffffffff


	//   ....[12]....
        /*0220*/ 	.word	0xffffffff


	//   ....[13]....
        /*0224*/ 	.word	0xffffffff


	//   ....[14]....
        /*0228*/ 	.word	0xffffffff


	//   ....[15]....
        /*022c*/ 	.word	0xffffffff


	//   ....[16]....
        /*0230*/ 	.word	0xffffffff


	//   ....[17]....
        /*0234*/ 	.word	0xffffffff


	//   ....[18]....
        /*0238*/ 	.word	0xffffffff


	//   ....[19]....
        /*023c*/ 	.word	0xffffffff


	//   ....[20]....
        /*0240*/ 	.word	0xffffffff


	//   ....[21]....
        /*0244*/ 	.word	0xffffffff


	//   ....[22]....
        /*0248*/ 	.word	0xffffffff


	//   ....[23]....
        /*024c*/ 	.word	0xffffffff


	//   ....[24]....
        /*0250*/ 	.word	0xffffffff


	//   ....[25]....
        /*0254*/ 	.word	0xffffffff


	//   ....[26]....
        /*0258*/ 	.word	0xffffffff


	//   ....[27]....
        /*025c*/ 	.word	0xffffffff


	//   ....[28]....
        /*0260*/ 	.word	0xffffffff


	//   ....[29]....
        /*0264*/ 	.word	0xffffffff


	//   ....[30]....
        /*0268*/ 	.word	0xffffffff


	//   ....[31]....
        /*026c*/ 	.word	0xffffffff


	//   ....[32]....
        /*0270*/ 	.word	0xffffffff


	//   ....[33]....
        /*0274*/ 	.word	0xffffffff


	//   ....[34]....
        /*0278*/ 	.word	0xffffffff


	//   ....[35]....
        /*027c*/ 	.word	0xffffffff


	//   ....[36]....
        /*0280*/ 	.word	0xffffffff


	//   ....[37]....
        /*0284*/ 	.word	0xffffffff


	//   ....[38]....
        /*0288*/ 	.word	0xffffffff


	//   ....[39]....
        /*028c*/ 	.word	0xffffffff


	//   ....[40]....
        /*0290*/ 	.word	0xffffffff


	//   ....[41]....
        /*0294*/ 	.word	0xffffffff


	//   ....[42]....
        /*0298*/ 	.word	0xffffffff


	//   ....[43]....
        /*029c*/ 	.word	0xffffffff


	//   ....[44]....
        /*02a0*/ 	.word	0xffffffff


	//   ....[45]....
        /*02a4*/ 	.word	0xffffffff


	//   ....[46]....
        /*02a8*/ 	.word	0xffffffff


	//   ....[47]....
        /*02ac*/ 	.word	0xffffffff


	//   ....[48]....
        /*02b0*/ 	.word	0xffffffff


	//   ....[49]....
        /*02b4*/ 	.word	0xffffffff


	//   ....[50]....
        /*02b8*/ 	.word	0xffffffff


	//   ....[51]....
        /*02bc*/ 	.word	0xffffffff


	//   ....[52]....
        /*02c0*/ 	.word	0xffffffff


	//   ....[53]....
        /*02c4*/ 	.word	0xffffffff


	//   ....[54]....
        /*02c8*/ 	.word	0xffffffff


	//   ....[55]....
        /*02cc*/ 	.word	0xffffffff


	//   ....[56]....
        /*02d0*/ 	.word	0xffffffff


	//   ....[57]....
        /*02d4*/ 	.word	0xffffffff


	//   ....[58]....
        /*02d8*/ 	.word	0xffffffff


	//   ....[59]....
        /*02dc*/ 	.word	0xffffffff


	//   ....[60]....
        /*02e0*/ 	.word	0xffffffff


	//   ....[61]....
        /*02e4*/ 	.word	0xffffffff


	//   ....[62]....
        /*02e8*/ 	.word	0xffffffff


	//   ....[63]....
        /*02ec*/ 	.word	0xffffffff


	//   ....[64]....
        /*02f0*/ 	.word	0xffffffff


	//   ....[65]....
        /*02f4*/ 	.word	0xffffffff


	//   ....[66]....
        /*02f8*/ 	.word	0xffffffff


	//   ....[67]....
        /*02fc*/ 	.word	0xffffffff


	//   ....[68]....
        /*0300*/ 	.word	0x0500000f


	//   ....[69]....
        /*0304*/ 	.word	0x0500000f


	//   ....[70]....
        /*0308*/ 	.word	0x0500000f


	//   ....[71]....
        /*030c*/ 	.word	0x0500000f


	//   ....[72]....
        /*0310*/ 	.word	0x0500000f


	//   ....[73]....
        /*0314*/ 	.word	0x0500000f


	//   ....[74]....
        /*0318*/ 	.word	0x0500000f


	//   ....[75]....
        /*031c*/ 	.word	0x0500000f


	//   ....[76]....
        /*0320*/ 	.word	0x0500000f


	//   ....[77]....
        /*0324*/ 	.word	0x0500000f


	//   ....[78]....
        /*0328*/ 	.word	0x0500000f


	//   ....[79]....
        /*032c*/ 	.word	0x0500000f


	//   ....[80]....
        /*0330*/ 	.word	0x0500000f


	//   ....[81]....
        /*0334*/ 	.word	0x0500000f


	//   ....[82]....
        /*0338*/ 	.word	0x0500000f


	//   ....[83]....
        /*033c*/ 	.word	0x0500000f


	//   ....[84]....
        /*0340*/ 	.word	0x0500000f


	//   ....[85]....
        /*0344*/ 	.word	0x0500000f


	//   ....[86]....
        /*0348*/ 	.word	0x0500000f


	//----- nvinfo : EIATTR_COOP_GROUP_INSTR_OFFSETS
	.align		4
.L_297:
        /*034c*/ 	.byte	0x04, 0x28
        /*034e*/ 	.short	(.L_299 - .L_298)


	//   ....[0]....
.L_298:
        /*0350*/ 	.word	0x00000060


	//   ....[1]....
        /*0354*/ 	.word	0x00000140


	//   ....[2]....
        /*0358*/ 	.word	0x00000190


	//   ....[3]....
        /*035c*/ 	.word	0x000003c0


	//   ....[4]....
        /*0360*/ 	.word	0x00000520


	//   ....[5]....
        /*0364*/ 	.word	0x00000640


	//   ....[6]....
        /*0368*/ 	.word	0x000007a0


	//   ....[7]....
        /*036c*/ 	.word	0x00001710


	//   ....[8]....
        /*0370*/ 	.word	0x00003f70


	//   ....[9]....
        /*0374*/ 	.word	0x00003fa0


	//   ....[10]....
        /*0378*/ 	.word	0x00004cb0


	//   ....[11]....
        /*037c*/ 	.word	0x00004d20


	//   ....[12]....
        /*0380*/ 	.word	0x000052d0


	//   ....[13]....
        /*0384*/ 	.word	0x00005340


	//   ....[14]....
        /*0388*/ 	.word	0x00008670


	//   ....[15]....
        /*038c*/ 	.word	0x00008680


	//   ....[16]....
        /*0390*/ 	.word	0x00008dc0


	//   ....[17]....
        /*0394*/ 	.word	0x00008ec0


	//   ....[18]....
        /*0398*/ 	.word	0x000094a0


	//   ....[19]....
        /*039c*/ 	.word	0x00009520


	//   ....[20]....
        /*03a0*/ 	.word	0x0000ced0


	//   ....[21]....
        /*03a4*/ 	.word	0x0000cf30


	//   ....[22]....
        /*03a8*/ 	.word	0x0000d4c0


	//   ....[23]....
        /*03ac*/ 	.word	0x0000d520


	//   ....[24]....
        /*03b0*/ 	.word	0x0000e680


	//   ....[25]....
        /*03b4*/ 	.word	0x0000e6c0


	//   ....[26]....
        /*03b8*/ 	.word	0x0000e790


	//   ....[27]....
        /*03bc*/ 	.word	0x0000e7c0


	//   ....[28]....
        /*03c0*/ 	.word	0x00010520


	//   ....[29]....
        /*03c4*/ 	.word	0x00010550


	//   ....[30]....
        /*03c8*/ 	.word	0x000105f0


	//   ....[31]....
        /*03cc*/ 	.word	0x00010620


	//   ....[32]....
        /*03d0*/ 	.word	0x00010b70


	//   ....[33]....
        /*03d4*/ 	.word	0x00010ba0


	//   ....[34]....
        /*03d8*/ 	.word	0x00010d00


	//   ....[35]....
        /*03dc*/ 	.word	0x00010d20


	//   ....[36]....
        /*03e0*/ 	.word	0x00010e70


	//   ....[37]....
        /*03e4*/ 	.word	0x00010e90


	//   ....[38]....
        /*03e8*/ 	.word	0x00010ff0


	//   ....[39]....
        /*03ec*/ 	.word	0x00011010


	//   ....[40]....
        /*03f0*/ 	.word	0x000117e0


	//   ....[41]....
        /*03f4*/ 	.word	0x00011800


	//   ....[42]....
        /*03f8*/ 	.word	0x00011950


	//   ....[43]....
        /*03fc*/ 	.word	0x00011970


	//   ....[44]....
        /*0400*/ 	.word	0x00011ac0


	//   ....[45]....
        /*0404*/ 	.word	0x00011ae0


	//   ....[46]....
        /*0408*/ 	.word	0x00011c40


	//   ....[47]....
        /*040c*/ 	.word	0x00011c60


	//   ....[48]....
        /*0410*/ 	.word	0x00011e50


	//   ....[49]....
        /*0414*/ 	.word	0x00012be0


	//   ....[50]....
        /*0418*/ 	.word	0x000136d0


	//   ....[51]....
        /*041c*/ 	.word	0x00013710


	//   ....[52]....
        /*0420*/ 	.word	0x000137f0


	//   ....[53]....
        /*0424*/ 	.word	0x00013800


	//   ....[54]....
        /*0428*/ 	.word	0x000138a0


	//   ....[55]....
        /*042c*/ 	.word	0x000138b0


	//   ....[56]....
        /*0430*/ 	.word	0x00013950


	//   ....[57]....
        /*0434*/ 	.word	0x00013960


	//   ....[58]....
        /*0438*/ 	.word	0x00013a00


	//   ....[59]....
        /*043c*/ 	.word	0x00013a10


	//   ....[60]....
        /*0440*/ 	.word	0x00013ab0


	//   ....[61]....
        /*0444*/ 	.word	0x00013ac0


	//   ....[62]....
        /*0448*/ 	.word	0x00013b60


	//   ....[63]....
        /*044c*/ 	.word	0x00013b70


	//   ....[64]....
        /*0450*/ 	.word	0x00013bb0


	//   ....[65]....
        /*0454*/ 	.word	0x00013c00


	//   ....[66]....
        /*0458*/ 	.word	0x00016f70


	//   ....[67]....
        /*045c*/ 	.word	0x00017160


	//   ....[68]....
        /*0460*/ 	.word	0x00017710


	//   ....[69]....
        /*0464*/ 	.word	0x00017870


	//   ....[70]....
        /*0468*/ 	.word	0x000178d0


	//   ....[71]....
        /*046c*/ 	.word	0x00017a30


	//   ....[72]....
        /*0470*/ 	.word	0x00017a80


	//   ....[73]....
        /*0474*/ 	.word	0x00017bb0


	//   ....[74]....
        /*0478*/ 	.word	0x00017c00


	//   ....[75]....
        /*047c*/ 	.word	0x00017d30


	//   ....[76]....
        /*0480*/ 	.word	0x00017d80


	//   ....[77]....
        /*0484*/ 	.word	0x00017eb0


	//   ....[78]....
        /*0488*/ 	.word	0x00017f00


	//   ....[79]....
        /*048c*/ 	.word	0x00018030


	//   ....[80]....
        /*0490*/ 	.word	0x00018080


	//   ....[81]....
        /*0494*/ 	.word	0x000181b0


	//   ....[82]....
        /*0498*/ 	.word	0x00018200


	//   ....[83]....
        /*049c*/ 	.word	0x00018310


	//   ....[84]....
        /*04a0*/ 	.word	0x00018360


	//   ....[85]....
        /*04a4*/ 	.word	0x00018680


	//   ....[86]....
        /*04a8*/ 	.word	0x000187a0


	//----- nvinfo : EIATTR_REG_RECONFIG
	.align		4
.L_299:
        /*04ac*/ 	.byte	0x01, 0x54
	.zero		2


	//----- nvinfo : EIATTR_SYSCALL_OFFSETS
	.align		4
        /*04b0*/ 	.byte	0x04, 0x46
        /*04b2*/ 	.short	(.L_301 - .L_300)


	//   ....[0]....
.L_300:
        /*04b4*/ 	.word	0x00001900


	//   ....[1]....
        /*04b8*/ 	.word	0x000127d0


	//   ....[2]....
        /*04bc*/ 	.word	0x00012920


	//   ....[3]....
        /*04c0*/ 	.word	0x00012a10


	//   ....[4]....
        /*04c4*/ 	.word	0x00013280


	//----- nvinfo : EIATTR_MBARRIER_INSTR_OFFSETS
	.align		4
.L_301:
        /*04c8*/ 	.byte	0x04, 0x39
        /*04ca*/ 	.short	(.L_303 - .L_302)


	//   ....[0]....
.L_302:
        /*04cc*/ 	.word	0x00000270
        /*04d0*/ 	.word	0x000000ff
        /*04d4*/ 	.word	0x00038800
        /*04d8*/ 	.short	0x0100
        /*04da*/ 	.byte	0x08
	.zero		1


	//   ....[1]....
        /*04dc*/ 	.word	0x00000280
        /*04e0*/ 	.word	0x000000ff
        /*04e4*/ 	.word	0x00038820
        /*04e8*/ 	.short	0x0100
        /*04ea*/ 	.byte	0x08
	.zero		1


	//   ....[2]....
        /*04ec*/ 	.word	0x00000370
        /*04f0*/ 	.word	0x000000ff
        /*04f4*/ 	.word	0x00038830
        /*04f8*/ 	.short	0x0100
        /*04fa*/ 	.byte	0x08
	.zero		1


	//   ....[3]....
        /*04fc*/ 	.word	0x00000380
        /*0500*/ 	.word	0x000000ff
        /*0504*/ 	.word	0x00038840
        /*0508*/ 	.short	0x0100
        /*050a*/ 	.byte	0x08
	.zero		1


	//   ....[4]....
        /*050c*/ 	.word	0x00000390
        /*0510*/ 	.word	0x000000ff
        /*0514*/ 	.word	0x00038838
        /*0518*/ 	.short	0x0100
        /*051a*/ 	.byte	0x08
	.zero		1


	//   ....[5]....
        /*051c*/ 	.word	0x000003a0
        /*0520*/ 	.word	0x000000ff
        /*0524*/ 	.word	0x00038848
        /*0528*/ 	.short	0x0100
        /*052a*/ 	.byte	0x08
	.zero		1


	//   ....[6]....
        /*052c*/ 	.word	0x000004d0
        /*0530*/ 	.word	0x000000ff
        /*0534*/ 	.word	0x00038850
        /*0538*/ 	.short	0x0100
        /*053a*/ 	.byte	0x08
	.zero		1


	//   ....[7]....
        /*053c*/ 	.word	0x000004e0
        /*0540*/ 	.word	0x000000ff
        /*0544*/ 	.word	0x00038860
        /*0548*/ 	.short	0x0100
        /*054a*/ 	.byte	0x08
	.zero		1


	//   ....[8]....
        /*054c*/ 	.word	0x000004f0
        /*0550*/ 	.word	0x000000ff
        /*0554*/ 	.word	0x00038858
        /*0558*/ 	.short	0x0100
        /*055a*/ 	.byte	0x08
	.zero		1


	//   ....[9]....
        /*055c*/ 	.word	0x00000500
        /*0560*/ 	.word	0x000000ff
        /*0564*/ 	.word	0x00038868
        /*0568*/ 	.short	0x0100
        /*056a*/ 	.byte	0x08
	.zero		1


	//   ....[10]....
        /*056c*/ 	.word	0x000005f0
        /*0570*/ 	.word	0x000000ff
        /*0574*/ 	.word	0x00038870
        /*0578*/ 	.short	0x0100
        /*057a*/ 	.byte	0x06
	.zero		1


	//   ....[11]....
        /*057c*/ 	.word	0x00000600
        /*0580*/ 	.word	0x000000ff
        /*0584*/ 	.word	0x00038880
        /*0588*/ 	.short	0x0100
        /*058a*/ 	.byte	0x06
	.zero		1


	//   ....[12]....
        /*058c*/ 	.word	0x00000610
        /*0590*/ 	.word	0x000000ff
        /*0594*/ 	.word	0x00038878
        /*0598*/ 	.short	0x0100
        /*059a*/ 	.byte	0x06
	.zero		1


	//   ....[13]....
        /*059c*/ 	.word	0x00000620
        /*05a0*/ 	.word	0x000000ff
        /*05a4*/ 	.word	0x00038888
        /*05a8*/ 	.short	0x0100
        /*05aa*/ 	.byte	0x06
	.zero		1


	//   ....[14]....
        /*05ac*/ 	.word	0x00000750
        /*05b0*/ 	.word	0x000000ff
        /*05b4*/ 	.word	0x00038890
        /*05b8*/ 	.short	0x0100
        /*05ba*/ 	.byte	0x08
	.zero		1


	//   ....[15]....
        /*05bc*/ 	.word	0x00000760
        /*05c0*/ 	.word	0x000000ff
        /*05c4*/ 	.word	0x000388a0
        /*05c8*/ 	.short	0x0100
        /*05ca*/ 	.byte	0x08
	.zero		1


	//   ....[16]....
        /*05cc*/ 	.word	0x00000770
        /*05d0*/ 	.word	0x000000ff
        /*05d4*/ 	.word	0x00038898
        /*05d8*/ 	.short	0x0100
        /*05da*/ 	.byte	0x08
	.zero		1


	//   ....[17]....
        /*05dc*/ 	.word	0x00000780
        /*05e0*/ 	.word	0x000000ff
        /*05e4*/ 	.word	0x000388a8
        /*05e8*/ 	.short	0x0100
        /*05ea*/ 	.byte	0x08
	.zero		1


	//   ....[18]....
        /*05ec*/ 	.word	0x000008b0
        /*05f0*/ 	.word	0x000000ff
        /*05f4*/ 	.word	0x000388b0
        /*05f8*/ 	.short	0x0100
        /*05fa*/ 	.byte	0x08
	.zero		1


	//   ....[19]....
        /*05fc*/ 	.word	0x000008c0
        /*0600*/ 	.word	0x000000ff
        /*0604*/ 	.word	0x000388c0
        /*0608*/ 	.short	0x0100
        /*060a*/ 	.byte	0x08
	.zero		1


	//   ....[20]....
        /*060c*/ 	.word	0x000008d0
        /*0610*/ 	.word	0x000000ff
        /*0614*/ 	.word	0x000388b8
        /*0618*/ 	.short	0x0100
        /*061a*/ 	.byte	0x08
	.zero		1


	//   ....[21]....
        /*061c*/ 	.word	0x000008e0
        /*0620*/ 	.word	0x000000ff
        /*0624*/ 	.word	0x000388c8
        /*0628*/ 	.short	0x0100
        /*062a*/ 	.byte	0x08
	.zero		1


	//   ....[22]....
        /*062c*/ 	.word	0x000019b0
        /*0630*/ 	.word	0x000000ff
        /*0634*/ 	.word	0x00038800
        /*0638*/ 	.short	0x010a
        /*063a*/ 	.byte	0x06
	.zero		1


	//   ....[23]....
        /*063c*/ 	.word	0x00001a50
        /*0640*/ 	.word	0x00000000
        /*0644*/ 	.word	0x00038830
        /*0648*/ 	.short	0x010a
        /*064a*/ 	.byte	0x3f
	.zero		1


	//   ....[24]....
        /*064c*/ 	.word	0x00001ab0
        /*0650*/ 	.word	0x00000000
        /*0654*/ 	.word	0x00038830
        /*0658*/ 	.short	0x010a
        /*065a*/ 	.byte	0x3f
	.zero		1


	//   ....[25]....
        /*065c*/ 	.word	0x00004ae0
        /*0660*/ 	.word	0x00000000
        /*0664*/ 	.word	0x00000000
        /*0668*/ 	.short	0x0101
        /*066a*/ 	.byte	0x3f
	.zero		1


	//   ....[26]....
        /*066c*/ 	.word	0x00005d10
        /*0670*/ 	.word	0x000000ff
        /*0674*/ 	.word	0x00038830
        /*0678*/ 	.short	0x010a
        /*067a*/ 	.byte	0x04
	.zero		1


	//   ....[27]....
        /*067c*/ 	.word	0x00005d60
        /*0680*/ 	.word	0x000000ff
        /*0684*/ 	.word	0x00038830
        /*0688*/ 	.short	0x010a
        /*068a*/ 	.byte	0x04
	.zero		1


	//   ....[28]....
        /*068c*/ 	.word	0x00008230
        /*0690*/ 	.word	0x000000ff
        /*0694*/ 	.word	0x00038850
        /*0698*/ 	.short	0x010a
        /*069a*/ 	.byte	0x04
	.zero		1


	//   ....[29]....
        /*069c*/ 	.word	0x00008270
        /*06a0*/ 	.word	0x000000ff
        /*06a4*/ 	.word	0x00038850
        /*06a8*/ 	.short	0x010a
        /*06aa*/ 	.byte	0x04
	.zero		1


	//   ....[30]....
        /*06ac*/ 	.word	0x00009900
        /*06b0*/ 	.word	0x00000014
        /*06b4*/ 	.word	0x00000000
        /*06b8*/ 	.short	0x0101
        /*06ba*/ 	.byte	0x3f
	.zero		1


	//   ....[31]....
        /*06bc*/ 	.word	0x00009960
        /*06c0*/ 	.word	0x00000098
        /*06c4*/ 	.word	0x00000000
        /*06c8*/ 	.short	0x0101
        /*06ca*/ 	.byte	0x3f
	.zero		1


	//   ....[32]....
        /*06cc*/ 	.word	0x00009f60
        /*06d0*/ 	.word	0x000000ff
        /*06d4*/ 	.word	0x00038830
        /*06d8*/ 	.short	0x010a
        /*06da*/ 	.byte	0x04
	.zero		1


	//   ....[33]....
        /*06dc*/ 	.word	0x00009fa0
        /*06e0*/ 	.word	0x000000ff
        /*06e4*/ 	.word	0x00038830
        /*06e8*/ 	.short	0x010a
        /*06ea*/ 	.byte	0x04
	.zero		1


	//   ....[34]....
        /*06ec*/ 	.word	0x0000c860
        /*06f0*/ 	.word	0x000000ff
        /*06f4*/ 	.word	0x00038850
        /*06f8*/ 	.short	0x010a
        /*06fa*/ 	.byte	0x04
	.zero		1


	//   ....[35]....
        /*06fc*/ 	.word	0x0000c8a0
        /*0700*/ 	.word	0x000000ff
        /*0704*/ 	.word	0x00038850
        /*0708*/ 	.short	0x010a
        /*070a*/ 	.byte	0x04
	.zero		1


	//   ....[36]....
        /*070c*/ 	.word	0x0000d920
        /*0710*/ 	.word	0x00000015
        /*0714*/ 	.word	0x00000000
        /*0718*/ 	.short	0x0101
        /*071a*/ 	.byte	0x3f
	.zero		1


	//   ....[37]....
        /*071c*/ 	.word	0x0000d9d0
        /*0720*/ 	.word	0x0000009d
        /*0724*/ 	.word	0x00000000
        /*0728*/ 	.short	0x0101
        /*072a*/ 	.byte	0x3f
	.zero		1


	//   ....[38]....
        /*072c*/ 	.word	0x0000e5f0
        /*0730*/ 	.word	0x000000ff
        /*0734*/ 	.word	0x00038850
        /*0738*/ 	.short	0x010a
        /*073a*/ 	.byte	0x07
	.zero		1


	//   ....[39]....
        /*073c*/ 	.word	0x0000e630
        /*0740*/ 	.word	0x000000ff
        /*0744*/ 	.word	0x00038850
        /*0748*/ 	.short	0x010a
        /*074a*/ 	.byte	0x07
	.zero		1


	//   ....[40]....
        /*074c*/ 	.word	0x0000eb20
        /*0750*/ 	.word	0x00000009
        /*0754*/ 	.word	0x00000000
        /*0758*/ 	.short	0x0101
        /*075a*/ 	.byte	0x3f
	.zero		1


	//   ....[41]....
        /*075c*/ 	.word	0x00010bb0
        /*0760*/ 	.word	0x000000c7
        /*0764*/ 	.word	0x00000000
        /*0768*/ 	.short	0x0101
        /*076a*/ 	.byte	0x3f
	.zero		1


	//   ....[42]....
        /*076c*/ 	.word	0x00012df0
        /*0770*/ 	.word	0x00000000
        /*0774*/ 	.word	0x00038840
        /*0778*/ 	.short	0x010a
        /*077a*/ 	.byte	0x3f
	.zero		1


	//   ....[43]....
        /*077c*/ 	.word	0x00013d00
        /*0780*/ 	.word	0x00000011
        /*0784*/ 	.word	0x00038800
        /*0788*/ 	.short	0x0107
        /*078a*/ 	.byte	0x3f
	.zero		1


	//   ....[44]....
        /*078c*/ 	.word	0x00013e10
        /*0790*/ 	.word	0x00000011
        /*0794*/ 	.word	0x00038800
        /*0798*/ 	.short	0x0101
        /*079a*/ 	.byte	0x3f
	.zero		1


	//   ....[45]....
        /*079c*/ 	.word	0x00013e30
        /*07a0*/ 	.word	0x00000011
        /*07a4*/ 	.word	0x00038820
        /*07a8*/ 	.short	0x010a
        /*07aa*/ 	.byte	0x3f
	.zero		1


	//   ....[46]....
        /*07ac*/ 	.word	0x00014170
        /*07b0*/ 	.word	0x00000002
        /*07b4*/ 	.word	0x00038840
        /*07b8*/ 	.short	0x010a
        /*07ba*/ 	.byte	0x3f
	.zero		1


	//   ....[47]....
        /*07bc*/ 	.word	0x000146d0
        /*07c0*/ 	.word	0x00000003
        /*07c4*/ 	.word	0x00000060
        /*07c8*/ 	.short	0x010a
        /*07ca*/ 	.byte	0x3f
	.zero		1


	//   ....[48]....
        /*07cc*/ 	.word	0x00014f10
        /*07d0*/ 	.word	0x00000003
        /*07d4*/ 	.word	0x00038840
        /*07d8*/ 	.short	0x010a
        /*07da*/ 	.byte	0x3f
	.zero		1


	//   ....[49]....
        /*07dc*/ 	.word	0x000154a0
        /*07e0*/ 	.word	0x00000002
        /*07e4*/ 	.word	0x00000060
        /*07e8*/ 	.short	0x010a
        /*07ea*/ 	.byte	0x3f
	.zero		1


	//   ....[50]....
        /*07ec*/ 	.word	0x00015c30
        /*07f0*/ 	.word	0x00000002
        /*07f4*/ 	.word	0x00038840
        /*07f8*/ 	.short	0x010a
        /*07fa*/ 	.byte	0x3f
	.zero		1


	//   ....[51]....
        /*07fc*/ 	.word	0x000161c0
        /*0800*/ 	.word	0x00000002
        /*0804*/ 	.word	0x00000060
        /*0808*/ 	.short	0x010a
        /*080a*/ 	.byte	0x3f
	.zero		1


	//   ....[52]....
        /*080c*/ 	.word	0x00016900
        /*0810*/ 	.word	0x00000002
        /*0814*/ 	.word	0x00038860
        /*0818*/ 	.short	0x010a
        /*081a*/ 	.byte	0x3f
	.zero		1


	//   ....[53]....
        /*081c*/ 	.word	0x000170e0
        /*0820*/ 	.word	0x00000000
        /*0824*/ 	.word	0x00038820
        /*0828*/ 	.short	0x010a
        /*082a*/ 	.byte	0x3f
	.zero		1


	//   ....[54]....
        /*082c*/ 	.word	0x000172d0
        /*0830*/ 	.word	0x00000006
        /*0834*/ 	.word	0x00000000
        /*0838*/ 	.short	0x010a
        /*083a*/ 	.byte	0x3f
	.zero		1


	//   ....[55]....
        /*083c*/ 	.word	0x00017320
        /*0840*/ 	.word	0x00000003
        /*0844*/ 	.word	0x00000000
        /*0848*/ 	.short	0x010a
        /*084a*/ 	.byte	0x3f
	.zero		1


	//   ....[56]....
        /*084c*/ 	.word	0x00017380
        /*0850*/ 	.word	0x00000012
        /*0854*/ 	.word	0x00000000
        /*0858*/ 	.short	0x010a
        /*085a*/ 	.byte	0x3f
	.zero		1


	//   ....[57]....
        /*085c*/ 	.word	0x000173b0
        /*0860*/ 	.word	0x00000003
        /*0864*/ 	.word	0x00000000
        /*0868*/ 	.short	0x010a
        /*086a*/ 	.byte	0x3f
	.zero		1


	//   ....[58]....
        /*086c*/ 	.word	0x00017430
        /*0870*/ 	.word	0x00000003
        /*0874*/ 	.word	0x00038800
        /*0878*/ 	.short	0x010a
        /*087a*/ 	.byte	0x3f
	.zero		1


	//   ....[59]....
        /*087c*/ 	.word	0x00017480
        /*0880*/ 	.word	0x00000000
        /*0884*/ 	.word	0x00038830
        /*0888*/ 	.short	0x010a
        /*088a*/ 	.byte	0x3f
	.zero		1


	//   ....[60]....
        /*088c*/ 	.word	0x000174f0
        /*0890*/ 	.word	0x00000004
        /*0894*/ 	.word	0x00038830
        /*0898*/ 	.short	0x010a
        /*089a*/ 	.byte	0x3f
	.zero		1


	//   ....[61]....
        /*089c*/ 	.word	0x00017550
        /*08a0*/ 	.word	0x00000003
        /*08a4*/ 	.word	0x00038850
        /*08a8*/ 	.short	0x010a
        /*08aa*/ 	.byte	0x3f
	.zero		1


	//   ....[62]....
        /*08ac*/ 	.word	0x000175b0
        /*08b0*/ 	.word	0x00000004
        /*08b4*/ 	.word	0x00038830
        /*08b8*/ 	.short	0x010a
        /*08ba*/ 	.byte	0x3f
	.zero		1


	//   ....[63]....
        /*08bc*/ 	.word	0x00017610
        /*08c0*/ 	.word	0x00000003
        /*08c4*/ 	.word	0x00038850
        /*08c8*/ 	.short	0x010a
        /*08ca*/ 	.byte	0x3f
	.zero		1


	//   ....[64]....
        /*08cc*/ 	.word	0x00017670
        /*08d0*/ 	.word	0x00000007
        /*08d4*/ 	.word	0x00038850
        /*08d8*/ 	.short	0x010a
        /*08da*/ 	.byte	0x3f
	.zero		1


	//   ....[65]....
        /*08dc*/ 	.word	0x000177c0
        /*08e0*/ 	.word	0x00000000
        /*08e4*/ 	.word	0x00038840
        /*08e8*/ 	.short	0x010a
        /*08ea*/ 	.byte	0x3f
	.zero		1


	//   ....[66]....
        /*08ec*/ 	.word	0x000183a0
        /*08f0*/ 	.word	0x00000011
        /*08f4*/ 	.word	0x00038820
        /*08f8*/ 	.short	0x010a
        /*08fa*/ 	.byte	0x3f
	.zero		1


	//   ....[67]....
        /*08fc*/ 	.word	0x000183f0
        /*0900*/ 	.word	0x00000002
        /*0904*/ 	.word	0x00038840
        /*0908*/ 	.short	0x010a
        /*090a*/ 	.byte	0x3f
	.zero		1


	//   ....[68]....
        /*090c*/ 	.word	0x00018440
        /*0910*/ 	.word	0x00000003
        /*0914*/ 	.word	0x00000060
        /*0918*/ 	.short	0x010a
        /*091a*/ 	.byte	0x3f
	.zero		1


	//   ....[69]....
        /*091c*/ 	.word	0x00018490
        /*0920*/ 	.word	0x00000003
        /*0924*/ 	.word	0x00038840
        /*0928*/ 	.short	0x010a
        /*092a*/ 	.byte	0x3f
	.zero		1


	//   ....[70]....
        /*092c*/ 	.word	0x000184e0
        /*0930*/ 	.word	0x00000002
        /*0934*/ 	.word	0x00000060
        /*0938*/ 	.short	0x010a
        /*093a*/ 	.byte	0x3f
	.zero		1


	//   ....[71]....
        /*093c*/ 	.word	0x00018530
        /*0940*/ 	.word	0x00000002
        /*0944*/ 	.word	0x00038840
        /*0948*/ 	.short	0x010a
        /*094a*/ 	.byte	0x3f
	.zero		1


	//   ....[72]....
        /*094c*/ 	.word	0x00018580
        /*0950*/ 	.word	0x00000002
        /*0954*/ 	.word	0x00000060
        /*0958*/ 	.short	0x010a
        /*095a*/ 	.byte	0x3f
	.zero		1


	//   ....[73]....
        /*095c*/ 	.word	0x000185d0
        /*0960*/ 	.word	0x00000002
        /*0964*/ 	.word	0x00038860
        /*0968*/ 	.short	0x010a
        /*096a*/ 	.byte	0x3f
	.zero		1


	//   ....[74]....
        /*096c*/ 	.word	0x000186c0
        /*0970*/ 	.word	0x00000000
        /*0974*/ 	.word	0x00038820
        /*0978*/ 	.short	0x010a
        /*097a*/ 	.byte	0x3f
	.zero		1


	//   ....[75]....
        /*097c*/ 	.word	0x00018860
        /*0980*/ 	.word	0x00000006
        /*0984*/ 	.word	0x00000000
        /*0988*/ 	.short	0x010a
        /*098a*/ 	.byte	0x3f
	.zero		1


	//   ....[76]....
        /*098c*/ 	.word	0x000188b0
        /*0990*/ 	.word	0x00000003
        /*0994*/ 	.word	0x00000000
        /*0998*/ 	.short	0x010a
        /*099a*/ 	.byte	0x3f
	.zero		1


	//   ....[77]....
        /*099c*/ 	.word	0x00018900
        /*09a0*/ 	.word	0x00000012
        /*09a4*/ 	.word	0x00000000
        /*09a8*/ 	.short	0x010a
        /*09aa*/ 	.byte	0x3f
	.zero		1


	//----- nvinfo : EIATTR_NUM_MBARRIERS
	.align		4
.L_303:
        /*09ac*/ 	.byte	0x03, 0x38
        /*09ae*/ 	.short	0x0016


	//----- nvinfo : EIATTR_EXIT_INSTR_OFFSETS
	.align		4
        /*09b0*/ 	.byte	0x04, 0x1c
        /*09b2*/ 	.short	(.L_305 - .L_304)


	//   ....[0]....
.L_304:
        /*09b4*/ 	.word	0x00000a10


	//   ....[1]....
        /*09b8*/ 	.word	0x00011df0


	//   ....[2]....
        /*09bc*/ 	.word	0x00017400


	//----- nvinfo : EIATTR_MAX_THREADS
	.align		4
.L_305:
        /*09c0*/ 	.byte	0x04, 0x05
        /*09c2*/ 	.short	(.L_307 - .L_306)
.L_306:
        /*09c4*/ 	.word	0x00000180
        /*09c8*/ 	.word	0x00000001
        /*09cc*/ 	.word	0x00000001


	//----- nvinfo : EIATTR_CRS_STACK_SIZE
	.align		4
.L_307:
        /*09d0*/ 	.byte	0x04, 0x1e
        /*09d2*/ 	.short	(.L_309 - .L_308)
.L_308:
        /*09d4*/ 	.word	0x00000000


	//----- nvinfo : EIATTR_CBANK_PARAM_SIZE
	.align		4
.L_309:
        /*09d8*/ 	.byte	0x03, 0x19
        /*09da*/ 	.short	0x0af0


	//----- nvinfo : EIATTR_PARAM_CBANK
	.align		4
        /*09dc*/ 	.byte	0x04, 0x0a
        /*09de*/ 	.short	(.L_311 - .L_310)
	.align		4
.L_310:
        /*09e0*/ 	.word	index@(.nv.constant0._ZN7cutlass13device_kernelIN5flash11enable_sm90INS1_16FlashAttnFwdSm90INS1_25CollectiveMainloopFwdSm90ILi2EN4cute5tupleIJNS5_1CILi1EEES8_S8_EEENS6_IJNS7_ILi128EEENS7_ILi80EEENS7_ILi256EEEEEELi256ENS_6half_tEfNS_4arch4Sm90ELb1ELb0ELb1ELb0ELb0ELb0ELb0ELb1ELb1ELb1ELb0ELb0EEENS1_21CollectiveEpilogueFwdINS6_IJSA_SC_SB_EEES9_SE_SG_Li256ELb0ELb1ELb0ELb0EEENS1_30DynamicPersistentTileSchedulerILi256ELi128ELb0ELb1ELb1EEEEEEEEEvNT_6ParamsE)
        /*09e4*/ 	.short	0x0210
        /*09e6*/ 	.short	0x0af0


	//----- nvinfo : EIATTR_SW_WAR
	.align		4
.L_311:
        /*09e8*/ 	.byte	0x04, 0x36
        /*09ea*/ 	.short	(.L_313 - .L_312)
.L_312:
        /*09ec*/ 	.word	0x00000008
.L_313:


//--------------------- .nv.info._ZN7cutlass13device_kernelIN5flash11enable_sm90INS1_16FlashAttnFwdSm90INS1_25CollectiveMainloopFwdSm90ILi2EN4cute5tupleIJNS5_1CILi1EEES8_S8_EEENS6_IJNS7_ILi128EEENS7_ILi80EEENS7_ILi256EEEEEELi256ENS_6half_tEfNS_4arch4Sm90ELb1ELb0ELb1ELb1ELb0ELb0ELb0ELb1ELb1ELb1ELb0ELb0EEENS1_21CollectiveEpilogueFwdINS6_IJSA_SC_SB_EEES9_SE_SG_Li256ELb1ELb1ELb0ELb0EEENS1_36VarlenDynamicPersistentTileSchedulerILi128ELi80ELi256ELi128ELb0ELb1ELb1ELb1ELb1ELb1EEEEEEEEEvNT_6ParamsE --------------------------
	.section	.nv.info._ZN7cutlass13device_kernelIN5flash11enable_sm90INS1_16FlashAttnFwdSm90INS1_25CollectiveMainloopFwdSm90ILi2EN4cute5tupleIJNS5_1CILi1EEES8_S8_EEENS6_IJNS7_ILi128EEENS7_ILi80EEENS7_ILi256EEEEEELi256ENS_6half_tEfNS_4arch4Sm90ELb1ELb0ELb1ELb1ELb0ELb0ELb0ELb1ELb1ELb1ELb0ELb0EEENS1_21CollectiveEpilogueFwdINS6_IJSA_SC_SB_EEES9_SE_SG_Li256ELb1ELb1ELb0ELb0EEENS1_36VarlenDynamicPersistentTileSchedulerILi128ELi80ELi256ELi128ELb0ELb1ELb1ELb1ELb1ELb1EEEEEEEEEvNT_6ParamsE,"",@"SHT_CUDA_INFO"
	.sectionflags	@""
	.align	4


	//----- nvinfo : EIATTR_CUDA_API_VERSION
	.align		4
        /*0000*/ 	.byte	0x04, 0x37
        /*0002*/ 	.short	(.L_315 - .L_314)
.L_314:
        /*0004*/ 	.word	0x00000082


	//----- nvinfo : EIATTR_KPARAM_INFO
	.align		4
.L_315:
        /*0008*/ 	.byte	0x04, 0x17
        /*000a*/ 	.short	(.L_317 - .L_316)
.L_316:
        /*000c*/ 	.word	0x00000000
        /*0010*/ 	.short	0x0000
        /*0012*/ 	.short	0x0070
        /*0014*/ 	.byte	0x00, 0xf0, 0x01, 0x2a


	//----- nvinfo : EIATTR_SPARSE_MMA_MASK
	.align		4
.L_317:
        /*0018*/ 	.byte	0x03, 0x50
        /*001a*/ 	.short	0x0000


	//----- nvinfo : EIATTR_MAXREG_COUNT
	.align		4
        /*001c*/ 	.byte	0x03, 0x1b
        /*001e*/ 	.short	0x00a8


	//----- nvinfo : EIATTR_NUM_BARRIERS
	.align		4
        /*0020*/ 	.byte	0x02, 0x4c
        /*0022*/ 	.byte	0x09
	.zero		1


	//----- nvinfo : EIATTR_EXTERNS
	.align		4
        /*0024*/ 	.byte	0x04, 0x0f
        /*0026*/ 	.short	(.L_319 - .L_318)


	//   ....[0]....
	.align		4
.L_318:
        /*0028*/ 	.word	index@(__assertfail)


	//----- nvinfo : EIATTR_ANNOTATIONS
	.align		4
.L_319:
        /*002c*/ 	.byte	0x04, 0x55
        /*002e*/ 	.short	(.L_321 - .L_320)


	//   ....[0]....
.L_320:
        /* <DEDUP_REMOVED lines=79> */


	//----- nvinfo : EIATTR_MERCURY_ISA_VERSION
	.align		4
.L_321:
        /*0510*/ 	.byte	0x03, 0x5f
        /*0512*/ 	.short	0x0101


	//----- nvinfo : EIATTR_UNUSED_LOAD_BYTE_OFFSET
	.align		4
        /*0514*/ 	.byte	0x04, 0x44
        /*0516*/ 	.short	(.L_323 - .L_322)


	//   ....[0]....
.L_322:
        /*0518*/ 	.word	0x00000a10
        /*051c*/ 	.word	0x0000fff0


	//   ....[1]....
        /*0520*/ 	.word	0x0000f5b0
        /*0524*/ 	.word	0x0000fff0


	//----- nvinfo : EIATTR_INT_WARP_WIDE_INSTR_OFFSETS
	.align		4
.L_323:
        /*0528*/ 	.byte	0x04, 0x31
        /*052a*/ 	.short	(.L_325 - .L_324)


	//   ....[0]....
.L_324:
        /*052c*/ 	.word	0x00000130


	//   ....[1]....
        /*0530*/ 	.word	0x00000170


	//   ....[2]....
        /*0534*/ 	.word	0x000001e0


	//   ....[3]....
        /*0538*/ 	.word	0x000138f0


	//   ....[4]....
        /*053c*/ 	.word	0x00013990


	//   ....[5]....
        /*0540*/ 	.word	0x00018040


	//   ....[6]....
        /*0544*/ 	.word	0x000180b0


	//----- nvinfo : EIATTR_COOP_GROUP_MASK_REGIDS
	.align		4
.L_325:
        /*0548*/ 	.byte	0x04, 0x29
        /*054a*/ 	.short	(.L_327 - .L_326)


	//   ....[0]....
.L_326:
        /*054c*/ 	.word	0xffffffff


	//   ....[1]....
        /*0550*/ 	.word	0xffffffff


	//   ....[2]....
        /*0554*/ 	.word	0xffffffff


	//   ....[3]....
        /*0558*/ 	.word	0xffffffff


	//   ....[4]....
        /*055c*/ 	.word	0xffffffff


	//   ....[5]....
        /*0560*/ 	.word	0xffffffff


	//   ....[6]....
        /*0564*/ 	.word	0xffffffff


	//   ....[7]....
        /*0568*/ 	.word	0xffffffff


	//   ....[8]....
        /*056c*/ 	.word	0xffffffff


	//   ....[9]....
        /*0570*/ 	.word	0xffffffff


	//   ....[10]....
        /*0574*/ 	.word	0xffffffff


	//   ....[11]....
        /*0578*/ 	.word	0xffffffff


	//   ....[12]....
        /*057c*/ 	.word	0xffffffff


	//   ....[13]....
        /*0580*/ 	.word	0xffffffff


	//   ....[14]....
        /*0584*/ 	.word	0xffffffff


	//   ....[15]....
        /*0588*/ 	.word	0xffffffff


	//   ....[16]....
        /*058c*/ 	.word	0xffffffff


	//   ....[17]....
        /*0590*/ 	.word	0xffffffff


	//   ....[18]....
        /*0594*/ 	.word	0xffffffff


	//   ....[19]....
        /*0598*/ 	.word	0xffffffff


	//   ....[20]....
        /*059c*/ 	.word	0xffffffff


	//   ....[21]....
        /*05a0*/ 	.word	0xffffffff


	//   ....[22]....
        /*05a4*/ 	.word	0xffffffff


	//   ....[23]....
        /*05a8*/ 	.word	0xffffffff


	//   ....[24]....
        /*05ac*/ 	.word	0xffffffff


	//   ....[25]....
        /*05b0*/ 	.word	0xffffffff


	//   ....[26]....
        /*05b4*/ 	.word	0xffffffff


	//   ....[27]....
        /*05b8*/ 	.word	0xffffffff


	//   ....[28]....
        /*05bc*/ 	.word	0xffffffff


	//   ....[29]....
        /*05c0*/ 	.word	0xffffffff


	//   ....[30]....
        /*05c4*/ 	.word	0xffffffff


	//   ....[31]....
        /*05c8*/ 	.word	0xffffffff


	//   ....[32]....
        /*05cc*/ 	.word	0xffffffff


	//   ....[33]....
        /*05d0*/ 	.word	0xffffffff


	//   ....[34]....
        /*05d4*/ 	.word	0xffffffff


	//   ....[35]....
        /*05d8*/ 	.word	0xffffffff


	//   ....[36]....
        /*05dc*/ 	.word	0xffffffff


	//   ....[37]....
        /*05e0*/ 	.word	0xffffffff


	//   ....[38]....
        /*05e4*/ 	.word	0xffffffff


	//   ....[39]....
        /*05e8*/ 	.word	0xffffffff


	//   ....[40]....
        /*05ec*/ 	.word	0xffffffff


	//   ....[41]....
        /*05f0*/ 	.word	0xffffffff


	//   ....[42]....
        /*05f4*/ 	.word	0xffffffff


	//   ....[43]....
        /*05f8*/ 	.word	0xffffffff


	//   ....[44]....
        /*05fc*/ 	.word	0xffffffff


	//   ....[45]....
        /*0600*/ 	.word	0xffffffff


	//   ....[46]....
        /*0604*/ 	.word	0xffffffff


	//   ....[47]....
        /*0608*/ 	.word	0xffffffff


	//   ....[48]....
        /*060c*/ 	.word	0xffffffff


	//   ....[49]....
        /*0610*/ 	.word	0xffffffff


	//   ....[50]....
        /*0614*/ 	.word	0xffffffff


	//   ....[51]....
        /*0618*/ 	.word	0xffffffff


	//   ....[52]....
        /*061c*/ 	.word	0xffffffff


	//   ....[53]....
        /*0620*/ 	.word	0xffffffff


	//   ....[54]....
        /*0624*/ 	.word	0xffffffff


	//   ....[55]....
        /*0628*/ 	.word	0xffffffff


	//   ....[56]....
        /*062c*/ 	.word	0xffffffff


	//   ....[57]....
        /*0630*/ 	.word	0xffffffff


	//   ....[58]....
        /*0634*/ 	.word	0xffffffff


	//   ....[59]....
        /*0638*/ 	.word	0xffffffff


	//   ....[60]....
        /*063c*/ 	.word	0xffffffff


	//   ....[61]....
        /*0640*/ 	.word	0xffffffff


	//   ....[62]....
        /*0644*/ 	.word	0xffffffff


	//   ....[63]....
        /*0648*/ 	.word	0xffffffff


	//   ....[64]....
        /*064c*/ 	.word	0xffffffff


	//   ....[65]....
        /*0650*/ 	.word	0xffffffff


	//   ....[66]....
        /*0654*/ 	.word	0xffffffff


	//   ....[67]....
        /*0658*/ 	.word	0xffffffff


	//   ....[68]....
        /*065c*/ 	.word	0xffffffff


	//   ....[69]....
        /*0660*/ 	.word	0xffffffff


	//   ....[70]....
        /*0664*/ 	.word	0xffffffff


	//   ....[71]....
        /*0668*/ 	.word	0xffffffff


	//   ....[72]....
        /*066c*/ 	.word	0xffffffff


	//   ....[73]....
        /*0670*/ 	.word	0xffffffff


	//   ....[74]....
        /*0674*/ 	.word	0xffffffff


	//   ....[75]....
        /*0678*/ 	.word	0xffffffff


	//   ....[76]....
        /*067c*/ 	.word	0xffffffff


	//   ....[77]....
        /*0680*/ 	.word	0xffffffff


	//   ....[78]....
        /*0684*/ 	.word	0xffffffff


	//   ....[79]....
        /*0688*/ 	.word	0xffffffff


	//   ....[80]....
        /*068c*/ 	.word	0xffffffff


	//   ....[81]....
        /*0690*/ 	.word	0xffffffff


	//   ....[82]....
        /*0694*/ 	.word	0xffffffff


	//   ....[83]....
        /*0698*/ 	.word	0xffffffff


	//   ....[84]....
        /*069c*/ 	.word	0xffffffff


	//   ....[85]....
        /*06a0*/ 	.word	0xffffffff


	//   ....[86]....
        /*06a4*/ 	.word	0xffffffff


	//   ....[87]....
        /*06a8*/ 	.word	0xffffffff


	//   ....[88]....
        /*06ac*/ 	.word	0xffffffff


	//   ....[89]....
        /*06b0*/ 	.word	0xffffffff


	//   ....[90]....
        /*06b4*/ 	.word	0xffffffff


	//   ....[91]....
        /*06b8*/ 	.word	0xffffffff


	//   ....[92]....
        /*06bc*/ 	.word	0xffffffff


	//   ....[93]....
        /*06c0*/ 	.word	0xffffffff


	//   ....[94]....
        /*06c4*/ 	.word	0xffffffff


	//   ....[95]....
        /*06c8*/ 	.word	0xffffffff


	//   ....[96]....
        /*06cc*/ 	.word	0xffffffff


	//   ....[97]....
        /*06d0*/ 	.word	0xffffffff


	//   ....[98]....
        /*06d4*/ 	.word	0xffffffff


	//   ....[99]....
        /*06d8*/ 	.word	0x0500000f


	//   ....[100]....
        /*06dc*/ 	.word	0x0500000f


	//   ....[101]....
        /*06e0*/ 	.word	0x0500000f


	//   ....[102]....
        /*06e4*/ 	.word	0x0500000f


	//   ....[103]....
        /*06e8*/ 	.word	0x0500000f


	//   ....[104]....
        /*06ec*/ 	.word	0x0500000f


	//   ....[105]....
        /*06f0*/ 	.word	0x0500000f


	//   ....[106]....
        /*06f4*/ 	.word	0x0500000f


	//   ....[107]....
        /*06f8*/ 	.word	0x0500000f


	//   ....[108]....
        /*06fc*/ 	.word	0x0500000f


	//   ....[109]....
        /*0700*/ 	.word	0x0500000f


	//   ....[110]....
        /*0704*/ 	.word	0x0500000f


	//   ....[111]....
        /*0708*/ 	.word	0x0500000f


	//   ....[112]....
        /*070c*/ 	.word	0x0500000f


	//   ....[113]....
        /*0710*/ 	.word	0x0500000f


	//   ....[114]....
        /*0714*/ 	.word	0x0500000f


	//   ....[115]....
        /*0718*/ 	.word	0x0500000f


	//   ....[116]....
        /*071c*/ 	.word	0x0500000f


	//   ....[117]....
        /*0720*/ 	.word	0x0500000f


	//   ....[118]....
        /*0724*/ 	.word	0x0500000f


	//   ....[119]....
        /*0728*/ 	.word	0x0500000f


	//   ....[120]....
        /*072c*/ 	.word	0x0500000f


	//   ....[121]....
        /*0730*/ 	.word	0x0500000f


	//   ....[122]....
        /*0734*/ 	.word	0x0500000f


	//   ....[123]....
        /*0738*/ 	.word	0x0500000f


	//   ....[124]....
        /*073c*/ 	.word	0x0500000f


	//   ....[125]....
        /*0740*/ 	.word	0x0500000f


	//   ....[126]....
        /*0744*/ 	.word	0x0500000f


	//   ....[127]....
        /*0748*/ 	.word	0x0500000f


	//   ....[128]....
        /*074c*/ 	.word	0x0500000f


	//   ....[129]....
        /*0750*/ 	.word	0x0500000f


	//   ....[130]....
        /*0754*/ 	.word	0x0500000f


	//   ....[131]....
        /*0758*/ 	.word	0x0500000f


	//   ....[132]....
        /*075c*/ 	.word	0x0500000f


	//   ....[133]....
        /*0760*/ 	.word	0x0500000f


	//----- nvinfo : EIATTR_COOP_GROUP_INSTR_OFFSETS
	.align		4
.L_327:
        /*0764*/ 	.byte	0x04, 0x28
        /*0766*/ 	.short	(.L_329 - .L_328)


	//   ....[0]....
.L_328:
        /*0768*/ 	.word	0x00000060


	//   ....[1]....
        /*076c*/ 	.word	0x00000140


	//   ....[2]....
        /*0770*/ 	.word	0x00000190


	//   ....[3]....
        /*0774*/ 	.word	0x000003c0


	//   ....[4]....
        /*0778*/ 	.word	0x00000520


	//   ....[5]....
        /*077c*/ 	.word	0x00000640


	//   ....[6]....
        /*0780*/ 	.word	0x000007a0


	//   ....[7]....
        /*0784*/ 	.word	0x000019a0


	//   ....[8]....
        /*0788*/ 	.word	0x00004250


	//   ....[9]....
        /*078c*/ 	.word	0x00004280


	//   ....[10]....
        /*0790*/ 	.word	0x00004ed0


	//   ....[11]....
        /*0794*/ 	.word	0x00004f20


	//   ....[12]....
        /*0798*/ 	.word	0x00005510


	//   ....[13]....
        /*079c*/ 	.word	0x00005580


	//   ....[14]....
        /*07a0*/ 	.word	0x00008af0


	//   ....[15]....
        /*07a4*/ 	.word	0x00009030


	//   ....[16]....
        /*07a8*/ 	.word	0x00009050


	//   ....[17]....
        /*07ac*/ 	.word	0x000090f0


	//   ....[18]....
        /*07b0*/ 	.word	0x000096d0


	//   ....[19]....
        /*07b4*/ 	.word	0x00009720


	//   ....[20]....
        /*07b8*/ 	.word	0x0000d100


	//   ....[21]....
        /*07bc*/ 	.word	0x0000d160


	//   ....[22]....
        /*07c0*/ 	.word	0x0000d6f0


	//   ....[23]....
        /*07c4*/ 	.word	0x0000d750


	//   ....[24]....
        /*07c8*/ 	.word	0x0000e8b0


	//   ....[25]....
        /*07cc*/ 	.word	0x0000e8f0


	//   ....[26]....
        /*07d0*/ 	.word	0x0000e9c0


	//   ....[27]....
        /*07d4*/ 	.word	0x0000e9f0


	//   ....[28]....
        /*07d8*/ 	.word	0x00010740


	//   ....[29]....
        /*07dc*/ 	.word	0x00010770


	//   ....[30]....
        /*07e0*/ 	.word	0x000107b0


	//   ....[31]....
        /*07e4*/ 	.word	0x000107e0


	//   ....[32]....
        /*07e8*/ 	.word	0x00011030


	//   ....[33]....
        /*07ec*/ 	.word	0x00011060


	//   ....[34]....
        /*07f0*/ 	.word	0x000111b0


	//   ....[35]....
        /*07f4*/ 	.word	0x000111d0


	//   ....[36]....
        /*07f8*/ 	.word	0x00011320


	//   ....[37]....
        /*07fc*/ 	.word	0x00011340


	//   ....[38]....
        /*0800*/ 	.word	0x000114a0


	//   ....[39]....
        /*0804*/ 	.word	0x000114c0


	//   ....[40]....
        /*0808*/ 	.word	0x00011eb0


	//   ....[41]....
        /*080c*/ 	.word	0x00011ee0


	//   ....[42]....
        /*0810*/ 	.word	0x00012040


	//   ....[43]....
        /*0814*/ 	.word	0x00012060


	//   ....[44]....
        /*0818*/ 	.word	0x000121b0


	//   ....[45]....
        /*081c*/ 	.word	0x000121d0


	//   ....[46]....
        /*0820*/ 	.word	0x00012330


	//   ....[47]....
        /*0824*/ 	.word	0x00012350


	//   ....[48]....
        /*0828*/ 	.word	0x00012520


	//   ....[49]....
        /*082c*/ 	.word	0x00012700


	//   ....[50]....
        /*0830*/ 	.word	0x00012730


	//   ....[51]....
        /*0834*/ 	.word	0x00012760


	//   ....[52]....
        /*0838*/ 	.word	0x00012790


	//   ....[53]....
        /*083c*/ 	.word	0x000127c0


	//   ....[54]....
        /*0840*/ 	.word	0x000127f0


	//   ....[55]....
        /*0844*/ 	.word	0x00012970


	//   ....[56]....
        /*0848*/ 	.word	0x000129a0


	//   ....[57]....
        /*084c*/ 	.word	0x000129d0


	//   ....[58]....
        /*0850*/ 	.word	0x00012a00


	//   ....[59]....
        /*0854*/ 	.word	0x00012a30


	//   ....[60]....
        /*0858*/ 	.word	0x00012a60


	//   ....[61]....
        /*085c*/ 	.word	0x00012b10


	//   ....[62]....
        /*0860*/ 	.word	0x00012b70


	//   ....[63]....
        /*0864*/ 	.word	0x00012c00


	//   ....[64]....
        /*0868*/ 	.word	0x00013f10


	//   ....[65]....
        /*086c*/ 	.word	0x00014c10


	//   ....[66]....
        /*0870*/ 	.word	0x00014c20


	//   ....[67]....
        /*0874*/ 	.word	0x00014c40


	//   ....[68]....
        /*0878*/ 	.word	0x00014d00


	//   ....[69]....
        /*087c*/ 	.word	0x00014d20


	//   ....[70]....
        /*0880*/ 	.word	0x00014dd0


	//   ....[71]....
        /*0884*/ 	.word	0x00014df0


	//   ....[72]....
        /*0888*/ 	.word	0x00014ea0


	//   ....[73]....
        /*088c*/ 	.word	0x00014ec0


	//   ....[74]....
        /*0890*/ 	.word	0x00014f70


	//   ....[75]....
        /*0894*/ 	.word	0x00014f90


	//   ....[76]....
        /*0898*/ 	.word	0x00015040


	//   ....[77]....
        /*089c*/ 	.word	0x00015060


	//   ....[78]....
        /*08a0*/ 	.word	0x00015100


	//   ....[79]....
        /*08a4*/ 	.word	0x00015120


	//   ....[80]....
        /*08a8*/ 	.word	0x00015160


	//   ....[81]....
        /*08ac*/ 	.word	0x00018980


	//   ....[82]....
        /*08b0*/ 	.word	0x000189e0


	//   ....[83]....
        /*08b4*/ 	.word	0x00018a10


	//   ....[84]....
        /*08b8*/ 	.word	0x00018a20


	//   ....[85]....
        /*08bc*/ 	.word	0x00018a50


	//   ....[86]....
        /*08c0*/ 	.word	0x00018a80


	//   ....[87]....
        /*08c4*/ 	.word	0x00018ab0


	//   ....[88]....
        /*08c8*/ 	.word	0x00018ae0


	//   ....[89]....
        /*08cc*/ 	.word	0x00018c70


	//   ....[90]....
        /*08d0*/ 	.word	0x00018ca0


	//   ....[91]....
        /*08d4*/ 	.word	0x00018cd0


	//   ....[92]....
        /*08d8*/ 	.word	0x00018d00


	//   ....[93]....
        /*08dc*/ 	.word	0x00018d30


	//   ....[94]....
        /*08e0*/ 	.word	0x00018d60


	//   ....[95]....
        /*08e4*/ 	.word	0x00018e20


	//   ....[96]....
        /*08e8*/ 	.word	0x00018e40


	//   ....[97]....
        /*08ec*/ 	.word	0x00018eb0


	//   ....[98]....
        /*08f0*/ 	.word	0x00019590


	//   ....[99]....
        /*08f4*/ 	.word	0x00019ba0


	//   ....[100]....
        /*08f8*/ 	.word	0x00019d50


	//   ....[101]....
        /*08fc*/ 	.word	0x00019da0


	//   ....[102]....
        /*0900*/ 	.word	0x00019ed0


	//   ....[103]....
        /*0904*/ 	.word	0x00019f40


	//   ....[104]....
        /*0908*/ 	.word	0x0001a070


	//   ....[105]....
        /*090c*/ 	.word	0x0001a0e0


	//   ....[106]....
        /*0910*/ 	.word	0x0001a210


	//   ....[107]....
        /*0914*/ 	.word	0x0001a280


	//   ....[108]....
        /*0918*/ 	.word	0x0001a3b0


	//   ....[109]....
        /*091c*/ 	.word	0x0001a420


	//   ....[110]....
        /*0920*/ 	.word	0x0001a550


	//   ....[111]....
        /*0924*/ 	.word	0x0001a5c0


	//   ....[112]....
        /*0928*/ 	.word	0x0001a700


	//   ....[113]....
        /*092c*/ 	.word	0x0001a750


	//   ....[114]....
        /*0930*/ 	.word	0x0001a880


	//   ....[115]....
        /*0934*/ 	.word	0x0001a8d0


	//   ....[116]....
        /*0938*/ 	.word	0x0001ac00


	//   ....[117]....
        /*093c*/ 	.word	0x0001aca0


	//   ....[118]....
        /*0940*/ 	.word	0x0001add0


	//   ....[119]....
        /*0944*/ 	.word	0x0001ae50


	//   ....[120]....
        /*0948*/ 	.word	0x0001aed0


	//   ....[121]....
        /*094c*/ 	.word	0x0001af50


	//   ....[122]....
        /*0950*/ 	.word	0x0001afd0


	//   ....[123]....
        /*0954*/ 	.word	0x0001b060


	//   ....[124]....
        /*0958*/ 	.word	0x0001b100


	//   ....[125]....
        /*095c*/ 	.word	0x0001b1a0


	//   ....[126]....
        /*0960*/ 	.word	0x0001b220


	//   ....[127]....
        /*0964*/ 	.word	0x0001b2a0


	//   ....[128]....
        /*0968*/ 	.word	0x0001b320


	//   ....[129]....
        /*096c*/ 	.word	0x0001b3b0


	//   ....[130]....
        /*0970*/ 	.word	0x0001b430


	//   ....[131]....
        /*0974*/ 	.word	0x0001b4d0


	//   ....[132]....
        /*0978*/ 	.word	0x0001b560


	//   ....[133]....
        /*097c*/ 	.word	0x0001b690


	//----- nvinfo : EIATTR_REG_RECONFIG
	.align		4
.L_329:
        /*0980*/ 	.byte	0x01, 0x54
	.zero		2


	//----- nvinfo : EIATTR_SYSCALL_OFFSETS
	.align		4
        /*0984*/ 	.byte	0x04, 0x46
        /*0986*/ 	.short	(.L_331 - .L_330)


	//   ....[0]....
.L_330:
        /*0988*/ 	.word	0x00001b90


	//   ....[1]....
        /*098c*/ 	.word	0x00013b00


	//   ....[2]....
        /*0990*/ 	.word	0x00013c60


	//   ....[3]....
        /*0994*/ 	.word	0x00013d60


	//   ....[4]....
        /*0998*/ 	.word	0x000147a0


	//----- nvinfo : EIATTR_MBARRIER_INSTR_OFFSETS
	.align		4
.L_331:
        /*099c*/ 	.byte	0x04, 0x39
        /*099e*/ 	.short	(.L_333 - .L_332)


	//   ....[0]....
.L_332:
        /*09a0*/ 	.word	0x00000270
        /*09a4*/ 	.word	0x000000ff
        /*09a8*/ 	.word	0x00038800
        /*09ac*/ 	.short	0x0100
        /*09ae*/ 	.byte	0x08
	.zero		1


	//   ....[1]....
        /*09b0*/ 	.word	0x00000280
        /*09b4*/ 	.word	0x000000ff
        /*09b8*/ 	.word	0x00038820
        /*09bc*/ 	.short	0x0100
        /*09be*/ 	.byte	0x08
	.zero		1


	//   ....[2]....
        /*09c0*/ 	.word	0x00000370
        /*09c4*/ 	.word	0x000000ff
        /*09c8*/ 	.word	0x00038830
        /*09cc*/ 	.short	0x0100
        /*09ce*/ 	.byte	0x08
	.zero		1


	//   ....[3]....
        /*09d0*/ 	.word	0x00000380
        /*09d4*/ 	.word	0x000000ff
        /*09d8*/ 	.word	0x00038840
        /*09dc*/ 	.short	0x0100
        /*09de*/ 	.byte	0x08
	.zero		1


	//   ....[4]....
        /*09e0*/ 	.word	0x00000390
        /*09e4*/ 	.word	0x000000ff
        /*09e8*/ 	.word	0x00038838
        /*09ec*/ 	.short	0x0100
        /*09ee*/ 	.byte	0x08
	.zero		1


	//   ....[5]....
        /*09f0*/ 	.word	0x000003a0
        /*09f4*/ 	.word	0x000000ff
        /*09f8*/ 	.word	0x00038848
        /*09fc*/ 	.short	0x0100
        /*09fe*/ 	.byte	0x08
	.zero		1


	//   ....[6]....
        /*0a00*/ 	.word	0x000004d0
        /*0a04*/ 	.word	0x000000ff
        /*0a08*/ 	.word	0x00038850
        /*0a0c*/ 	.short	0x0100
        /*0a0e*/ 	.byte	0x08
	.zero		1


	//   ....[7]....
        /*0a10*/ 	.word	0x000004e0
        /*0a14*/ 	.word	0x000000ff
        /*0a18*/ 	.word	0x00038860
        /*0a1c*/ 	.short	0x0100
        /*0a1e*/ 	.byte	0x08
	.zero		1


	//   ....[8]....
        /*0a20*/ 	.word	0x000004f0
        /*0a24*/ 	.word	0x000000ff
        /*0a28*/ 	.word	0x00038858
        /*0a2c*/ 	.short	0x0100
        /*0a2e*/ 	.byte	0x08
	.zero		1


	//   ....[9]....
        /*0a30*/ 	.word	0x00000500
        /*0a34*/ 	.word	0x000000ff
        /*0a38*/ 	.word	0x00038868
        /*0a3c*/ 	.short	0x0100
        /*0a3e*/ 	.byte	0x08
	.zero		1


	//   ....[10]....
        /*0a40*/ 	.word	0x000005f0
        /*0a44*/ 	.word	0x000000ff
        /*0a48*/ 	.word	0x00038870
        /*0a4c*/ 	.short	0x0100
        /*0a4e*/ 	.byte	0x06
	.zero		1


	//   ....[11]....
        /*0a50*/ 	.word	0x00000600
        /*0a54*/ 	.word	0x000000ff
        /*0a58*/ 	.word	0x00038880
        /*0a5c*/ 	.short	0x0100
        /*0a5e*/ 	.byte	0x06
	.zero		1


	//   ....[12]....
        /*0a60*/ 	.word	0x00000610
        /*0a64*/ 	.word	0x000000ff
        /*0a68*/ 	.word	0x00038878
        /*0a6c*/ 	.short	0x0100
        /*0a6e*/ 	.byte	0x06
	.zero		1


	//   ....[13]....
        /*0a70*/ 	.word	0x00000620
        /*0a74*/ 	.word	0x000000ff
        /*0a78*/ 	.word	0x00038888
        /*0a7c*/ 	.short	0x0100
        /*0a7e*/ 	.byte	0x06
	.zero		1


	//   ....[14]....
        /*0a80*/ 	.word	0x00000750
        /*0a84*/ 	.word	0x000000ff
        /*0a88*/ 	.word	0x00038890
        /*0a8c*/ 	.short	0x0100
        /*0a8e*/ 	.byte	0x08
	.zero		1


	//   ....[15]....
        /*0a90*/ 	.word	0x00000760
        /*0a94*/ 	.word	0x000000ff
        /*0a98*/ 	.word	0x000388a0
        /*0a9c*/ 	.short	0x0100
        /*0a9e*/ 	.byte	0x08
	.zero		1


	//   ....[16]....
        /*0aa0*/ 	.word	0x00000770
        /*0aa4*/ 	.word	0x000000ff
        /*0aa8*/ 	.word	0x00038898
        /*0aac*/ 	.short	0x0100
        /*0aae*/ 	.byte	0x08
	.zero		1


	//   ....[17]....
        /*0ab0*/ 	.word	0x00000780
        /*0ab4*/ 	.word	0x000000ff
        /*0ab8*/ 	.word	0x000388a8
        /*0abc*/ 	.short	0x0100
        /*0abe*/ 	.byte	0x08
	.zero		1


	//   ....[18]....
        /*0ac0*/ 	.word	0x000008b0
        /*0ac4*/ 	.word	0x000000ff
        /*0ac8*/ 	.word	0x000388b0
        /*0acc*/ 	.short	0x0100
        /*0ace*/ 	.byte	0x08
	.zero		1


	//   ....[19]....
        /*0ad0*/ 	.word	0x000008c0
        /*0ad4*/ 	.word	0x000000ff
        /*0ad8*/ 	.word	0x000388c0
        /*0adc*/ 	.short	0x0100
        /*0ade*/ 	.byte	0x08
	.zero		1


	//   ....[20]....
        /*0ae0*/ 	.word	0x000008d0
        /*0ae4*/ 	.word	0x000000ff
        /*0ae8*/ 	.word	0x000388b8
        /*0aec*/ 	.short	0x0100
        /*0aee*/ 	.byte	0x08
	.zero		1


	//   ....[21]....
        /*0af0*/ 	.word	0x000008e0
        /*0af4*/ 	.word	0x000000ff
        /*0af8*/ 	.word	0x000388c8
        /*0afc*/ 	.short	0x0100
        /*0afe*/ 	.byte	0x08
	.zero		1


	//   ....[22]....
        /*0b00*/ 	.word	0x00001c40
        /*0b04*/ 	.word	0x000000ff
        /*0b08*/ 	.word	0x00038800
        /*0b0c*/ 	.short	0x010a
        /*0b0e*/ 	.byte	0x06
	.zero		1


	//   ....[23]....
        /*0b10*/ 	.word	0x00001ce0
        /*0b14*/ 	.word	0x00000000
        /*0b18*/ 	.word	0x00038830
        /*0b1c*/ 	.short	0x010a
        /*0b1e*/ 	.byte	0x3f
	.zero		1


	//   ....[24]....
        /*0b20*/ 	.word	0x00001d40
        /*0b24*/ 	.word	0x00000000
        /*0b28*/ 	.word	0x00038830
        /*0b2c*/ 	.short	0x010a
        /*0b2e*/ 	.byte	0x3f
	.zero		1


	//   ....[25]....
        /*0b30*/ 	.word	0x00004d20
        /*0b34*/ 	.word	0x00000000
        /*0b38*/ 	.word	0x00000000
        /*0b3c*/ 	.short	0x0101
        /*0b3e*/ 	.byte	0x3f
	.zero		1


	//   ....[26]....
        /*0b40*/ 	.word	0x00005f60
        /*0b44*/ 	.word	0x000000ff
        /*0b48*/ 	.word	0x00038830
        /*0b4c*/ 	.short	0x010a
        /*0b4e*/ 	.byte	0x04
	.zero		1


	//   ....[27]....
        /*0b50*/ 	.word	0x00005fb0
        /*0b54*/ 	.word	0x000000ff
        /*0b58*/ 	.word	0x00038830
        /*0b5c*/ 	.short	0x010a
        /*0b5e*/ 	.byte	0x04
	.zero		1


	//   ....[28]....
        /*0b60*/ 	.word	0x00008470
        /*0b64*/ 	.word	0x000000ff
        /*0b68*/ 	.word	0x00038850
        /*0b6c*/ 	.short	0x010a
        /*0b6e*/ 	.byte	0x04
	.zero		1


	//   ....[29]....
        /*0b70*/ 	.word	0x000084b0
        /*0b74*/ 	.word	0x000000ff
        /*0b78*/ 	.word	0x00038850
        /*0b7c*/ 	.short	0x010a
        /*0b7e*/ 	.byte	0x04
	.zero		1


	//   ....[30]....
        /*0b80*/ 	.word	0x00009c30
        /*0b84*/ 	.word	0x00000014
        /*0b88*/ 	.word	0x00000000
        /*0b8c*/ 	.short	0x0101
        /*0b8e*/ 	.byte	0x3f
	.zero		1


	//   ....[31]....
        /*0b90*/ 	.word	0x00009c90
        /*0b94*/ 	.word	0x000000a0
        /*0b98*/ 	.word	0x00000000
        /*0b9c*/ 	.short	0x0101
        /*0b9e*/ 	.byte	0x3f
	.zero		1


	//   ....[32]....
        /*0ba0*/ 	.word	0x0000a1a0
        /*0ba4*/ 	.word	0x000000ff
        /*0ba8*/ 	.word	0x00038830
        /*0bac*/ 	.short	0x010a
        /*0bae*/ 	.byte	0x04
	.zero		1


	//   ....[33]....
        /*0bb0*/ 	.word	0x0000a1e0
        /*0bb4*/ 	.word	0x000000ff
        /*0bb8*/ 	.word	0x00038830
        /*0bbc*/ 	.short	0x010a
        /*0bbe*/ 	.byte	0x04
	.zero		1


	//   ....[34]....
        /*0bc0*/ 	.word	0x0000ca90
        /*0bc4*/ 	.word	0x000000ff
        /*0bc8*/ 	.word	0x00038850
        /*0bcc*/ 	.short	0x010a
        /*0bce*/ 	.byte	0x04
	.zero		1


	//   ....[35]....
        /*0bd0*/ 	.word	0x0000cad0
        /*0bd4*/ 	.word	0x000000ff
        /*0bd8*/ 	.word	0x00038850
        /*0bdc*/ 	.short	0x010a
        /*0bde*/ 	.byte	0x04
	.zero		1


	//   ....[36]....
        /*0be0*/ 	.word	0x0000db40
        /*0be4*/ 	.word	0x00000015
        /*0be8*/ 	.word	0x00000000
        /*0bec*/ 	.short	0x0101
        /*0bee*/ 	.byte	0x3f
	.zero		1


	//   ....[37]....
        /*0bf0*/ 	.word	0x0000dbf0
        /*0bf4*/ 	.word	0x0000009d
        /*0bf8*/ 	.word	0x00000000
        /*0bfc*/ 	.short	0x0101
        /*0bfe*/ 	.byte	0x3f
	.zero		1


	//   ....[38]....
        /*0c00*/ 	.word	0x0000e820
        /*0c04*/ 	.word	0x000000ff
        /*0c08*/ 	.word	0x00038850
        /*0c0c*/ 	.short	0x010a
        /*0c0e*/ 	.byte	0x07
	.zero		1


	//   ....[39]....
        /*0c10*/ 	.word	0x0000e860
        /*0c14*/ 	.word	0x000000ff
        /*0c18*/ 	.word	0x00038850
        /*0c1c*/ 	.short	0x010a
        /*0c1e*/ 	.byte	0x07
	.zero		1


	//   ....[40]....
        /*0c20*/ 	.word	0x0000ed50
        /*0c24*/ 	.word	0x00000009
        /*0c28*/ 	.word	0x00000000
        /*0c2c*/ 	.short	0x0101
        /*0c2e*/ 	.byte	0x3f
	.zero		1


	//   ....[41]....
        /*0c30*/ 	.word	0x00011020
        /*0c34*/ 	.word	0x00000013
        /*0c38*/ 	.word	0x00000000
        /*0c3c*/ 	.short	0x0101
        /*0c3e*/ 	.byte	0x3f
	.zero		1


	//   ....[42]....
        /*0c40*/ 	.word	0x000141b0
        /*0c44*/ 	.word	0x00000000
        /*0c48*/ 	.word	0x00038840
        /*0c4c*/ 	.short	0x010a
        /*0c4e*/ 	.byte	0x3f
	.zero		1


	//   ....[43]....
        /*0c50*/ 	.word	0x000152f0
        /*0c54*/ 	.word	0x00000008
        /*0c58*/ 	.word	0x00038800
        /*0c5c*/ 	.short	0x0107
        /*0c5e*/ 	.byte	0x3f
	.zero		1


	//   ....[44]....
        /*0c60*/ 	.word	0x00015400
        /*0c64*/ 	.word	0x00000002
        /*0c68*/ 	.word	0x00038800
        /*0c6c*/ 	.short	0x0101
        /*0c6e*/ 	.byte	0x3f
	.zero		1


	//   ....[45]....
        /*0c70*/ 	.word	0x00015420
        /*0c74*/ 	.word	0x00000002
        /*0c78*/ 	.word	0x00038820
        /*0c7c*/ 	.short	0x010a
        /*0c7e*/ 	.byte	0x3f
	.zero		1


	//   ....[46]....
        /*0c80*/ 	.word	0x00015790
        /*0c84*/ 	.word	0x00000002
        /*0c88*/ 	.word	0x00038840
        /*0c8c*/ 	.short	0x010a
        /*0c8e*/ 	.byte	0x3f
	.zero		1


	//   ....[47]....
        /*0c90*/ 	.word	0x00015d50
        /*0c94*/ 	.word	0x00000002
        /*0c98*/ 	.word	0x00000060
        /*0c9c*/ 	.short	0x010a
        /*0c9e*/ 	.byte	0x3f
	.zero		1


	//   ....[48]....
        /*0ca0*/ 	.word	0x00016650
        /*0ca4*/ 	.word	0x00000003
        /*0ca8*/ 	.word	0x00038840
        /*0cac*/ 	.short	0x010a
        /*0cae*/ 	.byte	0x3f
	.zero		1


	//   ....[49]....
        /*0cb0*/ 	.word	0x00016c10
        /*0cb4*/ 	.word	0x00000002
        /*0cb8*/ 	.word	0x00000060
        /*0cbc*/ 	.short	0x010a
        /*0cbe*/ 	.byte	0x3f
	.zero		1


	//   ....[50]....
        /*0cc0*/ 	.word	0x00017440
        /*0cc4*/ 	.word	0x00000002
        /*0cc8*/ 	.word	0x00038840
        /*0ccc*/ 	.short	0x010a
        /*0cce*/ 	.byte	0x3f
	.zero		1


	//   ....[51]....
        /*0cd0*/ 	.word	0x00017a00
        /*0cd4*/ 	.word	0x00000002
        /*0cd8*/ 	.word	0x00000060
        /*0cdc*/ 	.short	0x010a
        /*0cde*/ 	.byte	0x3f
	.zero		1


	//   ....[52]....
        /*0ce0*/ 	.word	0x000181c0
        /*0ce4*/ 	.word	0x00000000
        /*0ce8*/ 	.word	0x00038860
        /*0cec*/ 	.short	0x010a
        /*0cee*/ 	.byte	0x3f
	.zero		1


	//   ....[53]....
        /*0cf0*/ 	.word	0x00019510
        /*0cf4*/ 	.word	0x00000000
        /*0cf8*/ 	.word	0x00038820
        /*0cfc*/ 	.short	0x010a
        /*0cfe*/ 	.byte	0x3f
	.zero		1


	//   ....[54]....
        /*0d00*/ 	.word	0x000196f0
        /*0d04*/ 	.word	0x00000006
        /*0d08*/ 	.word	0x00000000
        /*0d0c*/ 	.short	0x010a
        /*0d0e*/ 	.byte	0x3f
	.zero		1


	//   ....[55]....
        /*0d10*/ 	.word	0x00019760
        /*0d14*/ 	.word	0x00000007
        /*0d18*/ 	.word	0x00000000
        /*0d1c*/ 	.short	0x010a
        /*0d1e*/ 	.byte	0x3f
	.zero		1


	//   ....[56]....
        /*0d20*/ 	.word	0x000197d0
        /*0d24*/ 	.word	0x00000004
        /*0d28*/ 	.word	0x00000000
        /*0d2c*/ 	.short	0x010a
        /*0d2e*/ 	.byte	0x3f
	.zero		1


	//   ....[57]....
        /*0d30*/ 	.word	0x00019800
        /*0d34*/ 	.word	0x00000003
        /*0d38*/ 	.word	0x00000000
        /*0d3c*/ 	.short	0x010a
        /*0d3e*/ 	.byte	0x3f
	.zero		1


	//   ....[58]....
        /*0d40*/ 	.word	0x00019880
        /*0d44*/ 	.word	0x00000003
        /*0d48*/ 	.word	0x00038800
        /*0d4c*/ 	.short	0x010a
        /*0d4e*/ 	.byte	0x3f
	.zero		1


	//   ....[59]....
        /*0d50*/ 	.word	0x000198d0
        /*0d54*/ 	.word	0x00000000
        /*0d58*/ 	.word	0x00038830
        /*0d5c*/ 	.short	0x010a
        /*0d5e*/ 	.byte	0x3f
	.zero		1


	//   ....[60]....
        /*0d60*/ 	.word	0x00019940
        /*0d64*/ 	.word	0x00000098
        /*0d68*/ 	.word	0x00038830
        /*0d6c*/ 	.short	0x010a
        /*0d6e*/ 	.byte	0x3f
	.zero		1


	//   ....[61]....
        /*0d70*/ 	.word	0x000199a0
        /*0d74*/ 	.word	0x00000003
        /*0d78*/ 	.word	0x00038850
        /*0d7c*/ 	.short	0x010a
        /*0d7e*/ 	.byte	0x3f
	.zero		1


	//   ....[62]....
        /*0d80*/ 	.word	0x00019a00
        /*0d84*/ 	.word	0x00000004
        /*0d88*/ 	.word	0x00038830
        /*0d8c*/ 	.short	0x010a
        /*0d8e*/ 	.byte	0x3f
	.zero		1


	//   ....[63]....
        /*0d90*/ 	.word	0x00019a60
        /*0d94*/ 	.word	0x00000003
        /*0d98*/ 	.word	0x00038850
        /*0d9c*/ 	.short	0x010a
        /*0d9e*/ 	.byte	0x3f
	.zero		1


	//   ....[64]....
        /*0da0*/ 	.word	0x00019ac0
        /*0da4*/ 	.word	0x00000007
        /*0da8*/ 	.word	0x00038850
        /*0dac*/ 	.short	0x010a
        /*0dae*/ 	.byte	0x3f
	.zero		1


	//   ....[65]....
        /*0db0*/ 	.word	0x00019c60
        /*0db4*/ 	.word	0x00000000
        /*0db8*/ 	.word	0x00038840
        /*0dbc*/ 	.short	0x010a
        /*0dbe*/ 	.byte	0x3f
	.zero		1


	//   ....[66]....
        /*0dc0*/ 	.word	0x0001a920
        /*0dc4*/ 	.word	0x00000002
        /*0dc8*/ 	.word	0x00038820
        /*0dcc*/ 	.short	0x010a
        /*0dce*/ 	.byte	0x3f
	.zero		1


	//   ....[67]....
        /*0dd0*/ 	.word	0x0001a970
        /*0dd4*/ 	.word	0x00000002
        /*0dd8*/ 	.word	0x00038840
        /*0ddc*/ 	.short	0x010a
        /*0dde*/ 	.byte	0x3f
	.zero		1


	//   ....[68]....
        /*0de0*/ 	.word	0x0001a9c0
        /*0de4*/ 	.word	0x00000002
        /*0de8*/ 	.word	0x00000060
        /*0dec*/ 	.short	0x010a
        /*0dee*/ 	.byte	0x3f
	.zero		1


	//   ....[69]....
        /*0df0*/ 	.word	0x0001aa10
        /*0df4*/ 	.word	0x00000003
        /*0df8*/ 	.word	0x00038840
        /*0dfc*/ 	.short	0x010a
        /*0dfe*/ 	.byte	0x3f
	.zero		1


	//   ....[70]....
        /*0e00*/ 	.word	0x0001aa60
        /*0e04*/ 	.word	0x00000002
        /*0e08*/ 	.word	0x00000060
        /*0e0c*/ 	.short	0x010a
        /*0e0e*/ 	.byte	0x3f
	.zero		1


	//   ....[71]....
        /*0e10*/ 	.word	0x0001aab0
        /*0e14*/ 	.word	0x00000002
        /*0e18*/ 	.word	0x00038840
        /*0e1c*/ 	.short	0x010a
        /*0e1e*/ 	.byte	0x3f
	.zero		1


	//   ....[72]....
        /*0e20*/ 	.word	0x0001ab00
        /*0e24*/ 	.word	0x00000002
        /*0e28*/ 	.word	0x00000060
        /*0e2c*/ 	.short	0x010a
        /*0e2e*/ 	.byte	0x3f
	.zero		1


	//   ....[73]....
        /*0e30*/ 	.word	0x0001ab50
        /*0e34*/ 	.word	0x00000000
        /*0e38*/ 	.word	0x00038860
        /*0e3c*/ 	.short	0x010a
        /*0e3e*/ 	.byte	0x3f
	.zero		1


	//   ....[74]....
        /*0e40*/ 	.word	0x0001b5b0
        /*0e44*/ 	.word	0x00000000
        /*0e48*/ 	.word	0x00038820
        /*0e4c*/ 	.short	0x010a
        /*0e4e*/ 	.byte	0x3f
	.zero		1


	//   ....[75]....
        /*0e50*/ 	.word	0x0001b750
        /*0e54*/ 	.word	0x00000006
        /*0e58*/ 	.word	0x00000000
        /*0e5c*/ 	.short	0x010a
        /*0e5e*/ 	.byte	0x3f
	.zero		1


	//   ....[76]....
        /*0e60*/ 	.word	0x0001b7a0
        /*0e64*/ 	.word	0x00000007
        /*0e68*/ 	.word	0x00000000
        /*0e6c*/ 	.short	0x010a
        /*0e6e*/ 	.byte	0x3f
	.zero		1


	//   ....[77]....
        /*0e70*/ 	.word	0x0001b7f0
        /*0e74*/ 	.word	0x00000004
        /*0e78*/ 	.word	0x00000000
        /*0e7c*/ 	.short	0x010a
        /*0e7e*/ 	.byte	0x3f
	.zero		1


	//----- nvinfo : EIATTR_NUM_MBARRIERS
	.align		4
.L_333:
        /*0e80*/ 	.byte	0x03, 0x38
        /*0e82*/ 	.short	0x0016


	//----- nvinfo : EIATTR_EXIT_INSTR_OFFSETS
	.align		4
        /*0e84*/ 	.byte	0x04, 0x1c
        /*0e86*/ 	.short	(.L_335 - .L_334)


	//   ....[0]....
.L_334:
        /*0e88*/ 	.word	0x00000a50


	//   ....[1]....
        /*0e8c*/ 	.word	0x000124d0


	//   ....[2]....
        /*0e90*/ 	.word	0x00019850


	//----- nvinfo : EIATTR_MAX_THREADS
	.align		4
.L_335:
        /*0e94*/ 	.byte	0x04, 0x05
        /*0e96*/ 	.short	(.L_337 - .L_336)
.L_336:
        /*0e98*/ 	.word	0x00000180
        /*0e9c*/ 	.word	0x00000001
        /*0ea0*/ 	.word	0x00000001


	//----- nvinfo : EIATTR_CRS_STACK_SIZE
	.align		4
.L_337:
        /*0ea4*/ 	.byte	0x04, 0x1e
        /*0ea6*/ 	.short	(.L_339 - .L_338)
.L_338:
        /*0ea8*/ 	.word	0x00000000


	//----- nvinfo : EIATTR_CBANK_PARAM_SIZE
	.align		4
.L_339:
        /*0eac*/ 	.byte	0x03, 0x19
        /*0eae*/ 	.short	0x0af0


	//----- nvinfo : EIATTR_PARAM_CBANK
	.align		4
        /*0eb0*/ 	.byte	0x04, 0x0a
        /*0eb2*/ 	.short	(.L_341 - .L_340)
	.align		4
.L_340:
        /*0eb4*/ 	.word	index@(.nv.constant0._ZN7cutlass13device_kernelIN5flash11enable_sm90INS1_16FlashAttnFwdSm90INS1_25CollectiveMainloopFwdSm90ILi2EN4cute5tupleIJNS5_1CILi1EEES8_S8_EEENS6_IJNS7_ILi128EEENS7_ILi80EEENS7_ILi256EEEEEELi256ENS_6half_tEfNS_4arch4Sm90ELb1ELb0ELb1ELb1ELb0ELb0ELb0ELb1ELb1ELb1ELb0ELb0EEENS1_21CollectiveEpilogueFwdINS6_IJSA_SC_SB_EEES9_SE_SG_Li256ELb1ELb1ELb0ELb0EEENS1_36VarlenDynamicPersistentTileSchedulerILi128ELi80ELi256ELi128ELb0ELb1ELb1ELb1ELb1ELb1EEEEEEEEEvNT_6ParamsE)
        /*0eb8*/ 	.short	0x0210
        /*0eba*/ 	.short	0x0af0


	//----- nvinfo : EIATTR_SW_WAR
	.align		4
.L_341:
        /*0ebc*/ 	.byte	0x04, 0x36
        /*0ebe*/ 	.short	(.L_343 - .L_342)
.L_342:
        /*0ec0*/ 	.word	0x00000008
.L_343:


//--------------------- .nv.info._ZN7cutlass13device_kernelIN5flash11enable_sm90INS1_16FlashAttnFwdSm90INS1_25CollectiveMainloopFwdSm90ILi2EN4cute5tupleIJNS5_1CILi1EEES8_S8_EEENS6_IJNS7_ILi128EEENS7_ILi80EEENS7_ILi256EEEEEELi256ENS_6half_tEfNS_4arch4Sm90ELb1ELb0ELb1ELb1ELb0ELb1ELb0ELb1ELb1ELb1ELb0ELb0EEENS1_21CollectiveEpilogueFwdINS6_IJSA_SC_SB_EEES9_SE_SG_Li256ELb1ELb1ELb0ELb0EEENS1_36VarlenDynamicPersistentTileSchedulerILi128ELi80ELi256ELi128ELb0ELb1ELb1ELb1ELb1ELb1EEEEEEEEEvNT_6ParamsE --------------------------
	.section	.nv.info._ZN7cutlass13device_kernelIN5flash11enable_sm90INS1_16FlashAttnFwdSm90INS1_25CollectiveMainloopFwdSm90ILi2EN4cute5tupleIJNS5_1CILi1EEES8_S8_EEENS6_IJNS7_ILi128EEENS7_ILi80EEENS7_ILi256EEEEEELi256ENS_6half_tEfNS_4arch4Sm90ELb1ELb0ELb1ELb1ELb0ELb1ELb0ELb1ELb1ELb1ELb0ELb0EEENS1_21CollectiveEpilogueFwdINS6_IJSA_SC_SB_EEES9_SE_SG_Li256ELb1ELb1ELb0ELb0EEENS1_36VarlenDynamicPersistentTileSchedulerILi128ELi80ELi256ELi128ELb0ELb1ELb1ELb1ELb1ELb1EEEEEEEEEvNT_6ParamsE,"",@"SHT_CUDA_INFO"
	.sectionflags	@""
	.align	4


	//----- nvinfo : EIATTR_CUDA_API_VERSION
	.align		4
        /*0000*/ 	.byte	0x04, 0x37
        /*0002*/ 	.short	(.L_345 - .L_344)
.L_344:
        /*0004*/ 	.word	0x00000082


	//----- nvinfo : EIATTR_KPARAM_INFO
	.align		4
.L_345:
        /*0008*/ 	.byte	0x04, 0x17
        /*000a*/ 	.short	(.L_347 - .L_346)
.L_346:
        /*000c*/ 	.word	0x00000000
        /*0010*/ 	.short	0x0000
        /*0012*/ 	.short	0x0070
        /*0014*/ 	.byte	0x00, 0xf0, 0x01, 0x2a


	//----- nvinfo : EIATTR_SPARSE_MMA_MASK
	.align		4
.L_347:
        /*0018*/ 	.byte	0x03, 0x50
        /*001a*/ 	.short	0x0000


	//----- nvinfo : EIATTR_MAXREG_COUNT
	.align		4
        /*001c*/ 	.byte	0x03, 0x1b
        /*001e*/ 	.short	0x00a8


	//----- nvinfo : EIATTR_NUM_BARRIERS
	.align		4
        /*0020*/ 	.byte	0x02, 0x4c
        /*0022*/ 	.byte	0x10
	.zero		1


	//----- nvinfo : EIATTR_EXTERNS
	.align		4
        /*0024*/ 	.byte	0x04, 0x0f
        /*0026*/ 	.short	(.L_349 - .L_348)


	//   ....[0]....
	.align		4
.L_348:
        /*0028*/ 	.word	index@(__assertfail)


	//----- nvinfo : EIATTR_ANNOTATIONS
	.align		4
.L_349:
        /*002c*/ 	.byte	0x04, 0x55
        /*002e*/ 	.short	(.L_351 - .L_350)


	//   ....[0]....
.L_350:
        /* <DEDUP_REMOVED lines=129> */


	//----- nvinfo : EIATTR_MERCURY_ISA_VERSION
	.align		4
.L_351:
        /*0830*/ 	.byte	0x03, 0x5f
        /*0832*/ 	.short	0x0101


	//----- nvinfo : EIATTR_UNUSED_LOAD_BYTE_OFFSET
	.align		4
        /*0834*/ 	.byte	0x04, 0x44
        /*0836*/ 	.short	(.L_353 - .L_352)


	//   ....[0]....
.L_352:
        /*0838*/ 	.word	0x00000aa0
        /*083c*/ 	.word	0x0000fff0


	//   ....[1]....
        /*0840*/ 	.word	0x00024c20
        /*0844*/ 	.word	0x0000fff0


	//----- nvinfo : EIATTR_INT_WARP_WIDE_INSTR_OFFSETS
	.align		4
.L_353:
        /*0848*/ 	.byte	0x04, 0x31
        /*084a*/ 	.short	(.L_355 - .L_354)


	//   ....[0]....
.L_354:
        /*084c*/ 	.word	0x00000190


	//   ....[1]....
        /*0850*/ 	.word	0x000001d0


	//   ....[2]....
        /*0854*/ 	.word	0x00000240


	//   ....[3]....
        /*0858*/ 	.word	0x0002aa90


	//   ....[4]....
        /*085c*/ 	.word	0x0002ab30


	//   ....[5]....
        /*0860*/ 	.word	0x0002f230


	//   ....[6]....
        /*0864*/ 	.word	0x0002f2a0


	//----- nvinfo : EIATTR_COOP_GROUP_MASK_REGIDS
	.align		4
.L_355:
        /*0868*/ 	.byte	0x04, 0x29
        /*086a*/ 	.short	(.L_357 - .L_356)


	//   ....[0]....
.L_356:
        /*086c*/ 	.word	0xffffffff


	//   ....[1]....
        /*0870*/ 	.word	0xffffffff


	//   ....[2]....
        /*0874*/ 	.word	0xffffffff


	//   ....[3]....
        /*0878*/ 	.word	0xffffffff


	//   ....[4]....
        /*087c*/ 	.word	0xffffffff


	//   ....[5]....
        /*0880*/ 	.word	0xffffffff


	//   ....[6]....
        /*0884*/ 	.word	0xffffffff


	//   ....[7]....
        /*0888*/ 	.word	0xffffffff


	//   ....[8]....
        /*088c*/ 	.word	0xffffffff


	//   ....[9]....
        /*0890*/ 	.word	0xffffffff


	//   ....[10]....
        /*0894*/ 	.word	0xffffffff


	//   ....[11]....
        /*0898*/ 	.word	0xffffffff


	//   ....[12]....
        /*089c*/ 	.word	0xffffffff


	//   ....[13]....
        /*08a0*/ 	.word	0xffffffff


	//   ....[14]....
        /*08a4*/ 	.word	0xffffffff


	//   ....[15]....
        /*08a8*/ 	.word	0xffffffff


	//   ....[16]....
        /*08ac*/ 	.word	0xffffffff


	//   ....[17]....
        /*08b0*/ 	.word	0xffffffff


	//   ....[18]....
        /*08b4*/ 	.word	0xffffffff


	//   ....[19]....
        /*08b8*/ 	.word	0xffffffff


	//   ....[20]....
        /*08bc*/ 	.word	0xffffffff


	//   ....[21]....
        /*08c0*/ 	.word	0xffffffff


	//   ....[22]....
        /*08c4*/ 	.word	0xffffffff


	//   ....[23]....
        /*08c8*/ 	.word	0xffffffff


	//   ....[24]....
        /*08cc*/ 	.word	0xffffffff


	//   ....[25]....
        /*08d0*/ 	.word	0xffffffff


	//   ....[26]....
        /*08d4*/ 	.word	0xffffffff


	//   ....[27]....
        /*08d8*/ 	.word	0xffffffff


	//   ....[28]....
        /*08dc*/ 	.word	0xffffffff


	//   ....[29]....
        /*08e0*/ 	.word	0xffffffff


	//   ....[30]....
        /*08e4*/ 	.word	0xffffffff


	//   ....[31]....
        /*08e8*/ 	.word	0xffffffff


	//   ....[32]....
        /*08ec*/ 	.word	0xffffffff


	//   ....[33]....
        /*08f0*/ 	.word	0xffffffff


	//   ....[34]....
        /*08f4*/ 	.word	0xffffffff


	//   ....[35]....
        /*08f8*/ 	.word	0xffffffff


	//   ....[36]....
        /*08fc*/ 	.word	0xffffffff


	//   ....[37]....
        /*0900*/ 	.word	0xffffffff


	//   ....[38]....
        /*0904*/ 	.word	0xffffffff


	//   ....[39]....
        /*0908*/ 	.word	0xffffffff


	//   ....[40]....
        /*090c*/ 	.word	0xffffffff


	//   ....[41]....
        /*0910*/ 	.word	0xffffffff


	//   ....[42]....
        /*0914*/ 	.word	0xffffffff


	//   ....[43]....
        /*0918*/ 	.word	0xffffffff


	//   ....[44]....
        /*091c*/ 	.word	0xffffffff


	//   ....[45]....
        /*0920*/ 	.word	0xffffffff


	//   ....[46]....
        /*0924*/ 	.word	0xffffffff


	//   ....[47]....
        /*0928*/ 	.word	0xffffffff


	//   ....[48]....
        /*092c*/ 	.word	0xffffffff


	//   ....[49]....
        /*0930*/ 	.word	0xffffffff


	//   ....[50]....
        /*0934*/ 	.word	0xffffffff


	//   ....[51]....
        /*0938*/ 	.word	0xffffffff


	//   ....[52]....
        /*093c*/ 	.word	0xffffffff


	//   ....[53]....
        /*0940*/ 	.word	0xffffffff


	//   ....[54]....
        /*0944*/ 	.word	0xffffffff


	//   ....[55]....
        /*0948*/ 	.word	0xffffffff


	//   ....[56]....
        /*094c*/ 	.word	0xffffffff


	//   ....[57]....
        /*0950*/ 	.word	0xffffffff


	//   ....[58]....
        /*0954*/ 	.word	0xffffffff


	//   ....[59]....
        /*0958*/ 	.word	0xffffffff


	//   ....[60]....
        /*095c*/ 	.word	0xffffffff


	//   ....[61]....
        /*0960*/ 	.word	0xffffffff


	//   ....[62]....
        /*0964*/ 	.word	0xffffffff


	//   ....[63]....
        /*0968*/ 	.word	0xffffffff


	//   ....[64]....
        /*096c*/ 	.word	0xffffffff


	//   ....[65]....
        /*0970*/ 	.word	0xffffffff


	//   ....[66]....
        /*0974*/ 	.word	0xffffffff


	//   ....[67]....
        /*0978*/ 	.word	0xffffffff


	//   ....[68]....
        /*097c*/ 	.word	0xffffffff


	//   ....[69]....
        /*0980*/ 	.word	0xffffffff


	//   ....[70]....
        /*0984*/ 	.word	0xffffffff


	//   ....[71]....
        /*0988*/ 	.word	0xffffffff


	//   ....[72]....
        /*098c*/ 	.word	0xffffffff


	//   ....[73]....
        /*0990*/ 	.word	0xffffffff


	//   ....[74]....
        /*0994*/ 	.word	0xffffffff


	//   ....[75]....
        /*0998*/ 	.word	0xffffffff


	//   ....[76]....
        /*099c*/ 	.word	0xffffffff


	//   ....[77]....
        /*09a0*/ 	.word	0xffffffff


	//   ....[78]....
        /*09a4*/ 	.word	0xffffffff


	//   ....[79]....
        /*09a8*/ 	.word	0xffffffff


	//   ....[80]....
        /*09ac*/ 	.word	0xffffffff


	//   ....[81]....
        /*09b0*/ 	.word	0xffffffff


	//   ....[82]....
        /*09b4*/ 	.word	0xffffffff


	//   ....[83]....
        /*09b8*/ 	.word	0xffffffff


	//   ....[84]....
        /*09bc*/ 	.word	0xffffffff


	//   ....[85]....
        /*09c0*/ 	.word	0xffffffff


	//   ....[86]....
        /*09c4*/ 	.word	0xffffffff


	//   ....[87]....
        /*09c8*/ 	.word	0xffffffff


	//   ....[88]....
        /*09cc*/ 	.word	0xffffffff


	//   ....[89]....
        /*09d0*/ 	.word	0xffffffff


	//   ....[90]....
        /*09d4*/ 	.word	0xffffffff


	//   ....[91]....
        /*09d8*/ 	.word	0xffffffff


	//   ....[92]....
        /*09dc*/ 	.word	0xffffffff


	//   ....[93]....
        /*09e0*/ 	.word	0xffffffff


	//   ....[94]....
        /*09e4*/ 	.word	0xffffffff


	//   ....[95]....
        /*09e8*/ 	.word	0xffffffff


	//   ....[96]....
        /*09ec*/ 	.word	0xffffffff


	//   ....[97]....
        /*09f0*/ 	.word	0xffffffff


	//   ....[98]....
        /*09f4*/ 	.word	0xffffffff


	//   ....[99]....
        /*09f8*/ 	.word	0xffffffff


	//   ....[100]....
        /*09fc*/ 	.word	0xffffffff


	//   ....[101]....
        /*0a00*/ 	.word	0xffffffff


	//   ....[102]....
        /*0a04*/ 	.word	0xffffffff


	//   ....[103]....
        /*0a08*/ 	.word	0xffffffff


	//   ....[104]....
        /*0a0c*/ 	.word	0xffffffff


	//   ....[105]....
        /*0a10*/ 	.word	0xffffffff


	//   ....[106]....
        /*0a14*/ 	.word	0xffffffff


	//   ....[107]....
        /*0a18*/ 	.word	0xffffffff


	//   ....[108]....
        /*0a1c*/ 	.word	0xffffffff


	//   ....[109]....
        /*0a20*/ 	.word	0xffffffff


	//   ....[110]....
        /*0a24*/ 	.word	0xffffffff


	//   ....[111]....
        /*0a28*/ 	.word	0xffffffff


	//   ....[112]....
        /*0a2c*/ 	.word	0xffffffff


	//   ....[113]....
        /*0a30*/ 	.word	0xffffffff


	//   ....[114]....
        /*0a34*/ 	.word	0xffffffff


	//   ....[115]....
        /*0a38*/ 	.word	0xffffffff


	//   ....[116]....
        /*0a3c*/ 	.word	0xffffffff


	//   ....[117]....
        /*0a40*/ 	.word	0xffffffff


	//   ....[118]....
        /*0a44*/ 	.word	0xffffffff


	//   ....[119]....
        /*0a48*/ 	.word	0xffffffff


	//   ....[120]....
        /*0a4c*/ 	.word	0xffffffff


	//   ....[121]....
        /*0a50*/ 	.word	0xffffffff


	//   ....[122]....
        /*0a54*/ 	.word	0xffffffff


	//   ....[123]....
        /*0a58*/ 	.word	0xffffffff


	//   ....[124]....
        /*0a5c*/ 	.word	0xffffffff


	//   ....[125]....
        /*0a60*/ 	.word	0xffffffff


	//   ....[126]....
        /*0a64*/ 	.word	0xffffffff


	//   ....[127]....
        /*0a68*/ 	.word	0xffffffff


	//   ....[128]....
        /*0a6c*/ 	.word	0xffffffff


	//   ....[129]....
        /*0a70*/ 	.word	0xffffffff


	//   ....[130]....
        /*0a74*/ 	.word	0xffffffff


	//   ....[131]....
        /*0a78*/ 	.word	0xffffffff


	//   ....[132]....
        /*0a7c*/ 	.word	0x0500000f


	//   ....[133]....
        /*0a80*/ 	.word	0x0500000f


	//   ....[134]....
        /*0a84*/ 	.word	0x0500000f


	//   ....[135]....
        /*0a88*/ 	.word	0x0500000f


	//   ....[136]....
        /*0a8c*/ 	.word	0x0500000f


	//   ....[137]....
        /*0a90*/ 	.word	0x0500000f


	//   ....[138]....
        /*0a94*/ 	.word	0x0500000f


	//   ....[139]....
        /*0a98*/ 	.word	0x0500000f


	//   ....[140]....
        /*0a9c*/ 	.word	0x0500000f


	//   ....[141]....
        /*0aa0*/ 	.word	0x0500000f


	//   ....[142]....
        /*0aa4*/ 	.word	0x0500000f


	//   ....[143]....
        /*0aa8*/ 	.word	0x0500000f


	//   ....[144]....
        /*0aac*/ 	.word	0x0500000f


	//   ....[145]....
        /*0ab0*/ 	.word	0x0500000f


	//   ....[146]....
        /*0ab4*/ 	.word	0x0500000f


	//   ....[147]....
        /*0ab8*/ 	.word	0x0500000f


	//   ....[148]....
        /*0abc*/ 	.word	0x0500000f


	//   ....[149]....
        /*0ac0*/ 	.word	0x0500000f


	//   ....[150]....
        /*0ac4*/ 	.word	0x0500000f


	//   ....[151]....
        /*0ac8*/ 	.word	0x0500000f


	//   ....[152]....
        /*0acc*/ 	.word	0x0500000f


	//   ....[153]....
        /*0ad0*/ 	.word	0x0500000f


	//   ....[154]....
        /*0ad4*/ 	.word	0x0500000f


	//   ....[155]....
        /*0ad8*/ 	.word	0x0500000f


	//   ....[156]....
        /*0adc*/ 	.word	0x0500000f


	//   ....[157]....
        /*0ae0*/ 	.word	0x0500000f


	//   ....[158]....
        /*0ae4*/ 	.word	0x0500000f


	//   ....[159]....
        /*0ae8*/ 	.word	0x0500000f


	//   ....[160]....
        /*0aec*/ 	.word	0x0500000f


	//   ....[161]....
        /*0af0*/ 	.word	0x0500000f


	//   ....[162]....
        /*0af4*/ 	.word	0x0500000f


	//   ....[163]....
        /*0af8*/ 	.word	0x0500000f


	//   ....[164]....
        /*0afc*/ 	.word	0x0500000f


	//   ....[165]....
        /*0b00*/ 	.word	0x0500000f


	//   ....[166]....
        /*0b04*/ 	.word	0x0500000f


	//   ....[167]....
        /*0b08*/ 	.word	0x0500000f


	//   ....[168]....
        /*0b0c*/ 	.word	0x0500000f


	//   ....[169]....
        /*0b10*/ 	.word	0x0500000f


	//   ....[170]....
        /*0b14*/ 	.word	0x0500000f


	//   ....[171]....
        /*0b18*/ 	.word	0x0500000f


	//   ....[172]....
        /*0b1c*/ 	.word	0x0500000f


	//   ....[173]....
        /*0b20*/ 	.word	0x0500000f


	//   ....[174]....
        /*0b24*/ 	.word	0x0500000f


	//   ....[175]....
        /*0b28*/ 	.word	0x0500000f


	//   ....[176]....
        /*0b2c*/ 	.word	0x0500000f


	//   ....[177]....
        /*0b30*/ 	.word	0x0500000f


	//   ....[178]....
        /*0b34*/ 	.word	0x0500000f


	//   ....[179]....
        /*0b38*/ 	.word	0x0500000f


	//   ....[180]....
        /*0b3c*/ 	.word	0x0500000f


	//   ....[181]....
        /*0b40*/ 	.word	0x0500000f


	//   ....[182]....
        /*0b44*/ 	.word	0x0500000f


	//   ....[183]....
        /*0b48*/ 	.word	0x0500000f


	//   ....[184]....
        /*0b4c*/ 	.word	0x0500000f


	//   ....[185]....
        /*0b50*/ 	.word	0x0500000f


	//   ....[186]....
        /*0b54*/ 	.word	0x0500000f


	//   ....[187]....
        /*0b58*/ 	.word	0x0500000f


	//   ....[188]....
        /*0b5c*/ 	.word	0x0500000f


	//   ....[189]....
        /*0b60*/ 	.word	0x0500000f


	//   ....[190]....
        /*0b64*/ 	.word	0x0500000f


	//   ....[191]....
        /*0b68*/ 	.word	0x0500000f


	//   ....[192]....
        /*0b6c*/ 	.word	0x0500000f


	//   ....[193]....
        /*0b70*/ 	.word	0x0500000f


	//   ....[194]....
        /*0b74*/ 	.word	0x0500000f


	//   ....[195]....
        /*0b78*/ 	.word	0x0500000f


	//   ....[196]....
        /*0b7c*/ 	.word	0x0500000f


	//   ....[197]....
        /*0b80*/ 	.word	0x0500000f


	//   ....[198]....
        /*0b84*/ 	.word	0x0500000f


	//   ....[199]....
        /*0b88*/ 	.word	0x0500000f


	//----- nvinfo : EIATTR_COOP_GROUP_INSTR_OFFSETS
	.align		4
.L_357:
        /*0b8c*/ 	.byte	0x04, 0x28
        /*0b8e*/ 	.short	(.L_359 - .L_358)


	//   ....[0]....
.L_358:
        /*0b90*/ 	.word	0x00000060


	//   ....[1]....
        /*0b94*/ 	.word	0x000001a0


	//   ....[2]....
        /*0b98*/ 	.word	0x000001f0


	//   ....[3]....
        /*0b9c*/ 	.word	0x00000420


	//   ....[4]....
        /*0ba0*/ 	.word	0x00000580


	//   ....[5]....
        /*0ba4*/ 	.word	0x000006a0


	//   ....[6]....
        /*0ba8*/ 	.word	0x00000800


	//   ....[7]....
        /*0bac*/ 	.word	0x0000b020


	//   ....[8]....
        /*0bb0*/ 	.word	0x0000b790


	//   ....[9]....
        /*0bb4*/ 	.word	0x0000b7a0


	//   ....[10]....
        /*0bb8*/ 	.word	0x0000b7b0


	//   ....[11]....
        /*0bbc*/ 	.word	0x0000b7c0


	//   ....[12]....
        /*0bc0*/ 	.word	0x0000bd30


	//   ....[13]....
        /*0bc4*/ 	.word	0x0000bd40


	//   ....[14]....
        /*0bc8*/ 	.word	0x0000bd50


	//   ....[15]....
        /*0bcc*/ 	.word	0x0000bd60


	//   ....[16]....
        /*0bd0*/ 	.word	0x0000c2b0


	//   ....[17]....
        /*0bd4*/ 	.word	0x0000c2c0


	//   ....[18]....
        /*0bd8*/ 	.word	0x0000c2d0


	//   ....[19]....
        /*0bdc*/ 	.word	0x0000c2e0


	//   ....[20]....
        /*0be0*/ 	.word	0x0000c850


	//   ....[21]....
        /*0be4*/ 	.word	0x0000c860


	//   ....[22]....
        /*0be8*/ 	.word	0x0000c870


	//   ....[23]....
        /*0bec*/ 	.word	0x0000c880


	//   ....[24]....
        /*0bf0*/ 	.word	0x0000ff40


	//   ....[25]....
        /*0bf4*/ 	.word	0x0000ff50


	//   ....[26]....
        /*0bf8*/ 	.word	0x0000ff60


	//   ....[27]....
        /*0bfc*/ 	.word	0x0000ff70


	//   ....[28]....
        /*0c00*/ 	.word	0x000103e0


	//   ....[29]....
        /*0c04*/ 	.word	0x000103f0


	//   ....[30]....
        /*0c08*/ 	.word	0x00010400


	//   ....[31]....
        /*0c0c*/ 	.word	0x00010410


	//   ....[32]....
        /*0c10*/ 	.word	0x00010840


	//   ....[33]....
        /*0c14*/ 	.word	0x00010850


	//   ....[34]....
        /*0c18*/ 	.word	0x00010860


	//   ....[35]....
        /*0c1c*/ 	.word	0x00010870


	//   ....[36]....
        /*0c20*/ 	.word	0x00010cc0


	//   ....[37]....
        /*0c24*/ 	.word	0x00010cd0


	//   ....[38]....
        /*0c28*/ 	.word	0x00010ce0


	//   ....[39]....
        /*0c2c*/ 	.word	0x00010cf0


	//   ....[40]....
        /*0c30*/ 	.word	0x00017b50


	//   ....[41]....
        /*0c34*/ 	.word	0x00017b80


	//   ....[42]....
        /*0c38*/ 	.word	0x00018400


	//   ....[43]....
        /*0c3c*/ 	.word	0x00018540


	//   ....[44]....
        /*0c40*/ 	.word	0x00018a10


	//   ....[45]....
        /*0c44*/ 	.word	0x00018a90


	//   ....[46]....
        /*0c48*/ 	.word	0x0001d330


	//   ....[47]....
        /*0c4c*/ 	.word	0x0001d810


	//   ....[48]....
        /*0c50*/ 	.word	0x0001d9a0


	//   ....[49]....
        /*0c54*/ 	.word	0x0001daa0


	//   ....[50]....
        /*0c58*/ 	.word	0x0001df30


	//   ....[51]....
        /*0c5c*/ 	.word	0x0001df80


	//   ....[52]....
        /*0c60*/ 	.word	0x00022a40


	//   ....[53]....
        /*0c64*/ 	.word	0x00022a70


	//   ....[54]....
        /*0c68*/ 	.word	0x00022d60


	//   ....[55]....
        /*0c6c*/ 	.word	0x00022e20


	//   ....[56]....
        /*0c70*/ 	.word	0x00024190


	//   ....[57]....
        /*0c74*/ 	.word	0x00024220


	//   ....[58]....
        /*0c78*/ 	.word	0x00024240


	//   ....[59]....
        /*0c7c*/ 	.word	0x00024250


	//   ....[60]....
        /*0c80*/ 	.word	0x00025f20


	//   ....[61]....
        /*0c84*/ 	.word	0x00025fe0


	//   ....[62]....
        /*0c88*/ 	.word	0x00026010


	//   ....[63]....
        /*0c8c*/ 	.word	0x00026030


	//   ....[64]....
        /*0c90*/ 	.word	0x00026620


	//   ....[65]....
        /*0c94*/ 	.word	0x00026650


	//   ....[66]....
        /*0c98*/ 	.word	0x000267b0


	//   ....[67]....
        /*0c9c*/ 	.word	0x000267d0


	//   ....[68]....
        /*0ca0*/ 	.word	0x00026920


	//   ....[69]....
        /*0ca4*/ 	.word	0x00026940


	//   ....[70]....
        /*0ca8*/ 	.word	0x00026aa0


	//   ....[71]....
        /*0cac*/ 	.word	0x00026ac0


	//   ....[72]....
        /*0cb0*/ 	.word	0x00027440


	//   ....[73]....
        /*0cb4*/ 	.word	0x00027450


	//   ....[74]....
        /*0cb8*/ 	.word	0x000275b0


	//   ....[75]....
        /*0cbc*/ 	.word	0x000275d0


	//   ....[76]....
        /*0cc0*/ 	.word	0x00027720


	//   ....[77]....
        /*0cc4*/ 	.word	0x00027740


	//   ....[78]....
        /*0cc8*/ 	.word	0x000278a0


	//   ....[79]....
        /*0ccc*/ 	.word	0x000278c0


	//   ....[80]....
        /*0cd0*/ 	.word	0x00027aa0


	//   ....[81]....
        /*0cd4*/ 	.word	0x00027c80


	//   ....[82]....
        /*0cd8*/ 	.word	0x00027cb0


	//   ....[83]....
        /*0cdc*/ 	.word	0x00027ce0


	//   ....[84]....
        /*0ce0*/ 	.word	0x00027d10


	//   ....[85]....
        /*0ce4*/ 	.word	0x00027d40


	//   ....[86]....
        /*0ce8*/ 	.word	0x00027d70


	//   ....[87]....
        /*0cec*/ 	.word	0x00027ef0


	//   ....[88]....
        /*0cf0*/ 	.word	0x00027f20


	//   ....[89]....
        /*0cf4*/ 	.word	0x00027f50


	//   ....[90]....
        /*0cf8*/ 	.word	0x00027f80


	//   ....[91]....
        /*0cfc*/ 	.word	0x00027fb0


	//   ....[92]....
        /*0d00*/ 	.word	0x00027fe0


	//   ....[93]....
        /*0d04*/ 	.word	0x00028090


	//   ....[94]....
        /*0d08*/ 	.word	0x000280f0


	//   ....[95]....
        /*0d0c*/ 	.word	0x00028180


	//   ....[96]....
        /*0d10*/ 	.word	0x00029040


	//   ....[97]....
        /*0d14*/ 	.word	0x0002b0b0


	//   ....[98]....
        /*0d18*/ 	.word	0x0002be00


	//   ....[99]....
        /*0d1c*/ 	.word	0x0002be10


	//   ....[100]....
        /*0d20*/ 	.word	0x0002be30


	//   ....[101]....
        /*0d24*/ 	.word	0x0002bf00


	//   ....[102]....
        /*0d28*/ 	.word	0x0002bf30


	//   ....[103]....
        /*0d2c*/ 	.word	0x0002bfd0


	//   ....[104]....
        /*0d30*/ 	.word	0x0002c000


	//   ....[105]....
        /*0d34*/ 	.word	0x0002c0a0


	//   ....[106]....
        /*0d38*/ 	.word	0x0002c0d0


	//   ....[107]....
        /*0d3c*/ 	.word	0x0002c170


	//   ....[108]....
        /*0d40*/ 	.word	0x0002c1a0


	//   ....[109]....
        /*0d44*/ 	.word	0x0002c240


	//   ....[110]....
        /*0d48*/ 	.word	0x0002c270


	//   ....[111]....
        /*0d4c*/ 	.word	0x0002c310


	//   ....[112]....
        /*0d50*/ 	.word	0x0002c320


	//   ....[113]....
        /*0d54*/ 	.word	0x0002c350


	//   ....[114]....
        /*0d58*/ 	.word	0x0002fb70


	//   ....[115]....
        /*0d5c*/ 	.word	0x0002fba0


	//   ....[116]....
        /*0d60*/ 	.word	0x0002fbe0


	//   ....[117]....
        /*0d64*/ 	.word	0x0002fc10


	//   ....[118]....
        /*0d68*/ 	.word	0x0002fc40


	//   ....[119]....
        /*0d6c*/ 	.word	0x0002fc70


	//   ....[120]....
        /*0d70*/ 	.word	0x0002fca0


	//   ....[121]....
        /*0d74*/ 	.word	0x0002fcd0


	//   ....[122]....
        /*0d78*/ 	.word	0x0002fe60


	//   ....[123]....
        /*0d7c*/ 	.word	0x0002fe90


	//   ....[124]....
        /*0d80*/ 	.word	0x0002fec0


	//   ....[125]....
        /*0d84*/ 	.word	0x0002fef0


	//   ....[126]....
        /*0d88*/ 	.word	0x0002ff20


	//   ....[127]....
        /*0d8c*/ 	.word	0x0002ff50


	//   ....[128]....
        /*0d90*/ 	.word	0x00030010


	//   ....[129]....
        /*0d94*/ 	.word	0x00030030


	//   ....[130]....
        /*0d98*/ 	.word	0x000300a0


	//   ....[131]....
        /*0d9c*/ 	.word	0x00030780


	//   ....[132]....
        /*0da0*/ 	.word	0x00030be0


	//   ....[133]....
        /*0da4*/ 	.word	0x00030c70


	//   ....[134]....
        /*0da8*/ 	.word	0x00030cc0


	//   ....[135]....
        /*0dac*/ 	.word	0x00030d10


	//   ....[136]....
        /*0db0*/ 	.word	0x00030da0


	//   ....[137]....
        /*0db4*/ 	.word	0x00030e30


	//   ....[138]....
        /*0db8*/ 	.word	0x00030e80


	//   ....[139]....
        /*0dbc*/ 	.word	0x00030ed0


	//   ....[140]....
        /*0dc0*/ 	.word	0x00030f60


	//   ....[141]....
        /*0dc4*/ 	.word	0x00030ff0


	//   ....[142]....
        /*0dc8*/ 	.word	0x00031040


	//   ....[143]....
        /*0dcc*/ 	.word	0x00031090


	//   ....[144]....
        /*0dd0*/ 	.word	0x00031120


	//   ....[145]....
        /*0dd4*/ 	.word	0x000311b0


	//   ....[146]....
        /*0dd8*/ 	.word	0x00031200


	//   ....[147]....
        /*0ddc*/ 	.word	0x00031250


	//   ....[148]....
        /*0de0*/ 	.word	0x00031340


	//   ....[149]....
        /*0de4*/ 	.word	0x000313d0


	//   ....[150]....
        /*0de8*/ 	.word	0x00031420


	//   ....[151]....
        /*0dec*/ 	.word	0x00031470


	//   ....[152]....
        /*0df0*/ 	.word	0x00031500


	//   ....[153]....
        /*0df4*/ 	.word	0x00031590


	//   ....[154]....
        /*0df8*/ 	.word	0x000315e0


	//   ....[155]....
        /*0dfc*/ 	.word	0x00031630


	//   ....[156]....
        /*0e00*/ 	.word	0x000316c0


	//   ....[157]....
        /*0e04*/ 	.word	0x00031750


	//   ....[158]....
        /*0e08*/ 	.word	0x000317a0


	//   ....[159]....
        /*0e0c*/ 	.word	0x000317f0


	//   ....[160]....
        /*0e10*/ 	.word	0x00031880


	//   ....[161]....
        /*0e14*/ 	.word	0x00031910


	//   ....[162]....
        /*0e18*/ 	.word	0x00031960


	//   ....[163]....
        /*0e1c*/ 	.word	0x000319b0


	//   ....[164]....
        /*0e20*/ 	.word	0x00031cb0


	//   ....[165]....
        /*0e24*/ 	.word	0x00031fa0


	//   ....[166]....
        /*0e28*/ 	.word	0x00032140


	//   ....[167]....
        /*0e2c*/ 	.word	0x00032190


	//   ....[168]....
        /*0e30*/ 	.word	0x000322c0


	//   ....[169]....
        /*0e34*/ 	.word	0x00032330


	//   ....[170]....
        /*0e38*/ 	.word	0x00032460


	//   ....[171]....
        /*0e3c*/ 	.word	0x000324d0


	//   ....[172]....
        /*0e40*/ 	.word	0x00032600


	//   ....[173]....
        /*0e44*/ 	.word	0x00032670


	//   ....[174]....
        /*0e48*/ 	.word	0x000327a0


	//   ....[175]....
        /*0e4c*/ 	.word	0x00032810


	//   ....[176]....
        /*0e50*/ 	.word	0x00032940


	//   ....[177]....
        /*0e54*/ 	.word	0x000329b0


	//   ....[178]....
        /*0e58*/ 	.word	0x00032ae0


	//   ....[179]....
        /*0e5c*/ 	.word	0x00032b50


	//   ....[180]....
        /*0e60*/ 	.word	0x00032c80


	//   ....[181]....
        /*0e64*/ 	.word	0x00032cd0


	//   ....[182]....
        /*0e68*/ 	.word	0x00033000


	//   ....[183]....
        /*0e6c*/ 	.word	0x000330a0


	//   ....[184]....
        /*0e70*/ 	.word	0x000331d0


	//   ....[185]....
        /*0e74*/ 	.word	0x00033250


	//   ....[186]....
        /*0e78*/ 	.word	0x000332d0


	//   ....[187]....
        /*0e7c*/ 	.word	0x00033350


	//   ....[188]....
        /*0e80*/ 	.word	0x000333d0


	//   ....[189]....
        /*0e84*/ 	.word	0x00033460


	//   ....[190]....
        /*0e88*/ 	.word	0x00033500


	//   ....[191]....
        /*0e8c*/ 	.word	0x000335b0


	//   ....[192]....
        /*0e90*/ 	.word	0x00033630


	//   ....[193]....
        /*0e94*/ 	.word	0x000336b0


	//   ....[194]....
        /*0e98*/ 	.word	0x00033730


	//   ....[195]....
        /*0e9c*/ 	.word	0x000337c0


	//   ....[196]....
        /*0ea0*/ 	.word	0x00033840


	//   ....[197]....
        /*0ea4*/ 	.word	0x000338e0


	//   ....[198]....
        /*0ea8*/ 	.word	0x00033970


	//   ....[199]....
        /*0eac*/ 	.word	0x00033aa0


	//----- nvinfo : EIATTR_REG_RECONFIG
	.align		4
.L_359:
        /*0eb0*/ 	.byte	0x01, 0x54
	.zero		2


	//----- nvinfo : EIATTR_SYSCALL_OFFSETS
	.align		4
        /*0eb4*/ 	.byte	0x04, 0x46
        /*0eb6*/ 	.short	(.L_361 - .L_360)


	//   ....[0]....
.L_360:
        /*0eb8*/ 	.word	0x00001b30


	//   ....[1]....
        /*0ebc*/ 	.word	0x00001c80


	//   ....[2]....
        /*0ec0*/ 	.word	0x0000b1c0


	//   ....[3]....
        /*0ec4*/ 	.word	0x0000b4f0


	//   ....[4]....
        /*0ec8*/ 	.word	0x0002aca0


	//   ....[5]....
        /*0ecc*/ 	.word	0x0002ae00


	//   ....[6]....
        /*0ed0*/ 	.word	0x0002af00


	//   ....[7]....
        /*0ed4*/ 	.word	0x0002b980


	//----- nvinfo : EIATTR_MBARRIER_INSTR_OFFSETS
	.align		4
.L_361:
        /*0ed8*/ 	.byte	0x04, 0x39
        /*0eda*/ 	.short	(.L_363 - .L_362)


	//   ....[0]....
.L_362:
        /*0edc*/ 	.word	0x000002d0
        /*0ee0*/ 	.word	0x000000ff
        /*0ee4*/ 	.word	0x00038800
        /*0ee8*/ 	.short	0x0100
        /*0eea*/ 	.byte	0x08
	.zero		1


	//   ....[1]....
        /*0eec*/ 	.word	0x000002e0
        /*0ef0*/ 	.word	0x000000ff
        /*0ef4*/ 	.word	0x00038820
        /*0ef8*/ 	.short	0x0100
        /*0efa*/ 	.byte	0x08
	.zero		1


	//   ....[2]....
        /*0efc*/ 	.word	0x000003d0
        /*0f00*/ 	.word	0x000000ff
        /*0f04*/ 	.word	0x00038830
        /*0f08*/ 	.short	0x0100
        /*0f0a*/ 	.byte	0x08
	.zero		1


	//   ....[3]....
        /*0f0c*/ 	.word	0x000003e0
        /*0f10*/ 	.word	0x000000ff
        /*0f14*/ 	.word	0x00038840
        /*0f18*/ 	.short	0x0100
        /*0f1a*/ 	.byte	0x08
	.zero		1


	//   ....[4]....
        /*0f1c*/ 	.word	0x000003f0
        /*0f20*/ 	.word	0x000000ff
        /*0f24*/ 	.word	0x00038838
        /*0f28*/ 	.short	0x0100
        /*0f2a*/ 	.byte	0x08
	.zero		1


	//   ....[5]....
        /*0f2c*/ 	.word	0x00000400
        /*0f30*/ 	.word	0x000000ff
        /*0f34*/ 	.word	0x00038848
        /*0f38*/ 	.short	0x0100
        /*0f3a*/ 	.byte	0x08
	.zero		1


	//   ....[6]....
        /*0f3c*/ 	.word	0x00000530
        /*0f40*/ 	.word	0x000000ff
        /*0f44*/ 	.word	0x00038850
        /*0f48*/ 	.short	0x0100
        /*0f4a*/ 	.byte	0x08
	.zero		1


	//   ....[7]....
        /*0f4c*/ 	.word	0x00000540
        /*0f50*/ 	.word	0x000000ff
        /*0f54*/ 	.word	0x00038860
        /*0f58*/ 	.short	0x0100
        /*0f5a*/ 	.byte	0x08
	.zero		1


	//   ....[8]....
        /*0f5c*/ 	.word	0x00000550
        /*0f60*/ 	.word	0x000000ff
        /*0f64*/ 	.word	0x00038858
        /*0f68*/ 	.short	0x0100
        /*0f6a*/ 	.byte	0x08
	.zero		1


	//   ....[9]....
        /*0f6c*/ 	.word	0x00000560
        /*0f70*/ 	.word	0x000000ff
        /*0f74*/ 	.word	0x00038868
        /*0f78*/ 	.short	0x0100
        /*0f7a*/ 	.byte	0x08
	.zero		1


	//   ....[10]....
        /*0f7c*/ 	.word	0x00000650
        /*0f80*/ 	.word	0x000000ff
        /*0f84*/ 	.word	0x00038870
        /*0f88*/ 	.short	0x0100
        /*0f8a*/ 	.byte	0x06
	.zero		1


	//   ....[11]....
        /*0f8c*/ 	.word	0x00000660
        /*0f90*/ 	.word	0x000000ff
        /*0f94*/ 	.word	0x00038880
        /*0f98*/ 	.short	0x0100
        /*0f9a*/ 	.byte	0x06
	.zero		1


	//   ....[12]....
        /*0f9c*/ 	.word	0x00000670
        /*0fa0*/ 	.word	0x000000ff
        /*0fa4*/ 	.word	0x00038878
        /*0fa8*/ 	.short	0x0100
        /*0faa*/ 	.byte	0x06
	.zero		1


	//   ....[13]....
        /*0fac*/ 	.word	0x00000680
        /*0fb0*/ 	.word	0x000000ff
        /*0fb4*/ 	.word	0x00038888
        /*0fb8*/ 	.short	0x0100
        /*0fba*/ 	.byte	0x06
	.zero		1


	//   ....[14]....
        /*0fbc*/ 	.word	0x000007b0
        /*0fc0*/ 	.word	0x000000ff
        /*0fc4*/ 	.word	0x00038890
        /*0fc8*/ 	.short	0x0100
        /*0fca*/ 	.byte	0x08
	.zero		1


	//   ....[15]....
        /*0fcc*/ 	.word	0x000007c0
        /*0fd0*/ 	.word	0x000000ff
        /*0fd4*/ 	.word	0x000388a0
        /*0fd8*/ 	.short	0x0100
        /*0fda*/ 	.byte	0x08
	.zero		1


	//   ....[16]....
        /*0fdc*/ 	.word	0x000007d0
        /*0fe0*/ 	.word	0x000000ff
        /*0fe4*/ 	.word	0x00038898
        /*0fe8*/ 	.short	0x0100
        /*0fea*/ 	.byte	0x08
	.zero		1


	//   ....[17]....
        /*0fec*/ 	.word	0x000007e0
        /*0ff0*/ 	.word	0x000000ff
        /*0ff4*/ 	.word	0x000388a8
        /*0ff8*/ 	.short	0x0100
        /*0ffa*/ 	.byte	0x08
	.zero		1


	//   ....[18]....
        /*0ffc*/ 	.word	0x00000910
        /*1000*/ 	.word	0x000000ff
        /*1004*/ 	.word	0x000388b0
        /*1008*/ 	.short	0x0100
        /*100a*/ 	.byte	0x08
	.zero		1


	//   ....[19]....
        /*100c*/ 	.word	0x00000920
        /*1010*/ 	.word	0x000000ff
        /*1014*/ 	.word	0x000388c0
        /*1018*/ 	.short	0x0100
        /*101a*/ 	.byte	0x08
	.zero		1


	//   ....[20]....
        /*101c*/ 	.word	0x00000930
        /*1020*/ 	.word	0x000000ff
        /*1024*/ 	.word	0x000388b8
        /*1028*/ 	.short	0x0100
        /*102a*/ 	.byte	0x08
	.zero		1


	//   ....[21]....
        /*102c*/ 	.word	0x00000940
        /*1030*/ 	.word	0x000000ff
        /*1034*/ 	.word	0x000388c8
        /*1038*/ 	.short	0x0100
        /*103a*/ 	.byte	0x08
	.zero		1


	//   ....[22]....
        /*103c*/ 	.word	0x000037e0
        /*1040*/ 	.word	0x00000000
        /*1044*/ 	.word	0x00038890
        /*1048*/ 	.short	0x010a
        /*104a*/ 	.byte	0x3f
	.zero		1


	//   ....[23]....
        /*104c*/ 	.word	0x00006c10
        /*1050*/ 	.word	0x00000000
        /*1054*/ 	.word	0x00038890
        /*1058*/ 	.short	0x010a
        /*105a*/ 	.byte	0x3f
	.zero		1


	//   ....[24]....
        /*105c*/ 	.word	0x00009df0
        /*1060*/ 	.word	0x00000000
        /*1064*/ 	.word	0x00038890
        /*1068*/ 	.short	0x010a
        /*106a*/ 	.byte	0x3f
	.zero		1


	//   ....[25]....
        /*106c*/ 	.word	0x0000a250
        /*1070*/ 	.word	0x00000028
        /*1074*/ 	.word	0x00000000
        /*1078*/ 	.short	0x0101
        /*107a*/ 	.byte	0x3f
	.zero		1


	//   ....[26]....
        /*107c*/ 	.word	0x0000a290
        /*1080*/ 	.word	0x00000000
        /*1084*/ 	.word	0x000388b0
        /*1088*/ 	.short	0x010a
        /*108a*/ 	.byte	0x3f
	.zero		1


	//   ....[27]....
        /*108c*/ 	.word	0x0000aa00
        /*1090*/ 	.word	0x00000000
        /*1094*/ 	.word	0x00000000
        /*1098*/ 	.short	0x0101
        /*109a*/ 	.byte	0x3f
	.zero		1


	//   ....[28]....
        /*109c*/ 	.word	0x0000b250
        /*10a0*/ 	.word	0x00000012
        /*10a4*/ 	.word	0x00038800
        /*10a8*/ 	.short	0x010a
        /*10aa*/ 	.byte	0x3f
	.zero		1


	//   ....[29]....
        /*10ac*/ 	.word	0x0000b2a0
        /*10b0*/ 	.word	0x00000012
        /*10b4*/ 	.word	0x00038800
        /*10b8*/ 	.short	0x010a
        /*10ba*/ 	.byte	0x3f
	.zero		1


	//   ....[30]....
        /*10bc*/ 	.word	0x0000cc80
        /*10c0*/ 	.word	0x00000012
        /*10c4*/ 	.word	0x00038800
        /*10c8*/ 	.short	0x010a
        /*10ca*/ 	.byte	0x3f
	.zero		1


	//   ....[31]....
        /*10cc*/ 	.word	0x00010fc0
        /*10d0*/ 	.word	0x00000012
        /*10d4*/ 	.word	0x00038800
        /*10d8*/ 	.short	0x010a
        /*10da*/ 	.byte	0x3f
	.zero		1


	//   ....[32]....
        /*10dc*/ 	.word	0x00014700
        /*10e0*/ 	.word	0x00000000
        /*10e4*/ 	.word	0x00038830
        /*10e8*/ 	.short	0x010a
        /*10ea*/ 	.byte	0x3f
	.zero		1


	//   ....[33]....
        /*10ec*/ 	.word	0x00014770
        /*10f0*/ 	.word	0x00000000
        /*10f4*/ 	.word	0x00038830
        /*10f8*/ 	.short	0x010a
        /*10fa*/ 	.byte	0x3f
	.zero		1


	//   ....[34]....
        /*10fc*/ 	.word	0x00018250
        /*1100*/ 	.word	0x00000000
        /*1104*/ 	.word	0x00000000
        /*1108*/ 	.short	0x0101
        /*110a*/ 	.byte	0x3f
	.zero		1


	//   ....[35]....
        /*110c*/ 	.word	0x00019520
        /*1110*/ 	.word	0x0000000b
        /*1114*/ 	.word	0x00038830
        /*1118*/ 	.short	0x010a
        /*111a*/ 	.byte	0x3f
	.zero		1


	//   ....[36]....
        /*111c*/ 	.word	0x000195a0
        /*1120*/ 	.word	0x0000000b
        /*1124*/ 	.word	0x00038830
        /*1128*/ 	.short	0x010a
        /*112a*/ 	.byte	0x3f
	.zero		1


	//   ....[37]....
        /*112c*/ 	.word	0x0001ccc0
        /*1130*/ 	.word	0x00000009
        /*1134*/ 	.word	0x00038850
        /*1138*/ 	.short	0x010a
        /*113a*/ 	.byte	0x3f
	.zero		1


	//   ....[38]....
        /*113c*/ 	.word	0x0001cd10
        /*1140*/ 	.word	0x00000009
        /*1144*/ 	.word	0x00038850
        /*1148*/ 	.short	0x010a
        /*114a*/ 	.byte	0x3f
	.zero		1


	//   ....[39]....
        /*114c*/ 	.word	0x0001e260
        /*1150*/ 	.word	0x0000000b
        /*1154*/ 	.word	0x00000000
        /*1158*/ 	.short	0x0101
        /*115a*/ 	.byte	0x3f
	.zero		1


	//   ....[40]....
        /*115c*/ 	.word	0x0001e2a0
        /*1160*/ 	.word	0x00000009
        /*1164*/ 	.word	0x00000000
        /*1168*/ 	.short	0x0101
        /*116a*/ 	.byte	0x3f
	.zero		1


	//   ....[41]....
        /*116c*/ 	.word	0x0001e940
        /*1170*/ 	.word	0x00000003
        /*1174*/ 	.word	0x00038830
        /*1178*/ 	.short	0x010a
        /*117a*/ 	.byte	0x3f
	.zero		1


	//   ....[42]....
        /*117c*/ 	.word	0x0001e9c0
        /*1180*/ 	.word	0x00000003
        /*1184*/ 	.word	0x00038830
        /*1188*/ 	.short	0x010a
        /*118a*/ 	.byte	0x3f
	.zero		1


	//   ....[43]....
        /*118c*/ 	.word	0x000220e0
        /*1190*/ 	.word	0x00000009
        /*1194*/ 	.word	0x00038850
        /*1198*/ 	.short	0x010a
        /*119a*/ 	.byte	0x3f
	.zero		1


	//   ....[44]....
        /*119c*/ 	.word	0x00022130
        /*11a0*/ 	.word	0x00000009
        /*11a4*/ 	.word	0x00038850
        /*11a8*/ 	.short	0x010a
        /*11aa*/ 	.byte	0x3f
	.zero		1


	//   ....[45]....
        /*11ac*/ 	.word	0x00023200
        /*11b0*/ 	.word	0x0000009d
        /*11b4*/ 	.word	0x00000000
        /*11b8*/ 	.short	0x0101
        /*11ba*/ 	.byte	0x3f
	.zero		1


	//   ....[46]....
        /*11bc*/ 	.word	0x00023280
        /*11c0*/ 	.word	0x00000009
        /*11c4*/ 	.word	0x00000000
        /*11c8*/ 	.short	0x0101
        /*11ca*/ 	.byte	0x3f
	.zero		1


	//   ....[47]....
        /*11cc*/ 	.word	0x00023e70
        /*11d0*/ 	.word	0x00000000
        /*11d4*/ 	.word	0x00038850
        /*11d8*/ 	.short	0x010a
        /*11da*/ 	.byte	0x3f
	.zero		1


	//   ....[48]....
        /*11dc*/ 	.word	0x00023f10
        /*11e0*/ 	.word	0x00000000
        /*11e4*/ 	.word	0x00038850
        /*11e8*/ 	.short	0x010a
        /*11ea*/ 	.byte	0x3f
	.zero		1


	//   ....[49]....
        /*11ec*/ 	.word	0x000247b0
        /*11f0*/ 	.word	0x0000000b
        /*11f4*/ 	.word	0x00000000
        /*11f8*/ 	.short	0x0101
        /*11fa*/ 	.byte	0x3f
	.zero		1


	//   ....[50]....
        /*11fc*/ 	.word	0x00026640
        /*1200*/ 	.word	0x00000000
        /*1204*/ 	.word	0x00000000
        /*1208*/ 	.short	0x0101
        /*120a*/ 	.byte	0x3f
	.zero		1


	//   ....[51]....
        /*120c*/ 	.word	0x00029130
        /*1210*/ 	.word	0x00000004
        /*1214*/ 	.word	0x00038820
        /*1218*/ 	.short	0x010a
        /*121a*/ 	.byte	0x3f
	.zero		1


	//   ....[52]....
        /*121c*/ 	.word	0x00029210
        /*1220*/ 	.word	0x00000005
        /*1224*/ 	.word	0x000388a0
        /*1228*/ 	.short	0x010a
        /*122a*/ 	.byte	0x3f
	.zero		1


	//   ....[53]....
        /*122c*/ 	.word	0x00029760
        /*1230*/ 	.word	0x00000005
        /*1234*/ 	.word	0x000388c0
        /*1238*/ 	.short	0x010a
        /*123a*/ 	.byte	0x3f
	.zero		1


	//   ....[54]....
        /*123c*/ 	.word	0x00029e00
        /*1240*/ 	.word	0x00000006
        /*1244*/ 	.word	0x000388a0
        /*1248*/ 	.short	0x010a
        /*124a*/ 	.byte	0x3f
	.zero		1


	//   ....[55]....
        /*124c*/ 	.word	0x0002a340
        /*1250*/ 	.word	0x00000006
        /*1254*/ 	.word	0x000388c0
        /*1258*/ 	.short	0x010a
        /*125a*/ 	.byte	0x3f
	.zero		1


	//   ....[56]....
        /*125c*/ 	.word	0x0002b370
        /*1260*/ 	.word	0x00000000
        /*1264*/ 	.word	0x00038840
        /*1268*/ 	.short	0x010a
        /*126a*/ 	.byte	0x3f
	.zero		1


	//   ....[57]....
        /*126c*/ 	.word	0x0002c4e0
        /*1270*/ 	.word	0x00000008
        /*1274*/ 	.word	0x00038800
        /*1278*/ 	.short	0x0107
        /*127a*/ 	.byte	0x3f
	.zero		1


	//   ....[58]....
        /*127c*/ 	.word	0x0002c5f0
        /*1280*/ 	.word	0x00000002
        /*1284*/ 	.word	0x00038800
        /*1288*/ 	.short	0x0101
        /*128a*/ 	.byte	0x3f
	.zero		1


	//   ....[59]....
        /*128c*/ 	.word	0x0002c610
        /*1290*/ 	.word	0x00000002
        /*1294*/ 	.word	0x00038820
        /*1298*/ 	.short	0x010a
        /*129a*/ 	.byte	0x3f
	.zero		1


	//   ....[60]....
        /*129c*/ 	.word	0x0002c980
        /*12a0*/ 	.word	0x00000003
        /*12a4*/ 	.word	0x00038840
        /*12a8*/ 	.short	0x010a
        /*12aa*/ 	.byte	0x3f
	.zero		1


	//   ....[61]....
        /*12ac*/ 	.word	0x0002cf40
        /*12b0*/ 	.word	0x00000003
        /*12b4*/ 	.word	0x00000060
        /*12b8*/ 	.short	0x010a
        /*12ba*/ 	.byte	0x3f
	.zero		1


	//   ....[62]....
        /*12bc*/ 	.word	0x0002d840
        /*12c0*/ 	.word	0x00000003
        /*12c4*/ 	.word	0x00038840
        /*12c8*/ 	.short	0x010a
        /*12ca*/ 	.byte	0x3f
	.zero		1


	//   ....[63]....
        /*12cc*/ 	.word	0x0002de00
        /*12d0*/ 	.word	0x00000002
        /*12d4*/ 	.word	0x00000060
        /*12d8*/ 	.short	0x010a
        /*12da*/ 	.byte	0x3f
	.zero		1


	//   ....[64]....
        /*12dc*/ 	.word	0x0002e630
        /*12e0*/ 	.word	0x00000002
        /*12e4*/ 	.word	0x00038840
        /*12e8*/ 	.short	0x010a
        /*12ea*/ 	.byte	0x3f
	.zero		1


	//   ....[65]....
        /*12ec*/ 	.word	0x0002ebf0
        /*12f0*/ 	.word	0x00000002
        /*12f4*/ 	.word	0x00000060
        /*12f8*/ 	.short	0x010a
        /*12fa*/ 	.byte	0x3f
	.zero		1


	//   ....[66]....
        /*12fc*/ 	.word	0x0002f3b0
        /*1300*/ 	.word	0x00000000
        /*1304*/ 	.word	0x00038860
        /*1308*/ 	.short	0x010a
        /*130a*/ 	.byte	0x3f
	.zero		1


	//   ....[67]....
        /*130c*/ 	.word	0x00030700
        /*1310*/ 	.word	0x00000000
        /*1314*/ 	.word	0x00038820
        /*1318*/ 	.short	0x010a
        /*131a*/ 	.byte	0x3f
	.zero		1


	//   ....[68]....
        /*131c*/ 	.word	0x000308d0
        /*1320*/ 	.word	0x00000006
        /*1324*/ 	.word	0x00000000
        /*1328*/ 	.short	0x010a
        /*132a*/ 	.byte	0x3f
	.zero		1


	//   ....[69]....
        /*132c*/ 	.word	0x00030940
        /*1330*/ 	.word	0x00000007
        /*1334*/ 	.word	0x00000000
        /*1338*/ 	.short	0x010a
        /*133a*/ 	.byte	0x3f
	.zero		1


	//   ....[70]....
        /*133c*/ 	.word	0x000309b0
        /*1340*/ 	.word	0x00000004
        /*1344*/ 	.word	0x00000000
        /*1348*/ 	.short	0x010a
        /*134a*/ 	.byte	0x3f
	.zero		1


	//   ....[71]....
        /*134c*/ 	.word	0x000309e0
        /*1350*/ 	.word	0x00000003
        /*1354*/ 	.word	0x00000000
        /*1358*/ 	.short	0x010a
        /*135a*/ 	.byte	0x3f
	.zero		1


	//   ....[72]....
        /*135c*/ 	.word	0x00030a40
        /*1360*/ 	.word	0x00000000
        /*1364*/ 	.word	0x00038890
        /*1368*/ 	.short	0x010a
        /*136a*/ 	.byte	0x3f
	.zero		1


	//   ....[73]....
        /*136c*/ 	.word	0x00030a90
        /*1370*/ 	.word	0x00000000
        /*1374*/ 	.word	0x00038890
        /*1378*/ 	.short	0x010a
        /*137a*/ 	.byte	0x3f
	.zero		1


	//   ....[74]....
        /*137c*/ 	.word	0x00030ae0
        /*1380*/ 	.word	0x00000000
        /*1384*/ 	.word	0x00038890
        /*1388*/ 	.short	0x010a
        /*138a*/ 	.byte	0x3f
	.zero		1


	//   ....[75]....
        /*138c*/ 	.word	0x00030b30
        /*1390*/ 	.word	0x00000000
        /*1394*/ 	.word	0x000388b0
        /*1398*/ 	.short	0x010a
        /*139a*/ 	.byte	0x3f
	.zero		1


	//   ....[76]....
        /*139c*/ 	.word	0x00031290
        /*13a0*/ 	.word	0x00000012
        /*13a4*/ 	.word	0x00038800
        /*13a8*/ 	.short	0x010a
        /*13aa*/ 	.byte	0x3f
	.zero		1


	//   ....[77]....
        /*13ac*/ 	.word	0x000319f0
        /*13b0*/ 	.word	0x00000012
        /*13b4*/ 	.word	0x00038800
        /*13b8*/ 	.short	0x010a
        /*13ba*/ 	.byte	0x3f
	.zero		1


	//   ....[78]....
        /*13bc*/ 	.word	0x00031a40
        /*13c0*/ 	.word	0x00000000
        /*13c4*/ 	.word	0x00038830
        /*13c8*/ 	.short	0x010a
        /*13ca*/ 	.byte	0x3f
	.zero		1


	//   ....[79]....
        /*13cc*/ 	.word	0x00031a90
        /*13d0*/ 	.word	0x0000000b
        /*13d4*/ 	.word	0x00038830
        /*13d8*/ 	.short	0x010a
        /*13da*/ 	.byte	0x3f
	.zero		1


	//   ....[80]....
        /*13dc*/ 	.word	0x00031ae0
        /*13e0*/ 	.word	0x00000009
        /*13e4*/ 	.word	0x00038850
        /*13e8*/ 	.short	0x010a
        /*13ea*/ 	.byte	0x3f
	.zero		1


	//   ....[81]....
        /*13ec*/ 	.word	0x00031b30
        /*13f0*/ 	.word	0x00000003
        /*13f4*/ 	.word	0x00038830
        /*13f8*/ 	.short	0x010a
        /*13fa*/ 	.byte	0x3f
	.zero		1


	//   ....[82]....
        /*13fc*/ 	.word	0x00031b80
        /*1400*/ 	.word	0x00000009
        /*1404*/ 	.word	0x00038850
        /*1408*/ 	.short	0x010a
        /*140a*/ 	.byte	0x3f
	.zero		1


	//   ....[83]....
        /*140c*/ 	.word	0x00031bd0
        /*1410*/ 	.word	0x00000000
        /*1414*/ 	.word	0x00038850
        /*1418*/ 	.short	0x010a
        /*141a*/ 	.byte	0x3f
	.zero		1


	//   ....[84]....
        /*141c*/ 	.word	0x00031d80
        /*1420*/ 	.word	0x00000003
        /*1424*/ 	.word	0x00038820
        /*1428*/ 	.short	0x010a
        /*142a*/ 	.byte	0x3f
	.zero		1


	//   ....[85]....
        /*142c*/ 	.word	0x00031dd0
        /*1430*/ 	.word	0x00000005
        /*1434*/ 	.word	0x000388a0
        /*1438*/ 	.short	0x010a
        /*143a*/ 	.byte	0x3f
	.zero		1


	//   ....[86]....
        /*143c*/ 	.word	0x00031e20
        /*1440*/ 	.word	0x00000005
        /*1444*/ 	.word	0x000388c0
        /*1448*/ 	.short	0x010a
        /*144a*/ 	.byte	0x3f
	.zero		1


	//   ....[87]....
        /*144c*/ 	.word	0x00031e70
        /*1450*/ 	.word	0x00000006
        /*1454*/ 	.word	0x000388a0
        /*1458*/ 	.short	0x010a
        /*145a*/ 	.byte	0x3f
	.zero		1


	//   ....[88]....
        /*145c*/ 	.word	0x00031ec0
        /*1460*/ 	.word	0x00000006
        /*1464*/ 	.word	0x000388c0
        /*1468*/ 	.short	0x010a
        /*146a*/ 	.byte	0x3f
	.zero		1


	//   ....[89]....
        /*146c*/ 	.word	0x00032060
        /*1470*/ 	.word	0x00000000
        /*1474*/ 	.word	0x00038840
        /*1478*/ 	.short	0x010a
        /*147a*/ 	.byte	0x3f
	.zero		1


	//   ....[90]....
        /*147c*/ 	.word	0x00032d20
        /*1480*/ 	.word	0x00000002
        /*1484*/ 	.word	0x00038820
        /*1488*/ 	.short	0x010a
        /*148a*/ 	.byte	0x3f
	.zero		1


	//   ....[91]....
        /*148c*/ 	.word	0x00032d70
        /*1490*/ 	.word	0x00000003
        /*1494*/ 	.word	0x00038840
        /*1498*/ 	.short	0x010a
        /*149a*/ 	.byte	0x3f
	.zero		1


	//   ....[92]....
        /*149c*/ 	.word	0x00032dc0
        /*14a0*/ 	.word	0x00000003
        /*14a4*/ 	.word	0x00000060
        /*14a8*/ 	.short	0x010a
        /*14aa*/ 	.byte	0x3f
	.zero		1


	//   ....[93]....
        /*14ac*/ 	.word	0x00032e10
        /*14b0*/ 	.word	0x00000003
        /*14b4*/ 	.word	0x00038840
        /*14b8*/ 	.short	0x010a
        /*14ba*/ 	.byte	0x3f
	.zero		1


	//   ....[94]....
        /*14bc*/ 	.word	0x00032e60
        /*14c0*/ 	.word	0x00000002
        /*14c4*/ 	.word	0x00000060
        /*14c8*/ 	.short	0x010a
        /*14ca*/ 	.byte	0x3f
	.zero		1


	//   ....[95]....
        /*14cc*/ 	.word	0x00032eb0
        /*14d0*/ 	.word	0x00000002
        /*14d4*/ 	.word	0x00038840
        /*14d8*/ 	.short	0x010a
        /*14da*/ 	.byte	0x3f
	.zero		1


	//   ....[96]....
        /*14dc*/ 	.word	0x00032f00
        /*14e0*/ 	.word	0x00000002
        /*14e4*/ 	.word	0x00000060
        /*14e8*/ 	.short	0x010a
        /*14ea*/ 	.byte	0x3f
	.zero		1


	//   ....[97]....
        /*14ec*/ 	.word	0x00032f50
        /*14f0*/ 	.word	0x00000000
        /*14f4*/ 	.word	0x00038860
        /*14f8*/ 	.short	0x010a
        /*14fa*/ 	.byte	0x3f
	.zero		1


	//   ....[98]....
        /*14fc*/ 	.word	0x000339c0
        /*1500*/ 	.word	0x00000000
        /*1504*/ 	.word	0x00038820
        /*1508*/ 	.short	0x010a
        /*150a*/ 	.byte	0x3f
	.zero		1


	//   ....[99]....
        /*150c*/ 	.word	0x00033b60
        /*1510*/ 	.word	0x00000006
        /*1514*/ 	.word	0x00000000
        /*1518*/ 	.short	0x010a
        /*151a*/ 	.byte	0x3f
	.zero		1


	//   ....[100]....
        /*151c*/ 	.word	0x00033bb0
        /*1520*/ 	.word	0x00000007
        /*1524*/ 	.word	0x00000000
        /*1528*/ 	.short	0x010a
        /*152a*/ 	.byte	0x3f
	.zero		1


	//   ....[101]....
        /*152c*/ 	.word	0x00033c00
        /*1530*/ 	.word	0x00000004
        /*1534*/ 	.word	0x00000000
        /*1538*/ 	.short	0x010a
        /*153a*/ 	.byte	0x3f
	.zero		1


	//----- nvinfo : EIATTR_NUM_MBARRIERS
	.align		4
.L_363:
        /*153c*/ 	.byte	0x03, 0x38
        /*153e*/ 	.short	0x0016


	//----- nvinfo : EIATTR_EXIT_INSTR_OFFSETS
	.align		4
        /*1540*/ 	.byte	0x04, 0x1c
        /*1542*/ 	.short	(.L_365 - .L_364)


	//   ....[0]....
.L_364:
        /*1544*/ 	.word	0x00030a30


	//----- nvinfo : EIATTR_MAX_THREADS
	.align		4
.L_365:
        /*1548*/ 	.byte	0x04, 0x05
        /*154a*/ 	.short	(.L_367 - .L_366)
.L_366:
        /*154c*/ 	.word	0x00000180
        /*1550*/ 	.word	0x00000001
        /*1554*/ 	.word	0x00000001


	//----- nvinfo : EIATTR_CRS_STACK_SIZE
	.align		4
.L_367:
        /*1558*/ 	.byte	0x04, 0x1e
        /*155a*/ 	.short	(.L_369 - .L_368)
.L_368:
        /*155c*/ 	.word	0x00000000


	//----- nvinfo : EIATTR_CBANK_PARAM_SIZE
	.align		4
.L_369:
        /*1560*/ 	.byte	0x03, 0x19
        /*1562*/ 	.short	0x0af0


	//----- nvinfo : EIATTR_PARAM_CBANK
	.align		4
        /*1564*/ 	.byte	0x04, 0x0a
        /*1566*/ 	.short	(.L_371 - .L_370)
	.align		4
.L_370:
        /*1568*/ 	.word	index@(.nv.constant0._ZN7cutlass13device_kernelIN5flash11enable_sm90INS1_16FlashAttnFwdSm90INS1_25CollectiveMainloopFwdSm90ILi2EN4cute5tupleIJNS5_1CILi1EEES8_S8_EEENS6_IJNS7_ILi128EEENS7_ILi80EEENS7_ILi256EEEEEELi256ENS_6half_tEfNS_4arch4Sm90ELb1ELb0ELb1ELb1ELb0ELb1ELb0ELb1ELb1ELb1ELb0ELb0EEENS1_21CollectiveEpilogueFwdINS6_IJSA_SC_SB_EEES9_SE_SG_Li256ELb1ELb1ELb0ELb0EEENS1_36VarlenDynamicPersistentTileSchedulerILi128ELi80ELi256ELi128ELb0ELb1ELb1ELb1ELb1ELb1EEEEEEEEEvNT_6ParamsE)
        /*156c*/ 	.short	0x0210
        /*156e*/ 	.short	0x0af0


	//----- nvinfo : EIATTR_SW_WAR
	.align		4
.L_371:
        /*1570*/ 	.byte	0x04, 0x36
        /*1572*/ 	.short	(.L_373 - .L_372)
.L_372:
        /*1574*/ 	.word	0x00000008
.L_373:


//--------------------- .nv.callgraph             --------------------------
	.section	.nv.callgraph,"",@"SHT_CUDA_CALLGRAPH"
	.align	4
	.sectionentsize	8
	.align		4
        /*0000*/ 	.word	0x00000000
	.align		4
        /*0004*/ 	.word	0xffffffff
	.align		4
        /*0008*/ 	.word	index@(_ZN7cutlass13device_kernelIN5flash11enable_sm90INS1_16FlashAttnFwdSm90INS1_25CollectiveMainloopFwdSm90ILi2EN4cute5tupleIJNS5_1CILi1EEES8_S8_EEENS6_IJNS7_ILi128EEENS7_ILi80EEENS7_ILi256EEEEEELi256ENS_6half_tEfNS_4arch4Sm90ELb0ELb0ELb1ELb0ELb0ELb0ELb0ELb1ELb1ELb1ELb0ELb0EEENS1_21CollectiveEpilogueFwdINS6_IJSA_SC_SB_EEES9_SE_SG_Li256ELb0ELb1ELb0ELb0EEENS1_29StaticPersistentTileSchedulerILb0EEEEEEEEEvNT_6ParamsE)
	.align		4
        /*000c*/ 	.word	index@(__assertfail)
	.align		4
        /*0010*/ 	.word	index@(_ZN7cutlass13device_kernelIN5flash11enable_sm90INS1_16FlashAttnFwdSm90INS1_25CollectiveMainloopFwdSm90ILi2EN4cute5tupleIJNS5_1CILi2EEENS7_ILi1EEES9_EEENS6_IJNS7_ILi128EEENS7_ILi80EEENS7_ILi256EEEEEELi256ENS_6half_tEfNS_4arch4Sm90ELb0ELb0ELb1ELb0ELb0ELb0ELb0ELb1ELb1ELb1ELb0ELb0EEENS1_21CollectiveEpilogueFwdINS6_IJSB_SD_SC_EEESA_SF_SH_Li256ELb0ELb1ELb0ELb0EEENS1_29StaticPersistentTileSchedulerILb0EEEEEEEEEvNT_6ParamsE)
	.align		4
        /*0014*/ 	.word	index@(__assertfail)
	.align		4
        /*0018*/ 	.word	index@(_ZN7cutlass13device_kernelIN5flash11enable_sm90INS1_16FlashAttnFwdSm90INS1_25CollectiveMainloopFwdSm90ILi2EN4cute5tupleIJNS5_1CILi1EEES8_S8_EEENS6_IJNS7_ILi128EEENS7_ILi80EEENS7_ILi256EEEEEELi256ENS_6half_tEfNS_4arch4Sm90ELb0ELb0ELb1ELb1ELb0ELb0ELb0ELb1ELb1ELb1ELb0ELb0EEENS1_21CollectiveEpilogueFwdINS6_IJSA_SC_SB_EEES9_SE_SG_Li256ELb1ELb1ELb0ELb0EEENS1_36VarlenDynamicPersistentTileSchedulerILi128ELi80ELi256ELi128ELb0ELb1ELb1ELb0ELb1ELb1EEEEEEEEEvNT_6ParamsE)
	.align		4
        /*001c*/ 	.word	index@(__assertfail)
	.align		4
        /*0020*/ 	.word	index@(_ZN7cutlass13device_kernelIN5flash11enable_sm90INS1_16FlashAttnFwdSm90INS1_25CollectiveMainloopFwdSm90ILi2EN4cute5tupleIJNS5_1CILi1EEES8_S8_EEENS6_IJNS7_ILi128EEENS7_ILi80EEENS7_ILi256EEEEEELi256ENS_6half_tEfNS_4arch4Sm90ELb0ELb0ELb1ELb1ELb0ELb1ELb0ELb1ELb1ELb1ELb0ELb0EEENS1_21CollectiveEpilogueFwdINS6_IJSA_SC_SB_EEES9_SE_SG_Li256ELb1ELb1ELb0ELb0EEENS1_36VarlenDynamicPersistentTileSchedulerILi128ELi80ELi256ELi128ELb0ELb1ELb1ELb0ELb1ELb1EEEEEEEEEvNT_6ParamsE)
	.align		4
        /*0024*/ 	.word	index@(__assertfail)
	.align		4
        /*0028*/ 	.word	index@(_ZN7cutlass13device_kernelIN5flash11enable_sm90INS1_16FlashAttnFwdSm90INS1_25CollectiveMainloopFwdSm90ILi2EN4cute5tupleIJNS5_1CILi1EEES8_S8_EEENS6_IJNS7_ILi128EEENS7_ILi64EEENS7_ILi256EEEEEELi256ENS_6half_tEfNS_4arch4Sm90ELb0ELb1ELb1ELb0ELb0ELb0ELb0ELb1ELb1ELb1ELb0ELb0EEENS1_21CollectiveEpilogueFwdINS6_IJSA_SC_SB_EEES9_SE_SG_Li256ELb0ELb1ELb0ELb0EEENS1_30DynamicPersistentTileSchedulerILi256ELi128ELb0ELb1ELb1EEEEEEEEEvNT_6ParamsE)
	.align		4
        /*002c*/ 	.word	index@(__assertfail)
	.align		4
        /*0030*/ 	.word	index@(_ZN7cutlass13device_kernelIN5flash11enable_sm90INS1_16FlashAttnFwdSm90INS1_25CollectiveMainloopFwdSm90ILi2EN4cute5tupleIJNS5_1CILi1EEES8_S8_EEENS6_IJNS7_ILi128EEENS7_ILi64EEENS7_ILi256EEEEEELi256ENS_6half_tEfNS_4arch4Sm90ELb0ELb1ELb1ELb1ELb0ELb0ELb0ELb1ELb1ELb1ELb0ELb0EEENS1_21CollectiveEpilogueFwdINS6_IJSA_SC_SB_EEES9_SE_SG_Li256ELb1ELb1ELb0ELb0EEENS1_36VarlenDynamicPersistentTileSchedulerILi128ELi64ELi256ELi128ELb0ELb1ELb1ELb1ELb0ELb1EEEEEEEEEvNT_6ParamsE)
	.align		4
        /*0034*/ 	.word	index@(__assertfail)
	.align		4
        /*0038*/ 	.word	index@(_ZN7cutlass13device_kernelIN5flash11enable_sm90INS1_16FlashAttnFwdSm90INS1_25CollectiveMainloopFwdSm90ILi2EN4cute5tupleIJNS5_1CILi1EEES8_S8_EEENS6_IJNS7_ILi128EEENS7_ILi64EEENS7_ILi256EEEEEELi256ENS_6half_tEfNS_4arch4Sm90ELb0ELb1ELb1ELb1ELb0ELb1ELb0ELb1ELb1ELb1ELb0ELb0EEENS1_21CollectiveEpilogueFwdINS6_IJSA_SC_SB_EEES9_SE_SG_Li256ELb1ELb1ELb0ELb0EEENS1_36VarlenDynamicPersistentTileSchedulerILi128ELi64ELi256ELi128ELb0ELb1ELb1ELb1ELb0ELb1EEEEEEEEEvNT_6ParamsE)
	.align		4
        /*003c*/ 	.word	index@(__assertfail)
	.align		4
        /*0040*/ 	.word	index@(_ZN7cutlass13device_kernelIN5flash11enable_sm90INS1_16FlashAttnFwdSm90INS1_25CollectiveMainloopFwdSm90ILi2EN4cute5tupleIJNS5_1CILi1EEES8_S8_EEENS6_IJNS7_ILi128EEENS7_ILi80EEENS7_ILi256EEEEEELi256ENS_6half_tEfNS_4arch4Sm90ELb1ELb0ELb1ELb0ELb0ELb0ELb0ELb1ELb1ELb1ELb0ELb0EEENS1_21CollectiveEpilogueFwdINS6_IJSA_SC_SB_EEES9_SE_SG_Li256ELb0ELb1ELb0ELb0EEENS1_30DynamicPersistentTileSchedulerILi256ELi128ELb0ELb1ELb1EEEEEEEEEvNT_6ParamsE)
	.align		4
        /*0044*/ 	.word	index@(__assertfail)
	.align		4
        /*0048*/ 	.word	index@(_ZN7cutlass13device_kernelIN5flash11enable_sm90INS1_16FlashAttnFwdSm90INS1_25CollectiveMainloopFwdSm90ILi2EN4cute5tupleIJNS5_1CILi1EEES8_S8_EEENS6_IJNS7_ILi128EEENS7_ILi80EEENS7_ILi256EEEEEELi256ENS_6half_tEfNS_4arch4Sm90ELb1ELb0ELb1ELb1ELb0ELb0ELb0ELb1ELb1ELb1ELb0ELb0EEENS1_21CollectiveEpilogueFwdINS6_IJSA_SC_SB_EEES9_SE_SG_Li256ELb1ELb1ELb0ELb0EEENS1_36VarlenDynamicPersistentTileSchedulerILi128ELi80ELi256ELi128ELb0ELb1ELb1ELb1ELb1ELb1EEEEEEEEEvNT_6ParamsE)
	.align		4
        /*004c*/ 	.word	index@(__assertfail)
	.align		4
        /*0050*/ 	.word	index@(_ZN7cutlass13device_kernelIN5flash11enable_sm90INS1_16FlashAttnFwdSm90INS1_25CollectiveMainloopFwdSm90ILi2EN4cute5tupleIJNS5_1CILi1EEES8_S8_EEENS6_IJNS7_ILi128EEENS7_ILi80EEENS7_ILi256EEEEEELi256ENS_6half_tEfNS_4arch4Sm90ELb1ELb0ELb1ELb1ELb0ELb1ELb0ELb1ELb1ELb1ELb0ELb0EEENS1_21CollectiveEpilogueFwdINS6_IJSA_SC_SB_EEES9_SE_SG_Li256ELb1ELb1ELb0ELb0EEENS1_36VarlenDynamicPersistentTileSchedulerILi128ELi80ELi256ELi128ELb0ELb1ELb1ELb1ELb1ELb1EEEEEEEEEvNT_6ParamsE)
	.align		4
        /*0054*/ 	.word	index@(__assertfail)
	.align		4
        /*0058*/ 	.word	0x00000000
	.align		4
        /*005c*/ 	.word	0xfffffffe
	.align		4
        /*0060*/ 	.word	0x00000000
	.align		4
        /*0064*/ 	.word	0xfffffffd
	.align		4
        /*0068*/ 	.word	0x00000000
	.align		4
        /*006c*/ 	.word	0xfffffffc


//--------------------- .nv.constant4             --------------------------
	.section	.nv.constant4,"a",@progbits
	.align	8
	.align		8
.nv.constant4:
        /*0000*/ 	.dword	__assertfail
	.align		8
        /*0008*/ 	.dword	__unnamed_1
	.align		8
        /*0010*/ 	.dword	__unnamed_2
	.align		8
        /*0018*/ 	.dword	__unnamed_3
	.align		8
        /*0020*/ 	.dword	__unnamed_4
	.align		8
        /*0028*/ 	.dword	__unnamed_5
	.align		8
        /*0030*/ 	.dword	__unnamed_6
	.align		8
        /*0038*/ 	.dword	__unnamed_7
	.align		8
        /*0040*/ 	.dword	__unnamed_8
	.align		8
        /*0048*/ 	.dword	__unnamed_9
	.align		8
        /*0050*/ 	.dword	_ZN82_INTERNAL_3aa71d7b_46_flash_fwd_hdim256_fp16_softcap_packgqa_sm90_cu_0106449f_34404cuda3std3__45__cpo5beginE
	.align		8
        /*0058*/ 	.dword	_ZN82_INTERNAL_3aa71d7b_46_flash_fwd_hdim256_fp16_softcap_packgqa_sm90_cu_0106449f_34404cuda3std3__45__cpo3endE
	.align		8
        /*0060*/ 	.dword	_ZN82_INTERNAL_3aa71d7b_46_flash_fwd_hdim256_fp16_softcap_packgqa_sm90_cu_0106449f_34404cuda3std3__45__cpo6cbeginE
	.align		8
        /*0068*/ 	.dword	_ZN82_INTERNAL_3aa71d7b_46_flash_fwd_hdim256_fp16_softcap_packgqa_sm90_cu_0106449f_34404cuda3std3__45__cpo4cendE
	.align		8
        /*0070*/ 	.dword	_ZN82_INTERNAL_3aa71d7b_46_flash_fwd_hdim256_fp16_softcap_packgqa_sm90_cu_0106449f_34404cuda3std3__484_GLOBAL__N__3aa71d7b_46_flash_fwd_hdim256_fp16_softcap_packgqa_sm90_cu_0106449f_34406ignoreE
	.align		8
        /*0078*/ 	.dword	_ZN82_INTERNAL_3aa71d7b_46_flash_fwd_hdim256_fp16_softcap_packgqa_sm90_cu_0106449f_34404cuda3std3__419piecewise_constructE
	.align		8
        /*0080*/ 	.dword	_ZN82_INTERNAL_3aa71d7b_46_flash_fwd_hdim256_fp16_softcap_packgqa_sm90_cu_0106449f_34404cuda3std3__48in_placeE
	.align		8
        /*0088*/ 	.dword	_ZN82_INTERNAL_3aa71d7b_46_flash_fwd_hdim256_fp16_softcap_packgqa_sm90_cu_0106449f_34404cuda3std6ranges3__45__cpo4swapE
	.align		8
        /*0090*/ 	.dword	_ZN82_INTERNAL_3aa71d7b_46_flash_fwd_hdim256_fp16_softcap_packgqa_sm90_cu_0106449f_34404cuda3std6ranges3__45__cpo9iter_moveE
	.align		8
        /*0098*/ 	.dword	_ZN82_INTERNAL_3aa71d7b_46_flash_fwd_hdim256_fp16_softcap_packgqa_sm90_cu_0106449f_34404cute7productE
	.align		8
        /*00a0*/ 	.dword	_ZN82_INTERNAL_3aa71d7b_46_flash_fwd_hdim256_fp16_softcap_packgqa_sm90_cu_0106449f_34404cute1_E
	.align		8
        /*00a8*/ 	.dword	$str$23
	.align		8
        /*00b0*/ 	.dword	$str$24


//--------------------- .text._ZN7cutlass13device_kernelIN5flash11enable_sm90INS1_16FlashAttnFwdSm90INS1_25CollectiveMainloopFwdSm90ILi2EN4cute5tupleIJNS5_1CILi1EEES8_S8_EEENS6_IJNS7_ILi128EEENS7_ILi80EEENS7_ILi256EEEEEELi256ENS_6half_tEfNS_4arch4Sm90ELb0ELb0ELb1ELb0ELb0ELb0ELb0ELb1ELb1ELb1ELb0ELb0EEENS1_21CollectiveEpilogueFwdINS6_IJSA_SC_SB_EEES9_SE_SG_Li256ELb0ELb1ELb0ELb0EEENS1_29StaticPersistentTileSchedulerILb0EEEEEEEEEvNT_6ParamsE --------------------------
	.section	.text._ZN7cutlass13device_kernelIN5flash11enable_sm90INS1_16FlashAttnFwdSm90INS1_25CollectiveMainloopFwdSm90ILi2EN4cute5tupleIJNS5_1CILi1EEES8_S8_EEENS6_IJNS7_ILi128EEENS7_ILi80EEENS7_ILi256EEEEEELi256ENS_6half_tEfNS_4arch4Sm90ELb0ELb0ELb1ELb0ELb0ELb0ELb0ELb1ELb1ELb1ELb0ELb0EEENS1_21CollectiveEpilogueFwdINS6_IJSA_SC_SB_EEES9_SE_SG_Li256ELb0ELb1ELb0ELb0EEENS1_29StaticPersistentTileSchedulerILb0EEEEEEEEEvNT_6ParamsE,"ax",@progbits
	.align	128
.text._ZN7cutlass13device_kernelIN5flash11enable_sm90INS1_16FlashAttnFwdSm90INS1_25CollectiveMainloopFwdSm90ILi2EN4cute5tupleIJNS5_1CILi1EEES8_S8_EEENS6_IJNS7_ILi128EEENS7_ILi80EEENS7_ILi256EEEEEELi256ENS_6half_tEfNS_4arch4Sm90ELb0ELb0ELb1ELb0ELb0ELb0ELb0ELb1ELb1ELb1ELb0ELb0EEENS1_21CollectiveEpilogueFwdINS6_IJSA_SC_SB_EEES9_SE_SG_Li256ELb0ELb1ELb0ELb0EEENS1_29StaticPersistentTileSchedulerILb0EEEEEEEEEvNT_6ParamsE:
        .type           _ZN7cutlass13device_kernelIN5flash11enable_sm90INS1_16FlashAttnFwdSm90INS1_25CollectiveMainloopFwdSm90ILi2EN4cute5tupleIJNS5_1CILi1EEES8_S8_EEENS6_IJNS7_ILi128EEENS7_ILi80EEENS7_ILi256EEEEEELi256ENS_6half_tEfNS_4arch4Sm90ELb0ELb0ELb1ELb0ELb0ELb0ELb0ELb1ELb1ELb1ELb0ELb0EEENS1_21CollectiveEpilogueFwdINS6_IJSA_SC_SB_EEES9_SE_SG_Li256ELb0ELb1ELb0ELb0EEENS1_29StaticPersistentTileSchedulerILb0EEEEEEEEEvNT_6ParamsE,@function
        .size           _ZN7cutlass13device_kernelIN5flash11enable_sm90INS1_16FlashAttnFwdSm90INS1_25CollectiveMainloopFwdSm90ILi2EN4cute5tupleIJNS5_1CILi1EEES8_S8_EEENS6_IJNS7_ILi128EEENS7_ILi80EEENS7_ILi256EEEEEELi256ENS_6half_tEfNS_4arch4Sm90ELb0ELb0ELb1ELb0ELb0ELb0ELb0ELb1ELb1ELb1ELb0ELb0EEENS1_21CollectiveEpilogueFwdINS6_IJSA_SC_SB_EEES9_SE_SG_Li256ELb0ELb1ELb0ELb0EEENS1_29StaticPersistentTileSchedulerILb0EEEEEEEEEvNT_6ParamsE,(.L_x_3424 - _ZN7cutlass13device_kernelIN5flash11enable_sm90INS1_16FlashAttnFwdSm90INS1_25CollectiveMainloopFwdSm90ILi2EN4cute5tupleIJNS5_1CILi1EEES8_S8_EEENS6_IJNS7_ILi128EEENS7_ILi80EEENS7_ILi256EEEEEELi256ENS_6half_tEfNS_4arch4Sm90ELb0ELb0ELb1ELb0ELb0ELb0ELb0ELb1ELb1ELb1ELb0ELb0EEENS1_21CollectiveEpilogueFwdINS6_IJSA_SC_SB_EEES9_SE_SG_Li256ELb0ELb1ELb0ELb0EEENS1_29StaticPersistentTileSchedulerILb0EEEEEEEEEvNT_6ParamsE)
        .other          _ZN7cutlass13device_kernelIN5flash11enable_sm90INS1_16FlashAttnFwdSm90INS1_25CollectiveMainloopFwdSm90ILi2EN4cute5tupleIJNS5_1CILi1EEES8_S8_EEENS6_IJNS7_ILi128EEENS7_ILi80EEENS7_ILi256EEEEEELi256ENS_6half_tEfNS_4arch4Sm90ELb0ELb0ELb1ELb0ELb0ELb0ELb0ELb1ELb1ELb1ELb0ELb0EEENS1_21CollectiveEpilogueFwdINS6_IJSA_SC_SB_EEES9_SE_SG_Li256ELb0ELb1ELb0ELb0EEENS1_29StaticPersistentTileSchedulerILb0EEEEEEEEEvNT_6ParamsE,@"STO_CUDA_ENTRY STV_DEFAULT"
_ZN7cutlass13device_kernelIN5flash11enable_sm90INS1_16FlashAttnFwdSm90INS1_25CollectiveMainloopFwdSm90ILi2EN4cute5tupleIJNS5_1CILi1EEES8_S8_EEENS6_IJNS7_ILi128EEENS7_ILi80EEENS7_ILi256EEEEEELi256ENS_6half_tEfNS_4arch4Sm90ELb0ELb0ELb1ELb0ELb0ELb0ELb0ELb1ELb1ELb1ELb0ELb0EEENS1_21CollectiveEpilogueFwdINS6_IJSA_SC_SB_EEES9_SE_SG_Li256ELb0ELb1ELb0ELb0EEENS1_29StaticPersistentTileSchedulerILb0EEEEEEEEEvNT_6ParamsE:
[----:B------:R-:W0:Y:S02]  /*0000*/  LDC R1, c[0x0][0x28] ;  /* 0x00000a00ff017b82 */ /* 0x000e240000000800 */
[----:B0-----:R-:W-:Y:S01]  /*0010*/  VIADD R1, R1, 0xffffffc8 ;  /* 0xffffffc801017836 */ /* 0x001fe20000000000 */
[----:B------:R-:W0:Y:S01]  /*0020*/  S2R R0, SR_TID.X ;  /* 0x0000000000007919 */ /* 0x000e220000002100 */
[----:B------:R-:W-:Y:S01]  /*0030*/  ELECT P0, URZ, PT ;  /* 0x00000000003f782f */ /* 0x000fe20003800000 */
[----:B------:R-:W-:Y:S01]  /*0040*/  BSSY B0, `(.L_x_0) ;  /* 0x000000e000007945 */ /* 0x000fe20003800000 */
[----:B0-----:R-:W-:-:S05]  /*0050*/  SHF.R.U32.HI R2, RZ, 0x5, R0 ;  /* 0x00000005ff027819 */ /* 0x001fca0000011600 */
[----:B------:R-:W0:Y:S02]  /*0060*/  SHFL.IDX PT, R3, R2, RZ, 0x1f ;  /* 0x00001fff02037589 */ /* 0x000e2400000e0000 */
[----:B0-----:R-:W-:Y:S02]  /*0070*/  ISETP.EQ.AND P0, PT, R3, RZ, P0 ;  /* 0x000000ff0300720c */ /* 0x001fe40000702270 */
[----:B------:R-:W-:-:S11]  /*0080*/  SHF.R.U32.HI R3, RZ, 0x7, R0 ;  /* 0x00000007ff037819 */ /* 0x000fd60000011600 */
[----:B------:R-:W-:Y:S05]  /*0090*/  @!P0 BRA `(.L_x_1) ;  /* 0x0000000000208947 */ /* 0x000fea0003800000 */
[----:B------:R-:W-:Y:S02]  /*00a0*/  ULDC.64 UR4, c[0x0][0x198] ;  /* 0x0000660000047ab9 */ /* 0x000fe40000000a00 */
[----:B------:R-:W-:Y:S02]  /*00b0*/  UIADD3 UR6, UP0, UR4, 0x370, URZ ;  /* 0x0000037004067890 */ /* 0x000fe4000ff1e03f */
[----:B------:R-:W-:Y:S02]  /*00c0*/  UIADD3 UR4, UP1, UR4, 0x470, URZ ;  /* 0x0000047004047890 */ /* 0x000fe4000ff3e03f */
[----:B------:R-:W-:Y:S02]  /*00d0*/  UIADD3.X UR7, URZ, UR5, URZ, UP0, !UPT ;  /* 0x000000053f077290 */ /* 0x000fe400087fe43f */
[----:B------:R-:W-:-:S07]  /*00e0*/  UIADD3.X UR5, URZ, UR5, URZ, UP1, !UPT ;  /* 0x000000053f057290 */ /* 0x000fce0008ffe43f */
[----:B------:R0:W-:Y:S02]  /*00f0*/  UTMACCTL.PF [UR6] ;  /* 0x00000000060079b9 */ /* 0x0001e40008040000 */
[----:B------:R0:W-:Y:S02]  /*0100*/  UTMACCTL.PF [UR4] ;  /* 0x00000000040079b9 */ /* 0x0001e40008040000 */
[----:B0-----:R-:W-:Y:S01]  /*0110*/  NOP ;  /* 0x0000000000007918 */ /* 0x001fe20000000000 */
.L_x_1:
[----:B------:R-:W-:Y:S05]  /*0120*/  BSYNC B0 ;  /* 0x0000000000007941 */ /* 0x000fea0003800000 */
.L_x_0:
[----:B------:R-:W-:Y:S01]  /*0130*/  VOTEU.ANY UP0, P0 ;  /* 0x00000000003f7886 */ /* 0x000fe20000000100 */
[----:B------:R-:W0:Y:S01]  /*0140*/  SHFL.IDX PT, R3, R3, RZ, 0x1f ;  /* 0x00001fff03037589 */ /* 0x000e2200000e0000 */
[----:B------:R-:W-:Y:S01]  /*0150*/  UMOV UR4, 0x80 ;  /* 0x0000008000047882 */ /* 0x000fe20000000000 */
[----:B------:R-:W-:Y:S01]  /*0160*/  UMOV UR7, 0x100 ;  /* 0x0000010000077882 */ /* 0x000fe20000000000 */
[----:B------:R-:W-:Y:S01]  /*0170*/  VOTEU.ANY UP1, P0 ;  /* 0x00000000003f7886 */ /* 0x000fe20000020100 */
[----:B------:R-:W1:Y:S01]  /*0180*/  @UP0 S2UR UR8, SR_CgaCtaId ;  /* 0x00000000000809c3 */ /* 0x000e620000008800 */
[----:B------:R-:W2:Y:S01]  /*0190*/  SHFL.IDX PT, R4, R2, RZ, 0x1f ;  /* 0x00001fff02047589 */ /* 0x000ea200000e0000 */
[----:B------:R-:W-:Y:S01]  /*01a0*/  @UP0 UMOV UR6, 0x400 ;  /* 0x0000040000060882 */ /* 0x000fe20000000000 */
[----:B------:R-:W-:-:S04]  /*01b0*/  @UP0 UIADD3 UR4, -UR4, 0x100000, URZ ;  /* 0x0010000004040890 */ /* 0x000fc8000fffe13f */
[----:B------:R-:W-:Y:S02]  /*01c0*/  @UP0 USHF.L.U32 UR5, UR4, 0xb, URZ ;  /* 0x0000000b04050899 */ /* 0x000fe4000800063f */
[----:B------:R-:W-:Y:S01]  /*01d0*/  @UP0 USHF.L.U32 UR4, UR4, 0x1, URZ ;  /* 0x0000000104040899 */ /* 0x000fe2000800063f */
[----:B------:R-:W-:Y:S01]  /*01e0*/  VOTEU.ANY UP2, P0 ;  /* 0x00000000003f7886 */ /* 0x000fe20000040100 */
[----:B0-----:R-:W-:Y:S01]  /*01f0*/  R2UR UR9, R3 ;  /* 0x00000000030972ca */ /* 0x001fe200000e0000 */
[----:B-1----:R-:W-:Y:S01]  /*0200*/  @UP0 ULEA UR8, UR8, UR6, 0x18 ;  /* 0x0000000608080291 */ /* 0x002fe2000f8ec03f */
[----:B--2---:R-:W-:Y:S01]  /*0210*/  ISETP.NE.AND P1, PT, R4, RZ, PT ;  /* 0x000000ff0400720c */ /* 0x004fe20003f25270 */
[----:B------:R-:W-:-:S04]  /*0220*/  @UP0 UIADD3 UR6, -UR7, 0x100000, URZ ;  /* 0x0010000007060890 */ /* 0x000fc8000fffe13f */
[----:B------:R-:W-:Y:S02]  /*0230*/  @UP0 USHF.L.U32 UR7, UR6, 0xb, URZ ;  /* 0x0000000b06070899 */ /* 0x000fe4000800063f */
[----:B------:R-:W-:-:S04]  /*0240*/  @UP0 USHF.L.U32 UR6, UR6, 0x1, URZ ;  /* 0x0000000106060899 */ /* 0x000fc8000800063f */
[----:B------:R-:W-:Y:S01]  /*0250*/  UISETP.NE.AND UP0, UPT, UR9, URZ, UPT ;  /* 0x0000003f0900728c */ /* 0x000fe2000bf05270 */
[----:B------:R-:W0:Y:S02]  /*0260*/  FENCE.VIEW.ASYNC.S ;  /* 0x00000000000073c6 */ /* 0x000e240000000000 */
[----:B0-----:R0:W1:Y:S05]  /*0270*/  @UP1 SYNCS.EXCH.64 URZ, [UR8+0x38800], UR4 ;  /* 0x03880004083f15b2 */ /* 0x00106a0008000100 */
[----:B------:R0:W2:Y:S01]  /*0280*/  @UP2 SYNCS.EXCH.64 URZ, [UR8+0x38820], UR6 ;  /* 0x03882006083f25b2 */ /* 0x0000a20008000100 */
[----:B------:R-:W-:Y:S05]  /*0290*/  @P1 BRA `(.L_x_2) ;  /* 0x0000000000481947 */ /* 0x000fea0003800000 */
[----:B0-----:R-:W0:Y:S01]  /*02a0*/  S2UR UR5, SR_CgaCtaId ;  /* 0x00000000000579c3 */ /* 0x001e220000008800 */
[----:B------:R-:W-:Y:S01]  /*02b0*/  UMOV UR4, 0x400 ;  /* 0x0000040000047882 */ /* 0x000fe20000000000 */
[----:B------:R-:W-:Y:S01]  /*02c0*/  UMOV UR6, 0x1 ;  /* 0x0000000100067882 */ /* 0x000fe20000000000 */
[----:B------:R-:W-:Y:S01]  /*02d0*/  UMOV UR7, 0x2 ;  /* 0x0000000200077882 */ /* 0x000fe20000000000 */
[----:B------:R-:W-:Y:S01]  /*02e0*/  ELECT P0, URZ, PT ;  /* 0x00000000003f782f */ /* 0x000fe20003800000 */
[----:B0-----:R-:W-:Y:S02]  /*02f0*/  ULEA UR8, UR5, UR4, 0x18 ;  /* 0x0000000405087291 */ /* 0x001fe4000f8ec03f */
[----:B------:R-:W-:-:S04]  /*0300*/  UIADD3 UR4, -UR6, 0x100000, URZ ;  /* 0x0010000006047890 */ /* 0x000fc8000fffe13f */
[----:B------:R-:W-:Y:S02]  /*0310*/  USHF.L.U32 UR5, UR4, 0xb, URZ ;  /* 0x0000000b04057899 */ /* 0x000fe4000800063f */
[----:B------:R-:W-:Y:S02]  /*0320*/  USHF.L.U32 UR4, UR4, 0x1, URZ ;  /* 0x0000000104047899 */ /* 0x000fe4000800063f */
[----:B------:R-:W-:-:S04]  /*0330*/  UIADD3 UR6, -UR7, 0x100000, URZ ;  /* 0x0010000007067890 */ /* 0x000fc8000fffe13f */
[----:B------:R-:W-:Y:S02]  /*0340*/  USHF.L.U32 UR7, UR6, 0xb, URZ ;  /* 0x0000000b06077899 */ /* 0x000fe4000800063f */
[----:B------:R-:W-:Y:S01]  /*0350*/  USHF.L.U32 UR6, UR6, 0x1, URZ ;  /* 0x0000000106067899 */ /* 0x000fe2000800063f */
[----:B------:R-:W0:Y:S03]  /*0360*/  FENCE.VIEW.ASYNC.S ;  /* 0x00000000000073c6 */ /* 0x000e260000000000 */
[----:B0-----:R3:W4:Y:S08]  /*0370*/  SYNCS.EXCH.64 URZ, [UR8+0x38830], UR4 ;  /* 0x03883004083f75b2 */ /* 0x0017300008000100 */
[----:B------:R3:W0:Y:S01]  /*0380*/  SYNCS.EXCH.64 URZ, [UR8+0x38840], UR6 ;  /* 0x03884006083f75b2 */ /* 0x0006220008000100 */
[----:B------:R3:W0:Y:S01]  /*0390*/  SYNCS.EXCH.64 URZ, [UR8+0x38838], UR4 ;  /* 0x03883804083f75b2 */ /* 0x0006220008000100 */
[----:B------:R3:W0:Y:S02]  /*03a0*/  SYNCS.EXCH.64 URZ, [UR8+0x38848], UR6 ;  /* 0x03884806083f75b2 */ /* 0x0006240008000100 */
[----:B---3--:R-:W-:Y:S01]  /*03b0*/  NOP ;  /* 0x0000000000007918 */ /* 0x008fe20000000000 */
.L_x_2:
[----:B------:R-:W3:Y:S01]  /*03c0*/  SHFL.IDX PT, R3, R2, RZ, 0x1f ;  /* 0x00001fff02037589 */ /* 0x000ee200000e0000 */
[----:B------:R-:W-:Y:S01]  /*03d0*/  NOP ;  /* 0x0000000000007918 */ /* 0x000fe20000000000 */
[----:B---3--:R-:W-:-:S13]  /*03e0*/  ISETP.NE.AND P0, PT, R3, RZ, PT ;  /* 0x000000ff0300720c */ /* 0x008fda0003f05270 */
        /* <DEDUP_REMOVED lines=14> */
[----:B0-----:R3:W0:Y:S08]  /*04d0*/  SYNCS.EXCH.64 URZ, [UR8+0x38850], UR4 ;  /* 0x03885004083f75b2 */ /* 0x0016300008000100 */
[----:B------:R3:W0:Y:S01]  /*04e0*/  SYNCS.EXCH.64 URZ, [UR8+0x38860], UR6 ;  /* 0x03886006083f75b2 */ /* 0x0006220008000100 */
[----:B------:R3:W0:Y:S01]  /*04f0*/  SYNCS.EXCH.64 URZ, [UR8+0x38858], UR4 ;  /* 0x03885804083f75b2 */ /* 0x0006220008000100 */
[----:B------:R3:W0:Y:S02]  /*0500*/  SYNCS.EXCH.64 URZ, [UR8+0x38868], UR6 ;  /* 0x03886806083f75b2 */ /* 0x0006240008000100 */
[----:B---3--:R-:W-:Y:S01]  /*0510*/  NOP ;  /* 0x0000000000007918 */ /* 0x008fe20000000000 */
.L_x_3:
[----:B------:R-:W3:Y:S01]  /*0520*/  SHFL.IDX PT, R3, R2, RZ, 0x1f ;  /* 0x00001fff02037589 */ /* 0x000ee200000e0000 */
[----:B------:R-:W-:Y:S01]  /*0530*/  NOP ;  /* 0x0000000000007918 */ /* 0x000fe20000000000 */
[----:B---3--:R-:W-:-:S13]  /*0540*/  ISETP.NE.AND P0, PT, R3, RZ, PT ;  /* 0x000000ff0300720c */ /* 0x008fda0003f05270 */
[----:B------:R-:W-:Y:S05]  /*0550*/  @P0 BRA `(.L_x_4) ;  /* 0x0000000000380947 */ /* 0x000fea0003800000 */
[----:B0-----:R-:W0:Y:S01]  /*0560*/  S2UR UR5, SR_CgaCtaId ;  /* 0x00000000000579c3 */ /* 0x001e220000008800 */
[----:B------:R-:W-:Y:S01]  /*0570*/  UMOV UR4, 0x400 ;  /* 0x0000040000047882 */ /* 0x000fe20000000000 */
[----:B------:R-:W-:Y:S01]  /*0580*/  UMOV UR7, 0x1 ;  /* 0x0000000100077882 */ /* 0x000fe20000000000 */
[----:B------:R-:W-:Y:S01]  /*0590*/  ELECT P0, URZ, PT ;  /* 0x00000000003f782f */ /* 0x000fe20003800000 */
[----:B0-----:R-:W-:Y:S02]  /*05a0*/  ULEA UR6, UR5, UR4, 0x18 ;  /* 0x0000000405067291 */ /* 0x001fe4000f8ec03f */
[----:B------:R-:W-:-:S04]  /*05b0*/  UIADD3 UR4, -UR7, 0x100000, URZ ;  /* 0x0010000007047890 */ /* 0x000fc8000fffe13f */
[----:B------:R-:W-:Y:S02]  /*05c0*/  USHF.L.U32 UR5, UR4, 0xb, URZ ;  /* 0x0000000b04057899 */ /* 0x000fe4000800063f */
[----:B------:R-:W-:Y:S01]  /*05d0*/  USHF.L.U32 UR4, UR4, 0x1, URZ ;  /* 0x0000000104047899 */ /* 0x000fe2000800063f */
[----:B------:R-:W0:Y:S11]  /*05e0*/  FENCE.VIEW.ASYNC.S ;  /* 0x00000000000073c6 */ /* 0x000e360000000000 */
[----:B0-----:R3:W0:Y:S01]  /*05f0*/  SYNCS.EXCH.64 URZ, [UR6+0x38870], UR4 ;  /* 0x03887004063f75b2 */ /* 0x0016220008000100 */
[----:B------:R3:W0:Y:S01]  /*0600*/  SYNCS.EXCH.64 URZ, [UR6+0x38880], UR4 ;  /* 0x03888004063f75b2 */ /* 0x0006220008000100 */
[----:B------:R3:W0:Y:S01]  /*0610*/  SYNCS.EXCH.64 URZ, [UR6+0x38878], UR4 ;  /* 0x03887804063f75b2 */ /* 0x0006220008000100 */
[----:B------:R3:W0:Y:S02]  /*0620*/  SYNCS.EXCH.64 URZ, [UR6+0x38888], UR4 ;  /* 0x03888804063f75b2 */ /* 0x0006240008000100 */
[----:B---3--:R-:W-:Y:S01]  /*0630*/  NOP ;  /* 0x0000000000007918 */ /* 0x008fe20000000000 */
.L_x_4:
        /* <DEDUP_REMOVED lines=22> */
.L_x_5:
        /* <DEDUP_REMOVED lines=22> */
.L_x_6:
[----:B0-----:R-:W-:Y:S01]  /*0900*/  UMOV UR4, 0x1 ;  /* 0x0000000100047882 */ /* 0x001fe20000000000 */
[----:B------:R-:W-:Y:S01]  /*0910*/  PLOP3.LUT P0, PT, PT, PT, UP0, 0x80, 0x0 ;  /* 0x000000000000781c */ /* 0x000fe20003f0f008 */
[----:B------:R-:W-:Y:S01]  /*0920*/  USEL UR4, UR4, 0x2, !UP0 ;  /* 0x0000000204047887 */ /* 0x000fe2000c000000 */
[----:B------:R-:W-:-:S05]  /*0930*/  NOP ;  /* 0x0000000000007918 */ /* 0x000fca0000000000 */
[----:B------:R-:W-:-:S05]  /*0940*/  IMAD.U32 R3, RZ, RZ, UR4 ;  /* 0x00000004ff037e24 */ /* 0x000fca000f8e00ff */
[----:B------:R0:W-:Y:S01]  /*0950*/  STL [R1+0x34], R3 ;  /* 0x0000340301007387 */ /* 0x0001e20000100800 */
[----:B-12-4-:R-:W-:Y:S06]  /*0960*/  BAR.SYNC.DEFER_BLOCKING 0x0 ;  /* 0x0000000000007b1d */ /* 0x016fec0000010000 */
[----:B------:R-:W-:Y:S05]  /*0970*/  @!P0 BRA `(.L_x_7) ;  /* 0x000000c000a88947 */ /* 0x000fea0003800000 */
.L_x_8:
[----:B------:R-:W-:-:S08]  /*0980*/  NOP ;  /* 0x0000000000007918 */ /* 0x000fd00000000000 */
[----:B------:R-:W1:Y:S02]  /*0990*/  USETMAXREG.TRY_ALLOC.CTAPOOL UP0, 0xf0 ;  /* 0x000000f0000079c8 */ /* 0x000e640008000600 */
[----:B-1----:R-:W-:-:S13]  /*09a0*/  PLOP3.LUT P0, PT, PT, PT, UP0, 0x80, 0x0 ;  /* 0x000000000000781c */ /* 0x002fda0003f0f008 */
[----:B------:R-:W-:Y:S05]  /*09b0*/  @!P0 BRA `(.L_x_8) ;  /* 0xfffffffc00f08947 */ /* 0x000fea000383ffff */
[----:B------:R-:W1:Y:S08]  /*09c0*/  S2UR UR4, SR_CTAID.X ;  /* 0x00000000000479c3 */ /* 0x000e700000002500 */
[----:B------:R-:W-:Y:S08]  /*09d0*/  BAR.ARV 0x8, 0x180 ;  /* 0x0206000000007b1d */ /* 0x000ff00000002000 */
[----:B------:R-:W1:Y:S02]  /*09e0*/  LDC R2, c[0x0][0xc34] ;  /* 0x00030d00ff027b82 */ /* 0x000e640000000800 */
[----:B-1----:R-:W-:-:S13]  /*09f0*/  ISETP.LE.AND P0, PT, R2, UR4, PT ;  /* 0x0000000402007c0c */ /* 0x002fda000bf03270 */
[----:B------:R-:W-:Y:S05]  /*0a00*/  @P0 EXIT ;  /* 0x000000000000094d */ /* 0x000fea0003800000 */
[----:B0-----:R-:W2:Y:S01]  /*0a10*/  LDL R3, [R1+0x34] ;  /* 0x0000340001037983 */ /* 0x001ea20000100800 */
[----:B------:R-:W-:Y:S01]  /*0a20*/  VIADD R0, R0, 0xffffff80 ;  /* 0xffffff8000007836 */ /* 0x000fe20000000000 */
[----:B------:R-:W-:Y:S01]  /*0a30*/  UMOV UR60, URZ ;  /* 0x0000003f003c7c82 */ /* 0x000fe20008000000 */
[----:B------:R-:W-:Y:S01]  /*0a40*/  IMAD.U32 R212, RZ, RZ, UR4 ;  /* 0x00000004ffd47e24 */ /* 0x000fe2000f8e00ff */
[----:B------:R-:W-:Y:S02]  /*0a50*/  UMOV UR4, URZ ;  /* 0x0000003f00047c82 */ /* 0x000fe40008000000 */
[----:B------:R-:W-:Y:S02]  /*0a60*/  IMAD.U32 R214, RZ, RZ, UR4 ;  /* 0x00000004ffd67e24 */ /* 0x000fe4000f8e00ff */
[----:B------:R-:W-:Y:S01]  /*0a70*/  IMAD.U32 R16, RZ, RZ, UR4 ;  /* 0x00000004ff107e24 */ /* 0x000fe2000f8e00ff */
[----:B--2---:R-:W-:Y:S02]  /*0a80*/  R2UR UR5, R3 ;  /* 0x00000000030572ca */ /* 0x004fe400000e0000 */
[----:B------:R-:W-:-:S04]  /*0a90*/  SHF.R.S32.HI R3, RZ, 0x1f, R0 ;  /* 0x0000001fff037819 */ /* 0x000fc80000011400 */
[CC--:B------:R-:W-:Y:S02]  /*0aa0*/  LEA.HI R2, R3.reuse, R0.reuse, RZ, 0x7 ;  /* 0x0000000003027211 */ /* 0x0c0fe400078f38ff */
[CC--:B------:R-:W-:Y:S02]  /*0ab0*/  LEA.HI R6, R3.reuse, R0.reuse, RZ, 0x5 ;  /* 0x0000000003067211 */ /* 0x0c0fe400078f28ff */
[----:B------:R-:W-:Y:S02]  /*0ac0*/  LOP3.LUT R5, R2, 0xffffff80, RZ, 0xc0, !PT ;  /* 0xffffff8002057812 */ /* 0x000fe400078ec0ff */
[CC--:B------:R-:W-:Y:S01]  /*0ad0*/  LEA.HI R4, R3.reuse, R0.reuse, RZ, 0x4 ;  /* 0x0000000003047211 */ /* 0x0c0fe200078f20ff */
[----:B------:R-:W-:Y:S01]  /*0ae0*/  IMAD.SHL.U32 R6, R6, 0x20, RZ ;  /* 0x0000002006067824 */ /* 0x000fe200078e00ff */
[CC--:B------:R-:W-:Y:S01]  /*0af0*/  LEA.HI R7, R3.reuse, R0.reuse, RZ, 0x2 ;  /* 0x0000000003077211 */ /* 0x0c0fe200078f10ff */
[----:B------:R-:W-:Y:S01]  /*0b00*/  IMAD.IADD R218, R0, 0x1, -R5 ;  /* 0x0000000100da7824 */ /* 0x000fe200078e0a05 */
[----:B------:R-:W-:Y:S01]  /*0b10*/  LEA.HI R213, R3, R0, RZ, 0x3 ;  /* 0x0000000003d57211 */ /* 0x000fe200078f18ff */
[----:B------:R-:W-:Y:S01]  /*0b20*/  ULOP3.LUT UR5, UR5, 0x1, URZ, 0xfc, !UPT ;  /* 0x0000000105057892 */ /* 0x000fe2000f8efc3f */
[----:B------:R-:W-:-:S02]  /*0b30*/  LOP3.LUT R13, R7, 0xfffffffc, RZ, 0xc0, !PT ;  /* 0xfffffffc070d7812 */ /* 0x000fc400078ec0ff */
[----:B------:R-:W-:Y:S02]  /*0b40*/  SHF.R.S32.HI R5, RZ, 0x1f, R218 ;  /* 0x0000001fff057819 */ /* 0x000fe400000114da */
[----:B------:R-:W-:Y:S01]  /*0b50*/  SHF.R.S32.HI R219, RZ, 0x7, R2 ;  /* 0x00000007ffdb7819 */ /* 0x000fe20000011402 */
[----:B------:R-:W-:Y:S01]  /*0b60*/  IMAD.IADD R13, R0, 0x1, -R13 ;  /* 0x00000001000d7824 */ /* 0x000fe200078e0a0d */
[----:B------:R-:W-:Y:S01]  /*0b70*/  LEA.HI R3, R5, R218, RZ, 0x2 ;  /* 0x000000da05037211 */ /* 0x000fe200078f10ff */
[----:B------:R-:W-:Y:S01]  /*0b80*/  IMAD.U32 R226, RZ, RZ, UR5 ;  /* 0x00000005ffe27e24 */ /* 0x000fe2000f8e00ff */
[----:B------:R-:W-:Y:S02]  /*0b90*/  LOP3.LUT R7, R4, 0x3fffff0, RZ, 0xc0, !PT ;  /* 0x03fffff004077812 */ /* 0x000fe400078ec0ff */
[--C-:B------:R-:W-:Y:S02]  /*0ba0*/  SHF.R.S32.HI R8, RZ, 0x2, R3.reuse ;  /* 0x00000002ff087819 */ /* 0x100fe40000011403 */
[----:B------:R-:W-:Y:S01]  /*0bb0*/  SHF.R.S32.HI R11, RZ, 0x1f, R3 ;  /* 0x0000001fff0b7819 */ /* 0x000fe20000011403 */
[----:B------:R-:W-:Y:S01]  /*0bc0*/  IMAD.IADD R7, R0, 0x1, -R7 ;  /* 0x0000000100077824 */ /* 0x000fe200078e0a07 */
[----:B------:R-:W-:-:S02]  /*0bd0*/  LOP3.LUT R23, R213, 0xfffffff8, RZ, 0xc0, !PT ;  /* 0xfffffff8d5177812 */ /* 0x000fc400078ec0ff */
[----:B------:R-:W-:Y:S02]  /*0be0*/  LEA.HI R11, R11, R8, RZ, 0x3 ;  /* 0x000000080b0b7211 */ /* 0x000fe400078f18ff */
[----:B------:R-:W-:Y:S01]  /*0bf0*/  LEA.HI R2, R2, R219, RZ, 0x1 ;  /* 0x000000db02027211 */ /* 0x000fe200078f08ff */
[----:B------:R-:W-:Y:S01]  /*0c00*/  IMAD.IADD R23, R0, 0x1, -R23 ;  /* 0x0000000100177824 */ /* 0x000fe200078e0a17 */
[----:B------:R-:W-:Y:S02]  /*0c10*/  LOP3.LUT R11, R11, 0xfffffff8, RZ, 0xc0, !PT ;  /* 0xfffffff80b0b7812 */ /* 0x000fe400078ec0ff */
[----:B------:R-:W-:Y:S01]  /*0c20*/  LEA.HI R5, R5, R218, RZ, 0x5 ;  /* 0x000000da05057211 */ /* 0x000fe200078f28ff */
[----:B------:R-:W-:Y:S01]  /*0c30*/  IMAD.SHL.U32 R17, R23, 0x8, RZ ;  /* 0x0000000817117824 */ /* 0x000fe200078e00ff */
[----:B------:R-:W-:Y:S01]  /*0c40*/  SHF.R.S32.HI R9, RZ, 0x4, R4 ;  /* 0x00000004ff097819 */ /* 0x000fe20000011404 */
[----:B------:R-:W-:Y:S01]  /*0c50*/  IMAD.IADD R8, R8, 0x1, -R11 ;  /* 0x0000000108087824 */ /* 0x000fe200078e0a0b */
[----:B------:R-:W-:Y:S01]  /*0c60*/  LOP3.LUT R2, R2, 0x3fffffe, RZ, 0xc0, !PT ;  /* 0x03fffffe02027812 */ /* 0x000fe200078ec0ff */
[C---:B------:R-:W-:Y:S01]  /*0c70*/  VIADD R22, R17.reuse, 0x40 ;  /* 0x0000004011167836 */ /* 0x040fe20000000000 */
[----:B------:R-:W-:Y:S01]  /*0c80*/  SHF.R.S32.HI R5, RZ, 0x5, R5 ;  /* 0x00000005ff057819 */ /* 0x000fe20000011405 */
[----:B------:R-:W-:Y:S01]  /*0c90*/  VIADD R19, R17, 0x80 ;  /* 0x0000008011137836 */ /* 0x000fe20000000000 */
[----:B------:R-:W-:Y:S01]  /*0ca0*/  LEA.HI R4, R4, R9, RZ, 0x1 ;  /* 0x0000000904047211 */ /* 0x000fe200078f08ff */
[----:B------:R-:W-:Y:S01]  /*0cb0*/  IMAD.IADD R2, R219, 0x1, -R2 ;  /* 0x00000001db027824 */ /* 0x000fe200078e0a02 */
[----:B------:R-:W-:Y:S01]  /*0cc0*/  LEA.HI R0, R13, R13, RZ, 0x1 ;  /* 0x0000000d0d007211 */ /* 0x000fe200078f08ff */
[----:B------:R-:W-:Y:S01]  /*0cd0*/  IMAD R5, R5, 0x10, R8 ;  /* 0x0000001005057824 */ /* 0x000fe200078e0208 */
[----:B------:R-:W-:Y:S01]  /*0ce0*/  LOP3.LUT R6, R6, 0xfffffc00, RZ, 0xc0, !PT ;  /* 0xfffffc0006067812 */ /* 0x000fe200078ec0ff */
[----:B------:R-:W-:Y:S01]  /*0cf0*/  VIADD R18, R17, 0xc0 ;  /* 0x000000c011127836 */ /* 0x000fe20000000000 */
[----:B------:R-:W-:-:S02]  /*0d00*/  LOP3.LUT R4, R4, 0x1ffffffe, RZ, 0xc0, !PT ;  /* 0x1ffffffe04047812 */ /* 0x000fc400078ec0ff */
[----:B------:R-:W-:Y:S01]  /*0d10*/  LOP3.LUT R3, R3, 0x7ffffffc, RZ, 0xc0, !PT ;  /* 0x7ffffffc03037812 */ /* 0x000fe200078ec0ff */
[----:B------:R-:W-:Y:S01]  /*0d20*/  IMAD R7, R7, 0x40, R6 ;  /* 0x0000004007077824 */ /* 0x000fe200078e0206 */
[----:B------:R-:W-:Y:S01]  /*0d30*/  LOP3.LUT R0, R0, 0x1ffffffe, RZ, 0xc0, !PT ;  /* 0x1ffffffe00007812 */ /* 0x000fe200078ec0ff */
[----:B------:R-:W-:Y:S01]  /*0d40*/  IMAD.MOV.U32 R6, RZ, RZ, -0x2 ;  /* 0xfffffffeff067424 */ /* 0x000fe200078e00ff */
[----:B------:R-:W-:Y:S01]  /*0d50*/  IADD3 R4, R9, -R4, RZ ;  /* 0x8000000409047210 */ /* 0x000fe20007ffe0ff */
[----:B------:R-:W-:Y:S01]  /*0d60*/  IMAD.IADD R3, R218, 0x1, -R3 ;  /* 0x00000001da037824 */ /* 0x000fe200078e0a03 */
[----:B------:R-:W-:Y:S01]  /*0d70*/  LEA R220, R2, R5, 0x6 ;  /* 0x0000000502dc7211 */ /* 0x000fe200078e30ff */
[----:B------:R-:W-:Y:S01]  /*0d80*/  IMAD.IADD R221, R13, 0x1, -R0 ;  /* 0x000000010ddd7824 */ /* 0x000fe200078e0a00 */
[----:B------:R-:W-:Y:S01]  /*0d90*/  SHF.R.S32.HI R213, RZ, 0x3, R213 ;  /* 0x00000003ffd57819 */ /* 0x000fe200000114d5 */
[----:B------:R-:W-:Y:S01]  /*0da0*/  IMAD R224, R4, 0x8, R7 ;  /* 0x0000000804e07824 */ /* 0x000fe200078e0207 */
[----:B------:R-:W-:Y:S01]  /*0db0*/  SHF.R.S32.HI R229, RZ, 0x1f, R22 ;  /* 0x0000001fffe57819 */ /* 0x000fe20000011416 */
[----:B------:R-:W-:Y:S01]  /*0dc0*/  IMAD R225, R3, R6, 0x50 ;  /* 0x0000005003e17424 */ /* 0x000fe200078e0206 */
[----:B------:R-:W-:Y:S01]  /*0dd0*/  SHF.R.S32.HI R228, RZ, 0x1f, R19 ;  /* 0x0000001fffe47819 */ /* 0x000fe20000011413 */
[----:B------:R-:W-:Y:S01]  /*0de0*/  IMAD R221, R221, 0x8, R220 ;  /* 0x00000008dddd7824 */ /* 0x000fe200078e02dc */
[----:B------:R-:W-:-:S07]  /*0df0*/  SHF.R.S32.HI R227, RZ, 0x1f, R18 ;  /* 0x0000001fffe37819 */ /* 0x000fce0000011412 */
.L_x_37:
[----:B------:R-:W0:Y:S01]  /*0e00*/  SHFL.IDX PT, R0, R219, RZ, 0x1f ;  /* 0x00001fffdb007589 */ /* 0x000e2200000e0000 */
[----:B-1----:R-:W1:Y:S01]  /*0e10*/  S2UR UR4, SR_CgaCtaId ;  /* 0x00000000000479c3 */ /* 0x002e620000008800 */
[----:B------:R-:W-:Y:S01]  /*0e20*/  ULDC.64 UR6, c[0x0][0x418] ;  /* 0x0001060000067ab9 */ /* 0x000fe20000000a00 */
[----:B------:R-:W-:Y:S01]  /*0e30*/  ULDC UR5, c[0x0][0xc38] ;  /* 0x00030e0000057ab9 */ /* 0x000fe20000000800 */
[----:B------:R-:W-:Y:S01]  /*0e40*/  UISETP.NE.U32.AND UP0, UPT, UR6, URZ, UPT ;  /* 0x0000003f0600728c */ /* 0x000fe2000bf05070 */
[----:B------:R-:W-:Y:S01]  /*0e50*/  R2UR UR13, R212 ;  /* 0x00000000d40d72ca */ /* 0x000fe200000e0000 */
[----:B------:R-:W-:Y:S02]  /*0e60*/  UISETP.NE.AND UP1, UPT, UR5, 0x1, UPT ;  /* 0x000000010500788c */ /* 0x000fe4000bf25270 */
[----:B------:R-:W-:Y:S01]  /*0e70*/  UISETP.NE.AND.EX UP0, UPT, UR7, URZ, UPT, UP0 ;  /* 0x0000003f0700728c */ /* 0x000fe2000bf05300 */
[----:B------:R-:W-:Y:S01]  /*0e80*/  ULDC UR5, c[0x0][0xc44] ;  /* 0x0003110000057ab9 */ /* 0x000fe20000000800 */
[----:B------:R-:W-:Y:S01]  /*0e90*/  UMOV UR36, 0x400 ;  /* 0x0000040000247882 */ /* 0x000fe20000000000 */
[----:B------:R-:W-:Y:S01]  /*0ea0*/  UISETP.NE.AND UP2, UPT, UR5, 0x1, UPT ;  /* 0x000000010500788c */ /* 0x000fe2000bf45270 */
[----:B------:R-:W-:Y:S01]  /*0eb0*/  ULDC UR61, c[0x0][0x424] ;  /* 0x00010900003d7ab9 */ /* 0x000fe20000000800 */
[----:B------:R-:W-:Y:S01]  /*0ec0*/  ULDC UR10, c[0x0][0x2f0] ;  /* 0x0000bc00000a7ab9 */ /* 0x000fe20000000800 */
[----:B------:R-:W-:-:S03]  /*0ed0*/  USEL UR61, UR61, 0x1, UP0 ;  /* 0x000000013d3d7887 */ /* 0x000fc60008000000 */
[----:B------:R-:W-:Y:S01]  /*0ee0*/  @UP1 ULDC UR12, c[0x0][0xc40] ;  /* 0x00031000000c1ab9 */ /* 0x000fe20000000800 */
[----:B------:R-:W-:Y:S01]  /*0ef0*/  UMOV UR14, UR13 ;  /* 0x0000000d000e7c82 */ /* 0x000fe20008000000 */
[----:B------:R-:W-:-:S03]  /*0f00*/  UIMAD UR61, UR61, UR10, URZ ;  /* 0x0000000a3d3d72a4 */ /* 0x000fc6000f8e023f */
[----:B------:R-:W-:Y:S01]  /*0f10*/  @UP2 ULDC.64 UR8, c[0x0][0xc48] ;  /* 0x0003120000082ab9 */ /* 0x000fe20000000a00 */
[----:B0-----:R-:W-:Y:S01]  /*0f20*/  R2UR UR6, R0 ;  /* 0x00000000000672ca */ /* 0x001fe200000e0000 */
[----:B-1----:R-:W-:-:S03]  /*0f30*/  ULEA UR36, UR4, UR36, 0x18 ;  /* 0x0000002404247291 */ /* 0x002fc6000f8ec03f */
[----:B------:R-:W-:Y:S01]  /*0f40*/  @UP1 ULDC UR4, c[0x0][0xc3c] ;  /* 0x00030f0000041ab9 */ /* 0x000fe20000000800 */
[----:B------:R-:W-:Y:S02]  /*0f50*/  UIADD3 UR11, UR36, 0x14400, URZ ;  /* 0x00014400240b7890 */ /* 0x000fe4000fffe03f */
[----:B------:R-:W-:Y:S02]  /*0f60*/  UIMAD.WIDE.U32 UR4, UR13, UR4, URZ ;  /* 0x000000040d0472a5 */ /* 0x000fe4000f8e003f */
[----:B------:R-:W-:Y:S02]  /*0f70*/  ULOP3.LUT UP0, URZ, UR11, 0x9f, URZ, 0xc0, !UPT ;  /* 0x0000009f0b3f7892 */ /* 0x000fe4000f80c03f */
[----:B------:R-:W-:Y:S02]  /*0f80*/  @UP1 USHF.R.U32.HI UR14, URZ, UR12, UR5 ;  /* 0x0000000c3f0e1299 */ /* 0x000fe40008011605 */
[----:B------:R-:W-:Y:S02]  /*0f90*/  ULEA.HI UR7, UR6, UR6, URZ, 0x1 ;  /* 0x0000000606077291 */ /* 0x000fe4000f8f083f */
[----:B------:R-:W-:Y:S01]  /*0fa0*/  UIMAD.WIDE.U32 UR4, UR14, UR8, URZ ;  /* 0x000000080e0472a5 */ /* 0x000fe2000f8e003f */
[----:B------:R-:W-:Y:S01]  /*0fb0*/  PLOP3.LUT P0, PT, PT, PT, UP0, 0x80, 0x0 ;  /* 0x000000000000781c */ /* 0x000fe20003f0f008 */
[----:B------:R-:W-:Y:S01]  /*0fc0*/  ULOP3.LUT UR7, UR7, 0x1e, URZ, 0xc0, !UPT ;  /* 0x0000001e07077892 */ /* 0x000fe2000f8ec03f */
[----:B------:R-:W-:Y:S01]  /*0fd0*/  IMAD.U32 R216, RZ, RZ, UR14 ;  /* 0x0000000effd87e24 */ /* 0x000fe2000f8e00ff */
[----:B------:R-:W-:Y:S01]  /*0fe0*/  UMOV UR10, UR14 ;  /* 0x0000000e000a7c82 */ /* 0x000fe20008000000 */
[----:B------:R-:W-:-:S02]  /*0ff0*/  @UP2 USHF.R.U32.HI UR10, URZ, UR9, UR5 ;  /* 0x000000093f0a2299 */ /* 0x000fc40008011605 */
[----:B------:R-:W-:Y:S02]  /*1000*/  UIADD3 UR7, UR6, -UR7, URZ ;  /* 0x8000000706077290 */ /* 0x000fe4000fffe03f */
[----:B------:R-:W-:Y:S02]  /*1010*/  UIADD3 UR6, UR61, 0x4f, URZ ;  /* 0x0000004f3d067890 */ /* 0x000fe4000fffe03f */
[----:B------:R-:W-:Y:S01]  /*1020*/  ULEA UR8, UR7, UR11, 0xd ;  /* 0x0000000b07087291 */ /* 0x000fe2000f8e683f */
[----:B------:R-:W-:Y:S01]  /*1030*/  IMAD.U32 R215, RZ, RZ, UR10 ;  /* 0x0000000affd77e24 */ /* 0x000fe2000f8e00ff */
[----:B------:R-:W-:Y:S02]  /*1040*/  UIMAD.WIDE UR6, UR6, 0x66666667, URZ ;  /* 0x66666667060678a5 */ /* 0x000fe4000f8e023f */
[----:B------:R-:W-:Y:S02]  /*1050*/  USHF.R.U32.HI UR8, URZ, 0x4, UR8 ;  /* 0x000000043f087899 */ /* 0x000fe40008011608 */
[----:B------:R-:W-:-:S02]  /*1060*/  USHF.R.U32.HI UR4, URZ, 0x1f, UR7 ;  /* 0x0000001f3f047899 */ /* 0x000fc40008011607 */
[----:B------:R-:W-:Y:S02]  /*1070*/  ULOP3.LUT UR37, UR8, 0x3fff, URZ, 0xc0, !UPT ;  /* 0x00003fff08257892 */ /* 0x000fe4000f8ec03f */
[----:B------:R-:W-:-:S03]  /*1080*/  ULEA.HI.SX32 UR5, UR7, UR4, 0x1b ;  /* 0x0000000407057291 */ /* 0x000fc6000f8fda3f */
[----:B------:R-:W-:Y:S02]  /*1090*/  UMOV UR4, UR13 ;  /* 0x0000000d00047c82 */ /* 0x000fe40008000000 */
[----:B------:R-:W-:Y:S01]  /*10a0*/  MOV R217, UR4 ;  /* 0x0000000400d97c02 */ /* 0x000fe20008000f00 */
[----:B------:R-:W-:Y:S01]  /*10b0*/  IMAD.U32 R152, RZ, RZ, UR5 ;  /* 0x00000005ff987e24 */ /* 0x000fe2000f8e00ff */
[----:B---3--:R-:W-:Y:S06]  /*10c0*/  @!P0 BRA `(.L_x_9) ;  /* 0x0000000000408947 */ /* 0x008fec0003800000 */
[----:B------:R-:W-:Y:S01]  /*10d0*/  MOV R0, 0x0 ;  /* 0x0000000000007802 */ /* 0x000fe20000000f00 */
[----:B------:R-:W-:Y:S01]  /*10e0*/  ULDC.64 UR4, c[0x4][0xa8] ;  /* 0x01002a0000047ab9 */ /* 0x000fe20000000a00 */
[----:B------:R-:W-:Y:S01]  /*10f0*/  ULDC.64 UR6, c[0x4][0x28] ;  /* 0x01000a0000067ab9 */ /* 0x000fe20000000a00 */
[----:B------:R-:W-:Y:S01]  /*1100*/  IMAD.U32 R4, RZ, RZ, UR4 ;  /* 0x00000004ff047e24 */ /* 0x000fe2000f8e00ff */
[----:B------:R0:W1:Y:S01]  /*1110*/  LDC.64 R2, c[0x4][R0] ;  /* 0x0100000000027b82 */ /* 0x0000620000000a00 */
[----:B------:R-:W-:Y:S01]  /*1120*/  IMAD.U32 R5, RZ, RZ, UR5 ;  /* 0x00000005ff057e24 */ /* 0x000fe2000f8e00ff */
[----:B------:R-:W-:Y:S01]  /*1130*/  ULDC.64 UR4, c[0x4][0xb0] ;  /* 0x01002c0000047ab9 */ /* 0x000fe20000000a00 */
[----:B------:R-:W-:Y:S01]  /*1140*/  IMAD.U32 R10, RZ, RZ, UR6 ;  /* 0x00000006ff0a7e24 */ /* 0x000fe2000f8e00ff */
[----:B------:R-:W-:Y:S01]  /*1150*/  MOV R13, RZ ;  /* 0x000000ff000d7202 */ /* 0x000fe20000000f00 */
[----:B------:R-:W-:Y:S02]  /*1160*/  IMAD.U32 R6, RZ, RZ, UR4 ;  /* 0x00000004ff067e24 */ /* 0x000fe4000f8e00ff */
[----:B------:R-:W-:-:S02]  /*1170*/  IMAD.U32 R7, RZ, RZ, UR5 ;  /* 0x00000005ff077e24 */ /* 0x000fc4000f8e00ff */
[----:B------:R-:W-:Y:S02]  /*1180*/  IMAD.U32 R11, RZ, RZ, UR7 ;  /* 0x00000007ff0b7e24 */ /* 0x000fe4000f8e00ff */
[----:B------:R-:W-:Y:S02]  /*1190*/  IMAD.MOV.U32 R8, RZ, RZ, 0x70 ;  /* 0x00000070ff087424 */ /* 0x000fe400078e00ff */
[----:B0-----:R-:W-:-:S07]  /*11a0*/  IMAD.MOV.U32 R12, RZ, RZ, 0x1 ;  /* 0x00000001ff0c7424 */ /* 0x001fce00078e00ff */
[----:B------:R-:W-:-:S07]  /*11b0*/  LEPC R20, `(.L_x_9) ;  /* 0x000000001014794e */ /* 0x000fce0000000000 */
[----:B-1----:R-:W-:Y:S05]  /*11c0*/  CALL.ABS.NOINC R2 ;  /* 0x0000000002007343 */ /* 0x002fea0003c00000 */
.L_x_9:
[----:B------:R-:W-:Y:S02]  /*11d0*/  R2UR UR4, R214 ;  /* 0x00000000d60472ca */ /* 0x000fe400000e0000 */
[----:B------:R-:W-:-:S11]  /*11e0*/  R2UR UR5, R226 ;  /* 0x00000000e20572ca */ /* 0x000fd600000e0000 */
[----:B------:R-:W-:Y:S02]  /*11f0*/  ULOP3.LUT UR4, UR4, 0x1, URZ, 0xc0, !UPT ;  /* 0x0000000104047892 */ /* 0x000fe4000f8ec03f */
[----:B------:R-:W-:-:S04]  /*1200*/  IMAD.U32 R2, RZ, RZ, UR5 ;  /* 0x00000005ff027e24 */ /* 0x000fc8000f8e00ff */
[----:B------:R-:W-:Y:S01]  /*1210*/  IMAD.U32 R0, RZ, RZ, UR4 ;  /* 0x00000004ff007e24 */ /* 0x000fe2000f8e00ff */
[----:B------:R-:W-:-:S04]  /*1220*/  ISETP.NE.AND P0, PT, R2, 0x3, PT ;  /* 0x000000030200780c */ /* 0x000fc80003f05270 */
[----:B------:R-:W-:-:S04]  /*1230*/  SHF.L.U32 R0, R0, 0x1f, RZ ;  /* 0x0000001f00007819 */ /* 0x000fc800000006ff */
[----:B------:R-:W0:Y:S02]  /*1240*/  SYNCS.PHASECHK.TRANS64.TRYWAIT P1, [UR36+0x38800], R0 ;  /* 0x03880000ff0075a7 */ /* 0x000e240008020164 */
[----:B0-----:R-:W-:Y:S05]  /*1250*/  @!P1 BRA `(.L_x_10) ;  /* 0x00000108000c9947 */ /* 0x001fea0003800000 */
.L_x_138:
[----:B------:R-:W-:Y:S05]  /*1260*/  @!P0 BRA `(.L_x_11) ;  /* 0x0000000000048947 */ /* 0x000fea0003800000 */
[----:B------:R-:W-:Y:S01]  /*1270*/  BPT.TRAP 0x1 ;  /* 0x000000040000795c */ /* 0x000fe20000300000 */
.L_x_11:
[----:B------:R-:W-:Y:S01]  /*1280*/  R2UR UR4, R16 ;  /* 0x00000000100472ca */ /* 0x000fe200000e0000 */
[----:B0-----:R-:W-:-:S05]  /*1290*/  IMAD.U32 R0, RZ, RZ, UR60 ;  /* 0x0000003cff007e24 */ /* 0x001fca000f8e00ff */
[----:B------:R-:W-:-:S07]  /*12a0*/  LEA R0, R0, UR36, 0x3 ;  /* 0x0000002400007c11 */ /* 0x000fce000f8e18ff */
[----:B------:R-:W-:-:S05]  /*12b0*/  IMAD.U32 R3, RZ, RZ, UR4 ;  /* 0x00000004ff037e24 */ /* 0x000fca000f8e00ff */
[----:B------:R-:W-:-:S04]  /*12c0*/  SHF.L.U32 R3, R3, 0x1f, RZ ;  /* 0x0000001f03037819 */ /* 0x000fc800000006ff */
[----:B------:R0:W1:Y:S01]  /*12d0*/  SYNCS.PHASECHK.TRANS64.TRYWAIT P2, [R0+URZ+0x38830], R3 ;  /* 0x03883003000075a7 */ /* 0x000062000804017f */
[----:B------:R-:W-:Y:S05]  /*12e0*/  @!P0 BRA `(.L_x_12) ;  /* 0x0000000000048947 */ /* 0x000fea0003800000 */
[----:B------:R-:W-:Y:S01]  /*12f0*/  BPT.TRAP 0x1 ;  /* 0x000000040000795c */ /* 0x000fe20000300000 */
.L_x_12:
[----:B------:R-:W2:Y:S01]  /*1300*/  S2R R2, SR_TID.X ;  /* 0x0000000000027919 */ /* 0x000ea20000002100 */
[----:B------:R-:W-:Y:S01]  /*1310*/  IMAD.MOV.U32 R151, RZ, RZ, RZ ;  /* 0x000000ffff977224 */ /* 0x000fe200078e00ff */
[----:B--2---:R-:W-:-:S04]  /*1320*/  LOP3.LUT R2, R2, 0x7f, RZ, 0xc0, !PT ;  /* 0x0000007f02027812 */ /* 0x004fc800078ec0ff */
[----:B------:R-:W-:Y:S01]  /*1330*/  ISETP.NE.AND P1, PT, R2, RZ, PT ;  /* 0x000000ff0200720c */ /* 0x000fe20003f25270 */
[----:B-1----:R-:W-:-:S12]  /*1340*/  @P2 BRA `(.L_x_13) ;  /* 0x0000000000082947 */ /* 0x002fd80003800000 */
[----:B------:R-:W1:Y:S02]  /*1350*/  SYNCS.PHASECHK.TRANS64.TRYWAIT P2, [R0+URZ+0x38830], R3 ;  /* 0x03883003000075a7 */ /* 0x000e64000804017f */
[----:B-1----:R-:W-:Y:S05]  /*1360*/  @!P2 BRA `(.L_x_14) ;  /* 0x0000010400e0a947 */ /* 0x002fea0003800000 */
.L_x_13:
[----:B------:R-:W-:Y:S05]  /*1370*/  WARPSYNC.ALL ;  /* 0x0000000000007948 */ /* 0x000fea0003800000 */
[----:B------:R-:W-:Y:S01]  /*1380*/  UIADD3 UR36, UR36, 0x24400, URZ ;  /* 0x0002440024247890 */ /* 0x000fe2000fffe03f */
[----:B------:R-:W-:Y:S01]  /*1390*/  WARPGROUP.ARRIVE ;  /* 0x00000000000079c5 */ /* 0x000fe20000000000 */
[----:B------:R-:W-:Y:S01]  /*13a0*/  ULOP3.LUT UR5, UR37, 0x10000, URZ, 0xfc, !UPT ;  /* 0x0001000025057892 */ /* 0x000fe2000f8efc3f */
[----:B------:R-:W-:Y:S01]  /*13b0*/  P2R R20, PR, RZ, 0x1 ;  /* 0x00000001ff147803 */ /* 0x000fe20000000000 */
[----:B------:R-:W-:Y:S01]  /*13c0*/  USHF.R.U32.HI UR36, URZ, 0x4, UR36 ;  /* 0x000000043f247899 */ /* 0x000fe20008011624 */
[----:B01----:R-:W-:Y:S01]  /*13d0*/  @!P1 VIADD R0, R0, 0x38840 ;  /* 0x0003884000009836 */ /* 0x003fe20000000000 */
[----:B------:R-:W-:Y:S01]  /*13e0*/  UMOV UR9, 0x40000040 ;  /* 0x4000004000097882 */ /* 0x000fe20000000000 */
[----:B------:R-:W-:Y:S01]  /*13f0*/  UMOV UR11, 0x40000040 ;  /* 0x40000040000b7882 */ /* 0x000fe20000000000 */
[----:B------:R-:W-:Y:S01]  /*1400*/  ULOP3.LUT UR36, UR36, 0x3fff, URZ, 0xc0, !UPT ;  /* 0x00003fff24247892 */ /* 0x000fe2000f8ec03f */
[----:B------:R-:W-:Y:S01]  /*1410*/  IMAD.U32 R13, RZ, RZ, UR9 ;  /* 0x00000009ff0d7e24 */ /* 0x000fe2000f8e00ff */
[----:B------:R-:W-:Y:S01]  /*1420*/  UMOV UR8, UR5 ;  /* 0x0000000500087c82 */ /* 0x000fe20008000000 */
[----:B------:R-:W-:Y:S01]  /*1430*/  UMOV UR21, UR9 ;  /* 0x0000000900157c82 */ /* 0x000fe20008000000 */
[----:B------:R-:W-:Y:S01]  /*1440*/  ULOP3.LUT UR4, UR36, 0x10000, URZ, 0xfc, !UPT ;  /* 0x0001000024047892 */ /* 0x000fe2000f8efc3f */
[----:B------:R-:W-:Y:S01]  /*1450*/  IMAD.U32 R12, RZ, RZ, UR8 ;  /* 0x00000008ff0c7e24 */ /* 0x000fe2000f8e00ff */
[----:B------:R-:W-:Y:S01]  /*1460*/  UMOV UR20, UR8 ;  /* 0x0000000800147c82 */ /* 0x000fe20008000000 */
[----:B------:R-:W-:Y:S01]  /*1470*/  UMOV UR13, UR21 ;  /* 0x00000015000d7c82 */ /* 0x000fe20008000000 */
[----:B------:R-:W-:Y:S01]  /*1480*/  UMOV UR12, UR20 ;  /* 0x00000014000c7c82 */ /* 0x000fe20008000000 */
[----:B------:R-:W-:Y:S01]  /*1490*/  UMOV UR15, 0x40000040 ;  /* 0x40000040000f7882 */ /* 0x000fe20000000000 */
[----:B------:R-:W-:Y:S01]  /*14a0*/  IMAD.U32 R15, RZ, RZ, UR4 ;  /* 0x00000004ff0f7e24 */ /* 0x000fe2000f8e00ff */
[----:B------:R-:W-:Y:S01]  /*14b0*/  UIMAD UR4, UR60, 0xa00, UR4 ;  /* 0x00000a003c0478a4 */ /* 0x000fe2000f8e0204 */
[----:B------:R-:W-:Y:S01]  /*14c0*/  @!P1 PRMT R0, RZ, 0x654, R0 ;  /* 0x00000654ff009816 */ /* 0x000fe20000000000 */
[----:B------:R-:W-:Y:S01]  /*14d0*/  UMOV UR16, UR20 ;  /* 0x0000001400107c82 */ /* 0x000fe20008000000 */
[----:B------:R-:W-:Y:S01]  /*14e0*/  UMOV UR17, UR21 ;  /* 0x0000001500117c82 */ /* 0x000fe20008000000 */
[----:B------:R-:W-:Y:S01]  /*14f0*/  UIADD3 UR14, UR4, 0x100, URZ ;  /* 0x00000100040e7890 */ /* 0x000fe2000fffe03f */
[-C--:B------:R-:W-:Y:S01]  /*1500*/  MOV R150, R151.reuse ;  /* 0x0000009700967202 */ /* 0x080fe20000000f00 */
[----:B------:R-:W-:Y:S01]  /*1510*/  UIADD3 UR18, UR4, 0x180, URZ ;  /* 0x0000018004127890 */ /* 0x000fe2000fffe03f */
[--C-:B------:R-:W-:Y:S01]  /*1520*/  IMAD.MOV.U32 R149, RZ, RZ, R151.reuse ;  /* 0x000000ffff957224 */ /* 0x100fe200078e0097 */
[----:B------:R-:W-:Y:S01]  /*1530*/  UMOV UR10, UR4 ;  /* 0x00000004000a7c82 */ /* 0x000fe20008000000 */
[----:B------:R-:W-:Y:S01]  /*1540*/  UMOV UR19, 0x40000040 ;  /* 0x4000004000137882 */ /* 0x000fe20000000000 */
[----:B------:R-:W-:Y:S01]  /*1550*/  HGMMA.64x16x16.F32 R56, gdesc[UR8], RZ, !UPT, gsb0 ;  /* 0x00200000083879f0 */ /* 0x000fe2000c0008ff */
[----:B------:R-:W-:Y:S01]  /*1560*/  UIADD3 UR10, UR4, 0x80, URZ ;  /* 0x00000080040a7890 */ /* 0x000fe2000fffe03f */
[--C-:B------:R-:W-:Y:S01]  /*1570*/  IMAD.MOV.U32 R148, RZ, RZ, R151.reuse ;  /* 0x000000ffff947224 */ /* 0x100fe200078e0097 */
[----:B------:R-:W-:Y:S01]  /*1580*/  UMOV UR8, UR20 ;  /* 0x0000001400087c82 */ /* 0x000fe20008000000 */
[----:B------:R-:W-:Y:S01]  /*1590*/  UMOV UR9, UR21 ;  /* 0x0000001500097c82 */ /* 0x000fe20008000000 */
[----:B------:R-:W-:Y:S01]  /*15a0*/  UMOV UR11, 0x40000040 ;  /* 0x40000040000b7882 */ /* 0x000fe20000000000 */
[----:B------:R-:W-:Y:S01]  /*15b0*/  UIADD3 UR6, UR5, 0x2, URZ ;  /* 0x0000000205067890 */ /* 0x000fe2000fffe03f */
[--C-:B------:R-:W-:Y:S01]  /*15c0*/  IMAD.MOV.U32 R147, RZ, RZ, R151.reuse ;  /* 0x000000ffff937224 */ /* 0x100fe200078e0097 */
[----:B------:R-:W-:Y:S01]  /*15d0*/  UIADD3 UR7, UR4, 0x2, URZ ;  /* 0x0000000204077890 */ /* 0x000fe2000fffe03f */
[--C-:B------:R-:W-:Y:S01]  /*15e0*/  IMAD.MOV.U32 R146, RZ, RZ, R151.reuse ;  /* 0x000000ffff927224 */ /* 0x100fe200078e0097 */
[----:B------:R-:W-:Y:S01]  /*15f0*/  UIADD3 UR22, UR4, 0x400, URZ ;  /* 0x0000040004167890 */ /* 0x000fe2000fffe03f */
[--C-:B------:R-:W-:Y:S01]  /*1600*/  IMAD.MOV.U32 R145, RZ, RZ, R151.reuse ;  /* 0x000000ffff917224 */ /* 0x100fe200078e0097 */
[----:B------:R-:W-:Y:S01]  /*1610*/  UMOV UR23, 0x40000040 ;  /* 0x4000004000177882 */ /* 0x000fe20000000000 */
        /* <DEDUP_REMOVED lines=13> */
[-C--:B------:R-:W-:Y:S01]  /*16f0*/  MOV R140, R151.reuse ;  /* 0x00000097008c7202 */ /* 0x080fe20000000f00 */
        /* <DEDUP_REMOVED lines=13> */
[----:B------:R-:W-:Y:S01]  /*17d0*/  UISETP.GE.AND UP0, UPT, UR61, 0x51, UPT ;  /* 0x000000513d00788c */ /* 0x000fe2000bf06270 */
[--C-:B------:R-:W-:Y:S01]  /*17e0*/  IMAD.MOV.U32 R135, RZ, RZ, R151.reuse ;  /* 0x000000ffff877224 */ /* 0x100fe200078e0097 */
[-C--:B------:R-:W-:Y:S01]  /*17f0*/  MOV R130, R151.reuse ;  /* 0x0000009700827202 */ /* 0x080fe20000000f00 */
[--C-:B------:R-:W-:Y:S01]  /*1800*/  IMAD.MOV.U32 R134, RZ, RZ, R151.reuse ;  /* 0x000000ffff867224 */ /* 0x100fe200078e0097 */
[-C--:B------:R-:W-:Y:S01]  /*1810*/  MOV R120, R151.reuse ;  /* 0x0000009700787202 */ /* 0x080fe20000000f00 */
[--C-:B------:R-:W-:Y:S01]  /*1820*/  IMAD.MOV.U32 R133, RZ, RZ, R151.reuse ;  /* 0x000000ffff857224 */ /* 0x100fe200078e0097 */
[-C--:B------:R-:W-:Y:S01]  /*1830*/  MOV R110, R151.reuse ;  /* 0x00000097006e7202 */ /* 0x080fe20000000f00 */
[--C-:B------:R-:W-:Y:S01]  /*1840*/  IMAD.MOV.U32 R132, RZ, RZ, R151.reuse ;  /* 0x000000ffff847224 */ /* 0x100fe200078e0097 */
[-C--:B------:R-:W-:Y:S01]  /*1850*/  MOV R100, R151.reuse ;  /* 0x0000009700647202 */ /* 0x080fe20000000f00 */
[--C-:B------:R-:W-:Y:S01]  /*1860*/  IMAD.MOV.U32 R131, RZ, RZ, R151.reuse ;  /* 0x000000ffff837224 */ /* 0x100fe200078e0097 */
[----:B------:R-:W-:Y:S01]  /*1870*/  MOV R90, R151 ;  /* 0x00000097005a7202 */ /* 0x000fe20000000f00 */
[----:B------:R-:W-:Y:S01]  /*1880*/  IMAD.MOV.U32 R129, RZ, RZ, R151 ;  /* 0x000000ffff817224 */ /* 0x000fe200078e0097 */
[----:B------:R-:W-:-:S02]  /*1890*/  WARPGROUP.DEPBAR.LE gsb0, 0x0 ;  /* 0x00008000000079c5 */ /* 0x000fc40000010000 */
[----:B------:R-:W-:Y:S01]  /*18a0*/  WARPGROUP.ARRIVE ;  /* 0x00000000000079c5 */ /* 0x000fe20000000000 */
[--C-:B------:R-:W-:Y:S01]  /*18b0*/  IMAD.MOV.U32 R128, RZ, RZ, R151.reuse ;  /* 0x000000ffff807224 */ /* 0x100fe200078e0097 */
[-C--:B------:R-:W-:Y:S01]  /*18c0*/  MOV R80, R151.reuse ;  /* 0x0000009700507202 */ /* 0x080fe20000000f00 */
[--C-:B------:R-:W-:Y:S01]  /*18d0*/  IMAD.MOV.U32 R127, RZ, RZ, R151.reuse ;  /* 0x000000ffff7f7224 */ /* 0x100fe200078e0097 */
[----:B------:R-:W-:Y:S01]  /*18e0*/  MOV R70, R151 ;  /* 0x0000009700467202 */ /* 0x000fe20000000f00 */
[--C-:B------:R-:W-:Y:S01]  /*18f0*/  IMAD.MOV.U32 R126, RZ, RZ, R151.reuse ;  /* 0x000000ffff7e7224 */ /* 0x100fe200078e0097 */
[----:B------:R-:W-:Y:S01]  /*1900*/  HGMMA.64x16x16.F32 R48, gdesc[UR8], RZ, !UPT, gsb0 ;  /* 0x00200000083079f0 */ /* 0x000fe2000c0008ff */
[----:B------:R-:W-:Y:S01]  /*1910*/  UIADD3 UR10, UR4, 0x200, URZ ;  /* 0x00000200040a7890 */ /* 0x000fe2000fffe03f */
[--C-:B------:R-:W-:Y:S01]  /*1920*/  IMAD.MOV.U32 R125, RZ, RZ, R151.reuse ;  /* 0x000000ffff7d7224 */ /* 0x100fe200078e0097 */
[----:B------:R-:W-:Y:S01]  /*1930*/  UMOV UR8, UR20 ;  /* 0x0000001400087c82 */ /* 0x000fe20008000000 */
[----:B------:R-:W-:Y:S01]  /*1940*/  UMOV UR9, UR21 ;  /* 0x0000001500097c82 */ /* 0x000fe20008000000 */
[----:B------:R-:W-:Y:S01]  /*1950*/  UMOV UR11, 0x40000040 ;  /* 0x40000040000b7882 */ /* 0x000fe20000000000 */
[----:B------:R-:W-:-:S02]  /*1960*/  IMAD.MOV.U32 R124, RZ, RZ, R151 ;  /* 0x000000ffff7c7224 */ /* 0x000fc400078e0097 */
[--C-:B------:R-:W-:Y:S02]  /*1970*/  IMAD.MOV.U32 R123, RZ, RZ, R151.reuse ;  /* 0x000000ffff7b7224 */ /* 0x100fe400078e0097 */
[--C-:B------:R-:W-:Y:S02]  /*1980*/  IMAD.MOV.U32 R122, RZ, RZ, R151.reuse ;  /* 0x000000ffff7a7224 */ /* 0x100fe400078e0097 */
[--C-:B------:R-:W-:Y:S02]  /*1990*/  IMAD.MOV.U32 R121, RZ, RZ, R151.reuse ;  /* 0x000000ffff797224 */ /* 0x100fe400078e0097 */
[--C-:B------:R-:W-:Y:S02]  /*19a0*/  IMAD.MOV.U32 R119, RZ, RZ, R151.reuse ;  /* 0x000000ffff777224 */ /* 0x100fe400078e0097 */
[--C-:B------:R-:W-:Y:S02]  /*19b0*/  IMAD.MOV.U32 R118, RZ, RZ, R151.reuse ;  /* 0x000000ffff767224 */ /* 0x100fe400078e0097 */
        /* <DEDUP_REMOVED lines=16> */
[--C-:B------:R-:W-:Y:S01]  /*1ac0*/  IMAD.MOV.U32 R99, RZ, RZ, R151.reuse ;  /* 0x000000ffff637224 */ /* 0x100fe200078e0097 */
[----:B------:R-:W-:Y:S02]  /*1ad0*/  WARPGROUP.DEPBAR.LE gsb0, 0x0 ;  /* 0x00008000000079c5 */ /* 0x000fe40000010000 */
[----:B------:R-:W-:Y:S01]  /*1ae0*/  WARPGROUP.ARRIVE ;  /* 0x00000000000079c5 */ /* 0x000fe20000000000 */
[----:B------:R-:W-:-:S02]  /*1af0*/  IMAD.MOV.U32 R98, RZ, RZ, R151 ;  /* 0x000000ffff627224 */ /* 0x000fc400078e0097 */
[--C-:B------:R-:W-:Y:S02]  /*1b00*/  IMAD.MOV.U32 R97, RZ, RZ, R151.reuse ;  /* 0x000000ffff617224 */ /* 0x100fe400078e0097 */
[--C-:B------:R-:W-:Y:S01]  /*1b10*/  IMAD.MOV.U32 R96, RZ, RZ, R151.reuse ;  /* 0x000000ffff607224 */ /* 0x100fe200078e0097 */
[----:B------:R-:W-:Y:S01]  /*1b20*/  HGMMA.64x16x16.F32 R40, gdesc[UR12], RZ, !UPT, gsb0 ;  /* 0x002000000c2879f0 */ /* 0x000fe2000c0008ff */
[----:B------:R-:W-:Y:S01]  /*1b30*/  UMOV UR12, UR6 ;  /* 0x00000006000c7c82 */ /* 0x000fe20008000000 */
[----:B------:R-:W-:Y:S01]  /*1b40*/  UMOV UR13, 0x40000040 ;  /* 0x40000040000d7882 */ /* 0x000fe20000000000 */
[----:B------:R-:W-:Y:S01]  /*1b50*/  UMOV UR14, UR7 ;  /* 0x00000007000e7c82 */ /* 0x000fe20008000000 */
[----:B------:R-:W-:Y:S01]  /*1b60*/  UMOV UR15, 0x40000040 ;  /* 0x40000040000f7882 */ /* 0x000fe20000000000 */
[----:B------:R-:W-:Y:S01]  /*1b70*/  UMOV UR20, UR12 ;  /* 0x0000000c00147c82 */ /* 0x000fe20008000000 */
[----:B------:R-:W-:Y:S01]  /*1b80*/  UMOV UR21, UR13 ;  /* 0x0000000d00157c82 */ /* 0x000fe20008000000 */
[----:B------:R-:W-:Y:S01]  /*1b90*/  IMAD.U32 R10, RZ, RZ, UR12 ;  /* 0x0000000cff0a7e24 */ /* 0x000fe2000f8e00ff */
[----:B------:R-:W-:Y:S01]  /*1ba0*/  MOV R11, UR13 ;  /* 0x0000000d000b7c02 */ /* 0x000fe20008000f00 */
[----:B------:R-:W-:Y:S01]  /*1bb0*/  UIADD3 UR6, UR5, 0x4, URZ ;  /* 0x0000000405067890 */ /* 0x000fe2000fffe03f */
[--C-:B------:R-:W-:Y:S01]  /*1bc0*/  IMAD.MOV.U32 R95, RZ, RZ, R151.reuse ;  /* 0x000000ffff5f7224 */ /* 0x100fe200078e0097 */
[----:B------:R-:W-:Y:S01]  /*1bd0*/  UIADD3 UR7, UR4, 0x4, URZ ;  /* 0x0000000404077890 */ /* 0x000fe2000fffe03f */
        /* <DEDUP_REMOVED lines=19> */
[--C-:B------:R-:W-:Y:S01]  /*1d10*/  IMAD.MOV.U32 R73, RZ, RZ, R151.reuse ;  /* 0x000000ffff497224 */ /* 0x100fe200078e0097 */
[----:B------:R-:W-:Y:S02]  /*1d20*/  WARPGROUP.DEPBAR.LE gsb0, 0x0 ;  /* 0x00008000000079c5 */ /* 0x000fe40000010000 */
[----:B------:R-:W-:Y:S01]  /*1d30*/  WARPGROUP.ARRIVE ;  /* 0x00000000000079c5 */ /* 0x000fe20000000000 */
[--C-:B------:R-:W-:Y:S02]  /*1d40*/  IMAD.MOV.U32 R72, RZ, RZ, R151.reuse ;  /* 0x000000ffff487224 */ /* 0x100fe400078e0097 */
[--C-:B------:R-:W-:Y:S02]  /*1d50*/  IMAD.MOV.U32 R71, RZ, RZ, R151.reuse ;  /* 0x000000ffff477224 */ /* 0x100fe400078e0097 */
        /* <DEDUP_REMOVED lines=10> */
[----:B------:R-:W-:Y:S01]  /*1e00*/  IMAD.MOV.U32 R64, RZ, RZ, R151 ;  /* 0x000000ffff407224 */ /* 0x000fe200078e0097 */
[----:B------:R-:W-:Y:S02]  /*1e10*/  WARPGROUP.DEPBAR.LE gsb0, 0x0 ;  /* 0x00008000000079c5 */ /* 0x000fe40000010000 */
[----:B------:R-:W-:-:S06]  /*1e20*/  WARPGROUP.ARRIVE ;  /* 0x00000000000079c5 */ /* 0x000fcc0000000000 */
[----:B------:R-:W-:Y:S01]  /*1e30*/  HGMMA.64x16x16.F32 R24, gdesc[UR8], RZ, !UPT, gsb0 ;  /* 0x00200000081879f0 */ /* 0x000fe2000c0008ff */
[----:B------:R-:W-:Y:S01]  /*1e40*/  UIADD3 UR10, UR4, 0x82, URZ ;  /* 0x00000082040a7890 */ /* 0x000fe2000fffe03f */
[----:B------:R-:W-:Y:S01]  /*1e50*/  UMOV UR8, UR20 ;  /* 0x0000001400087c82 */ /* 0x000fe20008000000 */
[----:B------:R-:W-:Y:S01]  /*1e60*/  UMOV UR9, UR21 ;  /* 0x0000001500097c82 */ /* 0x000fe20008000000 */
[----:B------:R-:W-:Y:S01]  /*1e70*/  UMOV UR11, 0x40000040 ;  /* 0x40000040000b7882 */ /* 0x000fe20000000000 */
[----:B------:R-:W-:Y:S02]  /*1e80*/  WARPGROUP.DEPBAR.LE gsb0, 0x0 ;  /* 0x00008000000079c5 */ /* 0x000fe40000010000 */
[----:B------:R-:W-:-:S06]  /*1e90*/  WARPGROUP.ARRIVE ;  /* 0x00000000000079c5 */ /* 0x000fcc0000000000 */
[----:B------:R-:W-:Y:S01]  /*1ea0*/  HGMMA.64x16x16.F32 R56, gdesc[UR12], R56, gsb0 ;  /* 0x002000000c3879f0 */ /* 0x000fe20008000838 */
        /* <DEDUP_REMOVED lines=14> */
[----:B------:R-:W-:Y:S01]  /*1f90*/  UMOV UR12, UR6 ;  /* 0x00000006000c7c82 */ /* 0x000fe20008000000 */
[----:B------:R-:W-:Y:S01]  /*1fa0*/  UMOV UR13, 0x40000040 ;  /* 0x40000040000d7882 */ /* 0x000fe20000000000 */
[----:B------:R-:W-:Y:S01]  /*1fb0*/  UMOV UR14, UR7 ;  /* 0x00000007000e7c82 */ /* 0x000fe20008000000 */
[----:B------:R-:W-:Y:S01]  /*1fc0*/  UMOV UR15, 0x40000040 ;  /* 0x40000040000f7882 */ /* 0x000fe20000000000 */
[----:B------:R-:W-:Y:S01]  /*1fd0*/  UMOV UR20, UR12 ;  /* 0x0000000c00147c82 */ /* 0x000fe20008000000 */
[----:B------:R-:W-:Y:S01]  /*1fe0*/  UMOV UR21, UR13 ;  /* 0x0000000d00157c82 */ /* 0x000fe20008000000 */
[----:B------:R-:W-:Y:S01]  /*1ff0*/  IMAD.U32 R8, RZ, RZ, UR12 ;  /* 0x0000000cff087e24 */ /* 0x000fe2000f8e00ff */
[----:B------:R-:W-:Y:S01]  /*2000*/  UIADD3 UR6, UR5, 0x6, URZ ;  /* 0x0000000605067890 */ /* 0x000fe2000fffe03f */
[----:B------:R-:W-:Y:S01]  /*2010*/  IMAD.U32 R9, RZ, RZ, UR13 ;  /* 0x0000000dff097e24 */ /* 0x000fe2000f8e00ff */
[----:B------:R-:W-:Y:S01]  /*2020*/  UIADD3 UR7, UR4, 0x6, URZ ;  /* 0x0000000604077890 */ /* 0x000fe2000fffe03f */
[----:B------:R-:W-:-:S02]  /*2030*/  WARPGROUP.DEPBAR.LE gsb0, 0x0 ;  /* 0x00008000000079c5 */ /* 0x000fc40000010000 */
        /* <DEDUP_REMOVED lines=46> */
[----:B------:R-:W-:Y:S01]  /*2320*/  UMOV UR16, UR8 ;  /* 0x0000000800107c82 */ /* 0x000fe20008000000 */
[----:B------:R-:W-:Y:S01]  /*2330*/  UMOV UR17, UR9 ;  /* 0x0000000900117c82 */ /* 0x000fe20008000000 */
[----:B------:R-:W-:Y:S02]  /*2340*/  UIADD3 UR6, UR5, 0x400, URZ ;  /* 0x0000040005067890 */ /* 0x000fe4000fffe03f */
[----:B------:R-:W-:Y:S01]  /*2350*/  UIADD3 UR7, UR4, 0x704, URZ ;  /* 0x0000070404077890 */ /* 0x000fe2000fffe03f */
[----:B------:R-:W-:-:S02]  /*2360*/  WARPGROUP.DEPBAR.LE gsb0, 0x0 ;  /* 0x00008000000079c5 */ /* 0x000fc40000010000 */
        /* <DEDUP_REMOVED lines=13> */
[----:B------:R-:W-:Y:S01]  /*2440*/  UMOV UR12, UR6 ;  /* 0x00000006000c7c82 */ /* 0x000fe20008000000 */
[----:B------:R-:W-:Y:S01]  /*2450*/  UMOV UR13, 0x40000040 ;  /* 0x40000040000d7882 */ /* 0x000fe20000000000 */
[----:B------:R-:W-:Y:S01]  /*2460*/  UMOV UR15, 0x40000040 ;  /* 0x40000040000f7882 */ /* 0x000fe20000000000 */
[----:B------:R-:W-:Y:S01]  /*2470*/  UMOV UR20, UR12 ;  /* 0x0000000c00147c82 */ /* 0x000fe20008000000 */
[----:B------:R-:W-:Y:S01]  /*2480*/  UMOV UR21, UR13 ;  /* 0x0000000d00157c82 */ /* 0x000fe20008000000 */
[----:B------:R-:W-:Y:S01]  /*2490*/  UIADD3 UR6, UR5, 0x402, URZ ;  /* 0x0000040205067890 */ /* 0x000fe2000fffe03f */
[----:B------:R-:W-:Y:S02]  /*24a0*/  MOV R2, UR13 ;  /* 0x0000000d00027c02 */ /* 0x000fe40008000f00 */
[----:B------:R-:W-:Y:S01]  /*24b0*/  MOV R3, UR12 ;  /* 0x0000000c00037c02 */ /* 0x000fe20008000f00 */
        /* <DEDUP_REMOVED lines=11> */
[----:B------:R-:W-:Y:S01]  /*2570*/  ULDC UR11, c[0x0][0x988] ;  /* 0x00026200000b7ab9 */ /* 0x000fe20000000800 */
        /* <DEDUP_REMOVED lines=30> */
[----:B------:R-:W-:Y:S02]  /*2760*/  UMOV UR15, 0x40000040 ;  /* 0x40000040000f7882 */ /* 0x000fe40000000000 */
        /* <DEDUP_REMOVED lines=29> */
[----:B------:R-:W-:Y:S03]  /*2940*/  HGMMA.64x16x16.F32 R24, gdesc[UR16], R24, gsb0 ;  /* 0x00200000101879f0 */ /* 0x000fe60008000818 */
        /* <DEDUP_REMOVED lines=135> */
[----:B------:R-:W-:Y:S01]  /*31c0*/  UIADD3 UR7, UR4, 0x706, URZ ;  /* 0x0000070604077890 */ /* 0x000fe2000fffe03f */
        /* <DEDUP_REMOVED lines=11> */
[----:B------:R-:W-:Y:S01]  /*3280*/  UIADD3 UR6, UR5, 0xc00, URZ ;  /* 0x00000c0005067890 */ /* 0x000fe2000fffe03f */
[----:B------:R-:W-:Y:S01]  /*3290*/  ULDC UR10, c[0x0][0x9d8] ;  /* 0x00027600000a7ab9 */ /* 0x000fe20000000800 */
[----:B------:R-:W-:-:S02]  /*32a0*/  WARPGROUP.DEPBAR.LE gsb0, 0x0 ;  /* 0x00008000000079c5 */ /* 0x000fc40000010000 */
        /* <DEDUP_REMOVED lines=21> */
[----:B------:R-:W-:Y:S01]  /*3400*/  UMOV UR48, UR44 ;  /* 0x0000002c00307c82 */ /* 0x000fe20008000000 */
[----:B------:R-:W-:Y:S01]  /*3410*/  UMOV UR49, UR45 ;  /* 0x0000002d00317c82 */ /* 0x000fe20008000000 */
[----:B------:R-:W-:Y:S01]  /*3420*/  UIADD3 UR6, UR5, 0xc02, URZ ;  /* 0x00000c0205067890 */ /* 0x000fe2000fffe03f */
[----:B------:R-:W-:-:S02]  /*3430*/  WARPGROUP.DEPBAR.LE gsb0, 0x0 ;  /* 0x00008000000079c5 */ /* 0x000fc40000010000 */
[----:B------:R-:W-:-:S06]  /*3440*/  WARPGROUP.ARRIVE ;  /* 0x00000000000079c5 */ /* 0x000fcc0000000000 */
[----:B------:R-:W-:Y:S01]  /*3450*/  HGMMA.64x16x16.F32 R32, gdesc[UR40], R32, gsb0 ;  /* 0x00200000282079f0 */ /* 0x000fe20008000820 */
[----:B------:R-:W-:Y:S01]  /*3460*/  UMOV UR42, UR7 ;  /* 0x00000007002a7c82 */ /* 0x000fe20008000000 */
[----:B------:R-:W-:Y:S01]  /*3470*/  UMOV UR43, 0x40000040 ;  /* 0x40000040002b7882 */ /* 0x000fe20000000000 */
[----:B------:R-:W-:Y:S01]  /*3480*/  UIADD3 UR7, UR4, 0x980, URZ ;  /* 0x0000098004077890 */ /* 0x000fe2000fffe03f */
        /* <DEDUP_REMOVED lines=52> */
[----:B------:R-:W-:Y:S01]  /*37d0*/  UIADD3 UR6, UR4, 0x804, URZ ;  /* 0x0000080404067890 */ /* 0x000fe2000fffe03f */
[----:B------:R-:W-:Y:S01]  /*37e0*/  UMOV UR12, UR52 ;  /* 0x00000034000c7c82 */ /* 0x000fe20008000000 */
[----:B------:R-:W-:Y:S01]  /*37f0*/  UMOV UR13, UR53 ;  /* 0x00000035000d7c82 */ /* 0x000fe20008000000 */
[----:B------:R-:W-:Y:S01]  /*3800*/  UMOV UR56, UR52 ;  /* 0x0000003400387c82 */ /* 0x000fe20008000000 */
[----:B------:R-:W-:-:S03]  /*3810*/  UMOV UR57, UR53 ;  /* 0x0000003500397c82 */ /* 0x000fc60008000000 */
[----:B------:R-:W-:Y:S01]  /*3820*/  UMOV UR14, UR6 ;  /* 0x00000006000e7c82 */ /* 0x000fe20008000000 */
[----:B------:R-:W-:Y:S01]  /*3830*/  UIADD3 UR6, UR4, 0x984, URZ ;  /* 0x0000098404067890 */ /* 0x000fe2000fffe03f */
        /* <DEDUP_REMOVED lines=17> */
[----:B------:R-:W-:Y:S02]  /*3950*/  R2UR UR12, R3 ;  /* 0x00000000030c72ca */ /* 0x000fe400000e0000 */
[----:B------:R-:W-:Y:S01]  /*3960*/  R2UR UR13, R2 ;  /* 0x00000000020d72ca */ /* 0x000fe200000e0000 */
[----:B------:R-:W-:Y:S01]  /*3970*/  VIADD R2, R225, UR61 ;  /* 0x0000003de1027c36 */ /* 0x000fe20008000000 */
        /* <DEDUP_REMOVED lines=10> */
[----:B------:R-:W-:Y:S01]  /*3a20*/  R2UR UR5, R152 ;  /* 0x00000000980572ca */ /* 0x000fe200000e0000 */
[----:B------:R-:W-:Y:S01]  /*3a30*/  IMAD.U32 R7, RZ, RZ, UR57 ;  /* 0x00000039ff077e24 */ /* 0x000fe2000f8e00ff */
[----:B------:R-:W-:-:S11]  /*3a40*/  UMOV UR7, 0x40000040 ;  /* 0x4000004000077882 */ /* 0x000fd60000000000 */
[----:B------:R-:W-:Y:S01]  /*3a50*/  IMAD.U32 R3, RZ, RZ, UR5 ;  /* 0x00000005ff037e24 */ /* 0x000fe2000f8e00ff */
[----:B------:R-:W-:-:S03]  /*3a60*/  UMOV UR5, UR15 ;  /* 0x0000000f00057c82 */ /* 0x000fc60008000000 */
[----:B------:R-:W-:-:S05]  /*3a70*/  IMAD R2, R3, -0x50, R2 ;  /* 0xffffffb003027824 */ /* 0x000fca00078e0202 */
[C---:B------:R-:W-:Y:S02]  /*3a80*/  ISETP.GT.AND P6, PT, R2.reuse, RZ, PT ;  /* 0x000000ff0200720c */ /* 0x040fe40003fc4270 */
[C---:B------:R-:W-:Y:S02]  /*3a90*/  ISETP.GT.AND P5, PT, R2.reuse, 0x1, PT ;  /* 0x000000010200780c */ /* 0x040fe40003fa4270 */
[C---:B------:R-:W-:Y:S02]  /*3aa0*/  ISETP.GT.AND P4, PT, R2.reuse, 0x8, PT ;  /* 0x000000080200780c */ /* 0x040fe40003f84270 */
[C---:B------:R-:W-:Y:S02]  /*3ab0*/  ISETP.GT.AND P2, PT, R2.reuse, 0x9, PT ;  /* 0x000000090200780c */ /* 0x040fe40003f44270 */
[----:B------:R-:W-:Y:S01]  /*3ac0*/  ISETP.GT.AND P3, PT, R2, 0x10, PT ;  /* 0x000000100200780c */ /* 0x000fe20003f64270 */
        /* <DEDUP_REMOVED lines=17> */
[----:B------:R-:W-:Y:S01]  /*3be0*/  WARPGROUP.ARRIVE ;  /* 0x00000000000079c5 */ /* 0x000fe20000000000 */
[----:B------:R-:W-:Y:S01]  /*3bf0*/  FMUL.FTZ R56, R56, UR10 ;  /* 0x0000000a38387c20 */ /* 0x000fe20008410000 */
[----:B------:R-:W-:Y:S01]  /*3c00*/  FMUL.FTZ R57, R57, UR10 ;  /* 0x0000000a39397c20 */ /* 0x000fe20008410000 */
[----:B------:R-:W-:Y:S01]  /*3c10*/  FMUL.FTZ R60, R60, UR10 ;  /* 0x0000000a3c3c7c20 */ /* 0x000fe20008410000 */
[----:B------:R-:W-:Y:S01]  /*3c20*/  FMUL.FTZ R61, R61, UR10 ;  /* 0x0000000a3d3d7c20 */ /* 0x000fe20008410000 */
[----:B------:R-:W-:Y:S01]  /*3c30*/  FMUL.FTZ R58, R58, UR10 ;  /* 0x0000000a3a3a7c20 */ /* 0x000fe20008410000 */
[----:B------:R-:W-:Y:S01]  /*3c40*/  HGMMA.64x16x16.F32 R48, gdesc[UR56], R48, gsb0 ;  /* 0x00200000383079f0 */ /* 0x000fe20008000830 */
[----:B------:R-:W-:Y:S01]  /*3c50*/  UIADD3 UR58, UR4, 0x886, URZ ;  /* 0x00000886043a7890 */ /* 0x000fe2000fffe03f */
[----:B------:R-:W0:Y:S01]  /*3c60*/  MUFU.TANH R56, R56 ;  /* 0x0000003800387308 */ /* 0x000e220000002400 */
[----:B------:R-:W-:Y:S01]  /*3c70*/  UMOV UR56, UR14 ;  /* 0x0000000e00387c82 */ /* 0x000fe20008000000 */
[----:B------:R-:W-:Y:S01]  /*3c80*/  UMOV UR57, UR15 ;  /* 0x0000000f00397c82 */ /* 0x000fe20008000000 */
[----:B------:R-:W-:Y:S01]  /*3c90*/  UMOV UR59, 0x40000040 ;  /* 0x40000040003b7882 */ /* 0x000fe20000000000 */
[----:B------:R-:W-:Y:S01]  /*3ca0*/  FMUL.FTZ R59, R59, UR10 ;  /* 0x0000000a3b3b7c20 */ /* 0x000fe20008410000 */
[----:B------:R-:W-:Y:S01]  /*3cb0*/  FMUL.FTZ R62, R62, UR10 ;  /* 0x0000000a3e3e7c20 */ /* 0x000fe20008410000 */
[----:B------:R-:W-:-:S02]  /*3cc0*/  FMUL.FTZ R63, R63, UR10 ;  /* 0x0000000a3f3f7c20 */ /* 0x000fc40008410000 */
[----:B------:R-:W1:Y:S08]  /*3cd0*/  MUFU.TANH R57, R57 ;  /* 0x0000003900397308 */ /* 0x000e700000002400 */
[----:B------:R-:W2:Y:S01]  /*3ce0*/  MUFU.TANH R60, R60 ;  /* 0x0000003c003c7308 */ /* 0x000ea20000002400 */
[----:B0-----:R-:W-:-:S07]  /*3cf0*/  FSEL R56, R56, -INF , P6 ;  /* 0xff80000038387808 */ /* 0x001fce0003000000 */
[----:B------:R-:W0:Y:S01]  /*3d00*/  MUFU.TANH R61, R61 ;  /* 0x0000003d003d7308 */ /* 0x000e220000002400 */
[----:B-1----:R-:W-:-:S04]  /*3d10*/  FSEL R57, R57, -INF , P5 ;  /* 0xff80000039397808 */ /* 0x002fc80002800000 */
[----:B------:R-:W-:-:S03]  /*3d20*/  FMNMX.FTZ R3, R56, R57, !PT ;  /* 0x0000003938037209 */ /* 0x000fc60007810000 */
[----:B------:R-:W1:Y:S01]  /*3d30*/  MUFU.TANH R58, R58 ;  /* 0x0000003a003a7308 */ /* 0x000e620000002400 */
[----:B--2---:R-:W-:-:S04]  /*3d40*/  FSEL R60, R60, -INF , P4 ;  /* 0xff8000003c3c7808 */ /* 0x004fc80002000000 */
[----:B------:R-:W-:-:S03]  /*3d50*/  FMNMX.FTZ R4, R60, R3, !PT ;  /* 0x000000033c047209 */ /* 0x000fc60007810000 */
[----:B------:R-:W2:Y:S01]  /*3d60*/  MUFU.TANH R59, R59 ;  /* 0x0000003b003b7308 */ /* 0x000ea20000002400 */
[----:B0-----:R-:W-:-:S04]  /*3d70*/  FSEL R61, R61, -INF , P2 ;  /* 0xff8000003d3d7808 */ /* 0x001fc80001000000 */
[----:B------:R-:W-:-:S03]  /*3d80*/  FMNMX.FTZ R3, R61, R4, !PT ;  /* 0x000000043d037209 */ /* 0x000fc60007810000 */
[----:B------:R-:W0:Y:S01]  /*3d90*/  MUFU.TANH R62, R62 ;  /* 0x0000003e003e7308 */ /* 0x000e220000002400 */
[----:B-1----:R-:W-:Y:S01]  /*3da0*/  FSEL R58, R58, -INF , P6 ;  /* 0xff8000003a3a7808 */ /* 0x002fe20003000000 */
        /* <DEDUP_REMOVED lines=9> */
[----:B------:R-:W1:Y:S01]  /*3e40*/  MUFU.TANH R48, R48 ;  /* 0x0000003000307308 */ /* 0x000e620000002400 */
[----:B------:R-:W-:Y:S01]  /*3e50*/  UMOV UR56, UR14 ;  /* 0x0000000e00387c82 */ /* 0x000fe20008000000 */
[----:B------:R-:W-:Y:S01]  /*3e60*/  UMOV UR57, UR15 ;  /* 0x0000000f00397c82 */ /* 0x000fe20008000000 */
[----:B------:R-:W-:Y:S01]  /*3e70*/  UMOV UR59, 0x40000040 ;  /* 0x40000040003b7882 */ /* 0x000fe20000000000 */
[----:B------:R-:W-:Y:S01]  /*3e80*/  UMOV UR4, UR14 ;  /* 0x0000000e00047c82 */ /* 0x000fe20008000000 */
[----:B------:R-:W-:Y:S01]  /*3e90*/  FMUL.FTZ R51, R51, UR10 ;  /* 0x0000000a33337c20 */ /* 0x000fe20008410000 */
[----:B------:R-:W-:Y:S01]  /*3ea0*/  FMUL.FTZ R54, R54, UR10 ;  /* 0x0000000a36367c20 */ /* 0x000fe20008410000 */
[C---:B------:R-:W-:Y:S01]  /*3eb0*/  ISETP.GT.AND P6, PT, R2.reuse, 0x11, PT ;  /* 0x000000110200780c */ /* 0x040fe20003fc4270 */
[----:B------:R-:W3:Y:S01]  /*3ec0*/  MUFU.TANH R49, R49 ;  /* 0x0000003100317308 */ /* 0x000ee20000002400 */
[----:B--2---:R-:W-:Y:S01]  /*3ed0*/  FSEL R59, R59, -INF , P5 ;  /* 0xff8000003b3b7808 */ /* 0x004fe20002800000 */
[----:B------:R-:W-:Y:S01]  /*3ee0*/  FMUL.FTZ R55, R55, UR10 ;  /* 0x0000000a37377c20 */ /* 0x000fe20008410000 */
[----:B------:R-:W-:-:S02]  /*3ef0*/  ISETP.GT.AND P5, PT, R2, 0x18, PT ;  /* 0x000000180200780c */ /* 0x000fc40003fa4270 */
[----:B0-----:R-:W-:Y:S02]  /*3f00*/  FSEL R62, R62, -INF , P4 ;  /* 0xff8000003e3e7808 */ /* 0x001fe40002000000 */
[----:B------:R-:W-:Y:S01]  /*3f10*/  ISETP.GT.AND P4, PT, R2, 0x19, PT ;  /* 0x000000190200780c */ /* 0x000fe20003f84270 */
[----:B------:R-:W0:Y:S01]  /*3f20*/  MUFU.TANH R52, R52 ;  /* 0x0000003400347308 */ /* 0x000e220000002400 */
[----:B-1----:R-:W-:-:S04]  /*3f30*/  FSEL R48, R48, -INF , P3 ;  /* 0xff80000030307808 */ /* 0x002fc80001800000 */
[----:B------:R-:W-:-:S03]  /*3f40*/  FMNMX.FTZ R4, R48, R3, !PT ;  /* 0x0000000330047209 */ /* 0x000fc60007810000 */
[----:B------:R-:W1:Y:S01]  /*3f50*/  MUFU.TANH R63, R63 ;  /* 0x0000003f003f7308 */ /* 0x000e620000002400 */
[----:B---3--:R-:W-:-:S04]  /*3f60*/  FSEL R49, R49, -INF , P6 ;  /* 0xff80000031317808 */ /* 0x008fc80003000000 */
[----:B------:R-:W-:-:S03]  /*3f70*/  FMNMX.FTZ R3, R49, R4, !PT ;  /* 0x0000000431037209 */ /* 0x000fc60007810000 */
[----:B------:R-:W2:Y:S01]  /*3f80*/  MUFU.TANH R53, R53 ;  /* 0x0000003500357308 */ /* 0x000ea20000002400 */
[----:B0-----:R-:W-:-:S04]  /*3f90*/  FSEL R52, R52, -INF , P5 ;  /* 0xff80000034347808 */ /* 0x001fc80002800000 */
[----:B------:R-:W-:-:S03]  /*3fa0*/  FMNMX.FTZ R4, R52, R3, !PT ;  /* 0x0000000334047209 */ /* 0x000fc60007810000 */
[----:B------:R-:W0:Y:S01]  /*3fb0*/  MUFU.TANH R50, R50 ;  /* 0x0000003200327308 */ /* 0x000e220000002400 */
[----:B-1----:R-:W-:Y:S02]  /*3fc0*/  FSEL R63, R63, -INF , P2 ;  /* 0xff8000003f3f7808 */ /* 0x002fe40001000000 */
[----:B------:R-:W-:-:S05]  /*3fd0*/  ISETP.GT.AND P2, PT, R2, 0x20, PT ;  /* 0x000000200200780c */ /* 0x000fca0003f44270 */
[----:B------:R-:W1:Y:S01]  /*3fe0*/  MUFU.TANH R51, R51 ;  /* 0x0000003300337308 */ /* 0x000e620000002400 */
[----:B--2---:R-:W-:Y:S01]  /*3ff0*/  FSEL R53, R53, -INF , P4 ;  /* 0xff80000035357808 */ /* 0x004fe20002000000 */
[----:B------:R-:W-:Y:S02]  /*4000*/  WARPGROUP.DEPBAR.LE gsb0, 0x0 ;  /* 0x00008000000079c5 */ /* 0x000fe40000010000 */
[----:B------:R-:W-:Y:S01]  /*4010*/  WARPGROUP.ARRIVE ;  /* 0x00000000000079c5 */ /* 0x000fe20000000000 */
[----:B------:R-:W-:Y:S01]  /*4020*/  FMUL.FTZ R40, R40, UR10 ;  /* 0x0000000a28287c20 */ /* 0x000fe20008410000 */
[----:B------:R-:W-:Y:S01]  /*4030*/  FMUL.FTZ R41, R41, UR10 ;  /* 0x0000000a29297c20 */ /* 0x000fe20008410000 */
[----:B------:R-:W-:Y:S01]  /*4040*/  FMUL.FTZ R44, R44, UR10 ;  /* 0x0000000a2c2c7c20 */ /* 0x000fe20008410000 */
[----:B------:R-:W-:Y:S01]  /*4050*/  FMUL.FTZ R45, R45, UR10 ;  /* 0x0000000a2d2d7c20 */ /* 0x000fe20008410000 */
[----:B------:R-:W2:Y:S01]  /*4060*/  MUFU.TANH R54, R54 ;  /* 0x0000003600367308 */ /* 0x000ea20000002400 */
[----:B------:R-:W-:Y:S01]  /*4070*/  HGMMA.64x16x16.F32 R32, gdesc[UR56], R32, gsb0 ;  /* 0x00200000382079f0 */ /* 0x000fe20008000820 */
[----:B------:R-:W-:Y:S01]  /*4080*/  FMUL.FTZ R43, R43, UR10 ;  /* 0x0000000a2b2b7c20 */ /* 0x000fe20008410000 */
[----:B------:R-:W-:Y:S01]  /*4090*/  FMUL.FTZ R42, R42, UR10 ;  /* 0x0000000a2a2a7c20 */ /* 0x000fe20008410000 */
[----:B0-----:R-:W-:Y:S01]  /*40a0*/  FSEL R50, R50, -INF , P3 ;  /* 0xff80000032327808 */ /* 0x001fe20001800000 */
[----:B------:R-:W-:Y:S01]  /*40b0*/  FMUL.FTZ R46, R46, UR10 ;  /* 0x0000000a2e2e7c20 */ /* 0x000fe20008410000 */
[----:B------:R-:W-:Y:S01]  /*40c0*/  ISETP.GT.AND P3, PT, R2, 0x21, PT ;  /* 0x000000210200780c */ /* 0x000fe20003f64270 */
[----:B------:R-:W-:Y:S01]  /*40d0*/  FMUL.FTZ R47, R47, UR10 ;  /* 0x0000000a2f2f7c20 */ /* 0x000fe20008410000 */
[----:B------:R-:W0:Y:S01]  /*40e0*/  MUFU.TANH R40, R40 ;  /* 0x0000002800287308 */ /* 0x000e220000002400 */
[----:B------:R-:W-:-:S02]  /*40f0*/  FMNMX.FTZ R3, R53, R4, !PT ;  /* 0x0000000435037209 */ /* 0x000fc40007810000 */
[----:B-1----:R-:W-:Y:S02]  /*4100*/  FSEL R51, R51, -INF , P6 ;  /* 0xff80000033337808 */ /* 0x002fe40003000000 */
[----:B------:R-:W-:-:S03]  /*4110*/  ISETP.GT.AND P6, PT, R2, 0x28, PT ;  /* 0x000000280200780c */ /* 0x000fc60003fc4270 */
[----:B------:R-:W1:Y:S01]  /*4120*/  MUFU.TANH R41, R41 ;  /* 0x0000002900297308 */ /* 0x000e620000002400 */
[----:B--2---:R-:W-:Y:S02]  /*4130*/  FSEL R54, R54, -INF , P5 ;  /* 0xff80000036367808 */ /* 0x004fe40002800000 */
[----:B------:R-:W-:-:S05]  /*4140*/  ISETP.GT.AND P5, PT, R2, 0x29, PT ;  /* 0x000000290200780c */ /* 0x000fca0003fa4270 */
[----:B------:R-:W2:Y:S01]  /*4150*/  MUFU.TANH R44, R44 ;  /* 0x0000002c002c7308 */ /* 0x000ea20000002400 */
[----:B0-----:R-:W-:-:S04]  /*4160*/  FSEL R40, R40, -INF , P2 ;  /* 0xff80000028287808 */ /* 0x001fc80001000000 */
[----:B------:R-:W-:-:S03]  /*4170*/  FMNMX.FTZ R4, R40, R3, !PT ;  /* 0x0000000328047209 */ /* 0x000fc60007810000 */
[----:B------:R-:W0:Y:S01]  /*4180*/  MUFU.TANH R55, R55 ;  /* 0x0000003700377308 */ /* 0x000e220000002400 */
[----:B-1----:R-:W-:-:S04]  /*4190*/  FSEL R41, R41, -INF , P3 ;  /* 0xff80000029297808 */ /* 0x002fc80001800000 */
[----:B------:R-:W-:-:S03]  /*41a0*/  FMNMX.FTZ R3, R41, R4, !PT ;  /* 0x0000000429037209 */ /* 0x000fc60007810000 */
[----:B------:R-:W1:Y:S01]  /*41b0*/  MUFU.TANH R45, R45 ;  /* 0x0000002d002d7308 */ /* 0x000e620000002400 */
[----:B--2---:R-:W-:-:S04]  /*41c0*/  FSEL R44, R44, -INF , P6 ;  /* 0xff8000002c2c7808 */ /* 0x004fc80003000000 */
[----:B------:R-:W-:-:S03]  /*41d0*/  FMNMX.FTZ R4, R44, R3, !PT ;  /* 0x000000032c047209 */ /* 0x000fc60007810000 */
[----:B------:R-:W2:Y:S01]  /*41e0*/  MUFU.TANH R43, R43 ;  /* 0x0000002b002b7308 */ /* 0x000ea20000002400 */
[----:B0-----:R-:W-:Y:S02]  /*41f0*/  FSEL R55, R55, -INF , P4 ;  /* 0xff80000037377808 */ /* 0x001fe40002000000 */
[----:B------:R-:W-:Y:S01]  /*4200*/  ISETP.GT.AND P4, PT, R2, 0x30, PT ;  /* 0x000000300200780c */ /* 0x000fe20003f84270 */
[----:B------:R-:W-:Y:S02]  /*4210*/  WARPGROUP.DEPBAR.LE gsb0, 0x0 ;  /* 0x00008000000079c5 */ /* 0x000fe40000010000 */
[----:B------:R-:W-:Y:S01]  /*4220*/  WARPGROUP.ARRIVE ;  /* 0x00000000000079c5 */ /* 0x000fe20000000000 */
[----:B------:R-:W-:Y:S01]  /*4230*/  FMUL.FTZ R32, R32, UR10 ;  /* 0x0000000a20207c20 */ /* 0x000fe20008410000 */
[----:B------:R-:W-:Y:S01]  /*4240*/  FMUL.FTZ R33, R33, UR10 ;  /* 0x0000000a21217c20 */ /* 0x000fe20008410000 */
[----:B------:R-:W-:Y:S01]  /*4250*/  FMUL.FTZ R36, R36, UR10 ;  /* 0x0000000a24247c20 */ /* 0x000fe20008410000 */
[----:B------:R-:W0:Y:S01]  /*4260*/  MUFU.TANH R42, R42 ;  /* 0x0000002a002a7308 */ /* 0x000e220000002400 */
[----:B------:R-:W-:Y:S01]  /*4270*/  FMUL.FTZ R37, R37, UR10 ;  /* 0x0000000a25257c20 */ /* 0x000fe20008410000 */
[----:B------:R-:W-:Y:S01]  /*4280*/  HGMMA.64x16x16.F32 R24, gdesc[UR4], R24, gsb0 ;  /* 0x00200000041879f0 */ /* 0x000fe20008000818 */
[----:B------:R-:W-:Y:S01]  /*4290*/  FMUL.FTZ R34, R34, UR10 ;  /* 0x0000000a22227c20 */ /* 0x000fe20008410000 */
[----:B------:R-:W-:Y:S01]  /*42a0*/  FMUL.FTZ R35, R35, UR10 ;  /* 0x0000000a23237c20 */ /* 0x000fe20008410000 */
[----:B-1----:R-:W-:Y:S01]  /*42b0*/  FSEL R45, R45, -INF , P5 ;  /* 0xff8000002d2d7808 */ /* 0x002fe20002800000 */
[----:B------:R-:W-:Y:S01]  /*42c0*/  FMUL.FTZ R38, R38, UR10 ;  /* 0x0000000a26267c20 */ /* 0x000fe20008410000 */
[----:B--2---:R-:W-:Y:S01]  /*42d0*/  FSEL R43, R43, -INF , P3 ;  /* 0xff8000002b2b7808 */ /* 0x004fe20001800000 */
[----:B------:R-:W1:Y:S01]  /*42e0*/  MUFU.TANH R32, R32 ;  /* 0x0000002000207308 */ /* 0x000e620000002400 */
[----:B------:R-:W-:Y:S01]  /*42f0*/  ISETP.GT.AND P3, PT, R2, 0x31, PT ;  /* 0x000000310200780c */ /* 0x000fe20003f64270 */
[----:B------:R-:W-:Y:S01]  /*4300*/  FMUL.FTZ R39, R39, UR10 ;  /* 0x0000000a27277c20 */ /* 0x000fe20008410000 */
[----:B------:R-:W-:-:S05]  /*4310*/  FMNMX.FTZ R3, R45, R4, !PT ;  /* 0x000000042d037209 */ /* 0x000fca0007810000 */
[----:B------:R-:W2:Y:S01]  /*4320*/  MUFU.TANH R33, R33 ;  /* 0x0000002100217308 */ /* 0x000ea20000002400 */
[----:B0-----:R-:W-:Y:S02]  /*4330*/  FSEL R42, R42, -INF , P2 ;  /* 0xff8000002a2a7808 */ /* 0x001fe40001000000 */
[----:B------:R-:W-:-:S05]  /*4340*/  ISETP.GT.AND P2, PT, R2, 0x38, PT ;  /* 0x000000380200780c */ /* 0x000fca0003f44270 */
        /* <DEDUP_REMOVED lines=8> */
[----:B------:R-:W-:-:S05]  /*43d0*/  ISETP.GT.AND P6, PT, R2, 0x39, PT ;  /* 0x000000390200780c */ /* 0x000fca0003fc4270 */
[----:B------:R-:W0:Y:S01]  /*43e0*/  MUFU.TANH R37, R37 ;  /* 0x0000002500257308 */ /* 0x000e220000002400 */
[----:B-1----:R-:W-:-:S04]  /*43f0*/  FSEL R36, R36, -INF , P2 ;  /* 0xff80000024247808 */ /* 0x002fc80001000000 */
[----:B------:R-:W-:Y:S01]  /*4400*/  FMNMX.FTZ R4, R36, R3, !PT ;  /* 0x0000000324047209 */ /* 0x000fe20007810000 */
[----:B------:R-:W-:Y:S02]  /*4410*/  WARPGROUP.DEPBAR.LE gsb0, 0x0 ;  /* 0x00008000000079c5 */ /* 0x000fe40000010000 */
[----:B------:R-:W-:Y:S01]  /*4420*/  FMUL.FTZ R24, R24, UR10 ;  /* 0x0000000a18187c20 */ /* 0x000fe20008410000 */
[----:B------:R-:W-:Y:S01]  /*4430*/  FMUL.FTZ R25, R25, UR10 ;  /* 0x0000000a19197c20 */ /* 0x000fe20008410000 */
[----:B------:R-:W1:Y:S01]  /*4440*/  MUFU.TANH R34, R34 ;  /* 0x0000002200227308 */ /* 0x000e620000002400 */
[----:B------:R-:W-:Y:S01]  /*4450*/  FMUL.FTZ R28, R28, UR10 ;  /* 0x0000000a1c1c7c20 */ /* 0x000fe20008410000 */
[----:B------:R-:W-:Y:S01]  /*4460*/  FMUL.FTZ R29, R29, UR10 ;  /* 0x0000000a1d1d7c20 */ /* 0x000fe20008410000 */
[----:B--2---:R-:W-:Y:S01]  /*4470*/  FSEL R47, R47, -INF , P5 ;  /* 0xff8000002f2f7808 */ /* 0x004fe20002800000 */
[----:B------:R-:W-:Y:S01]  /*4480*/  FMUL.FTZ R26, R26, UR10 ;  /* 0x0000000a1a1a7c20 */ /* 0x000fe20008410000 */
[----:B------:R-:W-:Y:S01]  /*4490*/  ISETP.GT.AND P5, PT, R2, 0x40, PT ;  /* 0x000000400200780c */ /* 0x000fe20003fa4270 */
[----:B------:R-:W-:Y:S01]  /*44a0*/  FMUL.FTZ R27, R27, UR10 ;  /* 0x0000000a1b1b7c20 */ /* 0x000fe20008410000 */
[----:B0-----:R-:W-:Y:S01]  /*44b0*/  FSEL R37, R37, -INF , P6 ;  /* 0xff80000025257808 */ /* 0x001fe20003000000 */
[----:B------:R-:W0:Y:S01]  /*44c0*/  MUFU.TANH R24, R24 ;  /* 0x0000001800187308 */ /* 0x000e220000002400 */
[----:B------:R-:W-:Y:S01]  /*44d0*/  FMUL.FTZ R30, R30, UR10 ;  /* 0x0000000a1e1e7c20 */ /* 0x000fe20008410000 */
[----:B------:R-:W-:Y:S01]  /*44e0*/  FMUL.FTZ R31, R31, UR10 ;  /* 0x0000000a1f1f7c20 */ /* 0x000fe20008410000 */
[----:B------:R-:W-:Y:S01]  /*44f0*/  FMNMX.FTZ R3, R37, R4, !PT ;  /* 0x0000000425037209 */ /* 0x000fe20007810000 */
[----:B------:R2:W-:Y:S04]  /*4500*/  @!P1 SYNCS.ARRIVE.TRANS64.RED.A1T0 RZ, [R0+URZ], RZ ;  /* 0x000000ff00ff99a7 */ /* 0x0005e8000810043f */
[----:B------:R-:W3:Y:S01]  /*4510*/  MUFU.TANH R35, R35 ;  /* 0x0000002300237308 */ /* 0x000ee20000002400 */
[----:B-1----:R-:W-:-:S02]  /*4520*/  FSEL R34, R34, -INF , P4 ;  /* 0xff80000022227808 */ /* 0x002fc40002000000 */
[----:B------:R-:W-:-:S05]  /*4530*/  ISETP.GT.AND P4, PT, R2, 0x41, PT ;  /* 0x000000410200780c */ /* 0x000fca0003f84270 */
[----:B------:R-:W1:Y:S01]  /*4540*/  MUFU.TANH R25, R25 ;  /* 0x0000001900197308 */ /* 0x000e620000002400 */
[----:B0-----:R-:W-:-:S04]  /*4550*/  FSEL R24, R24, -INF , P5 ;  /* 0xff80000018187808 */ /* 0x001fc80002800000 */
[----:B------:R-:W-:-:S03]  /*4560*/  FMNMX.FTZ R4, R24, R3, !PT ;  /* 0x0000000318047209 */ /* 0x000fc60007810000 */
[----:B------:R-:W0:Y:S01]  /*4570*/  MUFU.TANH R38, R38 ;  /* 0x0000002600267308 */ /* 0x000e220000002400 */
[----:B---3--:R-:W-:Y:S02]  /*4580*/  FSEL R35, R35, -INF , P3 ;  /* 0xff80000023237808 */ /* 0x008fe40001800000 */
[----:B------:R-:W-:-:S05]  /*4590*/  ISETP.GT.AND P3, PT, R2, 0x48, PT ;  /* 0x000000480200780c */ /* 0x000fca0003f64270 */
[----:B------:R-:W3:Y:S01]  /*45a0*/  MUFU.TANH R28, R28 ;  /* 0x0000001c001c7308 */ /* 0x000ee20000002400 */
[----:B-1----:R-:W-:-:S04]  /*45b0*/  FSEL R25, R25, -INF , P4 ;  /* 0xff80000019197808 */ /* 0x002fc80002000000 */
[----:B------:R-:W-:-:S03]  /*45c0*/  FMNMX.FTZ R3, R25, R4, !PT ;  /* 0x0000000419037209 */ /* 0x000fc60007810000 */
[----:B------:R-:W1:Y:S01]  /*45d0*/  MUFU.TANH R29, R29 ;  /* 0x0000001d001d7308 */ /* 0x000e620000002400 */
[----:B0-----:R-:W-:Y:S02]  /*45e0*/  FSEL R38, R38, -INF , P2 ;  /* 0xff80000026267808 */ /* 0x001fe40001000000 */
[----:B------:R-:W-:-:S05]  /*45f0*/  ISETP.GT.AND P2, PT, R2, 0x49, PT ;  /* 0x000000490200780c */ /* 0x000fca0003f44270 */
[----:B------:R-:W0:Y:S01]  /*4600*/  MUFU.TANH R39, R39 ;  /* 0x0000002700277308 */ /* 0x000e220000002400 */
[----:B---3--:R-:W-:-:S04]  /*4610*/  FSEL R28, R28, -INF , P3 ;  /* 0xff8000001c1c7808 */ /* 0x008fc80001800000 */
[----:B------:R-:W-:-:S03]  /*4620*/  FMNMX.FTZ R2, R28, R3, !PT ;  /* 0x000000031c027209 */ /* 0x000fc60007810000 */
[----:B------:R-:W3:Y:S01]  /*4630*/  MUFU.TANH R26, R26 ;  /* 0x0000001a001a7308 */ /* 0x000ee20000002400 */
[----:B-1----:R-:W-:-:S04]  /*4640*/  FSEL R29, R29, -INF , P2 ;  /* 0xff8000001d1d7808 */ /* 0x002fc80001000000 */
[----:B------:R-:W-:-:S03]  /*4650*/  FMNMX.FTZ R2, R29, R2, !PT ;  /* 0x000000021d027209 */ /* 0x000fc60007810000 */
[----:B------:R-:W1:Y:S01]  /*4660*/  MUFU.TANH R27, R27 ;  /* 0x0000001b001b7308 */ /* 0x000e620000002400 */
[----:B0-----:R-:W-:Y:S01]  /*4670*/  FSEL R39, R39, -INF , P6 ;  /* 0xff80000027277808 */ /* 0x001fe20003000000 */
[----:B------:R-:W0:Y:S06]  /*4680*/  SHFL.BFLY PT, R3, R2, 0x2, 0x1f ;  /* 0x0c401f0002037f89 */ /* 0x000e2c00000e0000 */
[----:B------:R-:W4:Y:S01]  /*4690*/  MUFU.TANH R30, R30 ;  /* 0x0000001e001e7308 */ /* 0x000f220000002400 */
[----:B---3--:R-:W-:-:S07]  /*46a0*/  FSEL R26, R26, -INF , P5 ;  /* 0xff8000001a1a7808 */ /* 0x008fce0002800000 */
[----:B------:R-:W3:Y:S01]  /*46b0*/  MUFU.TANH R31, R31 ;  /* 0x0000001f001f7308 */ /* 0x000ee20000002400 */
[----:B-1----:R-:W-:Y:S02]  /*46c0*/  FSEL R27, R27, -INF , P4 ;  /* 0xff8000001b1b7808 */ /* 0x002fe40002000000 */
[----:B----4-:R-:W-:Y:S02]  /*46d0*/  FSEL R30, R30, -INF , P3 ;  /* 0xff8000001e1e7808 */ /* 0x010fe40001800000 */
[----:B0-----:R-:W-:-:S05]  /*46e0*/  FMNMX.FTZ R3, R2, R3, !PT ;  /* 0x0000000302037209 */ /* 0x001fca0007810000 */
[----:B------:R-:W0:Y:S01]  /*46f0*/  SHFL.BFLY PT, R4, R3, 0x1, 0x1f ;  /* 0x0c201f0003047f89 */ /* 0x000e2200000e0000 */
[----:B---3--:R-:W-:Y:S02]  /*4700*/  FSEL R31, R31, -INF , P2 ;  /* 0xff8000001f1f7808 */ /* 0x008fe40001000000 */
[----:B0-----:R-:W-:Y:S02]  /*4710*/  FMNMX.FTZ R4, R3, R4, !PT ;  /* 0x0000000403047209 */ /* 0x001fe40007810000 */
[----:B------:R-:W-:Y:S02]  /*4720*/  FMNMX.FTZ R3, R58, R59, !PT ;  /* 0x0000003b3a037209 */ /* 0x000fe40007810000 */
[C---:B------:R-:W-:Y:S01]  /*4730*/  FSETP.NEU.FTZ.AND P0, PT, R4.reuse, -INF , PT ;  /* 0xff8000000400780b */ /* 0x040fe20003f1d000 */
[----:B------:R-:W-:Y:S01]  /*4740*/  FMUL.FTZ R5, R4, UR11 ;  /* 0x0000000b04057c20 */ /* 0x000fe20008410000 */
[----:B------:R-:W-:-:S04]  /*4750*/  FMNMX.FTZ R2, R62, R3, !PT ;  /* 0x000000033e027209 */ /* 0x000fc80007810000 */
[----:B------:R-:W-:Y:S02]  /*4760*/  FMNMX.FTZ R3, R63, R2, !PT ;  /* 0x000000023f037209 */ /* 0x000fe40007810000 */
[----:B------:R-:W-:Y:S02]  /*4770*/  FSEL R14, R5, RZ, P0 ;  /* 0x000000ff050e7208 */ /* 0x000fe40000000000 */
[----:B------:R-:W-:Y:S02]  /*4780*/  FMNMX.FTZ R2, R50, R3, !PT ;  /* 0x0000000332027209 */ /* 0x000fe40007810000 */
[----:B------:R-:W-:Y:S01]  /*4790*/  ISETP.NE.AND P0, PT, R20, RZ, PT ;  /* 0x000000ff1400720c */ /* 0x000fe20003f05270 */
[--C-:B------:R-:W-:Y:S01]  /*47a0*/  FFMA.FTZ R56, R56, UR11, -R14.reuse ;  /* 0x0000000b38387c23 */ /* 0x100fe2000801080e */
[----:B------:R-:W-:Y:S01]  /*47b0*/  FMNMX.FTZ R3, R51, R2, !PT ;  /* 0x0000000233037209 */ /* 0x000fe20007810000 */
[--C-:B------:R-:W-:Y:S01]  /*47c0*/  FFMA.FTZ R57, R57, UR11, -R14.reuse ;  /* 0x0000000b39397c23 */ /* 0x100fe2000801080e */
[--C-:B------:R-:W-:Y:S01]  /*47d0*/  FFMA.FTZ R60, R60, UR11, -R14.reuse ;  /* 0x0000000b3c3c7c23 */ /* 0x100fe2000801080e */
[--C-:B------:R-:W-:Y:S01]  /*47e0*/  FFMA.FTZ R61, R61, UR11, -R14.reuse ;  /* 0x0000000b3d3d7c23 */ /* 0x100fe2000801080e */
[----:B------:R-:W-:Y:S01]  /*47f0*/  FMNMX.FTZ R2, R54, R3, !PT ;  /* 0x0000000336027209 */ /* 0x000fe20007810000 */
[----:B------:R-:W-:Y:S01]  /*4800*/  MUFU.EX2 R56, R56 ;  /* 0x0000003800387308 */ /* 0x000fe20000000800 */
[--C-:B------:R-:W-:Y:S01]  /*4810*/  FFMA.FTZ R48, R48, UR11, -R14.reuse ;  /* 0x0000000b30307c23 */ /* 0x100fe2000801080e */
[--C-:B------:R-:W-:Y:S01]  /*4820*/  FFMA.FTZ R49, R49, UR11, -R14.reuse ;  /* 0x0000000b31317c23 */ /* 0x100fe2000801080e */
[----:B------:R-:W-:Y:S01]  /*4830*/  FMNMX.FTZ R3, R55, R2, !PT ;  /* 0x0000000237037209 */ /* 0x000fe20007810000 */
[--C-:B------:R-:W-:Y:S01]  /*4840*/  FFMA.FTZ R52, R52, UR11, -R14.reuse ;  /* 0x0000000b34347c23 */ /* 0x100fe2000801080e */
[--C-:B------:R-:W-:Y:S01]  /*4850*/  FFMA.FTZ R53, R53, UR11, -R14.reuse ;  /* 0x0000000b35357c23 */ /* 0x100fe2000801080e */
[--C-:B------:R-:W-:Y:S01]  /*4860*/  FFMA.FTZ R40, R40, UR11, -R14.reuse ;  /* 0x0000000b28287c23 */ /* 0x100fe2000801080e */
[----:B------:R-:W-:Y:S01]  /*4870*/  FMNMX.FTZ R2, R42, R3, !PT ;  /* 0x000000032a027209 */ /* 0x000fe20007810000 */
[----:B------:R-:W0:Y:S01]  /*4880*/  MUFU.EX2 R57, R57 ;  /* 0x0000003900397308 */ /* 0x000e220000000800 */
[--C-:B------:R-:W-:Y:S01]  /*4890*/  FFMA.FTZ R41, R41, UR11, -R14.reuse ;  /* 0x0000000b29297c23 */ /* 0x100fe2000801080e */
        /* <DEDUP_REMOVED lines=14> */
[----:B------:R-:W1:Y:S01]  /*4980*/  MUFU.EX2 R61, R61 ;  /* 0x0000003d003d7308 */ /* 0x000e620000000800 */
[----:B------:R-:W-:Y:S01]  /*4990*/  FFMA.FTZ R14, R29, UR11, -R14 ;  /* 0x0000000b1d0e7c23 */ /* 0x000fe2000801080e */
[----:B0-----:R-:W-:Y:S01]  /*49a0*/  FADD.FTZ R21, R56, R57 ;  /* 0x0000003938157221 */ /* 0x001fe20000010000 */
[----:B------:R-:W-:-:S02]  /*49b0*/  FMNMX.FTZ R3, R35, R2, !PT ;  /* 0x0000000223037209 */ /* 0x000fc40007810000 */
[----:B------:R-:W-:Y:S01]  /*49c0*/  F2FP.F16.F32.PACK_AB R208, R57, R56 ;  /* 0x0000003839d0723e */ /* 0x000fe200000000ff */
[--C-:B------:R-:W-:Y:S01]  /*49d0*/  IMAD.MOV.U32 R57, RZ, RZ, R151.reuse ;  /* 0x000000ffff397224 */ /* 0x100fe200078e0097 */
[----:B------:R-:W-:Y:S01]  /*49e0*/  FMNMX.FTZ R2, R38, R3, !PT ;  /* 0x0000000326027209 */ /* 0x000fe20007810000 */
[----:B------:R-:W-:Y:S01]  /*49f0*/  MUFU.EX2 R48, R48 ;  /* 0x0000003000307308 */ /* 0x000fe20000000800 */
[----:B------:R-:W-:Y:S02]  /*4a00*/  IMAD.MOV.U32 R56, RZ, RZ, R151 ;  /* 0x000000ffff387224 */ /* 0x000fe400078e0097 */
[----:B------:R-:W-:-:S04]  /*4a10*/  FMNMX.FTZ R3, R39, R2, !PT ;  /* 0x0000000227037209 */ /* 0x000fc80007810000 */
[----:B------:R-:W-:Y:S01]  /*4a20*/  FMNMX.FTZ R2, R26, R3, !PT ;  /* 0x000000031a027209 */ /* 0x000fe20007810000 */
[----:B------:R-:W0:Y:S01]  /*4a30*/  MUFU.EX2 R49, R49 ;  /* 0x0000003100317308 */ /* 0x000e220000000800 */
[----:B-1----:R-:W-:Y:S02]  /*4a40*/  F2FP.F16.F32.PACK_AB R210, R61, R60 ;  /* 0x0000003c3dd2723e */ /* 0x002fe400000000ff */
[----:B------:R-:W-:-:S04]  /*4a50*/  FMNMX.FTZ R3, R27, R2, !PT ;  /* 0x000000021b037209 */ /* 0x000fc80007810000 */
[----:B------:R-:W-:Y:S01]  /*4a60*/  FMNMX.FTZ R2, R30, R3, !PT ;  /* 0x000000031e027209 */ /* 0x000fe20007810000 */
[----:B------:R-:W-:Y:S03]  /*4a70*/  MUFU.EX2 R52, R52 ;  /* 0x0000003400347308 */ /* 0x000fe60000000800 */
[----:B------:R-:W-:-:S05]  /*4a80*/  FMNMX.FTZ R2, R31, R2, !PT ;  /* 0x000000021f027209 */ /* 0x000fca0007810000 */
[----:B------:R-:W1:Y:S01]  /*4a90*/  SHFL.BFLY PT, R3, R2, 0x2, 0x1f ;  /* 0x0c401f0002037f89 */ /* 0x000e6200000e0000 */
[----:B------:R-:W3:Y:S01]  /*4aa0*/  MUFU.EX2 R53, R53 ;  /* 0x0000003500357308 */ /* 0x000ee20000000800 */
[----:B0-----:R-:W-:-:S07]  /*4ab0*/  F2FP.F16.F32.PACK_AB R204, R49, R48 ;  /* 0x0000003031cc723e */ /* 0x001fce00000000ff */
[----:B------:R-:W-:Y:S08]  /*4ac0*/  MUFU.EX2 R40, R40 ;  /* 0x0000002800287308 */ /* 0x000ff00000000800 */
[----:B------:R-:W0:Y:S01]  /*4ad0*/  MUFU.EX2 R41, R41 ;  /* 0x0000002900297308 */ /* 0x000e220000000800 */
[----:B---3--:R-:W-:Y:S02]  /*4ae0*/  F2FP.F16.F32.PACK_AB R206, R53, R52 ;  /* 0x0000003435ce723e */ /* 0x008fe400000000ff */
[----:B-1----:R-:W-:-:S05]  /*4af0*/  FMNMX.FTZ R5, R2, R3, !PT ;  /* 0x0000000302057209 */ /* 0x002fca0007810000 */
[----:B------:R-:W-:Y:S01]  /*4b00*/  MUFU.EX2 R44, R44 ;  /* 0x0000002c002c7308 */ /* 0x000fe20000000800 */
[----:B------:R-:W1:Y:S07]  /*4b10*/  SHFL.BFLY PT, R2, R5, 0x1, 0x1f ;  /* 0x0c201f0005027f89 */ /* 0x000e6e00000e0000 */
[----:B------:R-:W3:Y:S01]  /*4b20*/  MUFU.EX2 R45, R45 ;  /* 0x0000002d002d7308 */ /* 0x000ee20000000800 */
[----:B0-----:R-:W-:-:S07]  /*4b30*/  F2FP.F16.F32.PACK_AB R200, R41, R40 ;  /* 0x0000002829c8723e */ /* 0x001fce00000000ff */
[----:B------:R-:W-:Y:S08]  /*4b40*/  MUFU.EX2 R32, R32 ;  /* 0x0000002000207308 */ /* 0x000ff00000000800 */
[----:B------:R-:W0:Y:S01]  /*4b50*/  MUFU.EX2 R33, R33 ;  /* 0x0000002100217308 */ /* 0x000e220000000800 */
[----:B---3--:R-:W-:Y:S02]  /*4b60*/  F2FP.F16.F32.PACK_AB R202, R45, R44 ;  /* 0x0000002c2dca723e */ /* 0x008fe400000000ff */
[----:B-1----:R-:W-:-:S04]  /*4b70*/  FMNMX.FTZ R3, R5, R2, !PT ;  /* 0x0000000205037209 */ /* 0x002fc80007810000 */
[C---:B------:R-:W-:Y:S01]  /*4b80*/  FSETP.NEU.FTZ.AND P2, PT, R3.reuse, -INF , PT ;  /* 0xff8000000300780b */ /* 0x040fe20003f5d000 */
[----:B------:R-:W-:Y:S01]  /*4b90*/  FMUL.FTZ R2, R3, UR11 ;  /* 0x0000000b03027c20 */ /* 0x000fe20008410000 */
[----:B------:R1:W-:Y:S04]  /*4ba0*/  MUFU.EX2 R5, R14 ;  /* 0x0000000e00057308 */ /* 0x0003e80000000800 */
[----:B------:R-:W-:Y:S02]  /*4bb0*/  FSEL R2, R2, RZ, P2 ;  /* 0x000000ff02027208 */ /* 0x000fe40001000000 */
[----:B------:R-:W-:Y:S02]  /*4bc0*/  PLOP3.LUT P2, PT, PT, PT, UP0, 0x80, 0x0 ;  /* 0x000000000000781c */ /* 0x000fe40003f4f008 */
[----:B------:R-:W-:Y:S01]  /*4bd0*/  MUFU.EX2 R36, R36 ;  /* 0x0000002400247308 */ /* 0x000fe20000000800 */
[--C-:B------:R-:W-:Y:S01]  /*4be0*/  FFMA.FTZ R58, R58, UR11, -R2.reuse ;  /* 0x0000000b3a3a7c23 */ /* 0x100fe20008010802 */
[--C-:B------:R-:W-:Y:S01]  /*4bf0*/  FFMA.FTZ R59, R59, UR11, -R2.reuse ;  /* 0x0000000b3b3b7c23 */ /* 0x100fe20008010802 */
[--C-:B------:R-:W-:Y:S01]  /*4c00*/  FFMA.FTZ R62, R62, UR11, -R2.reuse ;  /* 0x0000000b3e3e7c23 */ /* 0x100fe20008010802 */
[--C-:B------:R-:W-:Y:S01]  /*4c10*/  FFMA.FTZ R63, R63, UR11, -R2.reuse ;  /* 0x0000000b3f3f7c23 */ /* 0x100fe20008010802 */
[--C-:B------:R-:W-:Y:S01]  /*4c20*/  FFMA.FTZ R50, R50, UR11, -R2.reuse ;  /* 0x0000000b32327c23 */ /* 0x100fe20008010802 */
[----:B-1----:R-:W-:Y:S01]  /*4c30*/  FADD.FTZ R14, R60, R21 ;  /* 0x000000153c0e7221 */ /* 0x002fe20000010000 */
[--C-:B------:R-:W-:Y:S01]  /*4c40*/  FFMA.FTZ R51, R51, UR11, -R2.reuse ;  /* 0x0000000b33337c23 */ /* 0x100fe20008010802 */
[----:B------:R-:W-:Y:S01]  /*4c50*/  MUFU.EX2 R58, R58 ;  /* 0x0000003a003a7308 */ /* 0x000fe20000000800 */
[----:B------:R-:W-:Y:S01]  /*4c60*/  FFMA.FTZ R54, R54, UR11, -R2 ;  /* 0x0000000b36367c23 */ /* 0x000fe20008010802 */
[----:B------:R-:W-:Y:S01]  /*4c70*/  FADD.FTZ R21, R61, R14 ;  /* 0x0000000e3d157221 */ /* 0x000fe20000010000 */
[--C-:B------:R-:W-:Y:S01]  /*4c80*/  FFMA.FTZ R55, R55, UR11, -R2.reuse ;  /* 0x0000000b37377c23 */ /* 0x100fe20008010802 */
[--C-:B------:R-:W-:Y:S01]  /*4c90*/  FFMA.FTZ R42, R42, UR11, -R2.reuse ;  /* 0x0000000b2a2a7c23 */ /* 0x100fe20008010802 */
[--C-:B------:R-:W-:Y:S01]  /*4ca0*/  FFMA.FTZ R43, R43, UR11, -R2.reuse ;  /* 0x0000000b2b2b7c23 */ /* 0x100fe20008010802 */
[----:B------:R-:W-:Y:S01]  /*4cb0*/  FADD.FTZ R14, R48, R21 ;  /* 0x00000015300e7221 */ /* 0x000fe20000010000 */
[--C-:B------:R-:W-:Y:S01]  /*4cc0*/  FFMA.FTZ R46, R46, UR11, -R2.reuse ;  /* 0x0000000b2e2e7c23 */ /* 0x100fe20008010802 */
[----:B------:R-:W1:Y:S01]  /*4cd0*/  MUFU.EX2 R59, R59 ;  /* 0x0000003b003b7308 */ /* 0x000e620000000800 */
[----:B------:R-:W-:Y:S01]  /*4ce0*/  FFMA.FTZ R47, R47, UR11, -R2 ;  /* 0x0000000b2f2f7c23 */ /* 0x000fe20008010802 */
[----:B------:R-:W-:Y:S01]  /*4cf0*/  FADD.FTZ R29, R49, R14 ;  /* 0x0000000e311d7221 */ /* 0x000fe20000010000 */
[--C-:B------:R-:W-:Y:S01]  /*4d00*/  FFMA.FTZ R34, R34, UR11, -R2.reuse ;  /* 0x0000000b22227c23 */ /* 0x100fe20008010802 */
[--C-:B------:R-:W-:Y:S01]  /*4d10*/  FFMA.FTZ R35, R35, UR11, -R2.reuse ;  /* 0x0000000b23237c23 */ /* 0x100fe20008010802 */
[--C-:B------:R-:W-:Y:S01]  /*4d20*/  FFMA.FTZ R38, R38, UR11, -R2.reuse ;  /* 0x0000000b26267c23 */ /* 0x100fe20008010802 */
[----:B------:R-:W-:Y:S01]  /*4d30*/  FADD.FTZ R20, R52, R29 ;  /* 0x0000001d34147221 */ /* 0x000fe20000010000 */
[--C-:B------:R-:W-:Y:S01]  /*4d40*/  FFMA.FTZ R39, R39, UR11, -R2.reuse ;  /* 0x0000000b27277c23 */ /* 0x100fe20008010802 */
[----:B------:R-:W3:Y:S01]  /*4d50*/  MUFU.EX2 R62, R62 ;  /* 0x0000003e003e7308 */ /* 0x000ee20000000800 */
[----:B------:R-:W-:Y:S01]  /*4d60*/  FFMA.FTZ R26, R26, UR11, -R2 ;  /* 0x0000000b1a1a7c23 */ /* 0x000fe20008010802 */
[----:B------:R-:W-:Y:S01]  /*4d70*/  FADD.FTZ R29, R53, R20 ;  /* 0x00000014351d7221 */ /* 0x000fe20000010000 */
[--C-:B------:R-:W-:Y:S01]  /*4d80*/  FFMA.FTZ R27, R27, UR11, -R2.reuse ;  /* 0x0000000b1b1b7c23 */ /* 0x100fe20008010802 */
[--C-:B------:R-:W-:Y:S01]  /*4d90*/  FFMA.FTZ R30, R30, UR11, -R2.reuse ;  /* 0x0000000b1e1e7c23 */ /* 0x100fe20008010802 */
[----:B------:R-:W-:Y:S01]  /*4da0*/  FFMA.FTZ R2, R31, UR11, -R2 ;  /* 0x0000000b1f027c23 */ /* 0x000fe20008010802 */
[----:B------:R-:W-:Y:S01]  /*4db0*/  FADD.FTZ R20, R40, R29 ;  /* 0x0000001d28147221 */ /* 0x000fe20000010000 */
[----:B0-----:R-:W-:Y:S01]  /*4dc0*/  F2FP.F16.F32.PACK_AB R196, R33, R32 ;  /* 0x0000002021c4723e */ /* 0x001fe200000000ff */
[----:B------:R-:W0:Y:S01]  /*4dd0*/  MUFU.EX2 R63, R63 ;  /* 0x0000003f003f7308 */ /* 0x000e220000000800 */
[----:B-1----:R-:W-:Y:S01]  /*4de0*/  FADD.FTZ R21, R58, R59 ;  /* 0x0000003b3a157221 */ /* 0x002fe20000010000 */
[----:B------:R-:W-:Y:S01]  /*4df0*/  FADD.FTZ R29, R41, R20 ;  /* 0x00000014291d7221 */ /* 0x000fe20000010000 */
[----:B------:R-:W-:Y:S01]  /*4e00*/  F2FP.F16.F32.PACK_AB R209, R59, R58 ;  /* 0x0000003a3bd1723e */ /* 0x000fe200000000ff */
[----:B------:R-:W-:Y:S01]  /*4e10*/  IMAD.MOV.U32 R61, RZ, RZ, R151 ;  /* 0x000000ffff3d7224 */ /* 0x000fe200078e0097 */
[-C--:B------:R-:W-:Y:S01]  /*4e20*/  MOV R60, R151.reuse ;  /* 0x00000097003c7202 */ /* 0x080fe20000000f00 */
[----:B--2---:R-:W-:Y:S01]  /*4e30*/  FADD.FTZ R0, R44, R29 ;  /* 0x0000001d2c007221 */ /* 0x004fe20000010000 */
[----:B------:R-:W-:Y:S01]  /*4e40*/  IMAD.MOV.U32 R59, RZ, RZ, R151 ;  /* 0x000000ffff3b7224 */ /* 0x000fe200078e0097 */
[----:B------:R-:W1:Y:S01]  /*4e50*/  MUFU.EX2 R50, R50 ;  /* 0x0000003200327308 */ /* 0x000e620000000800 */
[----:B---3--:R-:W-:Y:S01]  /*4e60*/  FADD.FTZ R14, R62, R21 ;  /* 0x000000153e0e7221 */ /* 0x008fe20000010000 */
[----:B------:R-:W-:Y:S01]  /*4e70*/  FADD.FTZ R29, R45, R0 ;  /* 0x000000002d1d7221 */ /* 0x000fe20000010000 */
[--C-:B------:R-:W-:Y:S01]  /*4e80*/  IMAD.MOV.U32 R58, RZ, RZ, R151.reuse ;  /* 0x000000ffff3a7224 */ /* 0x100fe200078e0097 */
[----:B------:R-:W-:Y:S01]  /*4e90*/  MOV R40, R151 ;  /* 0x0000009700287202 */ /* 0x000fe20000000f00 */
[----:B------:R-:W-:-:S02]  /*4ea0*/  IMAD.MOV.U32 R53, RZ, RZ, R151 ;  /* 0x000000ffff357224 */ /* 0x000fc400078e0097 */
[--C-:B------:R-:W-:Y:S01]  /*4eb0*/  IMAD.MOV.U32 R52, RZ, RZ, R151.reuse ;  /* 0x000000ffff347224 */ /* 0x100fe200078e0097 */
[----:B------:R-:W2:Y:S01]  /*4ec0*/  MUFU.EX2 R51, R51 ;  /* 0x0000003300337308 */ /* 0x000ea20000000800 */
[C---:B0-----:R-:W-:Y:S01]  /*4ed0*/  FADD.FTZ R21, R63.reuse, R14 ;  /* 0x0000000e3f157221 */ /* 0x041fe20000010000 */
[----:B------:R-:W-:Y:S01]  /*4ee0*/  F2FP.F16.F32.PACK_AB R211, R63, R62 ;  /* 0x0000003e3fd3723e */ /* 0x000fe200000000ff */
[--C-:B------:R-:W-:Y:S02]  /*4ef0*/  IMAD.MOV.U32 R63, RZ, RZ, R151.reuse ;  /* 0x000000ffff3f7224 */ /* 0x100fe400078e0097 */
[--C-:B------:R-:W-:Y:S02]  /*4f00*/  IMAD.MOV.U32 R62, RZ, RZ, R151.reuse ;  /* 0x000000ffff3e7224 */ /* 0x100fe400078e0097 */
[----:B------:R-:W-:Y:S01]  /*4f10*/  IMAD.MOV.U32 R49, RZ, RZ, R151 ;  /* 0x000000ffff317224 */ /* 0x000fe200078e0097 */
[----:B------:R-:W0:Y:S01]  /*4f20*/  MUFU.EX2 R54, R54 ;  /* 0x0000003600367308 */ /* 0x000e220000000800 */
[----:B-1----:R-:W-:Y:S01]  /*4f30*/  FADD.FTZ R14, R50, R21 ;  /* 0x00000015320e7221 */ /* 0x002fe20000010000 */
[----:B------:R-:W-:-:S02]  /*4f40*/  IMAD.MOV.U32 R48, RZ, RZ, R151 ;  /* 0x000000ffff307224 */ /* 0x000fc400078e0097 */
[--C-:B------:R-:W-:Y:S02]  /*4f50*/  IMAD.MOV.U32 R45, RZ, RZ, R151.reuse ;  /* 0x000000ffff2d7224 */ /* 0x100fe400078e0097 */
[--C-:B------:R-:W-:Y:S02]  /*4f60*/  IMAD.MOV.U32 R44, RZ, RZ, R151.reuse ;  /* 0x000000ffff2c7224 */ /* 0x100fe400078e0097 */
[----:B------:R-:W1:Y:S01]  /*4f70*/  MUFU.EX2 R55, R55 ;  /* 0x0000003700377308 */ /* 0x000e620000000800 */
[C---:B--2---:R-:W-:Y:S01]  /*4f80*/  FADD.FTZ R21, R51.reuse, R14 ;  /* 0x0000000e33157221 */ /* 0x044fe20000010000 */
[----:B------:R-:W-:Y:S01]  /*4f90*/  F2FP.F16.F32.PACK_AB R205, R51, R50 ;  /* 0x0000003233cd723e */ /* 0x000fe200000000ff */
[--C-:B------:R-:W-:Y:S01]  /*4fa0*/  IMAD.MOV.U32 R51, RZ, RZ, R151.reuse ;  /* 0x000000ffff337224 */ /* 0x100fe200078e0097 */
[----:B------:R-:W-:Y:S01]  /*4fb0*/  MOV R50, R151 ;  /* 0x0000009700327202 */ /* 0x000fe20000000f00 */
[--C-:B------:R-:W-:Y:S02]  /*4fc0*/  IMAD.MOV.U32 R41, RZ, RZ, R151.reuse ;  /* 0x000000ffff297224 */ /* 0x100fe400078e0097 */
[----:B------:R-:W-:Y:S01]  /*4fd0*/  IMAD.MOV.U32 R31, RZ, RZ, R151 ;  /* 0x000000ffff1f7224 */ /* 0x000fe200078e0097 */
[----:B------:R-:W2:Y:S01]  /*4fe0*/  MUFU.EX2 R42, R42 ;  /* 0x0000002a002a7308 */ /* 0x000ea20000000800 */
[----:B0-----:R-:W-:-:S07]  /*4ff0*/  FADD.FTZ R14, R54, R21 ;  /* 0x00000015360e7221 */ /* 0x001fce0000010000 */
[----:B------:R-:W0:Y:S01]  /*5000*/  MUFU.EX2 R43, R43 ;  /* 0x0000002b002b7308 */ /* 0x000e220000000800 */
[C---:B-1----:R-:W-:Y:S01]  /*5010*/  FADD.FTZ R21, R55.reuse, R14 ;  /* 0x0000000e37157221 */ /* 0x042fe20000010000 */
[----:B------:R-:W-:Y:S01]  /*5020*/  FADD.FTZ R14, R32, R29 ;  /* 0x0000001d200e7221 */ /* 0x000fe20000010000 */
[----:B------:R-:W-:Y:S01]  /*5030*/  F2FP.F16.F32.PACK_AB R207, R55, R54 ;  /* 0x0000003637cf723e */ /* 0x000fe200000000ff */
[--C-:B------:R-:W-:Y:S02]  /*5040*/  IMAD.MOV.U32 R55, RZ, RZ, R151.reuse ;  /* 0x000000ffff377224 */ /* 0x100fe400078e0097 */
[----:B------:R-:W-:Y:S01]  /*5050*/  FADD.FTZ R29, R33, R14 ;  /* 0x0000000e211d7221 */ /* 0x000fe20000010000 */
[----:B------:R-:W-:Y:S01]  /*5060*/  IMAD.MOV.U32 R54, RZ, RZ, R151 ;  /* 0x000000ffff367224 */ /* 0x000fe200078e0097 */
[----:B------:R-:W1:Y:S01]  /*5070*/  MUFU.EX2 R46, R46 ;  /* 0x0000002e002e7308 */ /* 0x000e620000000800 */
[----:B--2---:R-:W-:Y:S01]  /*5080*/  FADD.FTZ R0, R42, R21 ;  /* 0x000000152a007221 */ /* 0x004fe20000010000 */
[----:B------:R-:W-:Y:S01]  /*5090*/  FADD.FTZ R14, R36, R29 ;  /* 0x0000001d240e7221 */ /* 0x000fe20000010000 */
[----:B------:R-:W-:-:S02]  /*50a0*/  IMAD.MOV.U32 R33, RZ, RZ, R151 ;  /* 0x000000ffff217224 */ /* 0x000fc400078e0097 */
[----:B------:R-:W-:-:S03]  /*50b0*/  IMAD.MOV.U32 R32, RZ, RZ, R151 ;  /* 0x000000ffff207224 */ /* 0x000fc600078e0097 */
[----:B------:R-:W2:Y:S01]  /*50c0*/  MUFU.EX2 R47, R47 ;  /* 0x0000002f002f7308 */ /* 0x000ea20000000800 */
[C---:B0-----:R-:W-:Y:S01]  /*50d0*/  FADD.FTZ R21, R43.reuse, R0 ;  /* 0x000000002b157221 */ /* 0x041fe20000010000 */
[----:B------:R-:W-:Y:S01]  /*50e0*/  F2FP.F16.F32.PACK_AB R201, R43, R42 ;  /* 0x0000002a2bc9723e */ /* 0x000fe200000000ff */
[--C-:B------:R-:W-:Y:S02]  /*50f0*/  IMAD.MOV.U32 R43, RZ, RZ, R151.reuse ;  /* 0x000000ffff2b7224 */ /* 0x100fe400078e0097 */
[----:B------:R-:W-:-:S03]  /*5100*/  IMAD.MOV.U32 R42, RZ, RZ, R151 ;  /* 0x000000ffff2a7224 */ /* 0x000fc600078e0097 */
[----:B------:R-:W0:Y:S01]  /*5110*/  MUFU.EX2 R34, R34 ;  /* 0x0000002200227308 */ /* 0x000e220000000800 */
[----:B-1----:R-:W-:-:S07]  /*5120*/  FADD.FTZ R0, R46, R21 ;  /* 0x000000152e007221 */ /* 0x002fce0000010000 */
[----:B------:R-:W1:Y:S01]  /*5130*/  MUFU.EX2 R37, R37 ;  /* 0x0000002500257308 */ /* 0x000e620000000800 */
[C---:B--2---:R-:W-:Y:S01]  /*5140*/  FADD.FTZ R21, R47.reuse, R0 ;  /* 0x000000002f157221 */ /* 0x044fe20000010000 */
[----:B------:R-:W-:Y:S01]  /*5150*/  F2FP.F16.F32.PACK_AB R203, R47, R46 ;  /* 0x0000002e2fcb723e */ /* 0x000fe200000000ff */
[--C-:B------:R-:W-:Y:S02]  /*5160*/  IMAD.MOV.U32 R47, RZ, RZ, R151.reuse ;  /* 0x000000ffff2f7224 */ /* 0x100fe400078e0097 */
[----:B------:R-:W-:-:S03]  /*5170*/  IMAD.MOV.U32 R46, RZ, RZ, R151 ;  /* 0x000000ffff2e7224 */ /* 0x000fc600078e0097 */
[----:B------:R-:W2:Y:S01]  /*5180*/  MUFU.EX2 R35, R35 ;  /* 0x0000002300237308 */ /* 0x000ea20000000800 */
[----:B0-----:R-:W-:-:S07]  /*5190*/  FADD.FTZ R0, R34, R21 ;  /* 0x0000001522007221 */ /* 0x001fce0000010000 */
[----:B------:R-:W0:Y:S01]  /*51a0*/  MUFU.EX2 R24, R24 ;  /* 0x0000001800187308 */ /* 0x000e220000000800 */
[C---:B-1----:R-:W-:Y:S01]  /*51b0*/  FADD.FTZ R29, R37.reuse, R14 ;  /* 0x0000000e251d7221 */ /* 0x042fe20000010000 */
[----:B------:R-:W-:Y:S01]  /*51c0*/  F2FP.F16.F32.PACK_AB R198, R37, R36 ;  /* 0x0000002425c6723e */ /* 0x000fe200000000ff */
[--C-:B------:R-:W-:Y:S02]  /*51d0*/  IMAD.MOV.U32 R37, RZ, RZ, R151.reuse ;  /* 0x000000ffff257224 */ /* 0x100fe400078e0097 */
[----:B------:R-:W-:-:S03]  /*51e0*/  IMAD.MOV.U32 R36, RZ, RZ, R151 ;  /* 0x000000ffff247224 */ /* 0x000fc600078e0097 */
        /* <DEDUP_REMOVED lines=15> */
[C---:B0-----:R-:W-:Y:S01]  /*52e0*/  FADD.FTZ R21, R39.reuse, R0 ;  /* 0x0000000027157221 */ /* 0x041fe20000010000 */
[----:B------:R-:W-:Y:S01]  /*52f0*/  F2FP.F16.F32.PACK_AB R199, R39, R38 ;  /* 0x0000002627c7723e */ /* 0x000fe200000000ff */
[--C-:B------:R-:W-:Y:S02]  /*5300*/  IMAD.MOV.U32 R39, RZ, RZ, R151.reuse ;  /* 0x000000ffff277224 */ /* 0x100fe400078e0097 */
[----:B------:R-:W-:-:S03]  /*5310*/  IMAD.MOV.U32 R38, RZ, RZ, R151 ;  /* 0x000000ffff267224 */ /* 0x000fc600078e0097 */
[----:B------:R-:W0:Y:S01]  /*5320*/  MUFU.EX2 R27, R27 ;  /* 0x0000001b001b7308 */ /* 0x000e220000000800 */
[----:B-1----:R-:W-:Y:S01]  /*5330*/  FADD.FTZ R14, R28, R29 ;  /* 0x0000001d1c0e7221 */ /* 0x002fe20000010000 */
[C---:B------:R-:W-:Y:S01]  /*5340*/  F2FP.F16.F32.PACK_AB R194, R5.reuse, R28 ;  /* 0x0000001c05c2723e */ /* 0x040fe200000000ff */
[--C-:B------:R-:W-:Y:S02]  /*5350*/  IMAD.MOV.U32 R29, RZ, RZ, R151.reuse ;  /* 0x000000ffff1d7224 */ /* 0x100fe400078e0097 */
[----:B------:R-:W-:Y:S01]  /*5360*/  FADD.FTZ R14, R5, R14 ;  /* 0x0000000e050e7221 */ /* 0x000fe20000010000 */
[----:B------:R-:W-:Y:S02]  /*5370*/  IMAD.MOV.U32 R28, RZ, RZ, R151 ;  /* 0x000000ffff1c7224 */ /* 0x000fe400078e0097 */
[----:B------:R-:W1:Y:S01]  /*5380*/  MUFU.EX2 R30, R30 ;  /* 0x0000001e001e7308 */ /* 0x000e620000000800 */
[----:B--2---:R-:W-:-:S07]  /*5390*/  FADD.FTZ R0, R26, R21 ;  /* 0x000000151a007221 */ /* 0x004fce0000010000 */
[----:B------:R2:W3:Y:S01]  /*53a0*/  MUFU.EX2 R195, R2 ;  /* 0x0000000200c37308 */ /* 0x0004e20000000800 */
[C---:B0-----:R-:W-:Y:S01]  /*53b0*/  FADD.FTZ R5, R27.reuse, R0 ;  /* 0x000000001b057221 */ /* 0x041fe20000010000 */
[----:B------:R-:W-:Y:S01]  /*53c0*/  F2FP.F16.F32.PACK_AB R193, R27, R26 ;  /* 0x0000001a1bc1723e */ /* 0x000fe200000000ff */
[--C-:B------:R-:W-:Y:S02]  /*53d0*/  IMAD.MOV.U32 R27, RZ, RZ, R151.reuse ;  /* 0x000000ffff1b7224 */ /* 0x100fe400078e0097 */
[----:B------:R-:W-:Y:S02]  /*53e0*/  IMAD.MOV.U32 R26, RZ, RZ, R151 ;  /* 0x000000ffff1a7224 */ /* 0x000fe400078e0097 */
[----:B-1----:R-:W-:Y:S01]  /*53f0*/  FADD.FTZ R0, R30, R5 ;  /* 0x000000051e007221 */ /* 0x002fe20000010000 */
[----:B--2---:R-:W-:-:S03]  /*5400*/  IMAD.MOV.U32 R2, RZ, RZ, 0x3f800000 ;  /* 0x3f800000ff027424 */ /* 0x004fc600078e00ff */
[C---:B---3--:R-:W-:Y:S01]  /*5410*/  FADD.FTZ R5, R195.reuse, R0 ;  /* 0x00000000c3057221 */ /* 0x048fe20000010000 */
[----:B------:R-:W-:Y:S01]  /*5420*/  F2FP.F16.F32.PACK_AB R195, R195, R30 ;  /* 0x0000001ec3c3723e */ /* 0x000fe200000000ff */
[----:B------:R-:W-:Y:S01]  /*5430*/  IMAD.MOV.U32 R0, RZ, RZ, 0x3f800000 ;  /* 0x3f800000ff007424 */ /* 0x000fe200078e00ff */
[----:B------:R-:W-:Y:S01]  /*5440*/  MOV R30, R151 ;  /* 0x00000097001e7202 */ /* 0x000fe20000000f00 */
[----:B------:R-:W-:Y:S06]  /*5450*/  @!P2 BRA `(.L_x_15) ;  /* 0x0000004000f4a947 */ /* 0x000fec0003800000 */
[----:B------:R-:W-:Y:S01]  /*5460*/  R2UR UR4, R152 ;  /* 0x00000000980472ca */ /* 0x000fe200000e0000 */
[----:B------:R-:W-:Y:S01]  /*5470*/  IMAD.MOV.U32 R20, RZ, RZ, R3 ;  /* 0x000000ffff147224 */ /* 0x000fe200078e0003 */
[----:B------:R-:W-:Y:S01]  /*5480*/  MOV R230, UR60 ;  /* 0x0000003c00e67c02 */ /* 0x000fe20008000f00 */
[----:B------:R-:W-:Y:S01]  /*5490*/  IMAD.MOV.U32 R21, RZ, RZ, R4 ;  /* 0x000000ffff157224 */ /* 0x000fe200078e0004 */
[----:B------:R-:W-:Y:S01]  /*54a0*/  CS2R R150, SRZ ;  /* 0x0000000000967805 */ /* 0x000fe2000001ff00 */
[----:B------:R-:W-:Y:S01]  /*54b0*/  IMAD.MOV.U32 R0, RZ, RZ, 0x3f800000 ;  /* 0x3f800000ff007424 */ /* 0x000fe200078e00ff */
[----:B------:R-:W-:Y:S02]  /*54c0*/  CS2R R146, SRZ ;  /* 0x0000000000927805 */ /* 0x000fe4000001ff00 */
[----:B------:R-:W-:Y:S02]  /*54d0*/  CS2R R142, SRZ ;  /* 0x00000000008e7805 */ /* 0x000fe4000001ff00 */
[----:B------:R-:W-:-:S02]  /*54e0*/  CS2R R138, SRZ ;  /* 0x00000000008a7805 */ /* 0x000fc4000001ff00 */
[----:B------:R-:W-:Y:S02]  /*54f0*/  CS2R R134, SRZ ;  /* 0x0000000000867805 */ /* 0x000fe4000001ff00 */
[----:B------:R-:W-:Y:S02]  /*5500*/  CS2R R130, SRZ ;  /* 0x0000000000827805 */ /* 0x000fe4000001ff00 */
[----:B------:R-:W-:Y:S02]  /*5510*/  CS2R R126, SRZ ;  /* 0x00000000007e7805 */ /* 0x000fe4000001ff00 */
[----:B------:R-:W-:Y:S01]  /*5520*/  CS2R R122, SRZ ;  /* 0x00000000007a7805 */ /* 0x000fe2000001ff00 */
[----:B------:R-:W-:Y:S01]  /*5530*/  UIADD3 UR4, UR4, -0x2, URZ ;  /* 0xfffffffe04047890 */ /* 0x000fe2000fffe03f */
[----:B------:R-:W-:Y:S02]  /*5540*/  CS2R R118, SRZ ;  /* 0x0000000000767805 */ /* 0x000fe4000001ff00 */
[----:B------:R-:W-:-:S02]  /*5550*/  CS2R R114, SRZ ;  /* 0x0000000000727805 */ /* 0x000fc4000001ff00 */
[----:B------:R-:W-:Y:S02]  /*5560*/  CS2R R110, SRZ ;  /* 0x00000000006e7805 */ /* 0x000fe4000001ff00 */
[----:B------:R-:W-:Y:S02]  /*5570*/  CS2R R106, SRZ ;  /* 0x00000000006a7805 */ /* 0x000fe4000001ff00 */
[----:B------:R-:W-:Y:S01]  /*5580*/  CS2R R102, SRZ ;  /* 0x0000000000667805 */ /* 0x000fe2000001ff00 */
[----:B------:R-:W-:Y:S01]  /*5590*/  IMAD.U32 R222, RZ, RZ, UR4 ;  /* 0x00000004ffde7e24 */ /* 0x000fe2000f8e00ff */
[----:B------:R-:W-:Y:S02]  /*55a0*/  R2UR UR4, R16 ;  /* 0x00000000100472ca */ /* 0x000fe400000e0000 */
[----:B------:R-:W-:Y:S02]  /*55b0*/  CS2R R98, SRZ ;  /* 0x0000000000627805 */ /* 0x000fe4000001ff00 */
[----:B------:R-:W-:-:S02]  /*55c0*/  CS2R R94, SRZ ;  /* 0x00000000005e7805 */ /* 0x000fc4000001ff00 */
[----:B------:R-:W-:Y:S02]  /*55d0*/  CS2R R90, SRZ ;  /* 0x00000000005a7805 */ /* 0x000fe4000001ff00 */
[----:B------:R-:W-:Y:S02]  /*55e0*/  CS2R R86, SRZ ;  /* 0x0000000000567805 */ /* 0x000fe4000001ff00 */
[----:B------:R-:W-:Y:S02]  /*55f0*/  CS2R R82, SRZ ;  /* 0x0000000000527805 */ /* 0x000fe4000001ff00 */
[----:B------:R-:W-:Y:S02]  /*5600*/  CS2R R78, SRZ ;  /* 0x00000000004e7805 */ /* 0x000fe4000001ff00 */
[----:B------:R-:W-:Y:S02]  /*5610*/  CS2R R74, SRZ ;  /* 0x00000000004a7805 */ /* 0x000fe4000001ff00 */
[----:B------:R-:W-:-:S02]  /*5620*/  CS2R R70, SRZ ;  /* 0x0000000000467805 */ /* 0x000fc4000001ff00 */
[----:B------:R-:W-:Y:S02]  /*5630*/  CS2R R66, SRZ ;  /* 0x0000000000427805 */ /* 0x000fe4000001ff00 */
[----:B------:R-:W-:Y:S02]  /*5640*/  CS2R R62, SRZ ;  /* 0x00000000003e7805 */ /* 0x000fe4000001ff00 */
[----:B------:R-:W-:Y:S02]  /*5650*/  CS2R R58, SRZ ;  /* 0x00000000003a7805 */ /* 0x000fe4000001ff00 */
[----:B------:R-:W-:Y:S01]  /*5660*/  CS2R R54, SRZ ;  /* 0x0000000000367805 */ /* 0x000fe2000001ff00 */
[----:B------:R-:W-:Y:S01]  /*5670*/  IMAD.U32 R232, RZ, RZ, UR4 ;  /* 0x00000004ffe87e24 */ /* 0x000fe2000f8e00ff */
        /* <DEDUP_REMOVED lines=38> */
[----:B------:R-:W-:Y:S01]  /*58e0*/  CS2R R24, SRZ ;  /* 0x0000000000187805 */ /* 0x000fe2000001ff00 */
[----:B------:R-:W-:-:S06]  /*58f0*/  ULDC UR61, c[0x0][0x9d8] ;  /* 0x00027600003d7ab9 */ /* 0x000fcc0000000800 */
.L_x_24:
[----:B------:R-:W-:Y:S02]  /*5900*/  R2UR UR4, R230 ;  /* 0x00000000e60472ca */ /* 0x000fe400000e0000 */
[----:B------:R-:W-:-:S11]  /*5910*/  R2UR UR6, R232 ;  /* 0x00000000e80672ca */ /* 0x000fd600000e0000 */
[----:B------:R-:W-:-:S04]  /*5920*/  UIADD3 UR4, UR4, 0x1, URZ ;  /* 0x0000000104047890 */ /* 0x000fc8000fffe03f */
[----:B------:R-:W-:-:S04]  /*5930*/  UISETP.NE.AND UP0, UPT, UR4, 0x2, UPT ;  /* 0x000000020400788c */ /* 0x000fc8000bf05270 */
[----:B------:R-:W-:Y:S02]  /*5940*/  USEL UR5, URZ, 0x1, UP0 ;  /* 0x000000013f057887 */ /* 0x000fe40008000000 */
[----:B------:R-:W-:Y:S02]  /*5950*/  USEL UR60, UR4, URZ, UP0 ;  /* 0x0000003f043c7287 */ /* 0x000fe40008000000 */
[----:B------:R-:W-:-:S06]  /*5960*/  ULOP3.LUT UR4, UR6, UR5, URZ, 0x3c, !UPT ;  /* 0x0000000506047292 */ /* 0x000fcc000f8e3c3f */
[----:B------:R-:W-:Y:S01]  /*5970*/  IMAD.U32 R16, RZ, RZ, UR4 ;  /* 0x00000004ff107e24 */ /* 0x000fe2000f8e00ff */
[----:B------:R-:W-:Y:S06]  /*5980*/  @!P0 BRA `(.L_x_16) ;  /* 0x0000000000048947 */ /* 0x000fec0003800000 */
[----:B------:R-:W-:Y:S01]  /*5990*/  BPT.TRAP 0x1 ;  /* 0x000000040000795c */ /* 0x000fe20000300000 */
.L_x_16:
[----:B------:R-:W0:Y:S01]  /*59a0*/  S2UR UR5, SR_CgaCtaId ;  /* 0x00000000000579c3 */ /* 0x000e220000008800 */
[----:B------:R-:W-:Y:S01]  /*59b0*/  R2UR UR7, R16 ;  /* 0x00000000100772ca */ /* 0x000fe200000e0000 */
[----:B------:R-:W-:-:S12]  /*59c0*/  UMOV UR4, 0x400 ;  /* 0x0000040000047882 */ /* 0x000fd80000000000 */
[----:B------:R-:W-:-:S05]  /*59d0*/  IMAD.U32 R3, RZ, RZ, UR7 ;  /* 0x00000007ff037e24 */ /* 0x000fca000f8e00ff */
[----:B------:R-:W-:Y:S01]  /*59e0*/  SHF.L.U32 R3, R3, 0x1f, RZ ;  /* 0x0000001f03037819 */ /* 0x000fe200000006ff */
[----:B0-----:R-:W-:-:S06]  /*59f0*/  ULEA UR6, UR5, UR4, 0x18 ;  /* 0x0000000405067291 */ /* 0x001fcc000f8ec03f */
[----:B------:R-:W-:Y:S01]  /*5a00*/  IMAD.U32 R231, RZ, RZ, UR6 ;  /* 0x00000006ffe77e24 */ /* 0x000fe2000f8e00ff */
[----:B------:R-:W-:-:S06]  /*5a10*/  ULEA UR6, UR60, UR6, 0x3 ;  /* 0x000000063c067291 */ /* 0x000fcc000f8e183f */
[----:B------:R-:W-:-:S03]  /*5a20*/  IMAD.U32 R223, RZ, RZ, UR6 ;  /* 0x00000006ffdf7e24 */ /* 0x000fc6000f8e00ff */
[----:B------:R0:W1:Y:S01]  /*5a30*/  SYNCS.PHASECHK.TRANS64.TRYWAIT P2, [UR6+0x38830], R3 ;  /* 0x03883003ff0075a7 */ /* 0x0000620008040146 */
[----:B------:R-:W-:Y:S05]  /*5a40*/  @!P0 BRA `(.L_x_17) ;  /* 0x0000000000048947 */ /* 0x000fea0003800000 */
[----:B------:R-:W-:Y:S01]  /*5a50*/  BPT.TRAP 0x1 ;  /* 0x000000040000795c */ /* 0x000fe20000300000 */
.L_x_17:
[----:B-1----:R-:W-:Y:S05]  /*5a60*/  @P2 BRA `(.L_x_18) ;  /* 0x00000000000c2947 */ /* 0x002fea0003800000 */
[----:B------:R-:W-:-:S13]  /*5a70*/  R2UR UR4, R223 ;  /* 0x00000000df0472ca */ /* 0x000fda00000e0000 */
[----:B------:R-:W1:Y:S02]  /*5a80*/  SYNCS.PHASECHK.TRANS64.TRYWAIT P2, [UR4+0x38830], R3 ;  /* 0x03883003ff0075a7 */ /* 0x000e640008040144 */
[----:B-1----:R-:W-:Y:S05]  /*5a90*/  @!P2 BRA `(.L_x_19) ;  /* 0x000000c00028a947 */ /* 0x002fea0003800000 */
.L_x_18:
[----:B------:R-:W-:Y:S01]  /*5aa0*/  R2UR UR4, R15 ;  /* 0x000000000f0472ca */ /* 0x000fe200000e0000 */
[----:B------:R-:W-:Y:S01]  /*5ab0*/  WARPGROUP.ARRIVE ;  /* 0x00000000000079c5 */ /* 0x000fe20000000000 */
[----:B------:R-:W-:Y:S01]  /*5ac0*/  R2UR UR18, R12 ;  /* 0x000000000c1272ca */ /* 0x000fe200000e0000 */
[----:B------:R-:W-:Y:S01]  /*5ad0*/  UMOV UR59, 0x40000040 ;  /* 0x40000040003b7882 */ /* 0x000fe20000000000 */
        /* <DEDUP_REMOVED lines=9> */
[----:B------:R-:W-:Y:S01]  /*5b70*/  UIMAD UR4, UR60, 0xa00, UR4 ;  /* 0x00000a003c0478a4 */ /* 0x000fe2000f8e0204 */
[-C--:B------:R-:W-:Y:S01]  /*5b80*/  FMUL.FTZ R24, R24, R2.reuse ;  /* 0x0000000218187220 */ /* 0x080fe20000410000 */
[----:B------:R-:W-:Y:S01]  /*5b90*/  UMOV UR56, UR18 ;  /* 0x0000001200387c82 */ /* 0x000fe20008000000 */
[----:B------:R-:W-:Y:S01]  /*5ba0*/  UMOV UR39, 0x40000040 ;  /* 0x4000004000277882 */ /* 0x000fe20000000000 */
[----:B------:R-:W-:Y:S01]  /*5bb0*/  UMOV UR57, UR19 ;  /* 0x0000001300397c82 */ /* 0x000fe20008000000 */
[----:B------:R-:W-:Y:S01]  /*5bc0*/  UIADD3 UR6, UR4, 0x80, URZ ;  /* 0x0000008004067890 */ /* 0x000fe2000fffe03f */
[-C--:B------:R-:W-:Y:S01]  /*5bd0*/  FMUL.FTZ R25, R25, R2.reuse ;  /* 0x0000000219197220 */ /* 0x080fe20000410000 */
[----:B------:R-:W-:Y:S01]  /*5be0*/  UMOV UR58, UR4 ;  /* 0x00000004003a7c82 */ /* 0x000fe20008000000 */
[----:B------:R-:W-:Y:S01]  /*5bf0*/  UIADD3 UR5, UR4, 0x100, URZ ;  /* 0x0000010004057890 */ /* 0x000fe2000fffe03f */
[----:B------:R-:W-:Y:S01]  /*5c00*/  HGMMA.64x16x16.F32 R184, gdesc[UR56], RZ, !UPT, gsb0 ;  /* 0x0020000038b879f0 */ /* 0x000fe2000c0008ff */
[----:B------:R-:W-:Y:S01]  /*5c10*/  UMOV UR56, UR18 ;  /* 0x0000001200387c82 */ /* 0x000fe20008000000 */
[----:B------:R-:W-:Y:S01]  /*5c20*/  UMOV UR57, UR19 ;  /* 0x0000001300397c82 */ /* 0x000fe20008000000 */
[----:B------:R-:W-:Y:S01]  /*5c30*/  UMOV UR58, UR6 ;  /* 0x00000006003a7c82 */ /* 0x000fe20008000000 */
[----:B------:R-:W-:Y:S01]  /*5c40*/  UMOV UR59, 0x40000040 ;  /* 0x40000040003b7882 */ /* 0x000fe20000000000 */
[----:B------:R-:W-:Y:S01]  /*5c50*/  UIADD3 UR6, UR4, 0x180, URZ ;  /* 0x0000018004067890 */ /* 0x000fe2000fffe03f */
[-C--:B------:R-:W-:Y:S01]  /*5c60*/  FMUL.FTZ R28, R28, R2.reuse ;  /* 0x000000021c1c7220 */ /* 0x080fe20000410000 */
        /* <DEDUP_REMOVED lines=12> */
[----:B------:R-:W-:Y:S01]  /*5d30*/  UMOV UR43, 0x40000040 ;  /* 0x40000040002b7882 */ /* 0x000fe20000000000 */
        /* <DEDUP_REMOVED lines=9> */
[----:B------:R-:W-:Y:S01]  /*5dd0*/  UMOV UR7, 0x40000040 ;  /* 0x4000004000077882 */ /* 0x000fe20000000000 */
[-C--:B------:R-:W-:Y:S01]  /*5de0*/  FMUL.FTZ R48, R48, R2.reuse ;  /* 0x0000000230307220 */ /* 0x080fe20000410000 */
        /* <DEDUP_REMOVED lines=20> */
[----:B------:R-:W-:Y:S01]  /*5f30*/  FMUL.FTZ R89, R89, R2 ;  /* 0x0000000259597220 */ /* 0x000fe20000410000 */
[----:B------:R-:W-:-:S02]  /*5f40*/  WARPGROUP.DEPBAR.LE gsb0, 0x0 ;  /* 0x00008000000079c5 */ /* 0x000fc40000010000 */
[----:B------:R-:W-:Y:S01]  /*5f50*/  WARPGROUP.ARRIVE ;  /* 0x00000000000079c5 */ /* 0x000fe20000000000 */
[-C--:B------:R-:W-:Y:S01]  /*5f60*/  FMUL.FTZ R92, R92, R2.reuse ;  /* 0x000000025c5c7220 */ /* 0x080fe20000410000 */
[-C--:B------:R-:W-:Y:S01]  /*5f70*/  FMUL.FTZ R93, R93, R2.reuse ;  /* 0x000000025d5d7220 */ /* 0x080fe20000410000 */
[-C--:B------:R-:W-:Y:S01]  /*5f80*/  FMUL.FTZ R96, R96, R2.reuse ;  /* 0x0000000260607220 */ /* 0x080fe20000410000 */
[-C--:B------:R-:W-:Y:S01]  /*5f90*/  FMUL.FTZ R97, R97, R2.reuse ;  /* 0x0000000261617220 */ /* 0x080fe20000410000 */
[-C--:B------:R-:W-:Y:S01]  /*5fa0*/  FMUL.FTZ R100, R100, R2.reuse ;  /* 0x0000000264647220 */ /* 0x080fe20000410000 */
[----:B------:R-:W-:Y:S01]  /*5fb0*/  HGMMA.64x16x16.F32 R176, gdesc[UR56], RZ, !UPT, gsb0 ;  /* 0x0020000038b079f0 */ /* 0x000fe2000c0008ff */
[----:B------:R-:W-:Y:S01]  /*5fc0*/  UMOV UR56, UR18 ;  /* 0x0000001200387c82 */ /* 0x000fe20008000000 */
[----:B------:R-:W-:Y:S01]  /*5fd0*/  UMOV UR57, UR19 ;  /* 0x0000001300397c82 */ /* 0x000fe20008000000 */
[----:B------:R-:W-:Y:S01]  /*5fe0*/  UMOV UR58, UR5 ;  /* 0x00000005003a7c82 */ /* 0x000fe20008000000 */
[----:B------:R-:W-:Y:S01]  /*5ff0*/  UMOV UR59, 0x40000040 ;  /* 0x40000040003b7882 */ /* 0x000fe20000000000 */
[----:B------:R-:W-:Y:S01]  /*6000*/  UIADD3 UR5, UR4, 0x200, URZ ;  /* 0x0000020004057890 */ /* 0x000fe2000fffe03f */
        /* <DEDUP_REMOVED lines=98> */
[----:B------:R-:W-:-:S06]  /*6630*/  WARPGROUP.ARRIVE ;  /* 0x00000000000079c5 */ /* 0x000fcc0000000000 */
[----:B------:R-:W-:Y:S01]  /*6640*/  HGMMA.64x16x16.F32 R160, gdesc[UR56], RZ, !UPT, gsb0 ;  /* 0x0020000038a079f0 */ /* 0x000fe2000c0008ff */
[----:B------:R-:W-:Y:S01]  /*6650*/  UMOV UR56, UR18 ;  /* 0x0000001200387c82 */ /* 0x000fe20008000000 */
[----:B------:R-:W-:Y:S01]  /*6660*/  UMOV UR57, UR19 ;  /* 0x0000001300397c82 */ /* 0x000fe20008000000 */
[----:B------:R-:W-:Y:S01]  /*6670*/  UMOV UR58, UR5 ;  /* 0x00000005003a7c82 */ /* 0x000fe20008000000 */
[----:B------:R-:W-:Y:S01]  /*6680*/  UMOV UR59, 0x40000040 ;  /* 0x40000040003b7882 */ /* 0x000fe20000000000 */
[----:B------:R-:W-:Y:S02]  /*6690*/  UIADD3 UR5, UR4, 0x102, URZ ;  /* 0x0000010204057890 */ /* 0x000fe4000fffe03f */
[----:B------:R-:W-:Y:S01]  /*66a0*/  UIADD3 UR18, UR4, 0x282, URZ ;  /* 0x0000028204127890 */ /* 0x000fe2000fffe03f */
[----:B------:R-:W-:Y:S01]  /*66b0*/  UMOV UR19, 0x40000040 ;  /* 0x4000004000137882 */ /* 0x000fe20000000000 */
        /* <DEDUP_REMOVED lines=11> */
[----:B------:R-:W-:Y:S01]  /*6770*/  UMOV UR57, UR15 ;  /* 0x0000000f00397c82 */ /* 0x000fe20008000000 */
[----:B------:R-:W-:Y:S01]  /*6780*/  UMOV UR58, UR6 ;  /* 0x00000006003a7c82 */ /* 0x000fe20008000000 */
[----:B------:R-:W-:Y:S01]  /*6790*/  UMOV UR59, 0x40000040 ;  /* 0x40000040003b7882 */ /* 0x000fe20000000000 */
[----:B------:R-:W-:Y:S01]  /*67a0*/  UIADD3 UR6, UR4, 0x182, URZ ;  /* 0x0000018204067890 */ /* 0x000fe2000fffe03f */
        /* <DEDUP_REMOVED lines=65> */
[----:B------:R-:W-:Y:S01]  /*6bc0*/  UMOV UR11, 0x40000040 ;  /* 0x40000040000b7882 */ /* 0x000fe20000000000 */
[----:B------:R-:W-:Y:S01]  /*6bd0*/  UIADD3 UR5, UR4, 0x106, URZ ;  /* 0x0000010604057890 */ /* 0x000fe2000fffe03f */
        /* <DEDUP_REMOVED lines=32> */
[----:B------:R-:W-:Y:S02]  /*6de0*/  UIADD3 UR10, UR4, 0x986, URZ ;  /* 0x00000986040a7890 */ /* 0x000fe4000fffe03f */
        /* <DEDUP_REMOVED lines=27> */
[----:B------:R-:W-:Y:S02]  /*6fa0*/  R2UR UR14, R6 ;  /* 0x00000000060e72ca */ /* 0x000fe400000e0000 */
[----:B------:R-:W-:-:S11]  /*6fb0*/  R2UR UR15, R7 ;  /* 0x00000000070f72ca */ /* 0x000fd600000e0000 */
[----:B------:R-:W-:Y:S02]  /*6fc0*/  UMOV UR56, UR14 ;  /* 0x0000000e00387c82 */ /* 0x000fe40008000000 */
[----:B------:R-:W-:Y:S01]  /*6fd0*/  UMOV UR57, UR15 ;  /* 0x0000000f00397c82 */ /* 0x000fe20008000000 */
        /* <DEDUP_REMOVED lines=274> */
[----:B------:R-:W-:Y:S01]  /*8100*/  UMOV UR57, UR15 ;  /* 0x0000000f00397c82 */ /* 0x000fe20008000000 */
[----:B------:R-:W-:Y:S01]  /*8110*/  UMOV UR58, UR6 ;  /* 0x00000006003a7c82 */ /* 0x000fe20008000000 */
[----:B------:R-:W-:Y:S01]  /*8120*/  UMOV UR59, 0x40000040 ;  /* 0x40000040003b7882 */ /* 0x000fe20000000000 */
[----:B------:R-:W-:-:S03]  /*8130*/  UIADD3 UR6, UR4, 0x906, URZ ;  /* 0x0000090604067890 */ /* 0x000fc6000fffe03f */
[----:B------:R-:W-:Y:S01]  /*8140*/  UMOV UR4, UR14 ;  /* 0x0000000e00047c82 */ /* 0x000fe20008000000 */
[----:B------:R-:W-:Y:S02]  /*8150*/  WARPGROUP.DEPBAR.LE gsb0, 0x0 ;  /* 0x00008000000079c5 */ /* 0x000fe40000010000 */
[----:B------:R-:W-:-:S06]  /*8160*/  WARPGROUP.ARRIVE ;  /* 0x00000000000079c5 */ /* 0x000fcc0000000000 */
[----:B------:R-:W-:Y:S01]  /*8170*/  HGMMA.64x16x16.F32 R176, gdesc[UR56], R176, gsb0 ;  /* 0x0020000038b079f0 */ /* 0x000fe200080008b0 */
[----:B------:R-:W-:Y:S01]  /*8180*/  UMOV UR56, UR14 ;  /* 0x0000000e00387c82 */ /* 0x000fe20008000000 */
[----:B------:R-:W-:Y:S01]  /*8190*/  UMOV UR57, UR15 ;  /* 0x0000000f00397c82 */ /* 0x000fe20008000000 */
[----:B------:R-:W-:Y:S01]  /*81a0*/  UMOV UR58, UR5 ;  /* 0x00000005003a7c82 */ /* 0x000fe20008000000 */
[----:B------:R-:W-:Y:S01]  /*81b0*/  UMOV UR59, 0x40000040 ;  /* 0x40000040003b7882 */ /* 0x000fe20000000000 */
[----:B------:R-:W-:Y:S01]  /*81c0*/  UMOV UR5, UR15 ;  /* 0x0000000f00057c82 */ /* 0x000fe20008000000 */
        /* <DEDUP_REMOVED lines=10> */
[----:B------:R-:W-:Y:S02]  /*8270*/  WARPGROUP.DEPBAR.LE gsb0, 0x0 ;  /* 0x00008000000079c5 */ /* 0x000fe40000010000 */
[----:B------:R-:W-:-:S06]  /*8280*/  WARPGROUP.ARRIVE ;  /* 0x00000000000079c5 */ /* 0x000fcc0000000000 */
[----:B------:R-:W-:Y:S03]  /*8290*/  HGMMA.64x16x16.F32 R152, gdesc[UR4], R152, gsb0 ;  /* 0x00200000049879f0 */ /* 0x000fe60008000898 */
[----:B------:R-:W-:Y:S02]  /*82a0*/  WARPGROUP.DEPBAR.LE gsb0, 0x0 ;  /* 0x00008000000079c5 */ /* 0x000fe40000010000 */
[----:B------:R-:W-:Y:S05]  /*82b0*/  @!P0 BRA `(.L_x_20) ;  /* 0x0000000000048947 */ /* 0x000fea0003800000 */
[----:B------:R-:W-:Y:S01]  /*82c0*/  BPT.TRAP 0x1 ;  /* 0x000000040000795c */ /* 0x000fe20000300000 */
.L_x_20:
[----:B------:R-:W-:Y:S02]  /*82d0*/  R2UR UR6, R231 ;  /* 0x00000000e70672ca */ /* 0x000fe400000e0000 */
[----:B------:R-:W-:Y:S02]  /*82e0*/  R2UR UR4, R230 ;  /* 0x00000000e60472ca */ /* 0x000fe400000e0000 */
[----:B------:R-:W-:-:S11]  /*82f0*/  R2UR UR5, R232 ;  /* 0x00000000e80572ca */ /* 0x000fd600000e0000 */
[----:B------:R-:W-:Y:S02]  /*8300*/  ULEA UR4, UR4, UR6, 0x3 ;  /* 0x0000000604047291 */ /* 0x000fe4000f8e183f */
[----:B------:R-:W-:-:S05]  /*8310*/  IMAD.U32 R0, RZ, RZ, UR5 ;  /* 0x00000005ff007e24 */ /* 0x000fca000f8e00ff */
[----:B------:R-:W-:-:S04]  /*8320*/  SHF.L.U32 R0, R0, 0x1f, RZ ;  /* 0x0000001f00007819 */ /* 0x000fc800000006ff */
[----:B------:R2:W3:Y:S01]  /*8330*/  SYNCS.PHASECHK.TRANS64.TRYWAIT P2, [UR4+0x38850], R0 ;  /* 0x03885000ff0075a7 */ /* 0x0004e20008040144 */
[----:B------:R-:W-:Y:S05]  /*8340*/  @!P0 BRA `(.L_x_21) ;  /* 0x0000000000048947 */ /* 0x000fea0003800000 */
[----:B------:R-:W-:Y:S01]  /*8350*/  BPT.TRAP 0x1 ;  /* 0x000000040000795c */ /* 0x000fe20000300000 */
.L_x_21:
[----:B---3--:R-:W-:Y:S05]  /*8360*/  @P2 BRA `(.L_x_22) ;  /* 0x0000000000082947 */ /* 0x008fea0003800000 */
[----:B------:R-:W3:Y:S02]  /*8370*/  SYNCS.PHASECHK.TRANS64.TRYWAIT P2, [UR4+0x38850], R0 ;  /* 0x03885000ff0075a7 */ /* 0x000ee40008040144 */
[----:B---3--:R-:W-:Y:S05]  /*8380*/  @!P2 BRA `(.L_x_23) ;  /* 0x000000980008a947 */ /* 0x008fea0003800000 */
.L_x_22:
[----:B------:R-:W-:Y:S01]  /*8390*/  R2UR UR5, R231 ;  /* 0x00000000e70572ca */ /* 0x000fe200000e0000 */
[----:B------:R-:W-:Y:S01]  /*83a0*/  WARPGROUP.ARRIVE ;  /* 0x00000000000079c5 */ /* 0x000fe20000000000 */
[----:B------:R-:W-:Y:S01]  /*83b0*/  R2UR UR6, R230 ;  /* 0x00000000e60672ca */ /* 0x000fe200000e0000 */
[----:B------:R-:W-:Y:S01]  /*83c0*/  UMOV UR7, 0x40000040 ;  /* 0x4000004000077882 */ /* 0x000fe20000000000 */
[----:B0-2---:R-:W-:Y:S01]  /*83d0*/  FMUL.FTZ R0, R184, UR61 ;  /* 0x0000003db8007c20 */ /* 0x005fe20008410000 */
[----:B-1----:R-:W-:Y:S01]  /*83e0*/  FMUL.FTZ R3, R185, UR61 ;  /* 0x0000003db9037c20 */ /* 0x002fe20008410000 */
[----:B------:R-:W-:Y:S01]  /*83f0*/  FMUL.FTZ R184, R187, UR61 ;  /* 0x0000003dbbb87c20 */ /* 0x000fe20008410000 */
[----:B------:R-:W-:Y:S01]  /*8400*/  FMUL.FTZ R187, R188, UR61 ;  /* 0x0000003dbcbb7c20 */ /* 0x000fe20008410000 */
[----:B------:R-:W-:Y:S01]  /*8410*/  FMUL.FTZ R188, R189, UR61 ;  /* 0x0000003dbdbc7c20 */ /* 0x000fe20008410000 */
[----:B------:R-:W-:Y:S01]  /*8420*/  FMUL.FTZ R185, R186, UR61 ;  /* 0x0000003dbab97c20 */ /* 0x000fe20008410000 */
[----:B------:R-:W0:Y:S01]  /*8430*/  MUFU.TANH R0, R0 ;  /* 0x0000000000007308 */ /* 0x000e220000002400 */
[----:B------:R-:W-:Y:S01]  /*8440*/  FMUL.FTZ R186, R190, UR61 ;  /* 0x0000003dbeba7c20 */ /* 0x000fe20008410000 */
[----:B------:R-:W-:Y:S01]  /*8450*/  FMUL.FTZ R190, R176, UR61 ;  /* 0x0000003db0be7c20 */ /* 0x000fe20008410000 */
[----:B------:R-:W-:Y:S01]  /*8460*/  UIADD3 UR5, UR5, 0x400, URZ ;  /* 0x0000040005057890 */ /* 0x000fe2000fffe03f */
[----:B------:R-:W-:Y:S01]  /*8470*/  FMUL.FTZ R177, R177, UR61 ;  /* 0x0000003db1b17c20 */ /* 0x000fe20008410000 */
[----:B------:R-:W-:Y:S01]  /*8480*/  FMUL.FTZ R180, R180, UR61 ;  /* 0x0000003db4b47c20 */ /* 0x000fe20008410000 */
[----:B------:R-:W-:Y:S01]  /*8490*/  FMUL.FTZ R181, R181, UR61 ;  /* 0x0000003db5b57c20 */ /* 0x000fe20008410000 */
[----:B------:R-:W-:Y:S01]  /*84a0*/  USHF.R.U32.HI UR5, URZ, 0x4, UR5 ;  /* 0x000000043f057899 */ /* 0x000fe20008011605 */
[----:B------:R-:W1:Y:S01]  /*84b0*/  MUFU.TANH R3, R3 ;  /* 0x0000000300037308 */ /* 0x000e620000002400 */
[----:B------:R-:W-:Y:S01]  /*84c0*/  FMUL.FTZ R189, R191, UR61 ;  /* 0x0000003dbfbd7c20 */ /* 0x000fe20008410000 */
[----:B------:R-:W-:Y:S01]  /*84d0*/  FMUL.FTZ R168, R168, UR61 ;  /* 0x0000003da8a87c20 */ /* 0x000fe20008410000 */
[----:B------:R-:W-:Y:S01]  /*84e0*/  ULOP3.LUT UR5, UR5, 0x3fff, URZ, 0xc0, !UPT ;  /* 0x00003fff05057892 */ /* 0x000fe2000f8ec03f */
[----:B------:R-:W-:Y:S01]  /*84f0*/  FMUL.FTZ R169, R169, UR61 ;  /* 0x0000003da9a97c20 */ /* 0x000fe20008410000 */
[----:B------:R-:W-:Y:S01]  /*8500*/  FMUL.FTZ R172, R172, UR61 ;  /* 0x0000003dacac7c20 */ /* 0x000fe20008410000 */
[----:B------:R-:W-:Y:S01]  /*8510*/  FMUL.FTZ R173, R173, UR61 ;  /* 0x0000003dadad7c20 */ /* 0x000fe20008410000 */
[----:B------:R-:W-:Y:S01]  /*8520*/  ULOP3.LUT UR5, UR5, 0x2800000, URZ, 0xfc, !UPT ;  /* 0x0280000005057892 */ /* 0x000fe2000f8efc3f */
[----:B------:R-:W2:Y:S01]  /*8530*/  MUFU.TANH R187, R187 ;  /* 0x000000bb00bb7308 */ /* 0x000ea20000002400 */
[----:B0-----:R-:W-:Y:S01]  /*8540*/  FMNMX.FTZ R2, R0, R21, !PT ;  /* 0x0000001500027209 */ /* 0x001fe20007810000 */
[----:B------:R-:W-:Y:S01]  /*8550*/  FMUL.FTZ R160, R160, UR61 ;  /* 0x0000003da0a07c20 */ /* 0x000fe20008410000 */
[----:B------:R-:W-:Y:S01]  /*8560*/  UIMAD UR5, UR6, 0xa00, UR5 ;  /* 0x00000a00060578a4 */ /* 0x000fe2000f8e0205 */
[----:B------:R-:W-:Y:S01]  /*8570*/  FMUL.FTZ R161, R161, UR61 ;  /* 0x0000003da1a17c20 */ /* 0x000fe20008410000 */
[----:B------:R-:W-:Y:S01]  /*8580*/  FMUL.FTZ R164, R164, UR61 ;  /* 0x0000003da4a47c20 */ /* 0x000fe20008410000 */
[----:B------:R-:W-:Y:S01]  /*8590*/  FMUL.FTZ R165, R165, UR61 ;  /* 0x0000003da5a57c20 */ /* 0x000fe20008410000 */
[----:B------:R-:W-:Y:S01]  /*85a0*/  FMUL.FTZ R152, R152, UR61 ;  /* 0x0000003d98987c20 */ /* 0x000fe20008410000 */
[----:B------:R-:W0:Y:S01]  /*85b0*/  MUFU.TANH R188, R188 ;  /* 0x000000bc00bc7308 */ /* 0x000e220000002400 */
[----:B-1----:R-:W-:Y:S01]  /*85c0*/  FMNMX.FTZ R2, R3, R2, !PT ;  /* 0x0000000203027209 */ /* 0x002fe20007810000 */
[----:B------:R-:W-:Y:S01]  /*85d0*/  UMOV UR6, UR5 ;  /* 0x0000000500067c82 */ /* 0x000fe20008000000 */
[----:B------:R-:W-:Y:S01]  /*85e0*/  FMUL.FTZ R153, R153, UR61 ;  /* 0x0000003d99997c20 */ /* 0x000fe20008410000 */
[----:B------:R-:W-:Y:S01]  /*85f0*/  HGMMA.64x256x16.F32 R24, R208, gdesc[UR4].tnspB, R24, gsb0 ;  /* 0x43e00004d0187df0 */ /* 0x000fe20008000818 */
[----:B------:R-:W-:Y:S01]  /*8600*/  UIADD3 UR6, UR5, 0x80, URZ ;  /* 0x0000008005067890 */ /* 0x000fe2000fffe03f */
[----:B------:R-:W-:Y:S01]  /*8610*/  FMUL.FTZ R176, R178, UR61 ;  /* 0x0000003db2b07c20 */ /* 0x000fe20008410000 */
[----:B------:R-:W-:Y:S01]  /*8620*/  UMOV UR7, 0x40000040 ;  /* 0x4000004000077882 */ /* 0x000fe20000000000 */
[----:B------:R-:W1:Y:S01]  /*8630*/  MUFU.TANH R190, R190 ;  /* 0x000000be00be7308 */ /* 0x000e620000002400 */
[----:B--2---:R-:W-:Y:S01]  /*8640*/  FMNMX.FTZ R191, R187, R2, !PT ;  /* 0x00000002bbbf7209 */ /* 0x004fe20007810000 */
[----:B------:R-:W-:Y:S01]  /*8650*/  FMUL.FTZ R178, R179, UR61 ;  /* 0x0000003db3b27c20 */ /* 0x000fe20008410000 */
[----:B------:R-:W-:Y:S01]  /*8660*/  FMUL.FTZ R156, R156, UR61 ;  /* 0x0000003d9c9c7c20 */ /* 0x000fe20008410000 */
[----:B------:R-:W-:Y:S01]  /*8670*/  FMUL.FTZ R179, R182, UR61 ;  /* 0x0000003db6b37c20 */ /* 0x000fe20008410000 */
[----:B------:R-:W-:Y:S01]  /*8680*/  FMUL.FTZ R182, R157, UR61 ;  /* 0x0000003d9db67c20 */ /* 0x000fe20008410000 */
[----:B------:R-:W-:Y:S01]  /*8690*/  FMUL.FTZ R170, R170, UR61 ;  /* 0x0000003daaaa7c20 */ /* 0x000fe20008410000 */
[----:B------:R-:W-:Y:S01]  /*86a0*/  ULDC UR10, c[0x0][0x988] ;  /* 0x00026200000a7ab9 */ /* 0x000fe20000000800 */
[----:B------:R-:W2:Y:S01]  /*86b0*/  MUFU.TANH R177, R177 ;  /* 0x000000b100b17308 */ /* 0x000ea20000002400 */
[----:B0-----:R-:W-:Y:S01]  /*86c0*/  FMNMX.FTZ R191, R188, R191, !PT ;  /* 0x000000bfbcbf7209 */ /* 0x001fe20007810000 */
[----:B------:R-:W-:Y:S01]  /*86d0*/  FMUL.FTZ R171, R171, UR61 ;  /* 0x0000003dabab7c20 */ /* 0x000fe20008410000 */
[----:B------:R-:W-:Y:S01]  /*86e0*/  UMOV UR11, UR10 ;  /* 0x0000000a000b7c82 */ /* 0x000fe20008000000 */
[----:B------:R-:W-:Y:S01]  /*86f0*/  FMUL.FTZ R174, R174, UR61 ;  /* 0x0000003daeae7c20 */ /* 0x000fe20008410000 */
[----:B------:R-:W-:Y:S01]  /*8700*/  FMUL.FTZ R175, R175, UR61 ;  /* 0x0000003dafaf7c20 */ /* 0x000fe20008410000 */
[----:B------:R-:W-:Y:S01]  /*8710*/  FMUL.FTZ R162, R162, UR61 ;  /* 0x0000003da2a27c20 */ /* 0x000fe20008410000 */
[----:B------:R-:W-:Y:S01]  /*8720*/  FMUL.FTZ R163, R163, UR61 ;  /* 0x0000003da3a37c20 */ /* 0x000fe20008410000 */
[----:B------:R-:W0:Y:S01]  /*8730*/  MUFU.TANH R180, R180 ;  /* 0x000000b400b47308 */ /* 0x000e220000002400 */
[----:B-1----:R-:W-:Y:S01]  /*8740*/  FMNMX.FTZ R2, R190, R191, !PT ;  /* 0x000000bfbe027209 */ /* 0x002fe20007810000 */
[----:B------:R-:W-:Y:S01]  /*8750*/  FMUL.FTZ R166, R166, UR61 ;  /* 0x0000003da6a67c20 */ /* 0x000fe20008410000 */
[----:B------:R-:W-:Y:S01]  /*8760*/  FMUL.FTZ R167, R167, UR61 ;  /* 0x0000003da7a77c20 */ /* 0x000fe20008410000 */
[----:B------:R-:W-:Y:S01]  /*8770*/  FMUL.FTZ R154, R154, UR61 ;  /* 0x0000003d9a9a7c20 */ /* 0x000fe20008410000 */
[----:B------:R-:W-:Y:S01]  /*8780*/  FMUL.FTZ R155, R155, UR61 ;  /* 0x0000003d9b9b7c20 */ /* 0x000fe20008410000 */
[----:B------:R-:W-:Y:S01]  /*8790*/  FMUL.FTZ R158, R158, UR61 ;  /* 0x0000003d9e9e7c20 */ /* 0x000fe20008410000 */
[----:B------:R-:W-:Y:S01]  /*87a0*/  FMUL.FTZ R159, R159, UR61 ;  /* 0x0000003d9f9f7c20 */ /* 0x000fe20008410000 */
[----:B------:R-:W1:Y:S01]  /*87b0*/  MUFU.TANH R181, R181 ;  /* 0x000000b500b57308 */ /* 0x000e620000002400 */
[----:B--2---:R-:W-:Y:S01]  /*87c0*/  FMNMX.FTZ R191, R177, R2, !PT ;  /* 0x00000002b1bf7209 */ /* 0x004fe20007810000 */
[----:B------:R-:W-:Y:S01]  /*87d0*/  IMAD.U32 R230, RZ, RZ, UR60 ;  /* 0x0000003cffe67e24 */ /* 0x000fe2000f8e00ff */
[----:B------:R-:W-:-:S05]  /*87e0*/  R2UR UR10, R223 ;  /* 0x00000000df0a72ca */ /* 0x000fca00000e0000 */
[----:B------:R-:W2:Y:S01]  /*87f0*/  MUFU.TANH R168, R168 ;  /* 0x000000a800a87308 */ /* 0x000ea20000002400 */
[----:B0-----:R-:W-:-:S07]  /*8800*/  FMNMX.FTZ R2, R180, R191, !PT ;  /* 0x000000bfb4027209 */ /* 0x001fce0007810000 */
[----:B------:R-:W0:Y:S01]  /*8810*/  MUFU.TANH R169, R169 ;  /* 0x000000a900a97308 */ /* 0x000e220000002400 */
[----:B-1----:R-:W-:-:S07]  /*8820*/  FMNMX.FTZ R191, R181, R2, !PT ;  /* 0x00000002b5bf7209 */ /* 0x002fce0007810000 */
[----:B------:R-:W1:Y:S01]  /*8830*/  MUFU.TANH R172, R172 ;  /* 0x000000ac00ac7308 */ /* 0x000e620000002400 */
[----:B--2---:R-:W-:-:S07]  /*8840*/  FMNMX.FTZ R2, R168, R191, !PT ;  /* 0x000000bfa8027209 */ /* 0x004fce0007810000 */
        /* <DEDUP_REMOVED lines=11> */
[----:B--2---:R-:W-:Y:S01]  /*8900*/  FMNMX.FTZ R2, R164, R157, !PT ;  /* 0x0000009da4027209 */ /* 0x004fe20007810000 */
[----:B------:R-:W-:-:S06]  /*8910*/  FMUL.FTZ R157, R183, UR61 ;  /* 0x0000003db79d7c20 */ /* 0x000fcc0008410000 */
        /* <DEDUP_REMOVED lines=9> */
[----:B-1----:R-:W-:-:S05]  /*89b0*/  FMNMX.FTZ R183, R182, R183, !PT ;  /* 0x000000b7b6b77209 */ /* 0x002fca0007810000 */
[----:B------:R-:W1:Y:S02]  /*89c0*/  SHFL.BFLY PT, R2, R183, 0x2, 0x1f ;  /* 0x0c401f00b7027f89 */ /* 0x000e6400000e0000 */
[----:B------:R-:W3:Y:S08]  /*89d0*/  MUFU.TANH R186, R186 ;  /* 0x000000ba00ba7308 */ /* 0x000ef00000002400 */
[----:B------:R-:W4:Y:S08]  /*89e0*/  MUFU.TANH R189, R189 ;  /* 0x000000bd00bd7308 */ /* 0x000f300000002400 */
[----:B------:R-:W5:Y:S01]  /*89f0*/  MUFU.TANH R176, R176 ;  /* 0x000000b000b07308 */ /* 0x000f620000002400 */
[----:B-1----:R-:W-:-:S07]  /*8a00*/  FMNMX.FTZ R2, R183, R2, !PT ;  /* 0x00000002b7027209 */ /* 0x002fce0007810000 */
[----:B------:R-:W1:Y:S01]  /*8a10*/  MUFU.TANH R178, R178 ;  /* 0x000000b200b27308 */ /* 0x000e620000002400 */
[----:B------:R-:W2:Y:S07]  /*8a20*/  SHFL.BFLY PT, R183, R2, 0x1, 0x1f ;  /* 0x0c201f0002b77f89 */ /* 0x000eae00000e0000 */
[----:B------:R-:W1:Y:S08]  /*8a30*/  MUFU.TANH R179, R179 ;  /* 0x000000b300b37308 */ /* 0x000e700000002400 */
[----:B------:R-:W1:Y:S08]  /*8a40*/  MUFU.TANH R157, R157 ;  /* 0x0000009d009d7308 */ /* 0x000e700000002400 */
[----:B------:R-:W1:Y:S01]  /*8a50*/  MUFU.TANH R170, R170 ;  /* 0x000000aa00aa7308 */ /* 0x000e620000002400 */
[----:B--2---:R-:W-:-:S02]  /*8a60*/  FMNMX.FTZ R4, R2, R183, !PT ;  /* 0x000000b702047209 */ /* 0x004fc40007810000 */
[----:B------:R-:W-:-:S03]  /*8a70*/  FMNMX.FTZ R183, R185, R20, !PT ;  /* 0x00000014b9b77209 */ /* 0x000fc60007810000 */
[----:B------:R-:W-:Y:S01]  /*8a80*/  FADD.FTZ R2, -R4, R21 ;  /* 0x0000001504027221 */ /* 0x000fe20000010100 */
[----:B0-----:R-:W-:Y:S01]  /*8a90*/  FMNMX.FTZ R183, R184, R183, !PT ;  /* 0x000000b7b8b77209 */ /* 0x001fe20007810000 */
[----:B------:R-:W0:Y:S02]  /*8aa0*/  MUFU.TANH R171, R171 ;  /* 0x000000ab00ab7308 */ /* 0x000e240000002400 */
[----:B------:R-:W-:-:S06]  /*8ab0*/  FMUL.FTZ R2, R2, UR11 ;  /* 0x0000000b02027c20 */ /* 0x000fcc0008410000 */
[----:B------:R-:W2:Y:S08]  /*8ac0*/  MUFU.TANH R174, R174 ;  /* 0x000000ae00ae7308 */ /* 0x000eb00000002400 */
[----:B------:R-:W2:Y:S08]  /*8ad0*/  MUFU.TANH R175, R175 ;  /* 0x000000af00af7308 */ /* 0x000eb00000002400 */
[----:B------:R-:W2:Y:S08]  /*8ae0*/  MUFU.TANH R162, R162 ;  /* 0x000000a200a27308 */ /* 0x000eb00000002400 */
[----:B------:R-:W2:Y:S08]  /*8af0*/  MUFU.TANH R163, R163 ;  /* 0x000000a300a37308 */ /* 0x000eb00000002400 */
[----:B------:R-:W2:Y:S08]  /*8b00*/  MUFU.TANH R166, R166 ;  /* 0x000000a600a67308 */ /* 0x000eb00000002400 */
[----:B------:R-:W2:Y:S08]  /*8b10*/  MUFU.TANH R167, R167 ;  /* 0x000000a700a77308 */ /* 0x000eb00000002400 */
[----:B------:R-:W2:Y:S01]  /*8b20*/  MUFU.TANH R154, R154 ;  /* 0x0000009a009a7308 */ /* 0x000ea20000002400 */
[----:B------:R-:W-:-:S02]  /*8b30*/  WARPGROUP.DEPBAR.LE gsb0, 0x0 ;  /* 0x00008000000079c5 */ /* 0x000fc40000010000 */
[----:B------:R-:W-:-:S05]  /*8b40*/  WARPGROUP.ARRIVE ;  /* 0x00000000000079c5 */ /* 0x000fca0000000000 */
[----:B------:R-:W2:Y:S01]  /*8b50*/  MUFU.TANH R155, R155 ;  /* 0x0000009b009b7308 */ /* 0x000ea20000002400 */
[----:B------:R-:W-:Y:S01]  /*8b60*/  HGMMA.64x256x16.F32 R24, R204, gdesc[UR4].tnspB, R24, gsb0 ;  /* 0x43e00004cc187df0 */ /* 0x000fe20008000818 */
[----:B------:R-:W-:Y:S01]  /*8b70*/  UIADD3 UR6, UR5, 0x100, URZ ;  /* 0x0000010005067890 */ /* 0x000fe2000fffe03f */
[----:B------:R-:W-:-:S05]  /*8b80*/  UMOV UR7, 0x40000040 ;  /* 0x4000004000077882 */ /* 0x000fca0000000000 */
[----:B------:R-:W2:Y:S08]  /*8b90*/  MUFU.TANH R158, R158 ;  /* 0x0000009e009e7308 */ /* 0x000eb00000002400 */
[----:B------:R-:W2:Y:S08]  /*8ba0*/  MUFU.TANH R159, R159 ;  /* 0x0000009f009f7308 */ /* 0x000eb00000002400 */
[----:B------:R-:W-:Y:S01]  /*8bb0*/  MUFU.EX2 R2, R2 ;  /* 0x0000000200027308 */ /* 0x000fe20000000800 */
[----:B------:R-:W-:-:S02]  /*8bc0*/  WARPGROUP.DEPBAR.LE gsb0, 0x0 ;  /* 0x00008000000079c5 */ /* 0x000fc40000010000 */
[----:B------:R-:W-:-:S06]  /*8bd0*/  WARPGROUP.ARRIVE ;  /* 0x00000000000079c5 */ /* 0x000fcc0000000000 */
[----:B------:R-:W-:Y:S01]  /*8be0*/  HGMMA.64x256x16.F32 R24, R200, gdesc[UR4].tnspB, R24, gsb0 ;  /* 0x43e00004c8187df0 */ /* 0x000fe20008000818 */
[----:B------:R-:W-:Y:S01]  /*8bf0*/  UIADD3 UR6, UR5, 0x180, URZ ;  /* 0x0000018005067890 */ /* 0x000fe2000fffe03f */
[----:B------:R-:W-:Y:S01]  /*8c00*/  UMOV UR7, 0x40000040 ;  /* 0x4000004000077882 */ /* 0x000fe20000000000 */
[----:B------:R-:W-:Y:S02]  /*8c10*/  WARPGROUP.DEPBAR.LE gsb0, 0x0 ;  /* 0x00008000000079c5 */ /* 0x000fe40000010000 */
[----:B------:R-:W-:-:S15]  /*8c20*/  WARPGROUP.ARRIVE ;  /* 0x00000000000079c5 */ /* 0x000fde0000000000 */
[----:B------:R-:W-:-:S08]  /*8c30*/  NOP ;  /* 0x0000000000007918 */ /* 0x000fd00000000000 */
[----:B------:R-:W-:Y:S01]  /*8c40*/  HGMMA.64x256x16.F32 R24, R196, gdesc[UR4].tnspB, R24, gsb0 ;  /* 0x43e00004c4187df0 */ /* 0x000fe20008000818 */
[----:B------:R-:W-:Y:S01]  /*8c50*/  UIADD3 UR6, UR5, 0x200, URZ ;  /* 0x0000020005067890 */ /* 0x000fe2000fffe03f */
[----:B------:R-:W-:Y:S01]  /*8c60*/  R2UR UR5, R222 ;  /* 0x00000000de0572ca */ /* 0x000fe200000e0000 */
[----:B------:R-:W-:-:S12]  /*8c70*/  UMOV UR7, 0x40000040 ;  /* 0x4000004000077882 */ /* 0x000fd80000000000 */
[----:B------:R-:W-:Y:S01]  /*8c80*/  ISETP.LT.AND P2, PT, RZ, UR5, PT ;  /* 0x00000005ff007c0c */ /* 0x000fe2000bf41270 */
[----:B------:R-:W-:Y:S02]  /*8c90*/  WARPGROUP.DEPBAR.LE gsb0, 0x0 ;  /* 0x00008000000079c5 */ /* 0x000fe40000010000 */
[----:B------:R-:W-:Y:S01]  /*8ca0*/  WARPGROUP.ARRIVE ;  /* 0x00000000000079c5 */ /* 0x000fe20000000000 */
[----:B---3--:R-:W-:Y:S01]  /*8cb0*/  FMNMX.FTZ R196, R186, R183, !PT ;  /* 0x000000b7bac47209 */ /* 0x008fe20007810000 */
[----:B------:R-:W-:-:S03]  /*8cc0*/  FMUL.FTZ R197, R4, UR11 ;  /* 0x0000000b04c57c20 */ /* 0x000fc60008410000 */
[----:B----4-:R-:W-:-:S05]  /*8cd0*/  FMNMX.FTZ R21, R189, R196, !PT ;  /* 0x000000c4bd157209 */ /* 0x010fca0007810000 */
[----:B------:R-:W-:Y:S01]  /*8ce0*/  HGMMA.64x256x16.F32 R24, R192, gdesc[UR4].tnspB, R24, gsb0 ;  /* 0x43e00004c0187df0 */ /* 0x000fe20008000818 */
[--C-:B------:R-:W-:Y:S01]  /*8cf0*/  FFMA.FTZ R183, R0, UR11, -R197.reuse ;  /* 0x0000000b00b77c23 */ /* 0x100fe200080108c5 */
[--C-:B------:R-:W-:Y:S01]  /*8d00*/  FFMA.FTZ R208, R3, UR11, -R197.reuse ;  /* 0x0000000b03d07c23 */ /* 0x100fe200080108c5 */
[----:B-----5:R-:W-:Y:S01]  /*8d10*/  FMNMX.FTZ R21, R176, R21, !PT ;  /* 0x00000015b0157209 */ /* 0x020fe20007810000 */
[--C-:B------:R-:W-:Y:S01]  /*8d20*/  FFMA.FTZ R196, R160, UR11, -R197.reuse ;  /* 0x0000000ba0c47c23 */ /* 0x100fe200080108c5 */
[--C-:B------:R-:W-:Y:S01]  /*8d30*/  FFMA.FTZ R202, R172, UR11, -R197.reuse ;  /* 0x0000000bacca7c23 */ /* 0x100fe200080108c5 */
[--C-:B------:R-:W-:Y:S01]  /*8d40*/  FFMA.FTZ R210, R187, UR11, -R197.reuse ;  /* 0x0000000bbbd27c23 */ /* 0x100fe200080108c5 */
[----:B-1----:R-:W-:Y:S01]  /*8d50*/  FMNMX.FTZ R0, R178, R21, !PT ;  /* 0x00000015b2007209 */ /* 0x002fe20007810000 */
        /* <DEDUP_REMOVED lines=15> */
[----:B0-----:R-:W-:Y:S01]  /*8e50*/  FMNMX.FTZ R3, R171, R0, !PT ;  /* 0x00000000ab037209 */ /* 0x001fe20007810000 */
[--C-:B------:R-:W-:Y:S01]  /*8e60*/  FFMA.FTZ R181, R161, UR11, -R197.reuse ;  /* 0x0000000ba1b57c23 */ /* 0x100fe200080108c5 */
[--C-:B------:R-:W-:Y:S01]  /*8e70*/  FFMA.FTZ R169, R169, UR11, -R197.reuse ;  /* 0x0000000ba9a97c23 */ /* 0x100fe200080108c5 */
[--C-:B------:R-:W-:Y:S01]  /*8e80*/  FFMA.FTZ R173, R173, UR11, -R197.reuse ;  /* 0x0000000badad7c23 */ /* 0x100fe200080108c5 */
[----:B--2---:R-:W-:Y:S01]  /*8e90*/  FMNMX.FTZ R0, R174, R3, !PT ;  /* 0x00000003ae007209 */ /* 0x004fe20007810000 */
[----:B------:R-:W-:Y:S01]  /*8ea0*/  MUFU.EX2 R210, R210 ;  /* 0x000000d200d27308 */ /* 0x000fe20000000800 */
[--C-:B------:R-:W-:Y:S01]  /*8eb0*/  FFMA.FTZ R161, R165, UR11, -R197.reuse ;  /* 0x0000000ba5a17c23 */ /* 0x100fe200080108c5 */
[----:B------:R-:W-:Y:S01]  /*8ec0*/  FFMA.FTZ R182, R182, UR11, -R197 ;  /* 0x0000000bb6b67c23 */ /* 0x000fe200080108c5 */
[----:B------:R-:W-:-:S02]  /*8ed0*/  FMNMX.FTZ R3, R175, R0, !PT ;  /* 0x00000000af037209 */ /* 0x000fc40007810000 */
[----:B------:R-:W-:Y:S01]  /*8ee0*/  MOV R165, UR4 ;  /* 0x0000000400a57c02 */ /* 0x000fe20008000f00 */
[----:B------:R-:W-:Y:S01]  /*8ef0*/  UIADD3 UR4, UR5, -0x1, URZ ;  /* 0xffffffff05047890 */ /* 0x000fe2000fffe03f */
[----:B------:R-:W-:Y:S01]  /*8f00*/  FMNMX.FTZ R0, R162, R3, !PT ;  /* 0x00000003a2007209 */ /* 0x000fe20007810000 */
[----:B------:R-:W-:Y:S01]  /*8f10*/  MUFU.EX2 R191, R191 ;  /* 0x000000bf00bf7308 */ /* 0x000fe20000000800 */
[----:B------:R-:W-:Y:S01]  /*8f20*/  R2UR UR5, R16 ;  /* 0x00000000100572ca */ /* 0x000fe200000e0000 */
[----:B------:R-:W-:Y:S01]  /*8f30*/  @!P1 VIADD R165, R165, 0x38860 ;  /* 0x00038860a5a59836 */ /* 0x000fe20000000000 */
[----:B------:R-:W-:Y:S01]  /*8f40*/  FMNMX.FTZ R3, R163, R0, !PT ;  /* 0x00000000a3037209 */ /* 0x000fe20007810000 */
[----:B------:R-:W-:-:S03]  /*8f50*/  IMAD.U32 R222, RZ, RZ, UR4 ;  /* 0x00000004ffde7e24 */ /* 0x000fc6000f8e00ff */
[----:B------:R-:W-:Y:S01]  /*8f60*/  FMNMX.FTZ R0, R166, R3, !PT ;  /* 0x00000003a6007209 */ /* 0x000fe20007810000 */
[----:B------:R-:W-:Y:S01]  /*8f70*/  MUFU.EX2 R204, R204 ;  /* 0x000000cc00cc7308 */ /* 0x000fe20000000800 */
[----:B------:R-:W-:Y:S02]  /*8f80*/  @!P1 PRMT R165, RZ, 0x654, R165 ;  /* 0x00000654ffa59816 */ /* 0x000fe400000000a5 */
[----:B------:R-:W-:-:S03]  /*8f90*/  FMNMX.FTZ R3, R167, R0, !PT ;  /* 0x00000000a7037209 */ /* 0x000fc60007810000 */
[----:B------:R-:W-:Y:S01]  /*8fa0*/  IMAD.U32 R232, RZ, RZ, UR5 ;  /* 0x00000005ffe87e24 */ /* 0x000fe2000f8e00ff */
[----:B------:R-:W-:Y:S01]  /*8fb0*/  FMNMX.FTZ R0, R154, R3, !PT ;  /* 0x000000039a007209 */ /* 0x000fe20007810000 */
[----:B------:R-:W-:Y:S03]  /*8fc0*/  MUFU.EX2 R187, R187 ;  /* 0x000000bb00bb7308 */ /* 0x000fe60000000800 */
[----:B------:R-:W-:-:S04]  /*8fd0*/  FMNMX.FTZ R3, R155, R0, !PT ;  /* 0x000000009b037209 */ /* 0x000fc80007810000 */
[----:B------:R-:W-:Y:S01]  /*8fe0*/  FMNMX.FTZ R0, R158, R3, !PT ;  /* 0x000000039e007209 */ /* 0x000fe20007810000 */
[----:B------:R-:W-:Y:S03]  /*8ff0*/  MUFU.EX2 R206, R206 ;  /* 0x000000ce00ce7308 */ /* 0x000fe60000000800 */
[----:B------:R-:W-:-:S05]  /*9000*/  FMNMX.FTZ R0, R159, R0, !PT ;  /* 0x000000009f007209 */ /* 0x000fca0007810000 */
[----:B------:R-:W0:Y:S01]  /*9010*/  SHFL.BFLY PT, R3, R0, 0x2, 0x1f ;  /* 0x0c401f0000037f89 */ /* 0x000e2200000e0000 */
[----:B------:R-:W-:Y:S08]  /*9020*/  MUFU.EX2 R177, R177 ;  /* 0x000000b100b17308 */ /* 0x000ff00000000800 */
[----:B------:R-:W-:Y:S08]  /*9030*/  MUFU.EX2 R200, R200 ;  /* 0x000000c800c87308 */ /* 0x000ff00000000800 */
[----:B------:R-:W-:Y:S01]  /*9040*/  MUFU.EX2 R169, R169 ;  /* 0x000000a900a97308 */ /* 0x000fe20000000800 */
[----:B0-----:R-:W-:-:S07]  /*9050*/  FMNMX.FTZ R3, R0, R3, !PT ;  /* 0x0000000300037209 */ /* 0x001fce0007810000 */
[----:B------:R-:W-:Y:S01]  /*9060*/  MUFU.EX2 R202, R202 ;  /* 0x000000ca00ca7308 */ /* 0x000fe20000000800 */
[----:B------:R-:W0:Y:S07]  /*9070*/  SHFL.BFLY PT, R0, R3, 0x1, 0x1f ;  /* 0x0c201f0003007f89 */ /* 0x000e2e00000e0000 */
[----:B------:R-:W-:Y:S08]  /*9080*/  MUFU.EX2 R173, R173 ;  /* 0x000000ad00ad7308 */ /* 0x000ff00000000800 */
[----:B------:R-:W-:Y:S08]  /*9090*/  MUFU.EX2 R196, R196 ;  /* 0x000000c400c47308 */ /* 0x000ff00000000800 */
[----:B------:R-:W-:Y:S01]  /*90a0*/  MUFU.EX2 R181, R181 ;  /* 0x000000b500b57308 */ /* 0x000fe20000000800 */
[----:B0-----:R-:W-:-:S07]  /*90b0*/  FMNMX.FTZ R3, R3, R0, !PT ;  /* 0x0000000003037209 */ /* 0x001fce0007810000 */
[----:B------:R-:W-:Y:S01]  /*90c0*/  MUFU.EX2 R198, R198 ;  /* 0x000000c600c67308 */ /* 0x000fe20000000800 */
[C---:B------:R-:W-:Y:S01]  /*90d0*/  FADD.FTZ R0, -R3.reuse, R20 ;  /* 0x0000001403007221 */ /* 0x040fe20000010100 */
[----:B------:R-:W-:-:S03]  /*90e0*/  FMUL.FTZ R156, R3, UR11 ;  /* 0x0000000b039c7c20 */ /* 0x000fc60008410000 */
[----:B------:R-:W-:Y:S01]  /*90f0*/  FMUL.FTZ R0, R0, UR11 ;  /* 0x0000000b00007c20 */ /* 0x000fe20008410000 */
[--C-:B------:R-:W-:Y:S01]  /*9100*/  FFMA.FTZ R209, R185, UR11, -R156.reuse ;  /* 0x0000000bb9d17c23 */ /* 0x100fe2000801089c */
[--C-:B------:R-:W-:Y:S01]  /*9110*/  FFMA.FTZ R160, R184, UR11, -R156.reuse ;  /* 0x0000000bb8a07c23 */ /* 0x100fe2000801089c */
[--C-:B------:R-:W-:Y:S01]  /*9120*/  FFMA.FTZ R172, R157, UR11, -R156.reuse ;  /* 0x0000000b9dac7c23 */ /* 0x100fe2000801089c */
[--C-:B------:R-:W-:Y:S01]  /*9130*/  FFMA.FTZ R211, R186, UR11, -R156.reuse ;  /* 0x0000000bbad37c23 */ /* 0x100fe2000801089c */
[----:B------:R-:W-:Y:S01]  /*9140*/  IMAD.U32 R157, RZ, RZ, UR10 ;  /* 0x0000000aff9d7e24 */ /* 0x000fe2000f8e00ff */
[----:B------:R-:W-:Y:S01]  /*9150*/  MUFU.EX2 R0, R0 ;  /* 0x0000000000007308 */ /* 0x000fe20000000800 */
[--C-:B------:R-:W-:Y:S01]  /*9160*/  FFMA.FTZ R164, R189, UR11, -R156.reuse ;  /* 0x0000000bbda47c23 */ /* 0x100fe2000801089c */
[--C-:B------:R-:W-:Y:S01]  /*9170*/  FFMA.FTZ R205, R176, UR11, -R156.reuse ;  /* 0x0000000bb0cd7c23 */ /* 0x100fe2000801089c */
[----:B------:R-:W-:Y:S02]  /*9180*/  @!P1 VIADD R157, R157, 0x38840 ;  /* 0x000388409d9d9836 */ /* 0x000fe40000000000 */
[--C-:B------:R-:W-:Y:S01]  /*9190*/  FFMA.FTZ R168, R178, UR11, -R156.reuse ;  /* 0x0000000bb2a87c23 */ /* 0x100fe2000801089c */
[--C-:B------:R-:W-:Y:S01]  /*91a0*/  FFMA.FTZ R207, R179, UR11, -R156.reuse ;  /* 0x0000000bb3cf7c23 */ /* 0x100fe2000801089c */
[--C-:B------:R-:W-:Y:S01]  /*91b0*/  FFMA.FTZ R197, R162, UR11, -R156.reuse ;  /* 0x0000000ba2c57c23 */ /* 0x100fe2000801089c */
[--C-:B------:R-:W-:Y:S01]  /*91c0*/  FFMA.FTZ R201, R170, UR11, -R156.reuse ;  /* 0x0000000baac97c23 */ /* 0x100fe2000801089c */
[----:B------:R-:W0:Y:S01]  /*91d0*/  MUFU.EX2 R209, R209 ;  /* 0x000000d100d17308 */ /* 0x000e220000000800 */
[----:B------:R-:W-:Y:S01]  /*91e0*/  @!P1 PRMT R157, RZ, 0x654, R157 ;  /* 0x00000654ff9d9816 */ /* 0x000fe2000000009d */
[--C-:B------:R-:W-:Y:S01]  /*91f0*/  FFMA.FTZ R170, R171, UR11, -R156.reuse ;  /* 0x0000000babaa7c23 */ /* 0x100fe2000801089c */
[--C-:B------:R-:W-:Y:S01]  /*9200*/  FFMA.FTZ R199, R166, UR11, -R156.reuse ;  /* 0x0000000ba6c77c23 */ /* 0x100fe2000801089c */
[--C-:B------:R-:W-:Y:S01]  /*9210*/  FFMA.FTZ R203, R174, UR11, -R156.reuse ;  /* 0x0000000baecb7c23 */ /* 0x100fe2000801089c */
[--C-:B------:R-:W-:Y:S01]  /*9220*/  FFMA.FTZ R174, R175, UR11, -R156.reuse ;  /* 0x0000000bafae7c23 */ /* 0x100fe2000801089c */
[--C-:B------:R-:W-:Y:S01]  /*9230*/  FFMA.FTZ R167, R167, UR11, -R156.reuse ;  /* 0x0000000ba7a77c23 */ /* 0x100fe2000801089c */
[--C-:B------:R-:W-:Y:S01]  /*9240*/  FFMA.FTZ R155, R155, UR11, -R156.reuse ;  /* 0x0000000b9b9b7c23 */ /* 0x100fe2000801089c */
[----:B------:R-:W1:Y:S01]  /*9250*/  MUFU.EX2 R160, R160 ;  /* 0x000000a000a07308 */ /* 0x000e620000000800 */
[----:B------:R-:W-:-:S07]  /*9260*/  FFMA.FTZ R158, R158, UR11, -R156 ;  /* 0x0000000b9e9e7c23 */ /* 0x000fce000801089c */
[----:B------:R-:W2:Y:S01]  /*9270*/  MUFU.EX2 R211, R211 ;  /* 0x000000d300d37308 */ /* 0x000ea20000000800 */
[----:B0-----:R-:W-:-:S07]  /*9280*/  FFMA.FTZ R5, R0, R5, R209 ;  /* 0x0000000500057223 */ /* 0x001fce00000100d1 */
[----:B------:R-:W0:Y:S01]  /*9290*/  MUFU.EX2 R164, R164 ;  /* 0x000000a400a47308 */ /* 0x000e220000000800 */
[C---:B-1----:R-:W-:Y:S01]  /*92a0*/  FADD.FTZ R162, R160.reuse, R5 ;  /* 0x00000005a0a27221 */ /* 0x042fe20000010000 */
[----:B------:R-:W-:-:S06]  /*92b0*/  F2FP.F16.F32.PACK_AB R209, R160, R209 ;  /* 0x000000d1a0d1723e */ /* 0x000fcc00000000ff */
[----:B------:R-:W1:Y:S01]  /*92c0*/  MUFU.EX2 R205, R205 ;  /* 0x000000cd00cd7308 */ /* 0x000e620000000800 */
[----:B--2---:R-:W-:-:S07]  /*92d0*/  FADD.FTZ R5, R211, R162 ;  /* 0x000000a2d3057221 */ /* 0x004fce0000010000 */
[----:B------:R-:W2:Y:S01]  /*92e0*/  MUFU.EX2 R168, R168 ;  /* 0x000000a800a87308 */ /* 0x000ea20000000800 */
[----:B0-----:R-:W-:Y:S01]  /*92f0*/  FADD.FTZ R162, R164, R5 ;  /* 0x00000005a4a27221 */ /* 0x001fe20000010000 */
[----:B------:R-:W-:Y:S01]  /*9300*/  FFMA.FTZ R5, R154, UR11, -R156 ;  /* 0x0000000b9a057c23 */ /* 0x000fe2000801089c */
[----:B------:R-:W-:-:S05]  /*9310*/  F2FP.F16.F32.PACK_AB R211, R164, R211 ;  /* 0x000000d3a4d3723e */ /* 0x000fca00000000ff */
[----:B------:R-:W-:Y:S08]  /*9320*/  MUFU.EX2 R207, R207 ;  /* 0x000000cf00cf7308 */ /* 0x000ff00000000800 */
        /* <DEDUP_REMOVED lines=8> */
[----:B------:R-:W-:Y:S01]  /*93b0*/  MUFU.EX2 R21, R21 ;  /* 0x0000001500157308 */ /* 0x000fe20000000800 */
[----:B------:R-:W-:-:S02]  /*93c0*/  WARPGROUP.DEPBAR.LE gsb0, 0x0 ;  /* 0x00008000000079c5 */ /* 0x000fc40000010000 */
[----:B------:R0:W-:Y:S05]  /*93d0*/  @!P1 SYNCS.ARRIVE.TRANS64.RED.A1T0 RZ, [R157+URZ], RZ ;  /* 0x000000ff9dff99a7 */ /* 0x0001ea000810043f */
[----:B------:R-:W-:Y:S01]  /*93e0*/  MUFU.EX2 R164, R5 ;  /* 0x0000000500a47308 */ /* 0x000fe20000000800 */
[----:B0-----:R-:W-:Y:S01]  /*93f0*/  FFMA.FTZ R157, R2, R14, R183 ;  /* 0x0000000e029d7223 */ /* 0x001fe200000100b7 */
[--C-:B------:R-:W-:Y:S01]  /*9400*/  FFMA.FTZ R14, R163, UR11, -R156.reuse ;  /* 0x0000000ba30e7c23 */ /* 0x100fe2000801089c */
[----:B------:R-:W-:-:S05]  /*9410*/  FFMA.FTZ R156, R159, UR11, -R156 ;  /* 0x0000000b9f9c7c23 */ /* 0x000fca000801089c */
[----:B------:R-:W0:Y:S01]  /*9420*/  MUFU.EX2 R152, R152 ;  /* 0x0000009800987308 */ /* 0x000e220000000800 */
[C---:B------:R-:W-:Y:S01]  /*9430*/  FADD.FTZ R157, R208.reuse, R157 ;  /* 0x0000009dd09d7221 */ /* 0x040fe20000010000 */
[----:B------:R3:W-:Y:S01]  /*9440*/  @!P1 SYNCS.ARRIVE.TRANS64.RED.A1T0 RZ, [R165+URZ], RZ ;  /* 0x000000ffa5ff99a7 */ /* 0x0007e2000810043f */
[----:B------:R-:W-:Y:S02]  /*9450*/  F2FP.F16.F32.PACK_AB R208, R208, R183 ;  /* 0x000000b7d0d0723e */ /* 0x000fe400000000ff */
[----:B------:R-:W-:Y:S01]  /*9460*/  FADD.FTZ R176, R210, R157 ;  /* 0x0000009dd2b07221 */ /* 0x000fe20000010000 */
[C---:B------:R-:W-:Y:S02]  /*9470*/  F2FP.F16.F32.PACK_AB R210, R191.reuse, R210 ;  /* 0x000000d2bfd2723e */ /* 0x040fe400000000ff */
[----:B------:R-:W4:Y:S01]  /*9480*/  MUFU.EX2 R14, R14 ;  /* 0x0000000e000e7308 */ /* 0x000f220000000800 */
[----:B------:R-:W-:-:S04]  /*9490*/  FADD.FTZ R157, R191, R176 ;  /* 0x000000b0bf9d7221 */ /* 0x000fc80000010000 */
[----:B------:R-:W-:Y:S01]  /*94a0*/  FADD.FTZ R166, R204, R157 ;  /* 0x0000009dcca67221 */ /* 0x000fe20000010000 */
[----:B-1----:R-:W-:Y:S01]  /*94b0*/  FADD.FTZ R157, R205, R162 ;  /* 0x000000a2cd9d7221 */ /* 0x002fe20000010000 */
[C---:B------:R-:W-:Y:S01]  /*94c0*/  F2FP.F16.F32.PACK_AB R204, R187.reuse, R204 ;  /* 0x000000ccbbcc723e */ /* 0x040fe200000000ff */
[----:B------:R-:W-:Y:S01]  /*94d0*/  MUFU.EX2 R193, R155 ;  /* 0x0000009b00c17308 */ /* 0x000fe20000000800 */
[----:B------:R-:W-:Y:S01]  /*94e0*/  FADD.FTZ R163, R187, R166 ;  /* 0x000000a6bba37221 */ /* 0x000fe20000010000 */
[----:B--2---:R-:W-:Y:S01]  /*94f0*/  FADD.FTZ R154, R168, R157 ;  /* 0x0000009da89a7221 */ /* 0x004fe20000010000 */
[----:B0-----:R-:W-:Y:S02]  /*9500*/  F2FP.F16.F32.PACK_AB R192, R152, R21 ;  /* 0x0000001598c0723e */ /* 0x001fe400000000ff */
[----:B------:R-:W-:Y:S01]  /*9510*/  FADD.FTZ R162, R206, R163 ;  /* 0x000000a3cea27221 */ /* 0x000fe20000010000 */
[----:B------:R-:W-:Y:S01]  /*9520*/  FADD.FTZ R157, R207, R154 ;  /* 0x0000009acf9d7221 */ /* 0x000fe20000010000 */
[----:B------:R-:W-:Y:S01]  /*9530*/  F2FP.F16.F32.PACK_AB R205, R168, R205 ;  /* 0x000000cda8cd723e */ /* 0x000fe200000000ff */
[----:B------:R-:W0:Y:S01]  /*9540*/  MUFU.EX2 R154, R167 ;  /* 0x000000a7009a7308 */ /* 0x000e220000000800 */
[C---:B------:R-:W-:Y:S01]  /*9550*/  FADD.FTZ R159, R177.reuse, R162 ;  /* 0x000000a2b19f7221 */ /* 0x040fe20000010000 */
[----:B------:R-:W-:Y:S01]  /*9560*/  FADD.FTZ R162, R172, R157 ;  /* 0x0000009daca27221 */ /* 0x000fe20000010000 */
[----:B------:R-:W-:-:S02]  /*9570*/  F2FP.F16.F32.PACK_AB R206, R177, R206 ;  /* 0x000000ceb1ce723e */ /* 0x000fc400000000ff */
[----:B------:R-:W-:Y:S01]  /*9580*/  FADD.FTZ R166, R200, R159 ;  /* 0x0000009fc8a67221 */ /* 0x000fe20000010000 */
[----:B------:R-:W-:Y:S01]  /*9590*/  FADD.FTZ R157, R201, R162 ;  /* 0x000000a2c99d7221 */ /* 0x000fe20000010000 */
[----:B------:R-:W-:Y:S01]  /*95a0*/  F2FP.F16.F32.PACK_AB R207, R172, R207 ;  /* 0x000000cfaccf723e */ /* 0x000fe200000000ff */
[----:B------:R-:W-:Y:S01]  /*95b0*/  MUFU.EX2 R153, R153 ;  /* 0x0000009900997308 */ /* 0x000fe20000000800 */
[C---:B------:R-:W-:Y:S01]  /*95c0*/  FADD.FTZ R159, R169.reuse, R166 ;  /* 0x000000a6a99f7221 */ /* 0x040fe20000010000 */
[----:B------:R-:W-:Y:S01]  /*95d0*/  FADD.FTZ R160, R170, R157 ;  /* 0x0000009daaa07221 */ /* 0x000fe20000010000 */
[----:B------:R-:W-:Y:S02]  /*95e0*/  F2FP.F16.F32.PACK_AB R200, R169, R200 ;  /* 0x000000c8a9c8723e */ /* 0x000fe400000000ff */
[----:B------:R-:W-:Y:S01]  /*95f0*/  FADD.FTZ R162, R202, R159 ;  /* 0x0000009fcaa27221 */ /* 0x000fe20000010000 */
[----:B------:R-:W-:Y:S01]  /*9600*/  FADD.FTZ R157, R203, R160 ;  /* 0x000000a0cb9d7221 */ /* 0x000fe20000010000 */
[----:B------:R-:W-:Y:S01]  /*9610*/  F2FP.F16.F32.PACK_AB R201, R170, R201 ;  /* 0x000000c9aac9723e */ /* 0x000fe200000000ff */
[----:B------:R-:W-:Y:S01]  /*9620*/  MUFU.EX2 R158, R158 ;  /* 0x0000009e009e7308 */ /* 0x000fe20000000800 */
[C---:B------:R-:W-:Y:S01]  /*9630*/  FADD.FTZ R159, R173.reuse, R162 ;  /* 0x000000a2ad9f7221 */ /* 0x040fe20000010000 */
[----:B------:R-:W-:Y:S01]  /*9640*/  FADD.FTZ R160, R174, R157 ;  /* 0x0000009daea07221 */ /* 0x000fe20000010000 */
[----:B------:R-:W-:-:S02]  /*9650*/  F2FP.F16.F32.PACK_AB R202, R173, R202 ;  /* 0x000000caadca723e */ /* 0x000fc400000000ff */
[----:B------:R-:W-:Y:S01]  /*9660*/  FADD.FTZ R162, R196, R159 ;  /* 0x0000009fc4a27221 */ /* 0x000fe20000010000 */
[----:B------:R-:W-:Y:S01]  /*9670*/  FADD.FTZ R5, R197, R160 ;  /* 0x000000a0c5057221 */ /* 0x000fe20000010000 */
[C---:B----4-:R-:W-:Y:S01]  /*9680*/  F2FP.F16.F32.PACK_AB R197, R14.reuse, R197 ;  /* 0x000000c50ec5723e */ /* 0x050fe200000000ff */
[----:B------:R-:W1:Y:S01]  /*9690*/  MUFU.EX2 R20, R182 ;  /* 0x000000b600147308 */ /* 0x000e620000000800 */
[----:B------:R-:W-:Y:S01]  /*96a0*/  FADD.FTZ R157, R181, R162 ;  /* 0x000000a2b59d7221 */ /* 0x000fe20000010000 */
[----:B------:R-:W-:Y:S01]  /*96b0*/  FADD.FTZ R160, R14, R5 ;  /* 0x000000050ea07221 */ /* 0x000fe20000010000 */
[----:B------:R-:W-:Y:S02]  /*96c0*/  F2FP.F16.F32.PACK_AB R203, R174, R203 ;  /* 0x000000cbaecb723e */ /* 0x000fe400000000ff */
[----:B------:R-:W-:Y:S01]  /*96d0*/  FADD.FTZ R162, R198, R157 ;  /* 0x0000009dc6a27221 */ /* 0x000fe20000010000 */
[----:B------:R-:W-:Y:S01]  /*96e0*/  FADD.FTZ R5, R199, R160 ;  /* 0x000000a0c7057221 */ /* 0x000fe20000010000 */
[----:B------:R-:W-:Y:S01]  /*96f0*/  F2FP.F16.F32.PACK_AB R196, R181, R196 ;  /* 0x000000c4b5c4723e */ /* 0x000fe200000000ff */
[----:B------:R-:W2:Y:S01]  /*9700*/  MUFU.EX2 R156, R156 ;  /* 0x0000009c009c7308 */ /* 0x000ea20000000800 */
[C---:B------:R-:W-:Y:S01]  /*9710*/  FADD.FTZ R162, R161.reuse, R162 ;  /* 0x000000a2a1a27221 */ /* 0x040fe20000010000 */
[----:B0-----:R-:W-:Y:S01]  /*9720*/  FADD.FTZ R5, R154, R5 ;  /* 0x000000059a057221 */ /* 0x001fe20000010000 */
[----:B------:R-:W-:-:S02]  /*9730*/  F2FP.F16.F32.PACK_AB R198, R161, R198 ;  /* 0x000000c6a1c6723e */ /* 0x000fc400000000ff */
[----:B------:R-:W-:Y:S01]  /*9740*/  FADD.FTZ R155, R21, R162 ;  /* 0x000000a2159b7221 */ /* 0x000fe20000010000 */
[----:B------:R-:W-:Y:S01]  /*9750*/  FADD.FTZ R5, R164, R5 ;  /* 0x00000005a4057221 */ /* 0x000fe20000010000 */
[----:B------:R-:W-:Y:S02]  /*9760*/  F2FP.F16.F32.PACK_AB R199, R154, R199 ;  /* 0x000000c79ac7723e */ /* 0x000fe400000000ff */
[----:B------:R-:W-:Y:S01]  /*9770*/  FADD.FTZ R14, R152, R155 ;  /* 0x0000009b980e7221 */ /* 0x000fe20000010000 */
[----:B------:R-:W-:Y:S01]  /*9780*/  FADD.FTZ R5, R193, R5 ;  /* 0x00000005c1057221 */ /* 0x000fe20000010000 */
[----:B-1----:R-:W-:Y:S02]  /*9790*/  F2FP.F16.F32.PACK_AB R194, R20, R153 ;  /* 0x0000009914c2723e */ /* 0x002fe400000000ff */
[----:B------:R-:W-:Y:S01]  /*97a0*/  FADD.FTZ R21, R153, R14 ;  /* 0x0000000e99157221 */ /* 0x000fe20000010000 */
[----:B------:R-:W-:Y:S01]  /*97b0*/  FADD.FTZ R5, R158, R5 ;  /* 0x000000059e057221 */ /* 0x000fe20000010000 */
[----:B------:R-:W-:-:S02]  /*97c0*/  F2FP.F16.F32.PACK_AB R193, R193, R164 ;  /* 0x000000a4c1c1723e */ /* 0x000fc400000000ff */
[----:B------:R-:W-:Y:S01]  /*97d0*/  FADD.FTZ R14, R20, R21 ;  /* 0x00000015140e7221 */ /* 0x000fe20000010000 */
[C---:B--2---:R-:W-:Y:S01]  /*97e0*/  FADD.FTZ R5, R156.reuse, R5 ;  /* 0x000000059c057221 */ /* 0x044fe20000010000 */
[----:B------:R-:W-:Y:S01]  /*97f0*/  F2FP.F16.F32.PACK_AB R195, R156, R158 ;  /* 0x0000009e9cc3723e */ /* 0x000fe200000000ff */
[----:B------:R-:W-:Y:S02]  /*9800*/  IMAD.MOV.U32 R20, RZ, RZ, R3 ;  /* 0x000000ffff147224 */ /* 0x000fe400078e0003 */
[----:B------:R-:W-:Y:S01]  /*9810*/  IMAD.MOV.U32 R21, RZ, RZ, R4 ;  /* 0x000000ffff157224 */ /* 0x000fe200078e0004 */
[----:B---3--:R-:W-:Y:S06]  /*9820*/  @P2 BRA `(.L_x_24) ;  /* 0xffffffc000342947 */ /* 0x008fec000383ffff */
.L_x_15:
[----:B------:R-:W-:Y:S06]  /*9830*/  BAR.ARV 0x8, 0x180 ;  /* 0x0206000000007b1d */ /* 0x000fec0000002000 */
        /* <DEDUP_REMOVED lines=128> */
[----:B------:R-:W-:Y:S06]  /*a040*/  @!P0 BRA `(.L_x_25) ;  /* 0x0000000000048947 */ /* 0x000fec0003800000 */
[----:B------:R-:W-:Y:S01]  /*a050*/  BPT.TRAP 0x1 ;  /* 0x000000040000795c */ /* 0x000fe20000300000 */
.L_x_25:
[----:B------:R-:W0:Y:S01]  /*a060*/  S2UR UR5, SR_CgaCtaId ;  /* 0x00000000000579c3 */ /* 0x000e220000008800 */
[----:B------:R-:W-:Y:S01]  /*a070*/  R2UR UR6, R16 ;  /* 0x00000000100672ca */ /* 0x000fe200000e0000 */
[----:B------:R-:W-:-:S12]  /*a080*/  UMOV UR4, 0x400 ;  /* 0x0000040000047882 */ /* 0x000fd80000000000 */
[----:B------:R-:W-:-:S05]  /*a090*/  IMAD.U32 R0, RZ, RZ, UR6 ;  /* 0x00000006ff007e24 */ /* 0x000fca000f8e00ff */
[----:B------:R-:W-:Y:S01]  /*a0a0*/  SHF.L.U32 R0, R0, 0x1f, RZ ;  /* 0x0000001f00007819 */ /* 0x000fe200000006ff */
[----:B0-----:R-:W-:-:S04]  /*a0b0*/  ULEA UR4, UR5, UR4, 0x18 ;  /* 0x0000000405047291 */ /* 0x001fc8000f8ec03f */
[----:B------:R-:W-:-:S09]  /*a0c0*/  ULEA UR12, UR60, UR4, 0x3 ;  /* 0x000000043c0c7291 */ /* 0x000fd2000f8e183f */
[----:B------:R0:W1:Y:S01]  /*a0d0*/  SYNCS.PHASECHK.TRANS64.TRYWAIT P2, [UR12+0x38850], R0 ;  /* 0x03885000ff0075a7 */ /* 0x000062000804014c */
[----:B------:R-:W-:Y:S05]  /*a0e0*/  @!P0 BRA `(.L_x_26) ;  /* 0x0000000000048947 */ /* 0x000fea0003800000 */
[----:B------:R-:W-:Y:S01]  /*a0f0*/  BPT.TRAP 0x1 ;  /* 0x000000040000795c */ /* 0x000fe20000300000 */
.L_x_26:
[----:B-1----:R-:W-:Y:S05]  /*a100*/  @P2 BRA `(.L_x_27) ;  /* 0x0000000000082947 */ /* 0x002fea0003800000 */
[----:B------:R-:W1:Y:S02]  /*a110*/  SYNCS.PHASECHK.TRANS64.TRYWAIT P0, [UR12+0x38850], R0 ;  /* 0x03885000ff0075a7 */ /* 0x000e64000800014c */
[----:B-1----:R-:W-:Y:S05]  /*a120*/  @!P0 BRA `(.L_x_28) ;  /* 0x0000007800b88947 */ /* 0x002fea0003800000 */
.L_x_27:
[----:B------:R-:W-:Y:S01]  /*a130*/  UIADD3 UR5, UR4, 0x400, URZ ;  /* 0x0000040004057890 */ /* 0x000fe2000fffe03f */
[----:B------:R-:W-:Y:S01]  /*a140*/  WARPGROUP.ARRIVE ;  /* 0x00000000000079c5 */ /* 0x000fe20000000000 */
[----:B------:R-:W-:Y:S01]  /*a150*/  UMOV UR7, 0x40000040 ;  /* 0x4000004000077882 */ /* 0x000fe20000000000 */
[----:B01----:R-:W0:Y:S01]  /*a160*/  SHFL.BFLY PT, R0, R5, 0x2, 0x1f ;  /* 0x0c401f0005007f89 */ /* 0x003e2200000e0000 */
[----:B------:R-:W-:Y:S01]  /*a170*/  USHF.R.U32.HI UR5, URZ, 0x4, UR5 ;  /* 0x000000043f057899 */ /* 0x000fe20008011605 */
[----:B------:R-:W-:Y:S01]  /*a180*/  IMAD R155, R213, 0x40, R17 ;  /* 0x00000040d59b7824 */ /* 0x000fe200078e0211 */
[----:B------:R-:W-:Y:S01]  /*a190*/  R2UR UR13, R215 ;  /* 0x00000000d70d72ca */ /* 0x000fe200000e0000 */
[----:B------:R-:W1:Y:S01]  /*a1a0*/  SHFL.BFLY PT, R7, R14, 0x2, 0x1f ;  /* 0x0c401f000e077f89 */ /* 0x000e6200000e0000 */
[----:B------:R-:W-:Y:S01]  /*a1b0*/  ULOP3.LUT UR5, UR5, 0x3fff, URZ, 0xc0, !UPT ;  /* 0x00003fff05057892 */ /* 0x000fe2000f8ec03f */
[----:B------:R-:W-:Y:S01]  /*a1c0*/  IMAD.MOV.U32 R6, RZ, RZ, RZ ;  /* 0x000000ffff067224 */ /* 0x000fe200078e00ff */
[----:B------:R-:W-:Y:S01]  /*a1d0*/  R2UR UR14, R216 ;  /* 0x00000000d80e72ca */ /* 0x000fe200000e0000 */
[----:B------:R-:W-:Y:S01]  /*a1e0*/  IMAD.U32 R13, RZ, RZ, UR11 ;  /* 0x0000000bff0d7e24 */ /* 0x000fe2000f8e00ff */
[----:B------:R-:W-:Y:S01]  /*a1f0*/  ULOP3.LUT UR5, UR5, 0x2800000, URZ, 0xfc, !UPT ;  /* 0x0280000005057892 */ /* 0x000fe2000f8efc3f */
[----:B------:R-:W-:-:S03]  /*a200*/  ULDC UR10, c[0x0][0xc44] ;  /* 0x00031100000a7ab9 */ /* 0x000fc60000000800 */
[----:B------:R-:W-:-:S07]  /*a210*/  UIMAD UR8, UR60, 0xa00, UR5 ;  /* 0x00000a003c0878a4 */ /* 0x000fce000f8e0205 */
[----:B------:R-:W-:Y:S01]  /*a220*/  UMOV UR6, UR8 ;  /* 0x0000000800067c82 */ /* 0x000fe20008000000 */
[----:B------:R-:W2:Y:S02]  /*a230*/  S2UR UR5, SR_SWINHI ;  /* 0x00000000000579c3 */ /* 0x000ea40000002f00 */
[----:B--2---:R-:W-:Y:S01]  /*a240*/  HGMMA.64x256x16.F32 R24, R208, gdesc[UR4].tnspB, R24, gsb0 ;  /* 0x43e00004d0187df0 */ /* 0x004fe20008000818 */
[----:B------:R-:W-:Y:S01]  /*a250*/  UIADD3 UR6, UR8, 0x80, URZ ;  /* 0x0000008008067890 */ /* 0x000fe2000fffe03f */
[----:B0-----:R-:W-:Y:S01]  /*a260*/  FADD.FTZ R2, R0, R5 ;  /* 0x0000000500027221 */ /* 0x001fe20000010000 */
[----:B------:R-:W-:Y:S01]  /*a270*/  UMOV UR7, 0x40000040 ;  /* 0x4000004000077882 */ /* 0x000fe20000000000 */
[----:B------:R-:W-:Y:S02]  /*a280*/  IMAD.MOV.U32 R5, RZ, RZ, RZ ;  /* 0x000000ffff057224 */ /* 0x000fe400078e00ff */
[----:B-1----:R-:W-:Y:S01]  /*a290*/  FADD.FTZ R7, R7, R14 ;  /* 0x0000000e07077221 */ /* 0x002fe20000010000 */
[----:B------:R-:W0:Y:S04]  /*a2a0*/  SHFL.BFLY PT, R9, R2, 0x1, 0x1f ;  /* 0x0c201f0002097f89 */ /* 0x000e2800000e0000 */
[----:B------:R-:W1:Y:S01]  /*a2b0*/  SHFL.BFLY PT, R0, R7, 0x1, 0x1f ;  /* 0x0c201f0007007f89 */ /* 0x000e6200000e0000 */
[----:B0-----:R-:W-:Y:S01]  /*a2c0*/  FADD.FTZ R11, R2, R9 ;  /* 0x00000009020b7221 */ /* 0x001fe20000010000 */
[----:B------:R-:W-:-:S02]  /*a2d0*/  IMAD.MOV.U32 R2, RZ, RZ, -0x800000 ;  /* 0xff800000ff027424 */ /* 0x000fc400078e00ff */
[----:B-1----:R-:W-:Y:S02]  /*a2e0*/  FADD.FTZ R10, R7, R0 ;  /* 0x00000000070a7221 */ /* 0x002fe40000010000 */
[----:B------:R-:W-:Y:S01]  /*a2f0*/  FSETP.NE.FTZ.AND P2, PT, R11, RZ, PT ;  /* 0x000000ff0b00720b */ /* 0x000fe20003f55000 */
[----:B------:R-:W-:Y:S02]  /*a300*/  IMAD.U32 R7, RZ, RZ, UR11 ;  /* 0x0000000bff077e24 */ /* 0x000fe4000f8e00ff */
[----:B------:R-:W-:Y:S01]  /*a310*/  IMAD.MOV.U32 R0, RZ, RZ, -0x800000 ;  /* 0xff800000ff007424 */ /* 0x000fe200078e00ff */
[----:B------:R-:W-:-:S09]  /*a320*/  FSETP.NE.FTZ.AND P0, PT, R10, RZ, PT ;  /* 0x000000ff0a00720b */ /* 0x000fd20003f15000 */
[----:B------:R-:W0:Y:S01]  /*a330*/  @P2 MUFU.LG2 R9, R11 ;  /* 0x0000000b00092308 */ /* 0x000e220000000c00 */
[----:B------:R-:W-:-:S03]  /*a340*/  @P2 FMUL.FTZ R13, R13, 0.69314718246459960938 ;  /* 0x3f3172180d0d2820 */ /* 0x000fc60000410000 */
[----:B------:R-:W-:-:S04]  /*a350*/  @P0 FMUL.FTZ R7, R7, 0.69314718246459960938 ;  /* 0x3f31721807070820 */ /* 0x000fc80000410000 */
[----:B------:R-:W1:Y:S08]  /*a360*/  @P0 MUFU.LG2 R8, R10 ;  /* 0x0000000a00080308 */ /* 0x000e700000000c00 */
[----:B------:R0:W2:Y:S08]  /*a370*/  @P0 MUFU.RCP R6, R10 ;  /* 0x0000000a00060308 */ /* 0x0000b00000001000 */
[----:B------:R3:W4:Y:S01]  /*a380*/  @P2 MUFU.RCP R5, R11 ;  /* 0x0000000b00052308 */ /* 0x0007220000001000 */
[----:B0-----:R-:W-:Y:S01]  /*a390*/  @P2 FMUL.FTZ R10, R9, 0.69314718246459960938 ;  /* 0x3f317218090a2820 */ /* 0x001fe20000410000 */
[----:B-1----:R-:W-:-:S03]  /*a3a0*/  @P0 FMUL.FTZ R8, R8, 0.69314718246459960938 ;  /* 0x3f31721808080820 */ /* 0x002fc60000410000 */
[----:B------:R-:W-:Y:S01]  /*a3b0*/  @P2 FFMA.FTZ R0, R13, R3, R10 ;  /* 0x000000030d002223 */ /* 0x000fe2000001000a */
[----:B------:R-:W-:Y:S01]  /*a3c0*/  @P0 FFMA.FTZ R2, R7, R4, R8 ;  /* 0x0000000407020223 */ /* 0x000fe20000010008 */
[----:B------:R-:W-:Y:S02]  /*a3d0*/  WARPGROUP.DEPBAR.LE gsb0, 0x0 ;  /* 0x00008000000079c5 */ /* 0x000fe40000010000 */
        /* <DEDUP_REMOVED lines=9> */
[----:B------:R-:W-:Y:S01]  /*a470*/  UMOV UR7, 0x40000040 ;  /* 0x4000004000077882 */ /* 0x000fe20000000000 */
[----:B------:R-:W-:Y:S01]  /*a480*/  UIADD3 UR8, UR8, 0x200, URZ ;  /* 0x0000020008087890 */ /* 0x000fe2000fffe03f */
[----:B------:R-:W-:Y:S02]  /*a490*/  WARPGROUP.DEPBAR.LE gsb0, 0x0 ;  /* 0x00008000000079c5 */ /* 0x000fe40000010000 */
[----:B------:R-:W-:-:S15]  /*a4a0*/  WARPGROUP.ARRIVE ;  /* 0x00000000000079c5 */ /* 0x000fde0000000000 */
[----:B------:R-:W-:-:S07]  /*a4b0*/  NOP ;  /* 0x0000000000007918 */ /* 0x000fce0000000000 */
[----:B------:R-:W-:Y:S01]  /*a4c0*/  HGMMA.64x256x16.F32 R24, R196, gdesc[UR4].tnspB, R24, gsb0 ;  /* 0x43e00004c4187df0 */ /* 0x000fe20008000818 */
[----:B------:R-:W-:Y:S01]  /*a4d0*/  UMOV UR6, UR4 ;  /* 0x0000000400067c82 */ /* 0x000fe20008000000 */
[----:B------:R-:W-:Y:S01]  /*a4e0*/  UMOV UR7, UR5 ;  /* 0x0000000500077c82 */ /* 0x000fe20008000000 */
[----:B------:R-:W-:Y:S01]  /*a4f0*/  UIADD3 UR5, -UR13, URZ, URZ ;  /* 0x0000003f0d057290 */ /* 0x000fe2000fffe13f */
[----:B------:R-:W-:Y:S01]  /*a500*/  IMAD.U32 R222, RZ, RZ, UR6 ;  /* 0x00000006ffde7e24 */ /* 0x000fe2000f8e00ff */
[----:B------:R-:W-:Y:S01]  /*a510*/  MOV R223, UR7 ;  /* 0x0000000700df7c02 */ /* 0x000fe20008000f00 */
[----:B------:R-:W-:Y:S01]  /*a520*/  UMOV UR6, UR8 ;  /* 0x0000000800067c82 */ /* 0x000fe20008000000 */
[----:B------:R-:W-:Y:S01]  /*a530*/  UMOV UR7, 0x40000040 ;  /* 0x4000004000077882 */ /* 0x000fe20000000000 */
[----:B------:R-:W-:Y:S01]  /*a540*/  UIMAD UR10, UR10, UR5, UR14 ;  /* 0x000000050a0a72a4 */ /* 0x000fe2000f8e020e */
[----:B------:R-:W-:Y:S01]  /*a550*/  IMAD.WIDE R154, R155, 0x2, R222 ;  /* 0x000000029b9a7825 */ /* 0x000fe200078e02de */
[----:B------:R-:W-:-:S02]  /*a560*/  ULDC.64 UR8, c[0x0][0xb90] ;  /* 0x0002e40000087ab9 */ /* 0x000fc40000000a00 */
[----:B------:R-:W-:Y:S01]  /*a570*/  USHF.R.S32.HI UR11, URZ, 0x1f, UR10 ;  /* 0x0000001f3f0b7899 */ /* 0x000fe2000801140a */
[----:B------:R-:W-:Y:S01]  /*a580*/  IMAD.WIDE R222, R224, 0x2, R222 ;  /* 0x00000002e0de7825 */ /* 0x000fe200078e02de */
[----:B------:R-:W-:Y:S02]  /*a590*/  LOP3.LUT R187, R154, 0x380, RZ, 0xc0, !PT ;  /* 0x000003809abb7812 */ /* 0x000fe400078ec0ff */
[----:B------:R-:W-:Y:S01]  /*a5a0*/  UIMAD UR5, UR11, UR8, URZ ;  /* 0x000000080b0572a4 */ /* 0x000fe2000f8e023f */
[----:B------:R-:W-:-:S03]  /*a5b0*/  IADD3 R211, P4, R222, 0xc060, RZ ;  /* 0x0000c060ded37810 */ /* 0x000fc60007f9e0ff */
[----:B------:R-:W-:Y:S01]  /*a5c0*/  UIMAD UR5, UR10, UR9, UR5 ;  /* 0x000000090a0572a4 */ /* 0x000fe2000f8e0205 */
[C---:B------:R-:W-:Y:S02]  /*a5d0*/  IADD3 R169, P3, R222.reuse, 0xc040, RZ ;  /* 0x0000c040dea97810 */ /* 0x040fe40007f7e0ff */
[----:B------:R-:W-:Y:S02]  /*a5e0*/  LOP3.LUT R210, R211, 0x380, RZ, 0xc0, !PT ;  /* 0x00000380d3d27812 */ /* 0x000fe400078ec0ff */
[----:B------:R-:W-:Y:S01]  /*a5f0*/  IADD3 R14, P2, R222, 0xc020, RZ ;  /* 0x0000c020de0e7810 */ /* 0x000fe20007f5e0ff */
[--C-:B------:R-:W-:Y:S01]  /*a600*/  IMAD.X R209, RZ, RZ, R223.reuse, P3 ;  /* 0x000000ffffd17224 */ /* 0x100fe200018e06df */
[----:B------:R-:W-:Y:S02]  /*a610*/  SHF.R.U64 R210, R210, 0x3, RZ ;  /* 0x00000003d2d27819 */ /* 0x000fe400000012ff */
[----:B------:R-:W-:Y:S01]  /*a620*/  LOP3.LUT R7, R222, 0x380, RZ, 0xc0, !PT ;  /* 0x00000380de077812 */ /* 0x000fe200078ec0ff */
[--C-:B------:R-:W-:Y:S01]  /*a630*/  IMAD.X R9, RZ, RZ, R223.reuse, P2 ;  /* 0x000000ffff097224 */ /* 0x100fe200010e06df */
[----:B------:R-:W-:Y:S01]  /*a640*/  LOP3.LUT R210, R210, R211, RZ, 0x3c, !PT ;  /* 0x000000d3d2d27212 */ /* 0x000fe200078e3cff */
[----:B------:R-:W-:Y:S01]  /*a650*/  IMAD.X R211, RZ, RZ, R223, P4 ;  /* 0x000000ffffd37224 */ /* 0x000fe200020e06df */
[----:B------:R-:W-:-:S02]  /*a660*/  IADD3 R167, P6, R222, 0x8060, RZ ;  /* 0x00008060dea77810 */ /* 0x000fc40007fde0ff */
[C---:B------:R-:W-:Y:S02]  /*a670*/  IADD3 R12, P5, R222.reuse, 0x20, RZ ;  /* 0x00000020de0c7810 */ /* 0x040fe40007fbe0ff */
[C---:B------:R-:W-:Y:S01]  /*a680*/  IADD3 R165, P4, R222.reuse, 0x8040, RZ ;  /* 0x00008040dea57810 */ /* 0x040fe20007f9e0ff */
[--C-:B------:R-:W-:Y:S01]  /*a690*/  IMAD.X R207, RZ, RZ, R223.reuse, P6 ;  /* 0x000000ffffcf7224 */ /* 0x100fe200030e06df */
[C---:B------:R-:W-:Y:S01]  /*a6a0*/  IADD3 R163, P3, R222.reuse, 0x8020, RZ ;  /* 0x00008020dea37810 */ /* 0x040fe20007f7e0ff */
[--C-:B------:R-:W-:Y:S01]  /*a6b0*/  IMAD.X R15, RZ, RZ, R223.reuse, P5 ;  /* 0x000000ffff0f7224 */ /* 0x100fe200028e06df */
[C---:B------:R-:W-:Y:S01]  /*a6c0*/  IADD3 R161, P2, R222.reuse, 0x8000, RZ ;  /* 0x00008000dea17810 */ /* 0x040fe20007f5e0ff */
[--C-:B------:R-:W-:Y:S01]  /*a6d0*/  IMAD.X R205, RZ, RZ, R223.reuse, P4 ;  /* 0x000000ffffcd7224 */ /* 0x100fe200020e06df */
[----:B------:R-:W-:Y:S01]  /*a6e0*/  IADD3 R156, P0, R222, 0xc000, RZ ;  /* 0x0000c000de9c7810 */ /* 0x000fe20007f1e0ff */
[--C-:B------:R-:W-:Y:S01]  /*a6f0*/  IMAD.X R13, RZ, RZ, R223.reuse, P3 ;  /* 0x000000ffff0d7224 */ /* 0x100fe200018e06df */
[----:B------:R-:W-:Y:S01]  /*a700*/  SHF.R.U64 R7, R7, 0x3, RZ ;  /* 0x0000000307077819 */ /* 0x000fe200000012ff */
[----:B------:R-:W-:Y:S01]  /*a710*/  IMAD.X R203, RZ, RZ, R223, P2 ;  /* 0x000000ffffcb7224 */ /* 0x000fe200010e06df */
[----:B------:R-:W-:-:S02]  /*a720*/  LOP3.LUT R8, R14, 0x380, RZ, 0xc0, !PT ;  /* 0x000003800e087812 */ /* 0x000fc400078ec0ff */
[----:B---3--:R-:W-:Y:S02]  /*a730*/  IADD3.X R11, RZ, R223, RZ, P0, !PT ;  /* 0x000000dfff0b7210 */ /* 0x008fe400007fe4ff */
[C---:B------:R-:W-:Y:S02]  /*a740*/  IADD3 R152, P0, R222.reuse, 0x4060, RZ ;  /* 0x00004060de987810 */ /* 0x040fe40007f1e0ff */
[C---:B------:R-:W-:Y:S02]  /*a750*/  IADD3 R20, P6, R222.reuse, 0x40, RZ ;  /* 0x00000040de147810 */ /* 0x040fe40007fde0ff */
[C---:B------:R-:W-:Y:S01]  /*a760*/  IADD3 R159, P5, R222.reuse, 0x4040, RZ ;  /* 0x00004040de9f7810 */ /* 0x040fe20007fbe0ff */
[--C-:B------:R-:W-:Y:S01]  /*a770*/  IMAD.X R201, RZ, RZ, R223.reuse, P0 ;  /* 0x000000ffffc97224 */ /* 0x100fe200000e06df */
[C---:B------:R-:W-:Y:S01]  /*a780*/  IADD3 R157, P4, R222.reuse, 0x4020, RZ ;  /* 0x00004020de9d7810 */ /* 0x040fe20007f9e0ff */
[--C-:B------:R-:W-:Y:S01]  /*a790*/  IMAD.X R153, RZ, RZ, R223.reuse, P6 ;  /* 0x000000ffff997224 */ /* 0x100fe200030e06df */
[C---:B------:R-:W-:Y:S01]  /*a7a0*/  IADD3 R4, P3, R222.reuse, 0x4000, RZ ;  /* 0x00004000de047810 */ /* 0x040fe20007f7e0ff */
[----:B------:R-:W-:Y:S01]  /*a7b0*/  IMAD.X R21, RZ, RZ, R223, P5 ;  /* 0x000000ffff157224 */ /* 0x000fe200028e06df */
[----:B------:R-:W-:-:S02]  /*a7c0*/  IADD3 R3, P2, R222, 0x60, RZ ;  /* 0x00000060de037810 */ /* 0x000fc40007f5e0ff */
[----:B------:R-:W-:Y:S02]  /*a7d0*/  LOP3.LUT R222, R7, R222, RZ, 0x3c, !PT ;  /* 0x000000de07de7212 */ /* 0x000fe400078e3cff */
[----:B------:R-:W-:Y:S01]  /*a7e0*/  SHF.R.U64 R7, R8, 0x3, RZ ;  /* 0x0000000308077819 */ /* 0x000fe200000012ff */
[----:B------:R-:W-:Y:S01]  /*a7f0*/  IMAD.X R191, RZ, RZ, R223, P2 ;  /* 0x000000ffffbf7224 */ /* 0x000fe200010e06df */
[----:B------:R-:W-:Y:S02]  /*a800*/  LOP3.LUT R10, R156, 0x380, RZ, 0xc0, !PT ;  /* 0x000003809c0a7812 */ /* 0x000fe400078ec0ff */
[----:B------:R-:W-:Y:S02]  /*a810*/  LOP3.LUT R8, R7, R14, RZ, 0x3c, !PT ;  /* 0x0000000e07087212 */ /* 0x000fe400078e3cff */
[----:B------:R-:W-:Y:S02]  /*a820*/  SHF.R.U64 R7, R10, 0x3, RZ ;  /* 0x000000030a077819 */ /* 0x000fe400000012ff */
[----:B------:R-:W-:-:S02]  /*a830*/  LOP3.LUT R14, R167, 0x380, RZ, 0xc0, !PT ;  /* 0x00000380a70e7812 */ /* 0x000fc400078ec0ff */
[----:B------:R-:W-:Y:S02]  /*a840*/  LOP3.LUT R10, R7, R156, RZ, 0x3c, !PT ;  /* 0x0000009c070a7212 */ /* 0x000fe400078e3cff */
[----:B------:R-:W-:Y:S02]  /*a850*/  LOP3.LUT R7, R12, 0x380, RZ, 0xc0, !PT ;  /* 0x000003800c077812 */ /* 0x000fe400078ec0ff */
[----:B------:R-:W-:Y:S02]  /*a860*/  LOP3.LUT R158, R169, 0x380, RZ, 0xc0, !PT ;  /* 0x00000380a99e7812 */ /* 0x000fe400078ec0ff */
[----:B------:R-:W-:Y:S02]  /*a870*/  LOP3.LUT R156, R165, 0x380, RZ, 0xc0, !PT ;  /* 0x00000380a59c7812 */ /* 0x000fe400078ec0ff */
[----:B------:R-:W-:Y:S02]  /*a880*/  SHF.R.U64 R14, R14, 0x3, RZ ;  /* 0x000000030e0e7819 */ /* 0x000fe400000012ff */
[----:B------:R-:W-:-:S02]  /*a890*/  SHF.R.U64 R7, R7, 0x3, RZ ;  /* 0x0000000307077819 */ /* 0x000fc400000012ff */
[----:B------:R-:W-:Y:S02]  /*a8a0*/  SHF.R.U64 R158, R158, 0x3, RZ ;  /* 0x000000039e9e7819 */ /* 0x000fe400000012ff */
[----:B------:R-:W-:Y:S02]  /*a8b0*/  SHF.R.U64 R156, R156, 0x3, RZ ;  /* 0x000000039c9c7819 */ /* 0x000fe400000012ff */
[----:B------:R-:W-:Y:S02]  /*a8c0*/  LOP3.LUT R206, R14, R167, RZ, 0x3c, !PT ;  /* 0x000000a70ece7212 */ /* 0x000fe400078e3cff */
[----:B------:R-:W-:Y:S02]  /*a8d0*/  LOP3.LUT R14, R7, R12, RZ, 0x3c, !PT ;  /* 0x0000000c070e7212 */ /* 0x000fe400078e3cff */
[----:B------:R-:W-:Y:S02]  /*a8e0*/  LOP3.LUT R208, R158, R169, RZ, 0x3c, !PT ;  /* 0x000000a99ed07212 */ /* 0x000fe400078e3cff */
[----:B------:R-:W-:-:S02]  /*a8f0*/  LOP3.LUT R204, R156, R165, RZ, 0x3c, !PT ;  /* 0x000000a59ccc7212 */ /* 0x000fc400078e3cff */
[----:B------:R-:W-:Y:S02]  /*a900*/  LOP3.LUT R7, R152, 0x380, RZ, 0xc0, !PT ;  /* 0x0000038098077812 */ /* 0x000fe400078ec0ff */
[----:B------:R-:W-:Y:S02]  /*a910*/  LOP3.LUT R158, R163, 0x380, RZ, 0xc0, !PT ;  /* 0x00000380a39e7812 */ /* 0x000fe400078ec0ff */
[----:B------:R-:W-:Y:S02]  /*a920*/  LOP3.LUT R156, R161, 0x380, RZ, 0xc0, !PT ;  /* 0x00000380a19c7812 */ /* 0x000fe400078ec0ff */
[----:B------:R-:W-:Y:S02]  /*a930*/  SHF.R.U64 R7, R7, 0x3, RZ ;  /* 0x0000000307077819 */ /* 0x000fe400000012ff */
[----:B------:R-:W-:Y:S02]  /*a940*/  SHF.R.U64 R158, R158, 0x3, RZ ;  /* 0x000000039e9e7819 */ /* 0x000fe400000012ff */
[----:B------:R-:W-:-:S02]  /*a950*/  SHF.R.U64 R156, R156, 0x3, RZ ;  /* 0x000000039c9c7819 */ /* 0x000fc400000012ff */
[----:B------:R-:W-:Y:S02]  /*a960*/  LOP3.LUT R200, R7, R152, RZ, 0x3c, !PT ;  /* 0x0000009807c87212 */ /* 0x000fe400078e3cff */
[----:B------:R-:W-:Y:S02]  /*a970*/  LOP3.LUT R12, R158, R163, RZ, 0x3c, !PT ;  /* 0x000000a39e0c7212 */ /* 0x000fe400078e3cff */
[----:B------:R-:W-:Y:S02]  /*a980*/  LOP3.LUT R202, R156, R161, RZ, 0x3c, !PT ;  /* 0x000000a19cca7212 */ /* 0x000fe400078e3cff */
[----:B------:R-:W-:Y:S02]  /*a990*/  LOP3.LUT R7, R20, 0x380, RZ, 0xc0, !PT ;  /* 0x0000038014077812 */ /* 0x000fe400078ec0ff */
[----:B------:R-:W-:Y:S02]  /*a9a0*/  LOP3.LUT R158, R159, 0x380, RZ, 0xc0, !PT ;  /* 0x000003809f9e7812 */ /* 0x000fe400078ec0ff */
[----:B------:R-:W-:-:S02]  /*a9b0*/  LOP3.LUT R156, R157, 0x380, RZ, 0xc0, !PT ;  /* 0x000003809d9c7812 */ /* 0x000fc400078ec0ff */
[----:B------:R-:W-:Y:S02]  /*a9c0*/  SHF.R.U64 R7, R7, 0x3, RZ ;  /* 0x0000000307077819 */ /* 0x000fe400000012ff */
[----:B------:R-:W-:Y:S02]  /*a9d0*/  SHF.R.U64 R158, R158, 0x3, RZ ;  /* 0x000000039e9e7819 */ /* 0x000fe400000012ff */
[----:B------:R-:W-:Y:S02]  /*a9e0*/  SHF.R.U64 R156, R156, 0x3, RZ ;  /* 0x000000039c9c7819 */ /* 0x000fe400000012ff */
[----:B------:R-:W-:Y:S02]  /*a9f0*/  LOP3.LUT R152, R7, R20, RZ, 0x3c, !PT ;  /* 0x0000001407987212 */ /* 0x000fe400078e3cff */
[----:B------:R-:W-:Y:S02]  /*aa00*/  LOP3.LUT R20, R158, R159, RZ, 0x3c, !PT ;  /* 0x0000009f9e147212 */ /* 0x000fe400078e3cff */
[----:B------:R-:W-:-:S02]  /*aa10*/  IADD3 R163, P2, R154, 0x3000, RZ ;  /* 0x000030009aa37810 */ /* 0x000fc40007f5e0ff */
[C---:B------:R-:W-:Y:S02]  /*aa20*/  IADD3 R167, P0, R154.reuse, 0x4000, RZ ;  /* 0x000040009aa77810 */ /* 0x040fe40007f1e0ff */
[----:B------:R-:W-:Y:S02]  /*aa30*/  LOP3.LUT R162, R163, 0x380, RZ, 0xc0, !PT ;  /* 0x00000380a3a27812 */ /* 0x000fe400078ec0ff */
[C---:B------:R-:W-:Y:S02]  /*aa40*/  IADD3 R171, P6, R154.reuse, 0x5000, RZ ;  /* 0x000050009aab7810 */ /* 0x040fe40007fde0ff */
[----:B------:R-:W-:Y:S02]  /*aa50*/  IADD3 R173, P5, R154, 0x6000, RZ ;  /* 0x000060009aad7810 */ /* 0x000fe40007fbe0ff */
[----:B------:R-:W-:Y:S02]  /*aa60*/  SHF.R.U64 R162, R162, 0x3, RZ ;  /* 0x00000003a2a27819 */ /* 0x000fe400000012ff */
[----:B------:R-:W-:-:S02]  /*aa70*/  LOP3.LUT R166, R167, 0x380, RZ, 0xc0, !PT ;  /* 0x00000380a7a67812 */ /* 0x000fc400078ec0ff */
[----:B------:R-:W-:Y:S02]  /*aa80*/  LOP3.LUT R170, R171, 0x380, RZ, 0xc0, !PT ;  /* 0x00000380abaa7812 */ /* 0x000fe400078ec0ff */
[----:B------:R-:W-:Y:S02]  /*aa90*/  LOP3.LUT R172, R173, 0x380, RZ, 0xc0, !PT ;  /* 0x00000380adac7812 */ /* 0x000fe400078ec0ff */
[----:B------:R-:W-:Y:S01]  /*aaa0*/  LOP3.LUT R162, R162, R163, RZ, 0x3c, !PT ;  /* 0x000000a3a2a27212 */ /* 0x000fe200078e3cff */
[----:B------:R-:W-:Y:S01]  /*aab0*/  IMAD.X R163, RZ, RZ, R155, P2 ;  /* 0x000000ffffa37224 */ /* 0x000fe200010e069b */
[----:B------:R-:W-:Y:S02]  /*aac0*/  SHF.R.U64 R166, R166, 0x3, RZ ;  /* 0x00000003a6a67819 */ /* 0x000fe400000012ff */
[----:B------:R-:W-:Y:S02]  /*aad0*/  SHF.R.U64 R170, R170, 0x3, RZ ;  /* 0x00000003aaaa7819 */ /* 0x000fe400000012ff */
[----:B------:R-:W-:-:S02]  /*aae0*/  SHF.R.U64 R172, R172, 0x3, RZ ;  /* 0x00000003acac7819 */ /* 0x000fc400000012ff */
[----:B------:R-:W-:Y:S02]  /*aaf0*/  IADD3 R185, P2, R154, 0x9000, RZ ;  /* 0x000090009ab97810 */ /* 0x000fe40007f5e0ff */
[----:B------:R-:W-:Y:S02]  /*ab00*/  LOP3.LUT R160, R3, 0x380, RZ, 0xc0, !PT ;  /* 0x0000038003a07812 */ /* 0x000fe400078ec0ff */
[----:B------:R-:W-:Y:S01]  /*ab10*/  LOP3.LUT R166, R166, R167, RZ, 0x3c, !PT ;  /* 0x000000a7a6a67212 */ /* 0x000fe200078e3cff */
[--C-:B------:R-:W-:Y:S01]  /*ab20*/  IMAD.X R167, RZ, RZ, R155.reuse, P0 ;  /* 0x000000ffffa77224 */ /* 0x100fe200000e069b */
[----:B------:R-:W-:Y:S01]  /*ab30*/  LOP3.LUT R170, R170, R171, RZ, 0x3c, !PT ;  /* 0x000000abaaaa7212 */ /* 0x000fe200078e3cff */
[----:B------:R-:W-:Y:S01]  /*ab40*/  IMAD.X R171, RZ, RZ, R155, P6 ;  /* 0x000000ffffab7224 */ /* 0x000fe200030e069b */
[----:B------:R-:W-:Y:S02]  /*ab50*/  LOP3.LUT R172, R172, R173, RZ, 0x3c, !PT ;  /* 0x000000adacac7212 */ /* 0x000fe400078e3cff */
[----:B------:R-:W-:-:S02]  /*ab60*/  LOP3.LUT R184, R185, 0x380, RZ, 0xc0, !PT ;  /* 0x00000380b9b87812 */ /* 0x000fc400078ec0ff */
[----:B------:R-:W-:Y:S02]  /*ab70*/  LOP3.LUT R7, R4, 0x380, RZ, 0xc0, !PT ;  /* 0x0000038004077812 */ /* 0x000fe400078ec0ff */
[----:B------:R-:W-:Y:S02]  /*ab80*/  SHF.R.U64 R160, R160, 0x3, RZ ;  /* 0x00000003a0a07819 */ /* 0x000fe400000012ff */
[----:B------:R-:W-:Y:S02]  /*ab90*/  IADD3.X R173, RZ, R155, RZ, P5, !PT ;  /* 0x0000009bffad7210 */ /* 0x000fe40002ffe4ff */
[C---:B------:R-:W-:Y:S02]  /*aba0*/  IADD3 R161, P0, R154.reuse, 0xa000, RZ ;  /* 0x0000a0009aa17810 */ /* 0x040fe40007f1e0ff */
[C---:B------:R-:W-:Y:S02]  /*abb0*/  IADD3 R169, P6, R154.reuse, 0xb000, RZ ;  /* 0x0000b0009aa97810 */ /* 0x040fe40007fde0ff */
[----:B------:R-:W-:-:S02]  /*abc0*/  IADD3 R175, P5, R154, 0xc000, RZ ;  /* 0x0000c0009aaf7810 */ /* 0x000fc40007fbe0ff */
[----:B------:R-:W-:Y:S02]  /*abd0*/  SHF.R.U64 R184, R184, 0x3, RZ ;  /* 0x00000003b8b87819 */ /* 0x000fe400000012ff */
[----:B------:R-:W-:Y:S02]  /*abe0*/  SHF.R.U64 R7, R7, 0x3, RZ ;  /* 0x0000000307077819 */ /* 0x000fe400000012ff */
[----:B------:R-:W-:Y:S02]  /*abf0*/  LOP3.LUT R190, R160, R3, RZ, 0x3c, !PT ;  /* 0x00000003a0be7212 */ /* 0x000fe400078e3cff */
[----:B------:R-:W-:Y:S02]  /*ac00*/  LOP3.LUT R160, R161, 0x380, RZ, 0xc0, !PT ;  /* 0x00000380a1a07812 */ /* 0x000fe400078ec0ff */
[----:B------:R-:W-:Y:S02]  /*ac10*/  LOP3.LUT R168, R169, 0x380, RZ, 0xc0, !PT ;  /* 0x00000380a9a87812 */ /* 0x000fe400078ec0ff */
[----:B------:R-:W-:-:S02]  /*ac20*/  LOP3.LUT R174, R175, 0x380, RZ, 0xc0, !PT ;  /* 0x00000380afae7812 */ /* 0x000fc400078ec0ff */
[----:B------:R-:W-:Y:S01]  /*ac30*/  MOV R10, R10 ;  /* 0x0000000a000a7202 */ /* 0x000fe20000000f00 */
[----:B------:R-:W-:Y:S01]  /*ac40*/  IMAD.U32 R11, RZ, RZ, UR12 ;  /* 0x0000000cff0b7e24 */ /* 0x000fe2000f8e00ff */
[----:B------:R-:W-:Y:S01]  /*ac50*/  LOP3.LUT R184, R184, R185, RZ, 0x3c, !PT ;  /* 0x000000b9b8b87212 */ /* 0x000fe200078e3cff */
[----:B------:R-:W-:Y:S01]  /*ac60*/  IMAD.X R185, RZ, RZ, R155, P2 ;  /* 0x000000ffffb97224 */ /* 0x000fe200010e069b */
[----:B------:R-:W-:Y:S01]  /*ac70*/  SHF.R.U64 R160, R160, 0x3, RZ ;  /* 0x00000003a0a07819 */ /* 0x000fe200000012ff */
[----:B------:R-:W-:Y:S01]  /*ac80*/  USHF.R.S32.HI UR12, URZ, 0x1f, UR13 ;  /* 0x0000001f3f0c7899 */ /* 0x000fe2000801140d */
[----:B------:R-:W-:Y:S02]  /*ac90*/  SHF.R.U64 R168, R168, 0x3, RZ ;  /* 0x00000003a8a87819 */ /* 0x000fe400000012ff */
[----:B------:R-:W-:Y:S02]  /*aca0*/  SHF.R.U64 R174, R174, 0x3, RZ ;  /* 0x00000003aeae7819 */ /* 0x000fe400000012ff */
[----:B------:R-:W-:-:S02]  /*acb0*/  SHF.R.U64 R187, R187, 0x3, RZ ;  /* 0x00000003bbbb7819 */ /* 0x000fc400000012ff */
[----:B------:R-:W-:Y:S01]  /*acc0*/  MOV R153, R152 ;  /* 0x0000009800997202 */ /* 0x000fe20000000f00 */
[----:B------:R-:W-:Y:S01]  /*acd0*/  @!P1 VIADD R152, R11, 0x38860 ;  /* 0x000388600b989836 */ /* 0x000fe20000000000 */
[----:B------:R-:W-:Y:S01]  /*ace0*/  LOP3.LUT R160, R160, R161, RZ, 0x3c, !PT ;  /* 0x000000a1a0a07212 */ /* 0x000fe200078e3cff */
[--C-:B------:R-:W-:Y:S01]  /*acf0*/  IMAD.X R161, RZ, RZ, R155.reuse, P0 ;  /* 0x000000ffffa17224 */ /* 0x100fe200000e069b */
[----:B------:R-:W-:Y:S01]  /*ad00*/  LOP3.LUT R168, R168, R169, RZ, 0x3c, !PT ;  /* 0x000000a9a8a87212 */ /* 0x000fe200078e3cff */
[--C-:B------:R-:W-:Y:S01]  /*ad10*/  IMAD.X R169, RZ, RZ, R155.reuse, P6 ;  /* 0x000000ffffa97224 */ /* 0x100fe200030e069b */
[----:B------:R-:W-:Y:S01]  /*ad20*/  LOP3.LUT R174, R174, R175, RZ, 0x3c, !PT ;  /* 0x000000afaeae7212 */ /* 0x000fe200078e3cff */
[----:B------:R-:W-:Y:S01]  /*ad30*/  IMAD.X R175, RZ, RZ, R155, P5 ;  /* 0x000000ffffaf7224 */ /* 0x000fe200028e069b */
[----:B------:R-:W-:Y:S02]  /*ad40*/  LOP3.LUT R186, R187, R154, RZ, 0x3c, !PT ;  /* 0x0000009abbba7212 */ /* 0x000fe400078e3cff */
[----:B------:R-:W-:-:S02]  /*ad50*/  MOV R187, R155 ;  /* 0x0000009b00bb7202 */ /* 0x000fc40000000f00 */
[----:B------:R-:W-:Y:S02]  /*ad60*/  MOV R15, R14 ;  /* 0x0000000e000f7202 */ /* 0x000fe40000000f00 */
[----:B------:R-:W-:Y:S02]  /*ad70*/  MOV R21, R20 ;  /* 0x0000001400157202 */ /* 0x000fe40000000f00 */
[----:B------:R-:W-:Y:S02]  /*ad80*/  MOV R13, R12 ;  /* 0x0000000c000d7202 */ /* 0x000fe40000000f00 */
[----:B------:R-:W-:Y:S02]  /*ad90*/  MOV R12, R200 ;  /* 0x000000c8000c7202 */ /* 0x000fe40000000f00 */
[----:B------:R-:W-:Y:S02]  /*ada0*/  MOV R14, R202 ;  /* 0x000000ca000e7202 */ /* 0x000fe40000000f00 */
[----:B------:R-:W-:-:S02]  /*adb0*/  MOV R8, R8 ;  /* 0x0000000800087202 */ /* 0x000fc40000000f00 */
[----:B------:R-:W-:Y:S01]  /*adc0*/  MOV R9, R204 ;  /* 0x000000cc00097202 */ /* 0x000fe20000000f00 */
[----:B------:R-:W-:Y:S02]  /*add0*/  WARPGROUP.DEPBAR.LE gsb0, 0x0 ;  /* 0x00008000000079c5 */ /* 0x000fe40000010000 */
[----:B------:R-:W-:Y:S01]  /*ade0*/  WARPGROUP.ARRIVE ;  /* 0x00000000000079c5 */ /* 0x000fe20000000000 */
[----:B------:R-:W-:Y:S01]  /*adf0*/  IMAD.X R199, RZ, RZ, R223, P4 ;  /* 0x000000ffffc77224 */ /* 0x000fe200020e06df */
[----:B------:R-:W-:Y:S02]  /*ae00*/  IADD3.X R197, RZ, R223, RZ, P3, !PT ;  /* 0x000000dfffc57210 */ /* 0x000fe40001ffe4ff */
[----:B------:R-:W-:Y:S02]  /*ae10*/  LOP3.LUT R198, R156, R157, RZ, 0x3c, !PT ;  /* 0x0000009d9cc67212 */ /* 0x000fe400078e3cff */
[----:B------:R-:W-:Y:S01]  /*ae20*/  HGMMA.64x256x16.F32 R24, R192, gdesc[UR4].tnspB, R24, gsb0 ;  /* 0x43e00004c0187df0 */ /* 0x000fe20008000818 */
[C---:B------:R-:W-:Y:S01]  /*ae30*/  IADD3 R157, P4, R154.reuse, 0x1000, RZ ;  /* 0x000010009a9d7810 */ /* 0x040fe20007f9e0ff */
[----:B------:R-:W-:Y:S01]  /*ae40*/  UIMAD.WIDE.U32 UR6, UR10, UR8, URZ ;  /* 0x000000080a0672a5 */ /* 0x000fe2000f8e003f */
[----:B------:R-:W-:-:S02]  /*ae50*/  IADD3 R159, P3, R154, 0x2000, RZ ;  /* 0x000020009a9f7810 */ /* 0x000fc40007f7e0ff */
[----:B------:R-:W-:Y:S01]  /*ae60*/  LOP3.LUT R156, R157, 0x380, RZ, 0xc0, !PT ;  /* 0x000003809d9c7812 */ /* 0x000fe200078ec0ff */
[----:B------:R-:W-:Y:S01]  /*ae70*/  ULDC.64 UR8, c[0x0][0x208] ;  /* 0x0000820000087ab9 */ /* 0x000fe20000000a00 */
[----:B------:R-:W-:Y:S01]  /*ae80*/  LOP3.LUT R158, R159, 0x380, RZ, 0xc0, !PT ;  /* 0x000003809f9e7812 */ /* 0x000fe200078ec0ff */
[----:B------:R-:W-:Y:S01]  /*ae90*/  IMAD.U32 R188, RZ, RZ, UR6 ;  /* 0x00000006ffbc7e24 */ /* 0x000fe2000f8e00ff */
[----:B------:R-:W-:Y:S01]  /*aea0*/  SHF.R.U64 R156, R156, 0x3, RZ ;  /* 0x000000039c9c7819 */ /* 0x000fe200000012ff */
[----:B------:R-:W-:Y:S01]  /*aeb0*/  UIADD3 UR6, UR7, UR5, URZ ;  /* 0x0000000507067290 */ /* 0x000fe2000fffe03f */
[----:B------:R-:W-:Y:S01]  /*aec0*/  SHF.R.U64 R158, R158, 0x3, RZ ;  /* 0x000000039e9e7819 */ /* 0x000fe200000012ff */
[----:B------:R-:W-:Y:S01]  /*aed0*/  IMAD.U32 R189, RZ, RZ, UR7 ;  /* 0x00000007ffbd7e24 */ /* 0x000fe2000f8e00ff */
[----:B------:R-:W-:Y:S01]  /*aee0*/  LOP3.LUT R156, R156, R157, RZ, 0x3c, !PT ;  /* 0x0000009d9c9c7212 */ /* 0x000fe200078e3cff */
[--C-:B------:R-:W-:Y:S01]  /*aef0*/  IMAD.X R157, RZ, RZ, R155.reuse, P4 ;  /* 0x000000ffff9d7224 */ /* 0x100fe200020e069b */
[----:B------:R-:W-:Y:S01]  /*af00*/  LOP3.LUT R158, R158, R159, RZ, 0x3c, !PT ;  /* 0x0000009f9e9e7212 */ /* 0x000fe200078e3cff */
[----:B------:R-:W-:Y:S01]  /*af10*/  IMAD.X R159, RZ, RZ, R155, P3 ;  /* 0x000000ffff9f7224 */ /* 0x000fe200018e069b */
[C---:B------:R-:W-:Y:S01]  /*af20*/  IADD3 R177, P4, R154.reuse, 0x7000, RZ ;  /* 0x000070009ab17810 */ /* 0x040fe20007f9e0ff */
[----:B------:R-:W-:Y:S01]  /*af30*/  IMAD.U32 R189, RZ, RZ, UR6 ;  /* 0x00000006ffbd7e24 */ /* 0x000fe2000f8e00ff */
[----:B------:R-:W-:Y:S01]  /*af40*/  IADD3 R181, P3, R154, 0x8000, RZ ;  /* 0x000080009ab57810 */ /* 0x000fe20007f7e0ff */
[----:B------:R-:W-:Y:S01]  /*af50*/  ULDC.64 UR6, c[0x0][0xb88] ;  /* 0x0002e20000067ab9 */ /* 0x000fe20000000a00 */
[----:B------:R-:W-:-:S02]  /*af60*/  LOP3.LUT R176, R177, 0x380, RZ, 0xc0, !PT ;  /* 0x00000380b1b07812 */ /* 0x000fc400078ec0ff */
[----:B------:R-:W-:Y:S02]  /*af70*/  LOP3.LUT R180, R181, 0x380, RZ, 0xc0, !PT ;  /* 0x00000380b5b47812 */ /* 0x000fe400078ec0ff */
[----:B------:R-:W-:Y:S02]  /*af80*/  SHF.R.U64 R176, R176, 0x3, RZ ;  /* 0x00000003b0b07819 */ /* 0x000fe400000012ff */
[----:B------:R-:W-:Y:S02]  /*af90*/  SHF.R.U64 R180, R180, 0x3, RZ ;  /* 0x00000003b4b47819 */ /* 0x000fe400000012ff */
[----:B------:R-:W-:Y:S01]  /*afa0*/  LOP3.LUT R176, R176, R177, RZ, 0x3c, !PT ;  /* 0x000000b1b0b07212 */ /* 0x000fe200078e3cff */
[--C-:B------:R-:W-:Y:S01]  /*afb0*/  IMAD.X R177, RZ, RZ, R155.reuse, P4 ;  /* 0x000000ffffb17224 */ /* 0x100fe200020e069b */
[----:B------:R-:W-:Y:S01]  /*afc0*/  LOP3.LUT R180, R180, R181, RZ, 0x3c, !PT ;  /* 0x000000b5b4b47212 */ /* 0x000fe200078e3cff */
[----:B------:R-:W-:Y:S01]  /*afd0*/  IMAD.X R181, RZ, RZ, R155, P3 ;  /* 0x000000ffffb57224 */ /* 0x000fe200018e069b */
[----:B------:R-:W-:-:S02]  /*afe0*/  IADD3 R183, P4, R154, 0xd000, RZ ;  /* 0x0000d0009ab77810 */ /* 0x000fc40007f9e0ff */
[----:B------:R-:W-:Y:S02]  /*aff0*/  IADD3 R165, P3, R154, 0xe000, RZ ;  /* 0x0000e0009aa57810 */ /* 0x000fe40007f7e0ff */
[----:B------:R-:W-:Y:S02]  /*b000*/  LOP3.LUT R182, R183, 0x380, RZ, 0xc0, !PT ;  /* 0x00000380b7b67812 */ /* 0x000fe400078ec0ff */
[----:B------:R-:W-:Y:S02]  /*b010*/  LOP3.LUT R164, R165, 0x380, RZ, 0xc0, !PT ;  /* 0x00000380a5a47812 */ /* 0x000fe400078ec0ff */
[----:B------:R-:W-:Y:S02]  /*b020*/  LOP3.LUT R196, R7, R4, RZ, 0x3c, !PT ;  /* 0x0000000407c47212 */ /* 0x000fe400078e3cff */
[----:B------:R-:W-:Y:S02]  /*b030*/  SHF.R.U64 R182, R182, 0x3, RZ ;  /* 0x00000003b6b67819 */ /* 0x000fe400000012ff */
[----:B------:R-:W-:-:S02]  /*b040*/  SHF.R.U64 R164, R164, 0x3, RZ ;  /* 0x00000003a4a47819 */ /* 0x000fc400000012ff */
[----:B------:R-:W-:Y:S02]  /*b050*/  IADD3 R4, P2, R154, 0xf000, RZ ;  /* 0x0000f0009a047810 */ /* 0x000fe40007f5e0ff */
[----:B------:R-:W-:Y:S01]  /*b060*/  LOP3.LUT R182, R182, R183, RZ, 0x3c, !PT ;  /* 0x000000b7b6b67212 */ /* 0x000fe200078e3cff */
[--C-:B------:R-:W-:Y:S01]  /*b070*/  IMAD.X R183, RZ, RZ, R155.reuse, P4 ;  /* 0x000000ffffb77224 */ /* 0x100fe200020e069b */
[----:B------:R-:W-:Y:S01]  /*b080*/  LOP3.LUT R164, R164, R165, RZ, 0x3c, !PT ;  /* 0x000000a5a4a47212 */ /* 0x000fe200078e3cff */
[--C-:B------:R-:W-:Y:S01]  /*b090*/  IMAD.X R165, RZ, RZ, R155.reuse, P3 ;  /* 0x000000ffffa57224 */ /* 0x100fe200018e069b */
[----:B------:R-:W-:Y:S01]  /*b0a0*/  MOV R154, R222 ;  /* 0x000000de009a7202 */ /* 0x000fe20000000f00 */
[----:B------:R-:W-:Y:S01]  /*b0b0*/  IMAD.X R179, RZ, RZ, R155, P2 ;  /* 0x000000ffffb37224 */ /* 0x000fe200010e069b */
[----:B------:R-:W-:Y:S02]  /*b0c0*/  @!P1 PRMT R155, RZ, 0x654, R152 ;  /* 0x00000654ff9b9816 */ /* 0x000fe40000000098 */
[----:B------:R-:W-:-:S02]  /*b0d0*/  R2UR UR5, R217 ;  /* 0x00000000d90572ca */ /* 0x000fc400000e0000 */
[----:B------:R-:W-:Y:S02]  /*b0e0*/  MOV R152, R190 ;  /* 0x000000be00987202 */ /* 0x000fe40000000f00 */
[----:B------:R-:W-:Y:S02]  /*b0f0*/  MOV R20, R196 ;  /* 0x000000c400147202 */ /* 0x000fe40000000f00 */
[----:B------:R-:W-:Y:S02]  /*b100*/  MOV R11, R198 ;  /* 0x000000c6000b7202 */ /* 0x000fe40000000f00 */
[----:B------:R-:W-:Y:S02]  /*b110*/  LOP3.LUT R3, R4, 0x380, RZ, 0xc0, !PT ;  /* 0x0000038004037812 */ /* 0x000fe400078ec0ff */
[----:B------:R-:W-:Y:S02]  /*b120*/  MOV R7, R208 ;  /* 0x000000d000077202 */ /* 0x000fe40000000f00 */
[----:B------:R-:W-:-:S04]  /*b130*/  SHF.R.U64 R3, R3, 0x3, RZ ;  /* 0x0000000303037819 */ /* 0x000fc800000012ff */
[----:B------:R-:W-:Y:S02]  /*b140*/  LOP3.LUT R178, R3, R4, RZ, 0x3c, !PT ;  /* 0x0000000403b27212 */ /* 0x000fe400078e3cff */
[----:B------:R-:W-:Y:S02]  /*b150*/  MOV R3, R206 ;  /* 0x000000ce00037202 */ /* 0x000fe40000000f00 */
[----:B------:R-:W-:Y:S01]  /*b160*/  MOV R4, R210 ;  /* 0x000000d200047202 */ /* 0x000fe20000000f00 */
[----:B------:R-:W-:Y:S02]  /*b170*/  UIADD3 UR60, UR60, 0x1, URZ ;  /* 0x000000013c3c7890 */ /* 0x000fe4000fffe03f */
[----:B------:R-:W-:Y:S02]  /*b180*/  UIADD3 UR4, UR4, 0x38820, URZ ;  /* 0x0003882004047890 */ /* 0x000fe4000fffe03f */
[----:B------:R-:W-:Y:S02]  /*b190*/  UISETP.NE.AND UP0, UPT, UR60, 0x2, UPT ;  /* 0x000000023c00788c */ /* 0x000fe4000bf05270 */
[----:B------:R-:W-:Y:S01]  /*b1a0*/  UPRMT UR4, URZ, 0x654, UR4 ;  /* 0x000006543f047896 */ /* 0x000fe20008000004 */
[----:B------:R-:W-:Y:S01]  /*b1b0*/  BSSY B0, `(.L_x_29) ;  /* 0x000015a000007945 */ /* 0x000fe20003800000 */
[----:B------:R-:W-:-:S02]  /*b1c0*/  WARPGROUP.DEPBAR.LE gsb0, 0x0 ;  /* 0x00008000000079c5 */ /* 0x000fc40000010000 */
[----:B------:R-:W0:Y:S01]  /*b1d0*/  LDC R192, c[0x0][0xbe8] ;  /* 0x0002fa00ffc07b82 */ /* 0x000e220000000800 */
[-C--:B--2---:R-:W-:Y:S01]  /*b1e0*/  FMUL.FTZ R25, R25, R6.reuse ;  /* 0x0000000619197220 */ /* 0x084fe20000410000 */
[-C--:B------:R-:W-:Y:S01]  /*b1f0*/  FMUL.FTZ R24, R24, R6.reuse ;  /* 0x0000000618187220 */ /* 0x080fe20000410000 */
[-C--:B------:R-:W-:Y:S01]  /*b200*/  FMUL.FTZ R28, R28, R6.reuse ;  /* 0x000000061c1c7220 */ /* 0x080fe20000410000 */
[-C--:B------:R-:W-:Y:S01]  /*b210*/  FMUL.FTZ R33, R33, R6.reuse ;  /* 0x0000000621217220 */ /* 0x080fe20000410000 */
[-C--:B------:R-:W-:Y:S01]  /*b220*/  FMUL.FTZ R32, R32, R6.reuse ;  /* 0x0000000620207220 */ /* 0x080fe20000410000 */
[-C--:B------:R-:W-:Y:S01]  /*b230*/  FMUL.FTZ R37, R37, R6.reuse ;  /* 0x0000000625257220 */ /* 0x080fe20000410000 */
[-C--:B------:R-:W-:Y:S01]  /*b240*/  FMUL.FTZ R36, R36, R6.reuse ;  /* 0x0000000624247220 */ /* 0x080fe20000410000 */
[----:B------:R4:W-:Y:S01]  /*b250*/  @!P1 SYNCS.ARRIVE.TRANS64.RED.A1T0 RZ, [R155+URZ], RZ ;  /* 0x000000ff9bff99a7 */ /* 0x0009e2000810043f */
[-C--:B------:R-:W-:Y:S01]  /*b260*/  FMUL.FTZ R41, R41, R6.reuse ;  /* 0x0000000629297220 */ /* 0x080fe20000410000 */
[-C--:B------:R-:W-:Y:S01]  /*b270*/  FMUL.FTZ R40, R40, R6.reuse ;  /* 0x0000000628287220 */ /* 0x080fe20000410000 */
[-C--:B------:R-:W-:Y:S01]  /*b280*/  FMUL.FTZ R45, R45, R6.reuse ;  /* 0x000000062d2d7220 */ /* 0x080fe20000410000 */
[-C--:B------:R-:W-:Y:S01]  /*b290*/  FMUL.FTZ R44, R44, R6.reuse ;  /* 0x000000062c2c7220 */ /* 0x080fe20000410000 */
[-C--:B------:R-:W-:Y:S01]  /*b2a0*/  FMUL.FTZ R49, R49, R6.reuse ;  /* 0x0000000631317220 */ /* 0x080fe20000410000 */
[-C--:B------:R-:W-:Y:S01]  /*b2b0*/  FMUL.FTZ R48, R48, R6.reuse ;  /* 0x0000000630307220 */ /* 0x080fe20000410000 */
[-C--:B------:R-:W-:Y:S01]  /*b2c0*/  FMUL.FTZ R53, R53, R6.reuse ;  /* 0x0000000635357220 */ /* 0x080fe20000410000 */
[-C--:B----4-:R-:W-:Y:S01]  /*b2d0*/  FMUL.FTZ R155, R26, R5.reuse ;  /* 0x000000051a9b7220 */ /* 0x090fe20000410000 */
[-C--:B------:R-:W-:Y:S01]  /*b2e0*/  FMUL.FTZ R26, R29, R6.reuse ;  /* 0x000000061d1a7220 */ /* 0x080fe20000410000 */
[-C--:B------:R-:W-:Y:S01]  /*b2f0*/  FMUL.FTZ R52, R52, R6.reuse ;  /* 0x0000000634347220 */ /* 0x080fe20000410000 */
[-C--:B------:R-:W-:Y:S01]  /*b300*/  FMUL.FTZ R57, R57, R6.reuse ;  /* 0x0000000639397220 */ /* 0x080fe20000410000 */
[-C--:B------:R-:W-:Y:S01]  /*b310*/  FMUL.FTZ R56, R56, R6.reuse ;  /* 0x0000000638387220 */ /* 0x080fe20000410000 */
[-C--:B------:R-:W-:Y:S01]  /*b320*/  FMUL.FTZ R61, R61, R6.reuse ;  /* 0x000000063d3d7220 */ /* 0x080fe20000410000 */
[-C--:B------:R-:W-:Y:S01]  /*b330*/  FMUL.FTZ R60, R60, R6.reuse ;  /* 0x000000063c3c7220 */ /* 0x080fe20000410000 */
[-C--:B------:R-:W-:Y:S01]  /*b340*/  FMUL.FTZ R65, R65, R6.reuse ;  /* 0x0000000641417220 */ /* 0x080fe20000410000 */
[----:B0-----:R-:W-:Y:S01]  /*b350*/  ISETP.NE.AND P2, PT, R192, 0x1, PT ;  /* 0x00000001c000780c */ /* 0x001fe20003f45270 */
        /* <DEDUP_REMOVED lines=44> */
[----:B------:R-:W0:Y:S01]  /*b620*/  LDC R148, c[0x0][0xc38] ;  /* 0x00030e00ff947b82 */ /* 0x000e220000000800 */
[-C--:B------:R-:W-:Y:S01]  /*b630*/  FMUL.FTZ R31, R31, R5.reuse ;  /* 0x000000051f1f7220 */ /* 0x080fe20000410000 */
[----:B------:R-:W-:Y:S01]  /*b640*/  FMUL.FTZ R30, R30, R5 ;  /* 0x000000051e1e7220 */ /* 0x000fe20000410000 */
[----:B------:R-:W-:Y:S01]  /*b650*/  F2FP.F16.F32.PACK_AB R24, R25, R24 ;  /* 0x000000181918723e */ /* 0x000fe200000000ff */
[----:B------:R-:W-:Y:S01]  /*b660*/  IMAD R29, RZ, RZ, -UR14 ;  /* 0x8000000eff1d7e24 */ /* 0x000fe2000f8e02ff */
[----:B------:R-:W-:Y:S01]  /*b670*/  F2FP.F16.F32.PACK_AB R25, R27, R155 ;  /* 0x0000009b1b19723e */ /* 0x000fe200000000ff */
[-C--:B------:R-:W-:Y:S01]  /*b680*/  FMUL.FTZ R35, R35, R5.reuse ;  /* 0x0000000523237220 */ /* 0x080fe20000410000 */
[----:B------:R-:W-:Y:S01]  /*b690*/  F2FP.F16.F32.PACK_AB R27, R31, R30 ;  /* 0x0000001e1f1b723e */ /* 0x000fe200000000ff */
[----:B------:R-:W-:Y:S01]  /*b6a0*/  FMUL.FTZ R34, R34, R5 ;  /* 0x0000000522227220 */ /* 0x000fe20000410000 */
[----:B------:R-:W1:Y:S01]  /*b6b0*/  @P2 LDC R31, c[0x0][0xbec] ;  /* 0x0002fb00ff1f2b82 */ /* 0x000e620000000800 */
[----:B------:R-:W-:-:S07]  /*b6c0*/  F2FP.F16.F32.PACK_AB R26, R26, R28 ;  /* 0x0000001c1a1a723e */ /* 0x000fce00000000ff */
[----:B------:R-:W-:Y:S01]  /*b6d0*/  BAR.SYNC.DEFER_BLOCKING 0x1, 0x100 ;  /* 0x0044000000007b1d */ /* 0x000fe20000010000 */
[----:B------:R-:W-:Y:S01]  /*b6e0*/  F2FP.F16.F32.PACK_AB R32, R33, R32 ;  /* 0x000000202120723e */ /* 0x000fe200000000ff */
[-C--:B------:R-:W-:Y:S01]  /*b6f0*/  FMUL.FTZ R39, R39, R5.reuse ;  /* 0x0000000527277220 */ /* 0x080fe20000410000 */
[----:B------:R-:W-:Y:S01]  /*b700*/  F2FP.F16.F32.PACK_AB R33, R35, R34 ;  /* 0x000000222321723e */ /* 0x000fe200000000ff */
[----:B------:R-:W-:Y:S01]  /*b710*/  FMUL.FTZ R38, R38, R5 ;  /* 0x0000000526267220 */ /* 0x000fe20000410000 */
[----:B------:R-:W-:-:S03]  /*b720*/  F2FP.F16.F32.PACK_AB R34, R37, R36 ;  /* 0x000000242522723e */ /* 0x000fc600000000ff */
[----:B------:R-:W2:Y:S01]  /*b730*/  @P2 LDC R30, c[0x0][0xbf0] ;  /* 0x0002fc00ff1e2b82 */ /* 0x000ea20000000800 */
[-C--:B------:R-:W-:Y:S01]  /*b740*/  FMUL.FTZ R43, R43, R5.reuse ;  /* 0x000000052b2b7220 */ /* 0x080fe20000410000 */
[-C--:B------:R-:W-:Y:S01]  /*b750*/  FMUL.FTZ R42, R42, R5.reuse ;  /* 0x000000052a2a7220 */ /* 0x080fe20000410000 */
[-C--:B------:R-:W-:Y:S01]  /*b760*/  FMUL.FTZ R47, R47, R5.reuse ;  /* 0x000000052f2f7220 */ /* 0x080fe20000410000 */
[-C--:B------:R-:W-:Y:S01]  /*b770*/  FMUL.FTZ R46, R46, R5.reuse ;  /* 0x000000052e2e7220 */ /* 0x080fe20000410000 */
[-C--:B------:R-:W-:Y:S01]  /*b780*/  FMUL.FTZ R28, R51, R5.reuse ;  /* 0x00000005331c7220 */ /* 0x080fe20000410000 */
[----:B------:R-:W-:Y:S01]  /*b790*/  FMUL.FTZ R50, R50, R5 ;  /* 0x0000000532327220 */ /* 0x000fe20000410000 */
[----:B0-----:R-:W-:Y:S01]  /*b7a0*/  IMAD R29, R148, R29, UR5 ;  /* 0x00000005941d7e24 */ /* 0x001fe2000f8e021d */
[----:B------:R-:W-:Y:S01]  /*b7b0*/  F2FP.F16.F32.PACK_AB R35, R39, R38 ;  /* 0x000000262723723e */ /* 0x000fe200000000ff */
[-C--:B------:R-:W-:Y:S01]  /*b7c0*/  FMUL.FTZ R51, R55, R5.reuse ;  /* 0x0000000537337220 */ /* 0x080fe20000410000 */
[----:B------:R-:W-:Y:S01]  /*b7d0*/  FMUL.FTZ R54, R54, R5 ;  /* 0x0000000536367220 */ /* 0x000fe20000410000 */
[----:B------:R-:W-:-:S02]  /*b7e0*/  IMAD R36, R29, 0x80, R221 ;  /* 0x000000801d247824 */ /* 0x000fc400078e02dd */
[-C--:B------:R-:W-:Y:S01]  /*b7f0*/  FMUL.FTZ R59, R59, R5.reuse ;  /* 0x000000053b3b7220 */ /* 0x080fe20000410000 */
[-C--:B------:R-:W-:Y:S01]  /*b800*/  FMUL.FTZ R58, R58, R5.reuse ;  /* 0x000000053a3a7220 */ /* 0x080fe20000410000 */
[-C--:B------:R-:W-:Y:S01]  /*b810*/  FMUL.FTZ R63, R63, R5.reuse ;  /* 0x000000053f3f7220 */ /* 0x080fe20000410000 */
[----:B------:R-:W-:Y:S01]  /*b820*/  FMUL.FTZ R62, R62, R5 ;  /* 0x000000053e3e7220 */ /* 0x000fe20000410000 */
[----:B-1----:R-:W-:-:S04]  /*b830*/  @P2 IMAD.HI.U32 R31, R36, R31, RZ ;  /* 0x0000001f241f2227 */ /* 0x002fc800078e00ff */
[-C--:B------:R-:W-:Y:S01]  /*b840*/  FMUL.FTZ R67, R67, R5.reuse ;  /* 0x0000000543437220 */ /* 0x080fe20000410000 */
[----:B------:R0:W-:Y:S01]  /*b850*/  STSM.16.M88.4 [R154], R24 ;  /* 0x000000189a007844 */ /* 0x0001e20000000200 */
[-C--:B------:R-:W-:Y:S01]  /*b860*/  FMUL.FTZ R66, R66, R5.reuse ;  /* 0x0000000542427220 */ /* 0x080fe20000410000 */
[-C--:B------:R-:W-:Y:S01]  /*b870*/  FMUL.FTZ R71, R71, R5.reuse ;  /* 0x0000000547477220 */ /* 0x080fe20000410000 */
[-C--:B------:R-:W-:Y:S01]  /*b880*/  FMUL.FTZ R70, R70, R5.reuse ;  /* 0x0000000546467220 */ /* 0x080fe20000410000 */
[-C--:B------:R-:W-:Y:S01]  /*b890*/  FMUL.FTZ R75, R75, R5.reuse ;  /* 0x000000054b4b7220 */ /* 0x080fe20000410000 */
[-C--:B------:R-:W-:Y:S01]  /*b8a0*/  FMUL.FTZ R74, R74, R5.reuse ;  /* 0x000000054a4a7220 */ /* 0x080fe20000410000 */
[----:B------:R-:W-:Y:S01]  /*b8b0*/  F2FP.F16.F32.PACK_AB R40, R41, R40 ;  /* 0x000000282928723e */ /* 0x000fe200000000ff */
[-C--:B------:R-:W-:Y:S01]  /*b8c0*/  FMUL.FTZ R79, R79, R5.reuse ;  /* 0x000000054f4f7220 */ /* 0x080fe20000410000 */
[-C--:B------:R-:W-:Y:S01]  /*b8d0*/  FMUL.FTZ R78, R78, R5.reuse ;  /* 0x000000054e4e7220 */ /* 0x080fe20000410000 */
[----:B------:R-:W-:Y:S01]  /*b8e0*/  F2FP.F16.F32.PACK_AB R41, R43, R42 ;  /* 0x0000002a2b29723e */ /* 0x000fe200000000ff */
[----:B------:R1:W-:Y:S01]  /*b8f0*/  STSM.16.M88.4 [R15], R32 ;  /* 0x000000200f007844 */ /* 0x0003e20000000200 */
[----:B------:R-:W-:Y:S01]  /*b900*/  F2FP.F16.F32.PACK_AB R48, R49, R48 ;  /* 0x000000303130723e */ /* 0x000fe200000000ff */
[-C--:B------:R-:W-:Y:S01]  /*b910*/  FMUL.FTZ R83, R83, R5.reuse ;  /* 0x0000000553537220 */ /* 0x080fe20000410000 */
[----:B------:R-:W-:Y:S01]  /*b920*/  F2FP.F16.F32.PACK_AB R42, R45, R44 ;  /* 0x0000002c2d2a723e */ /* 0x000fe200000000ff */
[-C--:B------:R-:W-:Y:S01]  /*b930*/  FMUL.FTZ R82, R82, R5.reuse ;  /* 0x0000000552527220 */ /* 0x080fe20000410000 */
[----:B------:R-:W-:Y:S01]  /*b940*/  F2FP.F16.F32.PACK_AB R43, R47, R46 ;  /* 0x0000002e2f2b723e */ /* 0x000fe200000000ff */
[----:B0-----:R-:W0:Y:S01]  /*b950*/  LDC.64 R24, c[0x0][0xb98] ;  /* 0x0002e600ff187b82 */ /* 0x001e220000000a00 */
[--C-:B------:R-:W-:Y:S01]  /*b960*/  IMAD.MOV.U32 R27, RZ, RZ, R36.reuse ;  /* 0x000000ffff1b7224 */ /* 0x100fe200078e0024 */
[----:B--2---:R-:W-:Y:S01]  /*b970*/  @P2 SHF.R.U32.HI R27, RZ, R30, R31 ;  /* 0x0000001eff1b2219 */ /* 0x004fe2000001161f */
[-C--:B------:R-:W-:Y:S01]  /*b980*/  FMUL.FTZ R87, R87, R5.reuse ;  /* 0x0000000557577220 */ /* 0x080fe20000410000 */
[----:B------:R-:W-:Y:S01]  /*b990*/  F2FP.F16.F32.PACK_AB R49, R28, R50 ;  /* 0x000000321c31723e */ /* 0x000fe200000000ff */
[----:B------:R-:W-:Y:S01]  /*b9a0*/  STSM.16.M88.4 [R153], R40 ;  /* 0x0000002899007844 */ /* 0x000fe20000000200 */
[----:B------:R-:W-:Y:S01]  /*b9b0*/  F2FP.F16.F32.PACK_AB R56, R57, R56 ;  /* 0x000000383938723e */ /* 0x000fe200000000ff */
[-C--:B------:R-:W-:Y:S01]  /*b9c0*/  FMUL.FTZ R86, R86, R5.reuse ;  /* 0x0000000556567220 */ /* 0x080fe20000410000 */
[----:B------:R-:W-:Y:S01]  /*b9d0*/  F2FP.F16.F32.PACK_AB R50, R53, R52 ;  /* 0x000000343532723e */ /* 0x000fe200000000ff */
[-C--:B------:R-:W-:Y:S01]  /*b9e0*/  FMUL.FTZ R91, R91, R5.reuse ;  /* 0x000000055b5b7220 */ /* 0x080fe20000410000 */
[----:B------:R-:W-:Y:S01]  /*b9f0*/  F2FP.F16.F32.PACK_AB R51, R51, R54 ;  /* 0x000000363333723e */ /* 0x000fe200000000ff */
[----:B-1----:R-:W-:Y:S01]  /*ba00*/  IMAD.MOV R15, RZ, RZ, -R27 ;  /* 0x000000ffff0f7224 */ /* 0x002fe200078e0a1b */
[----:B------:R-:W-:Y:S01]  /*ba10*/  F2FP.F16.F32.PACK_AB R57, R59, R58 ;  /* 0x0000003a3b39723e */ /* 0x000fe200000000ff */
[----:B------:R-:W-:Y:S01]  /*ba20*/  FMUL.FTZ R90, R90, R5 ;  /* 0x000000055a5a7220 */ /* 0x000fe20000410000 */
[----:B------:R-:W-:Y:S01]  /*ba30*/  F2FP.F16.F32.PACK_AB R64, R65, R64 ;  /* 0x000000404140723e */ /* 0x000fe200000000ff */
[----:B------:R-:W-:Y:S01]  /*ba40*/  IMAD R15, R192, R15, R36 ;  /* 0x0000000fc00f7224 */ /* 0x000fe200078e0224 */
[----:B------:R-:W-:Y:S01]  /*ba50*/  F2FP.F16.F32.PACK_AB R58, R61, R60 ;  /* 0x0000003c3d3a723e */ /* 0x000fe200000000ff */
[----:B------:R-:W-:Y:S01]  /*ba60*/  STSM.16.M88.4 [R152], R48 ;  /* 0x0000003098007844 */ /* 0x000fe20000000200 */
[----:B------:R-:W-:Y:S01]  /*ba70*/  F2FP.F16.F32.PACK_AB R59, R63, R62 ;  /* 0x0000003e3f3b723e */ /* 0x000fe200000000ff */
[-C--:B------:R-:W-:Y:S01]  /*ba80*/  FMUL.FTZ R95, R95, R5.reuse ;  /* 0x000000055f5f7220 */ /* 0x080fe20000410000 */
[----:B------:R-:W-:Y:S01]  /*ba90*/  F2FP.F16.F32.PACK_AB R65, R67, R66 ;  /* 0x000000424341723e */ /* 0x000fe200000000ff */
[-C--:B------:R-:W-:Y:S01]  /*baa0*/  FMUL.FTZ R94, R94, R5.reuse ;  /* 0x000000055e5e7220 */ /* 0x080fe20000410000 */
[----:B------:R-:W-:Y:S01]  /*bab0*/  F2FP.F16.F32.PACK_AB R72, R73, R72 ;  /* 0x000000484948723e */ /* 0x000fe200000000ff */
[----:B------:R-:W-:Y:S01]  /*bac0*/  STSM.16.M88.4 [R20], R56 ;  /* 0x0000003814007844 */ /* 0x000fe20000000200 */
[C---:B0-----:R-:W-:Y:S01]  /*bad0*/  IMAD R26, R24.reuse, UR12, RZ ;  /* 0x0000000c181a7c24 */ /* 0x041fe2000f8e02ff */
[----:B------:R-:W-:Y:S01]  /*bae0*/  F2FP.F16.F32.PACK_AB R66, R69, R68 ;  /* 0x000000444542723e */ /* 0x000fe200000000ff */
[-C--:B------:R-:W-:Y:S01]  /*baf0*/  FMUL.FTZ R99, R99, R5.reuse ;  /* 0x0000000563637220 */ /* 0x080fe20000410000 */
[----:B------:R-:W-:Y:S01]  /*bb00*/  F2FP.F16.F32.PACK_AB R67, R71, R70 ;  /* 0x000000464743723e */ /* 0x000fe200000000ff */
[----:B------:R-:W-:Y:S01]  /*bb10*/  IMAD R26, R25, UR13, R26 ;  /* 0x0000000d191a7c24 */ /* 0x000fe2000f8e021a */
[----:B------:R-:W-:Y:S01]  /*bb20*/  F2FP.F16.F32.PACK_AB R73, R75, R74 ;  /* 0x0000004a4b49723e */ /* 0x000fe200000000ff */
[----:B------:R-:W-:Y:S01]  /*bb30*/  IMAD.WIDE.U32 R24, R24, UR13, R188 ;  /* 0x0000000d18187c25 */ /* 0x000fe2000f8e00bc */
[----:B------:R-:W-:Y:S01]  /*bb40*/  F2FP.F16.F32.PACK_AB R74, R77, R76 ;  /* 0x0000004c4d4a723e */ /* 0x000fe200000000ff */
[----:B------:R0:W-:Y:S01]  /*bb50*/  STSM.16.M88.4 [R11], R64 ;  /* 0x000000400b007844 */ /* 0x0001e20000000200 */
[----:B------:R-:W-:Y:S01]  /*bb60*/  F2FP.F16.F32.PACK_AB R75, R79, R78 ;  /* 0x0000004e4f4b723e */ /* 0x000fe200000000ff */
[-C--:B------:R-:W-:Y:S01]  /*bb70*/  FMUL.FTZ R98, R98, R5.reuse ;  /* 0x0000000562627220 */ /* 0x080fe20000410000 */
[----:B------:R-:W-:Y:S01]  /*bb80*/  IADD3 R24, P0, R27, R24, RZ ;  /* 0x000000181b187210 */ /* 0x000fe20007f1e0ff */
[-C--:B------:R-:W-:Y:S01]  /*bb90*/  FMUL.FTZ R103, R103, R5.reuse ;  /* 0x0000000567677220 */ /* 0x080fe20000410000 */
[-C--:B------:R-:W-:Y:S01]  /*bba0*/  FMUL.FTZ R102, R102, R5.reuse ;  /* 0x0000000566667220 */ /* 0x080fe20000410000 */
[----:B------:R1:W-:Y:S01]  /*bbb0*/  STSM.16.M88.4 [R21], R72 ;  /* 0x0000004815007844 */ /* 0x0003e20000000200 */
[----:B------:R-:W-:Y:S01]  /*bbc0*/  F2FP.F16.F32.PACK_AB R80, R81, R80 ;  /* 0x000000505150723e */ /* 0x000fe200000000ff */
[-C--:B------:R-:W-:Y:S01]  /*bbd0*/  FMUL.FTZ R107, R107, R5.reuse ;  /* 0x000000056b6b7220 */ /* 0x080fe20000410000 */
        /* <DEDUP_REMOVED lines=8> */
[----:B0-----:R-:W-:Y:S01]  /*bc60*/  SHF.R.S32.HI R11, RZ, 0x1f, R15 ;  /* 0x0000001fff0b7819 */ /* 0x001fe2000001140f */
[-C--:B------:R-:W-:Y:S01]  /*bc70*/  FMUL.FTZ R114, R114, R5.reuse ;  /* 0x0000000572727220 */ /* 0x080fe20000410000 */
[----:B------:R-:W-:Y:S01]  /*bc80*/  F2FP.F16.F32.PACK_AB R89, R91, R90 ;  /* 0x0000005a5b59723e */ /* 0x000fe200000000ff */
[-C--:B------:R-:W-:Y:S01]  /*bc90*/  FMUL.FTZ R119, R119, R5.reuse ;  /* 0x0000000577777220 */ /* 0x080fe20000410000 */
[----:B------:R-:W-:Y:S01]  /*bca0*/  F2FP.F16.F32.PACK_AB R96, R97, R96 ;  /* 0x000000606160723e */ /* 0x000fe200000000ff */
[----:B------:R-:W-:Y:S01]  /*bcb0*/  IMAD R20, R11, UR6, RZ ;  /* 0x000000060b147c24 */ /* 0x000fe2000f8e02ff */
[----:B-1----:R-:W-:Y:S01]  /*bcc0*/  SHF.R.S32.HI R21, RZ, 0x1f, R27 ;  /* 0x0000001fff157819 */ /* 0x002fe2000001141b */
[-C--:B------:R-:W-:Y:S01]  /*bcd0*/  FMUL.FTZ R118, R118, R5.reuse ;  /* 0x0000000576767220 */ /* 0x080fe20000410000 */
[----:B------:R-:W-:Y:S01]  /*bce0*/  F2FP.F16.F32.PACK_AB R90, R93, R92 ;  /* 0x0000005c5d5a723e */ /* 0x000fe200000000ff */
[----:B------:R-:W-:Y:S01]  /*bcf0*/  FMUL.FTZ R123, R123, R5 ;  /* 0x000000057b7b7220 */ /* 0x000fe20000410000 */
[----:B------:R-:W-:Y:S01]  /*bd00*/  IADD3.X R25, R21, R25, R26, P0, !PT ;  /* 0x0000001915197210 */ /* 0x000fe200007fe41a */
        /* <DEDUP_REMOVED lines=8> */
[----:B------:R-:W-:Y:S01]  /*bd90*/  FMUL.FTZ R130, R130, R5 ;  /* 0x0000000582827220 */ /* 0x000fe20000410000 */
[----:B------:R-:W-:-:S02]  /*bda0*/  IMAD R21, R15, UR7, R20 ;  /* 0x000000070f157c24 */ /* 0x000fc4000f8e0214 */
[----:B------:R-:W-:Y:S01]  /*bdb0*/  FMUL.FTZ R135, R135, R5 ;  /* 0x0000000587877220 */ /* 0x000fe20000410000 */
[----:B------:R-:W-:-:S04]  /*bdc0*/  IMAD.WIDE.U32 R24, R15, UR6, R24 ;  /* 0x000000060f187c25 */ /* 0x000fc8000f8e0018 */
[-C--:B------:R-:W-:Y:S01]  /*bdd0*/  FMUL.FTZ R134, R134, R5.reuse ;  /* 0x0000000586867220 */ /* 0x080fe20000410000 */
[-C--:B------:R-:W-:Y:S01]  /*bde0*/  FMUL.FTZ R139, R139, R5.reuse ;  /* 0x000000058b8b7220 */ /* 0x080fe20000410000 */
[-C--:B------:R-:W-:Y:S01]  /*bdf0*/  FMUL.FTZ R138, R138, R5.reuse ;  /* 0x000000058a8a7220 */ /* 0x080fe20000410000 */
[----:B------:R-:W-:Y:S01]  /*be00*/  STSM.16.M88.4 [R12], R80 ;  /* 0x000000500c007844 */ /* 0x000fe20000000200 */
[----:B------:R-:W-:Y:S01]  /*be10*/  F2FP.F16.F32.PACK_AB R104, R105, R104 ;  /* 0x000000686968723e */ /* 0x000fe200000000ff */
[-C--:B------:R-:W-:Y:S01]  /*be20*/  FMUL.FTZ R143, R143, R5.reuse ;  /* 0x000000058f8f7220 */ /* 0x080fe20000410000 */
[-C--:B------:R-:W-:Y:S01]  /*be30*/  FMUL.FTZ R142, R142, R5.reuse ;  /* 0x000000058e8e7220 */ /* 0x080fe20000410000 */
[-C--:B------:R-:W-:Y:S01]  /*be40*/  FMUL.FTZ R147, R147, R5.reuse ;  /* 0x0000000593937220 */ /* 0x080fe20000410000 */
[-C--:B------:R-:W-:Y:S01]  /*be50*/  FMUL.FTZ R146, R146, R5.reuse ;  /* 0x0000000592927220 */ /* 0x080fe20000410000 */
[-C--:B------:R-:W-:Y:S01]  /*be60*/  FMUL.FTZ R151, R151, R5.reuse ;  /* 0x0000000597977220 */ /* 0x080fe20000410000 */
[----:B------:R-:W-:Y:S01]  /*be70*/  STSM.16.M88.4 [R14], R88 ;  /* 0x000000580e007844 */ /* 0x000fe20000000200 */
[----:B------:R-:W-:Y:S01]  /*be80*/  F2FP.F16.F32.PACK_AB R105, R107, R106 ;  /* 0x0000006a6b69723e */ /* 0x000fe200000000ff */
[----:B------:R-:W-:Y:S01]  /*be90*/  FMUL.FTZ R5, R150, R5 ;  /* 0x0000000596057220 */ /* 0x000fe20000410000 */
[----:B------:R-:W-:Y:S01]  /*bea0*/  F2FP.F16.F32.PACK_AB R112, R113, R112 ;  /* 0x000000707170723e */ /* 0x000fe200000000ff */
[----:B------:R0:W-:Y:S01]  /*beb0*/  STSM.16.M88.4 [R13], R96 ;  /* 0x000000600d007844 */ /* 0x0001e20000000200 */
[----:B------:R-:W-:Y:S01]  /*bec0*/  F2FP.F16.F32.PACK_AB R106, R109, R108 ;  /* 0x0000006c6d6a723e */ /* 0x000fe200000000ff */
[----:B------:R-:W-:Y:S01]  /*bed0*/  ULDC.64 UR6, c[0x0][0xb50] ;  /* 0x0002d40000067ab9 */ /* 0x000fe20000000a00 */
[----:B------:R-:W-:Y:S01]  /*bee0*/  F2FP.F16.F32.PACK_AB R107, R111, R110 ;  /* 0x0000006e6f6b723e */ /* 0x000fe200000000ff */
[----:B------:R-:W-:Y:S01]  /*bef0*/  IMAD R15, R29, 0x80, R220 ;  /* 0x000000801d0f7824 */ /* 0x000fe200078e02dc */
[----:B------:R-:W-:Y:S01]  /*bf00*/  F2FP.F16.F32.PACK_AB R113, R115, R114 ;  /* 0x000000727371723e */ /* 0x000fe200000000ff */
[----:B------:R-:W-:Y:S01]  /*bf10*/  ULDC UR5, c[0x0][0xa88] ;  /* 0x0002a20000057ab9 */ /* 0x000fe20000000800 */
[----:B------:R-:W-:Y:S01]  /*bf20*/  F2FP.F16.F32.PACK_AB R120, R121, R120 ;  /* 0x000000787978723e */ /* 0x000fe200000000ff */
[----:B------:R-:W-:Y:S01]  /*bf30*/  STSM.16.M88.4 [R9], R104 ;  /* 0x0000006809007844 */ /* 0x000fe20000000200 */
[----:B------:R-:W-:Y:S01]  /*bf40*/  F2FP.F16.F32.PACK_AB R114, R117, R116 ;  /* 0x000000747572723e */ /* 0x000fe200000000ff */
[----:B------:R-:W-:Y:S01]  /*bf50*/  IMAD R20, R192, UR5, RZ ;  /* 0x00000005c0147c24 */ /* 0x000fe2000f8e02ff */
[----:B------:R-:W-:Y:S01]  /*bf60*/  F2FP.F16.F32.PACK_AB R115, R119, R118 ;  /* 0x000000767773723e */ /* 0x000fe200000000ff */
[----:B------:R-:W-:Y:S01]  /*bf70*/  VIADD R11, R15, 0x8 ;  /* 0x000000080f0b7836 */ /* 0x000fe20000000000 */
[----:B------:R-:W-:-:S02]  /*bf80*/  F2FP.F16.F32.PACK_AB R121, R123, R122 ;  /* 0x0000007a7b79723e */ /* 0x000fc400000000ff */
[----:B------:R-:W-:Y:S01]  /*bf90*/  F2FP.F16.F32.PACK_AB R128, R129, R128 ;  /* 0x000000808180723e */ /* 0x000fe200000000ff */
[----:B0-----:R-:W-:Y:S01]  /*bfa0*/  IMAD.IADD R13, R25, 0x1, R21 ;  /* 0x00000001190d7824 */ /* 0x001fe200078e0215 */
[----:B------:R-:W-:Y:S01]  /*bfb0*/  LEA R12, P3, R24, UR6, 0x2 ;  /* 0x00000006180c7c11 */ /* 0x000fe2000f8610ff */
[----:B------:R0:W-:Y:S01]  /*bfc0*/  STSM.16.M88.4 [R3], R112 ;  /* 0x0000007003007844 */ /* 0x0001e20000000200 */
[----:B------:R-:W-:Y:S01]  /*bfd0*/  F2FP.F16.F32.PACK_AB R122, R125, R124 ;  /* 0x0000007c7d7a723e */ /* 0x000fe200000000ff */
[----:B------:R-:W1:Y:S01]  /*bfe0*/  @P2 LDC R21, c[0x0][0xbf0] ;  /* 0x0002fc00ff152b82 */ /* 0x000e620000000800 */
[----:B------:R-:W-:Y:S01]  /*bff0*/  F2FP.F16.F32.PACK_AB R123, R127, R126 ;  /* 0x0000007e7f7b723e */ /* 0x000fe200000000ff */
[----:B------:R-:W-:Y:S01]  /*c000*/  SHFL.IDX PT, R30, R12, RZ, 0x1c1f ;  /* 0x001c1fff0c1e7589 */ /* 0x000fe200000e0000 */
[----:B------:R-:W-:Y:S02]  /*c010*/  F2FP.F16.F32.PACK_AB R129, R131, R130 ;  /* 0x000000828381723e */ /* 0x000fe400000000ff */
[----:B------:R-:W-:Y:S01]  /*c020*/  F2FP.F16.F32.PACK_AB R136, R137, R136 ;  /* 0x000000888988723e */ /* 0x000fe200000000ff */
[----:B------:R-:W-:Y:S01]  /*c030*/  STSM.16.M88.4 [R10], R120 ;  /* 0x000000780a007844 */ /* 0x000fe20000000200 */
[----:B------:R-:W-:-:S02]  /*c040*/  F2FP.F16.F32.PACK_AB R130, R133, R132 ;  /* 0x000000848582723e */ /* 0x000fc400000000ff */
[----:B------:R-:W-:Y:S01]  /*c050*/  F2FP.F16.F32.PACK_AB R131, R135, R134 ;  /* 0x000000868783723e */ /* 0x000fe200000000ff */
[----:B------:R-:W-:Y:S01]  /*c060*/  SHFL.IDX PT, R48, R12, 0x1, 0x1c1f ;  /* 0x003c1f000c307f89 */ /* 0x000fe200000e0000 */
[----:B------:R-:W-:Y:S02]  /*c070*/  F2FP.F16.F32.PACK_AB R137, R139, R138 ;  /* 0x0000008a8b89723e */ /* 0x000fe400000000ff */
[----:B------:R-:W-:Y:S01]  /*c080*/  F2FP.F16.F32.PACK_AB R144, R145, R144 ;  /* 0x000000909190723e */ /* 0x000fe200000000ff */
[----:B------:R-:W-:Y:S01]  /*c090*/  STSM.16.M88.4 [R8], R128 ;  /* 0x0000008008007844 */ /* 0x000fe20000000200 */
[----:B------:R-:W-:Y:S01]  /*c0a0*/  F2FP.F16.F32.PACK_AB R138, R141, R140 ;  /* 0x0000008c8d8a723e */ /* 0x000fe200000000ff */
[----:B0-----:R-:W0:Y:S01]  /*c0b0*/  @P2 LDC R3, c[0x0][0xbec] ;  /* 0x0002fb00ff032b82 */ /* 0x001e220000000800 */
[----:B------:R-:W-:Y:S02]  /*c0c0*/  F2FP.F16.F32.PACK_AB R139, R143, R142 ;  /* 0x0000008e8f8b723e */ /* 0x000fe400000000ff */
[----:B------:R-:W-:-:S02]  /*c0d0*/  F2FP.F16.F32.PACK_AB R145, R147, R146 ;  /* 0x000000929391723e */ /* 0x000fc400000000ff */
[----:B------:R-:W-:Y:S01]  /*c0e0*/  F2FP.F16.F32.PACK_AB R146, R149, R6 ;  /* 0x000000069592723e */ /* 0x000fe200000000ff */
[----:B------:R-:W-:Y:S01]  /*c0f0*/  STSM.16.M88.4 [R7], R136 ;  /* 0x0000008807007844 */ /* 0x000fe20000000200 */
[----:B------:R-:W-:Y:S02]  /*c100*/  F2FP.F16.F32.PACK_AB R147, R151, R5 ;  /* 0x000000059793723e */ /* 0x000fe400000000ff */
[----:B------:R-:W-:Y:S02]  /*c110*/  LEA.HI.X R13, R24, UR7, R13, 0x2, P3 ;  /* 0x00000007180d7c11 */ /* 0x000fe400098f140d */
[----:B------:R-:W-:Y:S01]  /*c120*/  LOP3.LUT P0, RZ, R218, 0x3, RZ, 0xc0, !PT ;  /* 0x00000003daff7812 */ /* 0x000fe2000780c0ff */
[----:B------:R-:W-:Y:S01]  /*c130*/  STSM.16.M88.4 [R4], R144 ;  /* 0x0000009004007844 */ /* 0x000fe20000000200 */
[----:B------:R-:W-:Y:S02]  /*c140*/  BAR.SYNC.DEFER_BLOCKING 0x1, 0x100 ;  /* 0x0044000000007b1d */ /* 0x000fe40000010000 */
[----:B------:R-:W-:-:S02]  /*c150*/  ISETP.GE.OR P1, PT, R15, R20, P0 ;  /* 0x000000140f00720c */ /* 0x000fc40000726670 */
[----:B------:R-:W-:Y:S02]  /*c160*/  ISETP.GE.OR P0, PT, R11, R20, P0 ;  /* 0x000000140b00720c */ /* 0x000fe40000706670 */
[----:B------:R-:W2:Y:S04]  /*c170*/  SHFL.IDX PT, R31, R13, RZ, 0x1c1f ;  /* 0x001c1fff0d1f7589 */ /* 0x000ea800000e0000 */
[----:B------:R-:W3:Y:S05]  /*c180*/  SHFL.IDX PT, R49, R13, 0x1, 0x1c1f ;  /* 0x003c1f000d317f89 */ /* 0x000eea00000e0000 */
[----:B--2---:R2:W-:Y:S04]  /*c190*/  @!P1 ST.E desc[UR8][R30.64], R2 ;  /* 0x000000021e009985 */ /* 0x0045e8000c101908 */
[----:B---3--:R3:W-:Y:S04]  /*c1a0*/  @!P0 ST.E desc[UR8][R48.64], R0 ;  /* 0x0000000030008985 */ /* 0x0087e8000c101908 */
[----:B------:R4:W5:Y:S01]  /*c1b0*/  LD.E.128 R12, desc[UR8][R186.64] ;  /* 0x00000008ba0c7980 */ /* 0x000962000c101d00 */
[----:B--2---:R-:W2:Y:S03]  /*c1c0*/  LDC.64 R30, c[0x0][0xae0] ;  /* 0x0002b800ff1e7b82 */ /* 0x004ea60000000a00 */
[----:B------:R4:W5:Y:S01]  /*c1d0*/  LD.E.128 R24, desc[UR8][R156.64] ;  /* 0x000000089c187980 */ /* 0x000962000c101d00 */
[----:B---3--:R-:W-:-:S03]  /*c1e0*/  LEA R0, R23, R213, 0x5 ;  /* 0x000000d517007211 */ /* 0x008fc600078e28ff */
[----:B------:R4:W5:Y:S04]  /*c1f0*/  LD.E.128 R32, desc[UR8][R158.64] ;  /* 0x000000089e207980 */ /* 0x000968000c101d00 */
[----:B------:R4:W5:Y:S01]  /*c200*/  LD.E.128 R36, desc[UR8][R162.64] ;  /* 0x00000008a2247980 */ /* 0x000962000c101d00 */
[----:B------:R-:W-:-:S03]  /*c210*/  IMAD R28, R29, 0x80, R0 ;  /* 0x000000801d1c7824 */ /* 0x000fc600078e0200 */
[----:B------:R4:W5:Y:S04]  /*c220*/  LD.E.128 R44, desc[UR8][R166.64] ;  /* 0x00000008a62c7980 */ /* 0x000968000c101d00 */
        /* <DEDUP_REMOVED lines=10> */
[----:B------:R4:W5:Y:S01]  /*c2d0*/  LD.E.128 R60, desc[UR8][R178.64] ;  /* 0x00000008b23c7980 */ /* 0x000962000c101d00 */
[----:B------:R-:W-:Y:S01]  /*c2e0*/  ULDC.64 UR8, c[0x0][0xae8] ;  /* 0x0002ba0000087ab9 */ /* 0x000fe20000000a00 */
[----:B0-----:R-:W-:Y:S01]  /*c2f0*/  @P2 IMAD.HI.U32 R0, R28, R3, RZ ;  /* 0x000000031c002227 */ /* 0x001fe200078e00ff */
[----:B------:R-:W-:Y:S01]  /*c300*/  UIMAD UR5, UR11, UR8, URZ ;  /* 0x000000080b0572a4 */ /* 0x000fe2000f8e023f */
[----:B------:R-:W-:Y:S01]  /*c310*/  @!PT LDS RZ, [RZ] ;  /* 0x00000000fffff984 */ /* 0x000fe20000000800 */
[----:B------:R-:W-:Y:S01]  /*c320*/  @!PT LDS RZ, [RZ] ;  /* 0x00000000fffff984 */ /* 0x000fe20000000800 */
[----:B------:R-:W-:Y:S01]  /*c330*/  @!PT LDS RZ, [RZ] ;  /* 0x00000000fffff984 */ /* 0x000fe20000000800 */
[----:B------:R-:W-:Y:S01]  /*c340*/  @!PT LDS RZ, [RZ] ;  /* 0x00000000fffff984 */ /* 0x000fe20000000800 */
[----:B------:R0:W-:Y:S06]  /*c350*/  MEMBAR.ALL.CTA ;  /* 0x0000000000007992 */ /* 0x0001ec0000008000 */
[----:B0-----:R-:W0:Y:S01]  /*c360*/  FENCE.VIEW.ASYNC.S ;  /* 0x00000000000073c6 */ /* 0x001e220000000000 */
[----:B------:R-:W-:Y:S01]  /*c370*/  UIMAD.WIDE.U32 UR6, UR10, UR8, URZ ;  /* 0x000000080a0672a5 */ /* 0x000fe2000f8e003f */
[----:B------:R-:W-:Y:S01]  /*c380*/  IMAD.MOV.U32 R2, RZ, RZ, R28 ;  /* 0x000000ffff027224 */ /* 0x000fe200078e001c */
[----:B------:R-:W-:Y:S01]  /*c390*/  UIMAD UR5, UR10, UR9, UR5 ;  /* 0x000000090a0572a4 */ /* 0x000fe2000f8e0205 */
[----:B-1----:R-:W-:Y:S01]  /*c3a0*/  @P2 SHF.R.U32.HI R2, RZ, R21, R0 ;  /* 0x00000015ff022219 */ /* 0x002fe20000011600 */
[----:B------:R-:W-:Y:S01]  /*c3b0*/  IMAD R85, R29, 0x80, R213 ;  /* 0x000000801d557824 */ /* 0x000fe200078e02d5 */
[----:B------:R-:W-:Y:S01]  /*c3c0*/  ULDC.64 UR8, c[0x0][0xaf0] ;  /* 0x0002bc0000087ab9 */ /* 0x000fe20000000a00 */
[----:B------:R-:W-:Y:S01]  /*c3d0*/  UIADD3 UR7, UR7, UR5, URZ ;  /* 0x0000000507077290 */ /* 0x000fe2000fffe03f */
[--C-:B------:R-:W-:Y:S01]  /*c3e0*/  SHF.R.S32.HI R3, RZ, 0x1f, R2.reuse ;  /* 0x0000001fff037819 */ /* 0x100fe20000011402 */
[----:B------:R-:W-:Y:S01]  /*c3f0*/  UIMAD UR5, UR12, UR8, URZ ;  /* 0x000000080c0572a4 */ /* 0x000fe2000f8e023f */
[----:B------:R-:W-:Y:S01]  /*c400*/  IMAD.MOV R21, RZ, RZ, -R2 ;  /* 0x000000ffff157224 */ /* 0x000fe200078e0a02 */
[----:B------:R-:W-:Y:S01]  /*c410*/  UIMAD.WIDE.U32 UR6, UR13, UR8, UR6 ;  /* 0x000000080d0672a5 */ /* 0x000fe2000f8e0006 */
[----:B------:R-:W-:Y:S01]  /*c420*/  R2UR UR10, R212 ;  /* 0x00000000d40a72ca */ /* 0x000fe200000e0000 */
[----:B------:R-:W-:Y:S01]  /*c430*/  UIMAD UR5, UR13, UR9, UR5 ;  /* 0x000000090d0572a4 */ /* 0x000fe2000f8e0205 */
[----:B------:R-:W-:Y:S01]  /*c440*/  IMAD R21, R192, R21, R28 ;  /* 0x00000015c0157224 */ /* 0x000fe200078e021c */
[----:B------:R-:W-:Y:S01]  /*c450*/  R2UR UR9, R16 ;  /* 0x00000000100972ca */ /* 0x000fe200000e0000 */
[----:B--2---:R-:W-:Y:S01]  /*c460*/  IMAD R3, R3, R30, RZ ;  /* 0x0000001e03037224 */ /* 0x004fe200078e02ff */
[----:B------:R-:W-:Y:S01]  /*c470*/  UIADD3 UR7, UR7, UR5, URZ ;  /* 0x0000000507077290 */ /* 0x000fe2000fffe03f */
[----:B------:R-:W-:Y:S01]  /*c480*/  ISETP.GE.AND P2, PT, R85, R20, PT ;  /* 0x000000145500720c */ /* 0x000fe20003f46270 */
[----:B------:R-:W-:Y:S01]  /*c490*/  USEL UR60, UR60, URZ, UP0 ;  /* 0x0000003f3c3c7287 */ /* 0x000fe20008000000 */
[C---:B------:R-:W-:Y:S01]  /*c4a0*/  IMAD R31, R2.reuse, R31, R3 ;  /* 0x0000001f021f7224 */ /* 0x040fe200078e0203 */
[----:B------:R-:W-:Y:S01]  /*c4b0*/  SHF.R.S32.HI R0, RZ, 0x1f, R21 ;  /* 0x0000001fff007819 */ /* 0x000fe20000011415 */
[----:B------:R-:W-:Y:S01]  /*c4c0*/  ULDC UR5, c[0x0][0xc] ;  /* 0x0000030000057ab9 */ /* 0x000fe20000000800 */
[----:B------:R-:W-:Y:S01]  /*c4d0*/  IMAD.WIDE.U32 R2, R2, R30, UR6 ;  /* 0x0000000602027e25 */ /* 0x000fe2000f8e001e */
[----:B------:R-:W-:Y:S01]  /*c4e0*/  ULDC.64 UR6, c[0x0][0xad8] ;  /* 0x0002b60000067ab9 */ /* 0x000fe20000000a00 */
[----:B------:R-:W-:Y:S01]  /*c4f0*/  UIADD3 UR10, UR5, UR10, URZ ;  /* 0x0000000a050a7290 */ /* 0x000fe2000fffe03f */
[----:B0-----:R-:W-:Y:S01]  /*c500*/  SYNCS.ARRIVE.TRANS64.RED.A1T0 RZ, [UR4], RZ ;  /* 0x000000ffffff79a7 */ /* 0x001fe20008100404 */
[----:B------:R-:W-:-:S02]  /*c510*/  IMAD.IADD R3, R3, 0x1, R31 ;  /* 0x0000000103037824 */ /* 0x000fc400078e021f */
[----:B------:R-:W-:Y:S02]  /*c520*/  IMAD R0, R0, UR6, RZ ;  /* 0x0000000600007c24 */ /* 0x000fe4000f8e02ff */
[----:B------:R-:W-:-:S04]  /*c530*/  IMAD.WIDE.U32 R2, R21, UR6, R2 ;  /* 0x0000000615027c25 */ /* 0x000fc8000f8e0002 */
[----:B------:R-:W-:Y:S01]  /*c540*/  IMAD R29, R21, UR7, R0 ;  /* 0x00000007151d7c24 */ /* 0x000fe2000f8e0200 */
[----:B------:R-:W-:Y:S01]  /*c550*/  ULDC.64 UR6, c[0x0][0xa80] ;  /* 0x0002a00000067ab9 */ /* 0x000fe20000000a00 */
[----:B------:R-:W-:Y:S01]  /*c560*/  VIADD R21, R85, 0x20 ;  /* 0x0000002055157836 */ /* 0x000fe20000000000 */
[----:B------:R-:W-:Y:S01]  /*c570*/  LEA R0, P3, R2, UR6, 0x1 ;  /* 0x0000000602007c11 */ /* 0x000fe2000f8608ff */
[----:B------:R-:W-:Y:S01]  /*c580*/  IMAD.IADD R3, R3, 0x1, R29 ;  /* 0x0000000103037824 */ /* 0x000fe200078e021d */
[----:B------:R-:W-:Y:S01]  /*c590*/  USEL UR6, URZ, 0x1, UP0 ;  /* 0x000000013f067887 */ /* 0x000fe20008000000 */
[----:B------:R-:W-:Y:S01]  /*c5a0*/  IMAD.U32 R212, RZ, RZ, UR10 ;  /* 0x0000000affd47e24 */ /* 0x000fe2000f8e00ff */
[-C--:B------:R-:W-:Y:S01]  /*c5b0*/  ISETP.GE.AND P1, PT, R21, R20.reuse, PT ;  /* 0x000000141500720c */ /* 0x080fe20003f26270 */
[----:B------:R-:W-:Y:S01]  /*c5c0*/  VIADD R21, R85, 0x40 ;  /* 0x0000004055157836 */ /* 0x000fe20000000000 */
[----:B------:R-:W-:Y:S01]  /*c5d0*/  ULOP3.LUT UR9, UR9, UR6, URZ, 0x3c, !UPT ;  /* 0x0000000609097292 */ /* 0x000fe2000f8e3c3f */
[----:B------:R4:W0:Y:S03]  /*c5e0*/  SHFL.IDX PT, R28, R0, RZ, 0x181f ;  /* 0x00181fff001c7589 */ /* 0x00082600000e0000 */
[----:B------:R-:W-:-:S02]  /*c5f0*/  ISETP.GE.AND P0, PT, R21, R20, PT ;  /* 0x000000141500720c */ /* 0x000fc40003f06270 */
[----:B------:R-:W-:Y:S02]  /*c600*/  LEA.HI.X R21, R2, UR7, R3, 0x1, P3 ;  /* 0x0000000702157c11 */ /* 0x000fe400098f0c03 */
[----:B------:R-:W-:-:S03]  /*c610*/  MOV R16, UR9 ;  /* 0x0000000900107c02 */ /* 0x000fc60008000f00 */
[----:B------:R4:W1:Y:S01]  /*c620*/  SHFL.IDX PT, R29, R21, RZ, 0x181f ;  /* 0x00181fff151d7589 */ /* 0x00086200000e0000 */
[----:B------:R-:W-:Y:S05]  /*c630*/  @P2 BRA `(.L_x_30) ;  /* 0x0000000000442947 */ /* 0x000fea0003800000 */
[----:B------:R-:W-:Y:S01]  /*c640*/  ULDC UR4, c[0x0][0xac8] ;  /* 0x0002b20000047ab9 */ /* 0x000fe20000000800 */
[----:B------:R-:W-:Y:S01]  /*c650*/  ULDC.64 UR6, c[0x0][0x208] ;  /* 0x0000820000067ab9 */ /* 0x000fe20000000a00 */
[----:B------:R-:W-:Y:S02]  /*c660*/  ISETP.GE.AND P4, PT, R22, UR4, PT ;  /* 0x0000000416007c0c */ /* 0x000fe4000bf86270 */
[----:B------:R-:W-:Y:S02]  /*c670*/  ISETP.GE.AND P3, PT, R19, UR4, PT ;  /* 0x0000000413007c0c */ /* 0x000fe4000bf66270 */
[----:B------:R-:W-:Y:S02]  /*c680*/  ISETP.GE.AND P2, PT, R18, UR4, PT ;  /* 0x0000000412007c0c */ /* 0x000fe4000bf46270 */
[----:B------:R-:W-:-:S07]  /*c690*/  ISETP.GE.AND P5, PT, R17, UR4, PT ;  /* 0x0000000411007c0c */ /* 0x000fce000bfa6270 */
[----:B0-----:R-:W-:-:S04]  /*c6a0*/  @!P4 LEA R30, P6, R22, R28, 0x1 ;  /* 0x0000001c161ec211 */ /* 0x001fc800078c08ff */
[----:B-1----:R-:W-:Y:S02]  /*c6b0*/  @!P4 LEA.HI.X R31, R22, R29, R229, 0x1, P6 ;  /* 0x0000001d161fc211 */ /* 0x002fe400030f0ce5 */
[----:B------:R-:W-:Y:S01]  /*c6c0*/  @!P3 LEA R80, P6, R19, R28, 0x1 ;  /* 0x0000001c1350b211 */ /* 0x000fe200078c08ff */
[----:B------:R-:W-:-:S03]  /*c6d0*/  @!P5 IMAD.WIDE R2, R17, 0x2, R28 ;  /* 0x000000021102d825 */ /* 0x000fc600078e021c */
[-C--:B------:R-:W-:Y:S02]  /*c6e0*/  @!P3 LEA.HI.X R81, R19, R29.reuse, R228, 0x1, P6 ;  /* 0x0000001d1351b211 */ /* 0x080fe400030f0ce4 */
[C---:B------:R-:W-:Y:S01]  /*c6f0*/  @!P2 LEA R82, P6, R18.reuse, R28, 0x1 ;  /* 0x0000001c1252a211 */ /* 0x040fe200078c08ff */
[----:B-----5:R2:W-:Y:S03]  /*c700*/  @!P5 ST.E.128 desc[UR6][R2.64], R12 ;  /* 0x0000000c0200d985 */ /* 0x0205e6000c101d06 */
[----:B------:R-:W-:Y:S01]  /*c710*/  @!P2 LEA.HI.X R83, R18, R29, R227, 0x1, P6 ;  /* 0x0000001d1253a211 */ /* 0x000fe200030f0ce3 */
[----:B------:R2:W-:Y:S04]  /*c720*/  @!P4 ST.E.128 desc[UR6][R30.64], R44 ;  /* 0x0000002c1e00c985 */ /* 0x0005e8000c101d06 */
[----:B------:R2:W-:Y:S04]  /*c730*/  @!P3 ST.E.128 desc[UR6][R80.64], R68 ;  /* 0x000000445000b985 */ /* 0x0005e8000c101d06 */
[----:B------:R2:W-:Y:S02]  /*c740*/  @!P2 ST.E.128 desc[UR6][R82.64], R76 ;  /* 0x0000004c5200a985 */ /* 0x0005e4000c101d06 */
.L_x_30:
[----:B------:R-:W-:Y:S05]  /*c750*/  BSYNC B0 ;  /* 0x0000000000007941 */ /* 0x000fea0003800000 */
.L_x_29:
[----:B--2--5:R2:W3:Y:S01]  /*c760*/  SHFL.IDX PT, R13, R21, 0x1, 0x181f ;  /* 0x00381f00150d7f89 */ /* 0x0244e200000e0000 */
[----:B------:R-:W-:Y:S03]  /*c770*/  BSSY B0, `(.L_x_31) ;  /* 0x0000014000007945 */ /* 0x000fe60003800000 */
[----:B------:R2:W0:Y:S01]  /*c780*/  SHFL.IDX PT, R12, R0, 0x1, 0x181f ;  /* 0x00381f00000c7f89 */ /* 0x00042200000e0000 */
[----:B------:R-:W-:Y:S05]  /*c790*/  @P1 BRA `(.L_x_32) ;  /* 0x0000000000441947 */ /* 0x000fea0003800000 */
[----:B------:R-:W-:Y:S01]  /*c7a0*/  ULDC UR4, c[0x0][0xac8] ;  /* 0x0002b20000047ab9 */ /* 0x000fe20000000800 */
[----:B------:R-:W-:Y:S01]  /*c7b0*/  ULDC.64 UR6, c[0x0][0x208] ;  /* 0x0000820000067ab9 */ /* 0x000fe20000000a00 */
[----:B------:R-:W-:Y:S02]  /*c7c0*/  ISETP.GE.AND P3, PT, R22, UR4, PT ;  /* 0x0000000416007c0c */ /* 0x000fe4000bf66270 */
[----:B------:R-:W-:Y:S02]  /*c7d0*/  ISETP.GE.AND P2, PT, R19, UR4, PT ;  /* 0x0000000413007c0c */ /* 0x000fe4000bf46270 */
[----:B------:R-:W-:Y:S02]  /*c7e0*/  ISETP.GE.AND P1, PT, R18, UR4, PT ;  /* 0x0000000412007c0c */ /* 0x000fe4000bf26270 */
[----:B------:R-:W-:-:S07]  /*c7f0*/  ISETP.GE.AND P4, PT, R17, UR4, PT ;  /* 0x0000000411007c0c */ /* 0x000fce000bf86270 */
[CC--:B0-----:R-:W-:Y:S02]  /*c800*/  @!P3 LEA R14, P6, R22.reuse, R12.reuse, 0x1 ;  /* 0x0000000c160eb211 */ /* 0x0c1fe400078c08ff */
[-C--:B------:R-:W-:Y:S02]  /*c810*/  @!P2 LEA R28, P5, R19, R12.reuse, 0x1 ;  /* 0x0000000c131ca211 */ /* 0x080fe400078a08ff */
[-C--:B---3--:R-:W-:Y:S02]  /*c820*/  @!P3 LEA.HI.X R15, R22, R13.reuse, R229, 0x1, P6 ;  /* 0x0000000d160fb211 */ /* 0x088fe400030f0ce5 */
[C---:B------:R-:W-:Y:S01]  /*c830*/  @!P1 LEA R30, P6, R18.reuse, R12, 0x1 ;  /* 0x0000000c121e9211 */ /* 0x040fe200078c08ff */
[----:B------:R-:W-:Y:S01]  /*c840*/  @!P4 IMAD.WIDE R2, R17, 0x2, R12 ;  /* 0x000000021102c825 */ /* 0x000fe200078e020c */
[-C--:B-1----:R-:W-:Y:S02]  /*c850*/  @!P2 LEA.HI.X R29, R19, R13.reuse, R228, 0x1, P5 ;  /* 0x0000000d131da211 */ /* 0x082fe400028f0ce4 */
[----:B------:R-:W-:-:S02]  /*c860*/  @!P1 LEA.HI.X R31, R18, R13, R227, 0x1, P6 ;  /* 0x0000000d121f9211 */ /* 0x000fc400030f0ce3 */
[----:B------:R0:W-:Y:S04]  /*c870*/  @!P4 ST.E.128 desc[UR6][R2.64], R24 ;  /* 0x000000180200c985 */ /* 0x0001e8000c101d06 */
[----:B------:R0:W-:Y:S04]  /*c880*/  @!P3 ST.E.128 desc[UR6][R14.64], R8 ;  /* 0x000000080e00b985 */ /* 0x0001e8000c101d06 */
[----:B------:R0:W-:Y:S04]  /*c890*/  @!P2 ST.E.128 desc[UR6][R28.64], R56 ;  /* 0x000000381c00a985 */ /* 0x0001e8000c101d06 */
[----:B------:R0:W-:Y:S02]  /*c8a0*/  @!P1 ST.E.128 desc[UR6][R30.64], R72 ;  /* 0x000000481e009985 */ /* 0x0001e4000c101d06 */
.L_x_32:
[----:B------:R-:W-:Y:S05]  /*c8b0*/  BSYNC B0 ;  /* 0x0000000000007941 */ /* 0x000fea0003800000 */
.L_x_31:
[----:B0-----:R0:W0:Y:S01]  /*c8c0*/  SHFL.IDX PT, R9, R21, 0x2, 0x181f ;  /* 0x00581f0015097f89 */ /* 0x00102200000e0000 */
        /* <DEDUP_REMOVED lines=9> */
[-C--:B0-----:R-:W-:Y:S02]  /*c960*/  @!P4 LEA R10, P0, R22, R8.reuse, 0x1 ;  /* 0x00000008160ac211 */ /* 0x081fe400078008ff */
[-C--:B------:R-:W-:Y:S02]  /*c970*/  @!P5 LEA R12, P1, R19, R8.reuse, 0x1 ;  /* 0x00000008130cd211 */ /* 0x080fe400078208ff */
[----:B------:R-:W-:Y:S02]  /*c980*/  @!P6 LEA R14, P2, R18, R8, 0x1 ;  /* 0x00000008120ee211 */ /* 0x000fe400078408ff */
[----:B------:R-:W-:Y:S01]  /*c990*/  @!P3 IMAD.WIDE R2, R17, 0x2, R8 ;  /* 0x000000021102b825 */ /* 0x000fe200078e0208 */
[-C--:B------:R-:W-:Y:S02]  /*c9a0*/  @!P4 LEA.HI.X R11, R22, R9.reuse, R229, 0x1, P0 ;  /* 0x00000009160bc211 */ /* 0x080fe400000f0ce5 */
[-C--:B---3--:R-:W-:Y:S02]  /*c9b0*/  @!P5 LEA.HI.X R13, R19, R9.reuse, R228, 0x1, P1 ;  /* 0x00000009130dd211 */ /* 0x088fe400008f0ce4 */
[----:B------:R-:W-:Y:S01]  /*c9c0*/  @!P6 LEA.HI.X R15, R18, R9, R227, 0x1, P2 ;  /* 0x00000009120fe211 */ /* 0x000fe200010f0ce3 */
[----:B------:R0:W-:Y:S04]  /*c9d0*/  @!P3 ST.E.128 desc[UR6][R2.64], R32 ;  /* 0x000000200200b985 */ /* 0x0001e8000c101d06 */
[----:B------:R0:W-:Y:S04]  /*c9e0*/  @!P4 ST.E.128 desc[UR6][R10.64], R40 ;  /* 0x000000280a00c985 */ /* 0x0001e8000c101d06 */
[----:B------:R0:W-:Y:S04]  /*c9f0*/  @!P5 ST.E.128 desc[UR6][R12.64], R48 ;  /* 0x000000300c00d985 */ /* 0x0001e8000c101d06 */
[----:B------:R0:W-:Y:S02]  /*ca00*/  @!P6 ST.E.128 desc[UR6][R14.64], R64 ;  /* 0x000000400e00e985 */ /* 0x0001e4000c101d06 */
.L_x_34:
[----:B------:R-:W-:Y:S05]  /*ca10*/  BSYNC B0 ;  /* 0x0000000000007941 */ /* 0x000fea0003800000 */
.L_x_33:
[----:B------:R-:W-:Y:S01]  /*ca20*/  R2UR UR4, R214 ;  /* 0x00000000d60472ca */ /* 0x000fe200000e0000 */
[----:B0-----:R-:W-:Y:S01]  /*ca30*/  VIADD R3, R85, 0x60 ;  /* 0x0000006055037836 */ /* 0x001fe20000000000 */
[----:B------:R0:W0:Y:S01]  /*ca40*/  SHFL.IDX PT, R9, R21, 0x3, 0x181f ;  /* 0x00781f0015097f89 */ /* 0x00002200000e0000 */
[----:B------:R-:W-:Y:S03]  /*ca50*/  BSSY B0, `(.L_x_35) ;  /* 0x0000017000007945 */ /* 0x000fe60003800000 */
[----:B------:R-:W-:Y:S01]  /*ca60*/  ISETP.GE.AND P0, PT, R3, R20, PT ;  /* 0x000000140300720c */ /* 0x000fe20003f06270 */
[----:B------:R0:W0:Y:S06]  /*ca70*/  SHFL.IDX PT, R8, R0, 0x3, 0x181f ;  /* 0x00781f0000087f89 */ /* 0x00002c00000e0000 */
[----:B------:R-:W-:-:S06]  /*ca80*/  UIADD3 UR4, UR4, 0x1, URZ ;  /* 0x0000000104047890 */ /* 0x000fcc000fffe03f */
[----:B------:R-:W-:Y:S01]  /*ca90*/  IMAD.U32 R214, RZ, RZ, UR4 ;  /* 0x00000004ffd67e24 */ /* 0x000fe2000f8e00ff */
[----:B------:R-:W-:Y:S06]  /*caa0*/  @P0 BRA `(.L_x_36) ;  /* 0x0000000000440947 */ /* 0x000fec0003800000 */
        /* <DEDUP_REMOVED lines=17> */
.L_x_36:
[----:B------:R-:W-:Y:S05]  /*cbc0*/  BSYNC B0 ;  /* 0x0000000000007941 */ /* 0x000fea0003800000 */
.L_x_35:
[----:B0-2-4-:R-:W0:Y:S01]  /*cbd0*/  LDC R0, c[0x0][0xc34] ;  /* 0x00030d00ff007b82 */ /* 0x015e220000000800 */
[----:B------:R-:W-:-:S13]  /*cbe0*/  R2UR UR4, R212 ;  /* 0x00000000d40472ca */ /* 0x000fda00000e0000 */
[----:B0-----:R-:W-:-:S13]  /*cbf0*/  ISETP.LE.AND P0, PT, R0, UR4, PT ;  /* 0x0000000400007c0c */ /* 0x001fda000bf03270 */
[----:B------:R-:W-:Y:S05]  /*cc00*/  @!P0 BRA `(.L_x_37) ;  /* 0xffffff40007c8947 */ /* 0x000fea000383ffff */
[----:B------:R-:W-:Y:S05]  /*cc10*/  EXIT ;  /* 0x000000000000794d */ /* 0x000fea0003800000 */
.L_x_7:
[----:B------:R-:W-:-:S08]  /*cc20*/  NOP ;  /* 0x0000000000007918 */ /* 0x000fd00000000000 */
[----:B0-----:R-:W0:-:S00]  /*cc30*/  USETMAXREG.DEALLOC.CTAPOOL 0x18 ;  /* 0x00000018000079c8 */ /* 0x001e0000080e0500 */
[----:B------:R-:W1:Y:S01]  /*cc40*/  S2UR UR5, SR_CTAID.X ;  /* 0x00000000000579c3 */ /* 0x000e620000002500 */
[----:B0-----:R-:W-:Y:S02]  /*cc50*/  IMAD.MOV.U32 R2, RZ, RZ, 0x1 ;  /* 0x00000001ff027424 */ /* 0x001fe400078e00ff */
[----:B------:R-:W-:-:S05]  /*cc60*/  IMAD.MOV.U32 R18, RZ, RZ, RZ ;  /* 0x000000ffff127224 */ /* 0x000fca00078e00ff */
[----:B------:R-:W1:Y:S02]  /*cc70*/  LDC R3, c[0x0][0xc34] ;  /* 0x00030d00ff037b82 */ /* 0x000e640000000800 */
[----:B-1----:R-:W-:Y:S01]  /*cc80*/  ISETP.LE.AND P0, PT, R3, UR5, PT ;  /* 0x0000000503007c0c */ /* 0x002fe2000bf03270 */
[----:B------:R-:W-:-:S05]  /*cc90*/  IMAD.MOV.U32 R3, RZ, RZ, 0x1 ;  /* 0x00000001ff037424 */ /* 0x000fca00078e00ff */
[----:B------:R0:W-:Y:S07]  /*cca0*/  STL [R1], R3 ;  /* 0x0000000301007387 */ /* 0x0001ee0000100800 */
[----:B------:R-:W-:Y:S05]  /*ccb0*/  @P0 BRA `(.L_x_38) ;  /* 0x0000004800940947 */ /* 0x000fea0003800000 */
[----:B------:R-:W1:Y:S01]  /*ccc0*/  S2UR UR4, SR_CgaCtaId ;  /* 0x00000000000479c3 */ /* 0x000e620000008800 */
[C---:B------:R-:W-:Y:S01]  /*ccd0*/  IMAD.SHL.U32 R2, R0.reuse, 0x8, RZ ;  /* 0x0000000800027824 */ /* 0x040fe200078e00ff */
[----:B------:R-:W-:Y:S01]  /*cce0*/  LOP3.LUT R5, R0, 0x7f, RZ, 0xc0, !PT ;  /* 0x0000007f00057812 */ /* 0x000fe200078ec0ff */
[----:B------:R-:W-:Y:S01]  /*ccf0*/  UMOV UR36, 0x400 ;  /* 0x0000040000247882 */ /* 0x000fe20000000000 */
[----:B------:R-:W-:Y:S01]  /*cd00*/  IMAD.MOV.U32 R18, RZ, RZ, RZ ;  /* 0x000000ffff127224 */ /* 0x000fe200078e00ff */
[----:B------:R-:W-:Y:S01]  /*cd10*/  ULDC.64 UR38, c[0x0][0x198] ;  /* 0x0000660000267ab9 */ /* 0x000fe20000000a00 */
[C---:B0-----:R-:W-:Y:S01]  /*cd20*/  LOP3.LUT R3, R2.reuse, 0x1f8, RZ, 0xc0, !PT ;  /* 0x000001f802037812 */ /* 0x041fe200078ec0ff */
[----:B------:R-:W-:Y:S01]  /*cd30*/  ULDC UR37, c[0x0][0xc] ;  /* 0x0000030000257ab9 */ /* 0x000fe20000000800 */
[----:B------:R-:W-:Y:S02]  /*cd40*/  LOP3.LUT R2, R2, 0x38, RZ, 0xc0, !PT ;  /* 0x0000003802027812 */ /* 0x000fe400078ec0ff */
[----:B------:R-:W-:Y:S01]  /*cd50*/  LOP3.LUT R4, R3, 0x38, R0, 0x78, !PT ;  /* 0x0000003803047812 */ /* 0x000fe200078e7800 */
[----:B------:R-:W-:Y:S01]  /*cd60*/  IMAD.SHL.U32 R3, R5, 0x8, RZ ;  /* 0x0000000805037824 */ /* 0x000fe200078e00ff */
[----:B------:R-:W-:-:S04]  /*cd70*/  SHF.R.U32.HI R5, RZ, 0x3, R5 ;  /* 0x00000003ff057819 */ /* 0x000fc80000011605 */
[----:B------:R-:W-:Y:S01]  /*cd80*/  LOP3.LUT R4, R4, 0x200, R3, 0xf8, !PT ;  /* 0x0000020004047812 */ /* 0x000fe200078ef803 */
[----:B------:R-:W-:-:S05]  /*cd90*/  IMAD.SHL.U32 R3, R0, 0x10, RZ ;  /* 0x0000001000037824 */ /* 0x000fca00078e00ff */
[----:B------:R-:W-:Y:S01]  /*cda0*/  LOP3.LUT R0, R5, 0x70, R3, 0xf8, !PT ;  /* 0x0000007005007812 */ /* 0x000fe200078ef803 */
[----:B------:R-:W-:Y:S01]  /*cdb0*/  IMAD.U32 R3, RZ, RZ, UR5 ;  /* 0x00000005ff037e24 */ /* 0x000fe2000f8e00ff */
[----:B-1----:R-:W-:Y:S01]  /*cdc0*/  ULEA UR36, UR4, UR36, 0x18 ;  /* 0x0000002404247291 */ /* 0x002fe2000f8ec03f */
[----:B------:R-:W-:-:S05]  /*cdd0*/  MOV R0, 0x1 ;  /* 0x0000000100007802 */ /* 0x000fca0000000f00 */
[----:B------:R-:W-:-:S05]  /*cde0*/  LEA R4, R4, UR36, 0x1 ;  /* 0x0000002404047c11 */ /* 0x000fca000f8e08ff */
[----:B------:R0:W-:Y:S04]  /*cdf0*/  STL [R1+0x14], R4 ;  /* 0x0000140401007387 */ /* 0x0001e80000100800 */
[----:B------:R1:W-:Y:S04]  /*ce00*/  STL [R1+0x28], R3 ;  /* 0x0000280301007387 */ /* 0x0003e80000100800 */
[----:B------:R2:W-:Y:S01]  /*ce10*/  STL [R1], R0 ;  /* 0x0000000001007387 */ /* 0x0005e20000100800 */
[----:B0-----:R-:W-:-:S03]  /*ce20*/  LOP3.LUT R4, R2, 0x40, RZ, 0xfc, !PT ;  /* 0x0000004002047812 */ /* 0x001fc600078efcff */
[----:B------:R0:W-:Y:S01]  /*ce30*/  STL [R1+0x30], RZ ;  /* 0x000030ff01007387 */ /* 0x0001e20000100800 */
[C---:B-1----:R-:W-:Y:S02]  /*ce40*/  LOP3.LUT R3, R2.reuse, 0x80, RZ, 0xfc, !PT ;  /* 0x0000008002037812 */ /* 0x042fe400078efcff */
[----:B--2---:R-:W-:-:S07]  /*ce50*/  LOP3.LUT R0, R2, 0xc0, RZ, 0xfc, !PT ;  /* 0x000000c002007812 */ /* 0x004fce00078efcff */
.L_x_125:
[----:B------:R-:W2:Y:S01]  /*ce60*/  LDL R2, [R1+0x28] ;  /* 0x0000280001027983 */ /* 0x000ea20000100800 */
[----:B-1----:R-:W1:Y:S01]  /*ce70*/  LDC R0, c[0x0][0xc38] ;  /* 0x00030e00ff007b82 */ /* 0x002e620000000800 */
[----:B------:R-:W-:Y:S05]  /*ce80*/  YIELD ;  /* 0x0000000000007946 */ /* 0x000fea0003800000 */
[----:B------:R-:W-:Y:S02]  /*ce90*/  ULDC.64 UR4, c[0x0][0x418] ;  /* 0x0001060000047ab9 */ /* 0x000fe40000000a00 */
[----:B---3--:R-:W3:Y:S01]  /*cea0*/  LDC R16, c[0x0][0xc44] ;  /* 0x00031100ff107b82 */ /* 0x008ee20000000800 */
[----:B------:R-:W-:-:S03]  /*ceb0*/  UISETP.NE.U32.AND UP0, UPT, UR4, URZ, UPT ;  /* 0x0000003f0400728c */ /* 0x000fc6000bf05070 */
[----:B------:R-:W-:Y:S01]  /*cec0*/  ULDC UR4, c[0x0][0x424] ;  /* 0x0001090000047ab9 */ /* 0x000fe20000000800 */
[----:B------:R-:W-:-:S04]  /*ced0*/  UISETP.NE.AND.EX UP0, UPT, UR5, URZ, UPT, UP0 ;  /* 0x0000003f0500728c */ /* 0x000fc8000bf05300 */
[----:B------:R-:W-:Y:S01]  /*cee0*/  USEL UR4, UR4, 0x1, UP0 ;  /* 0x0000000104047887 */ /* 0x000fe20008000000 */
[----:B-1----:R-:W-:-:S13]  /*cef0*/  ISETP.NE.AND P0, PT, R0, 0x1, PT ;  /* 0x000000010000780c */ /* 0x002fda0003f05270 */
[----:B------:R-:W2:Y:S08]  /*cf00*/  @P0 LDC R0, c[0x0][0xc3c] ;  /* 0x00030f00ff000b82 */ /* 0x000eb00000000800 */
[----:B------:R-:W1:Y:S01]  /*cf10*/  @P0 LDC R3, c[0x0][0xc40] ;  /* 0x00031000ff030b82 */ /* 0x000e620000000800 */
[----:B--2---:R-:W-:-:S04]  /*cf20*/  @P0 IMAD.HI.U32 R0, R2, R0, RZ ;  /* 0x0000000002000227 */ /* 0x004fc800078e00ff */
[----:B------:R-:W-:Y:S01]  /*cf30*/  IMAD.MOV.U32 R4, RZ, RZ, R2 ;  /* 0x000000ffff047224 */ /* 0x000fe200078e0002 */
[----:B-1----:R-:W-:Y:S02]  /*cf40*/  @P0 SHF.R.U32.HI R4, RZ, R3, R0 ;  /* 0x00000003ff040219 */ /* 0x002fe40000011600 */
[----:B---3--:R-:W-:Y:S01]  /*cf50*/  ISETP.NE.AND P0, PT, R16, 0x1, PT ;  /* 0x000000011000780c */ /* 0x008fe20003f05270 */
[----:B------:R-:W1:Y:S02]  /*cf60*/  LDC R0, c[0x0][0x2f0] ;  /* 0x0000bc00ff007b82 */ /* 0x000e640000000800 */
[----:B------:R-:W-:Y:S01]  /*cf70*/  IMAD.MOV.U32 R19, RZ, RZ, R4 ;  /* 0x000000ffff137224 */ /* 0x000fe200078e0004 */
[----:B------:R-:W-:Y:S09]  /*cf80*/  STL [R1+0x20], R4 ;  /* 0x0000200401007387 */ /* 0x000ff20000100800 */
[----:B------:R-:W2:Y:S02]  /*cf90*/  @P0 LDC.64 R2, c[0x0][0xc48] ;  /* 0x00031200ff020b82 */ /* 0x000ea40000000a00 */
[----:B--2---:R-:W-:-:S05]  /*cfa0*/  @P0 IMAD.HI.U32 R2, R4, R2, RZ ;  /* 0x0000000204020227 */ /* 0x004fca00078e00ff */
[----:B------:R-:W-:Y:S01]  /*cfb0*/  @P0 SHF.R.U32.HI R19, RZ, R3, R2 ;  /* 0x00000003ff130219 */ /* 0x000fe20000011602 */
[----:B-1----:R-:W-:Y:S01]  /*cfc0*/  IMAD R2, R0, UR4, RZ ;  /* 0x0000000400027c24 */ /* 0x002fe2000f8e02ff */
[----:B------:R-:W-:-:S03]  /*cfd0*/  UIADD3 UR4, UR36, 0x24400, URZ ;  /* 0x0002440024047890 */ /* 0x000fc6000fffe03f */
[----:B------:R-:W-:Y:S01]  /*cfe0*/  VIADD R0, R2, 0x4f ;  /* 0x0000004f02007836 */ /* 0x000fe20000000000 */
[----:B------:R-:W-:Y:S01]  /*cff0*/  STL [R1+0x18], R19 ;  /* 0x0000181301007387 */ /* 0x000fe20000100800 */
[----:B------:R-:W-:Y:S01]  /*d000*/  ULOP3.LUT UP0, URZ, UR4, 0x3ff, URZ, 0xc0, !UPT ;  /* 0x000003ff043f7892 */ /* 0x000fe2000f80c03f */
[----:B------:R-:W-:Y:S02]  /*d010*/  IMAD.MOV R3, RZ, RZ, -R19 ;  /* 0x000000ffff037224 */ /* 0x000fe400078e0a13 */
[----:B------:R-:W-:Y:S01]  /*d020*/  IMAD.HI R0, R0, 0x66666667, RZ ;  /* 0x6666666700007827 */ /* 0x000fe200078e02ff */
[----:B------:R1:W-:Y:S02]  /*d030*/  STL [R1+0x2c], R2 ;  /* 0x00002c0201007387 */ /* 0x0003e40000100800 */
[----:B------:R-:W-:Y:S01]  /*d040*/  PLOP3.LUT P0, PT, PT, PT, UP0, 0x80, 0x0 ;  /* 0x000000000000781c */ /* 0x000fe20003f0f008 */
[----:B------:R-:W-:Y:S01]  /*d050*/  IMAD R16, R16, R3, R4 ;  /* 0x0000000310107224 */ /* 0x000fe200078e0204 */
[----:B-1----:R-:W-:-:S04]  /*d060*/  SHF.R.U32.HI R2, RZ, 0x1f, R0 ;  /* 0x0000001fff027819 */ /* 0x002fc80000011600 */
[----:B------:R-:W-:-:S05]  /*d070*/  LEA.HI.SX32 R0, R0, R2, 0x1b ;  /* 0x0000000200007211 */ /* 0x000fca00078fdaff */
[----:B------:R1:W-:Y:S02]  /*d080*/  STL [R1+0x24], R0 ;  /* 0x0000240001007387 */ /* 0x0003e40000100800 */
[----:B------:R-:W-:Y:S05]  /*d090*/  @!P0 BRA `(.L_x_39) ;  /* 0x0000000000408947 */ /* 0x000fea0003800000 */
[----:B------:R-:W-:Y:S01]  /*d0a0*/  MOV R2, 0x0 ;  /* 0x0000000000027802 */ /* 0x000fe20000000f00 */
[----:B------:R-:W-:Y:S01]  /*d0b0*/  ULDC.64 UR6, c[0x4][0xa8] ;  /* 0x01002a0000067ab9 */ /* 0x000fe20000000a00 */
[----:B------:R-:W-:Y:S01]  /*d0c0*/  ULDC.64 UR8, c[0x4][0xb0] ;  /* 0x01002c0000087ab9 */ /* 0x000fe20000000a00 */
[----:B------:R-:W-:Y:S01]  /*d0d0*/  ULDC.64 UR4, c[0x4][0x8] ;  /* 0x0100020000047ab9 */ /* 0x000fe20000000a00 */
[----:B------:R-:W-:Y:S01]  /*d0e0*/  IMAD.U32 R4, RZ, RZ, UR6 ;  /* 0x00000006ff047e24 */ /* 0x000fe2000f8e00ff */
[----:B------:R-:W-:Y:S01]  /*d0f0*/  MOV R10, UR4 ;  /* 0x00000004000a7c02 */ /* 0x000fe20008000f00 */
[----:B------:R-:W2:Y:S01]  /*d100*/  LDC.64 R2, c[0x4][R2] ;  /* 0x0100000002027b82 */ /* 0x000ea20000000a00 */
[----:B------:R-:W-:Y:S02]  /*d110*/  IMAD.U32 R5, RZ, RZ, UR7 ;  /* 0x00000007ff057e24 */ /* 0x000fe4000f8e00ff */
[----:B------:R-:W-:Y:S02]  /*d120*/  IMAD.U32 R6, RZ, RZ, UR8 ;  /* 0x00000008ff067e24 */ /* 0x000fe4000f8e00ff */
[----:B------:R-:W-:-:S02]  /*d130*/  IMAD.U32 R7, RZ, RZ, UR9 ;  /* 0x00000009ff077e24 */ /* 0x000fc4000f8e00ff */
[----:B------:R-:W-:Y:S02]  /*d140*/  IMAD.U32 R11, RZ, RZ, UR5 ;  /* 0x00000005ff0b7e24 */ /* 0x000fe4000f8e00ff */
[----:B------:R-:W-:Y:S02]  /*d150*/  IMAD.MOV.U32 R8, RZ, RZ, 0x70 ;  /* 0x00000070ff087424 */ /* 0x000fe400078e00ff */
[----:B------:R-:W-:Y:S02]  /*d160*/  IMAD.MOV.U32 R12, RZ, RZ, 0x1 ;  /* 0x00000001ff0c7424 */ /* 0x000fe400078e00ff */
[----:B------:R-:W-:-:S07]  /*d170*/  IMAD.MOV.U32 R13, RZ, RZ, RZ ;  /* 0x000000ffff0d7224 */ /* 0x000fce00078e00ff */
[----:B------:R-:W-:-:S07]  /*d180*/  LEPC R20, `(.L_x_39) ;  /* 0x000000001014794e */ /* 0x000fce0000000000 */
[----:B012---:R-:W-:Y:S05]  /*d190*/  CALL.ABS.NOINC R2 ;  /* 0x0000000002007343 */ /* 0x007fea0003c00000 */
.L_x_39:
[----:B------:R-:W-:-:S04]  /*d1a0*/  UIADD3 UR4, UR36, 0x400, URZ ;  /* 0x0000040024047890 */ /* 0x000fc8000fffe03f */
[----:B------:R-:W-:-:S06]  /*d1b0*/  ULOP3.LUT UP0, URZ, UR4, 0x3ff, URZ, 0xc0, !UPT ;  /* 0x000003ff043f7892 */ /* 0x000fcc000f80c03f */
[----:B------:R-:W-:-:S13]  /*d1c0*/  PLOP3.LUT P0, PT, PT, PT, UP0, 0x80, 0x0 ;  /* 0x000000000000781c */ /* 0x000fda0003f0f008 */
[----:B------:R-:W-:Y:S05]  /*d1d0*/  @!P0 BRA `(.L_x_40) ;  /* 0x00000000007c8947 */ /* 0x000fea0003800000 */
[----:B------:R-:W-:Y:S01]  /*d1e0*/  MOV R17, 0x0 ;  /* 0x0000000000117802 */ /* 0x000fe20000000f00 */
[----:B------:R-:W-:Y:S01]  /*d1f0*/  ULDC.64 UR6, c[0x4][0xa8] ;  /* 0x01002a0000067ab9 */ /* 0x000fe20000000a00 */
[----:B------:R-:W-:Y:S01]  /*d200*/  ULDC.64 UR8, c[0x4][0xb0] ;  /* 0x01002c0000087ab9 */ /* 0x000fe20000000a00 */
[----:B------:R-:W-:Y:S01]  /*d210*/  ULDC.64 UR4, c[0x4][0x10] ;  /* 0x0100040000047ab9 */ /* 0x000fe20000000a00 */
[----:B------:R2:W3:Y:S01]  /*d220*/  LDC.64 R2, c[0x4][R17] ;  /* 0x0100000011027b82 */ /* 0x0004e20000000a00 */
[----:B------:R-:W-:Y:S01]  /*d230*/  IMAD.U32 R4, RZ, RZ, UR6 ;  /* 0x00000006ff047e24 */ /* 0x000fe2000f8e00ff */
[----:B------:R-:W-:Y:S01]  /*d240*/  MOV R11, UR5 ;  /* 0x00000005000b7c02 */ /* 0x000fe20008000f00 */
[----:B------:R-:W-:Y:S02]  /*d250*/  IMAD.U32 R5, RZ, RZ, UR7 ;  /* 0x00000007ff057e24 */ /* 0x000fe4000f8e00ff */
[----:B------:R-:W-:Y:S02]  /*d260*/  IMAD.U32 R6, RZ, RZ, UR8 ;  /* 0x00000008ff067e24 */ /* 0x000fe4000f8e00ff */
[----:B------:R-:W-:-:S02]  /*d270*/  IMAD.U32 R7, RZ, RZ, UR9 ;  /* 0x00000009ff077e24 */ /* 0x000fc4000f8e00ff */
[----:B------:R-:W-:Y:S02]  /*d280*/  IMAD.U32 R10, RZ, RZ, UR4 ;  /* 0x00000004ff0a7e24 */ /* 0x000fe4000f8e00ff */
[----:B------:R-:W-:Y:S02]  /*d290*/  IMAD.MOV.U32 R8, RZ, RZ, 0x70 ;  /* 0x00000070ff087424 */ /* 0x000fe400078e00ff */
[----:B------:R-:W-:Y:S02]  /*d2a0*/  IMAD.MOV.U32 R12, RZ, RZ, 0x1 ;  /* 0x00000001ff0c7424 */ /* 0x000fe400078e00ff */
[----:B--2---:R-:W-:-:S07]  /*d2b0*/  IMAD.MOV.U32 R13, RZ, RZ, RZ ;  /* 0x000000ffff0d7224 */ /* 0x004fce00078e00ff */
[----:B------:R-:W-:-:S07]  /*d2c0*/  LEPC R20, `(.L_x_41) ;  /* 0x000000001014794e */ /* 0x000fce0000000000 */
[----:B01-3--:R-:W-:Y:S05]  /*d2d0*/  CALL.ABS.NOINC R2 ;  /* 0x0000000002007343 */ /* 0x00bfea0003c00000 */
.L_x_41:
[----:B------:R0:W1:Y:S01]  /*d2e0*/  LDC.64 R2, c[0x4][R17] ;  /* 0x0100000011027b82 */ /* 0x0000620000000a00 */
[----:B------:R-:W-:Y:S01]  /*d2f0*/  ULDC.64 UR6, c[0x4][0xa8] ;  /* 0x01002a0000067ab9 */ /* 0x000fe20000000a00 */
[----:B------:R-:W-:Y:S01]  /*d300*/  ULDC.64 UR8, c[0x4][0xb0] ;  /* 0x01002c0000087ab9 */ /* 0x000fe20000000a00 */
[----:B------:R-:W-:Y:S01]  /*d310*/  ULDC.64 UR4, c[0x4][0x18] ;  /* 0x0100060000047ab9 */ /* 0x000fe20000000a00 */
        /* <DEDUP_REMOVED lines=8> */
[----:B0-----:R-:W-:-:S07]  /*d3a0*/  IMAD.MOV.U32 R13, RZ, RZ, RZ ;  /* 0x000000ffff0d7224 */ /* 0x001fce00078e00ff */
[----:B------:R-:W-:-:S07]  /*d3b0*/  LEPC R20, `(.L_x_40) ;  /* 0x000000001014794e */ /* 0x000fce0000000000 */
[----:B-1----:R-:W-:Y:S05]  /*d3c0*/  CALL.ABS.NOINC R2 ;  /* 0x0000000002007343 */ /* 0x002fea0003c00000 */
.L_x_40:
[----:B------:R-:W-:Y:S01]  /*d3d0*/  ULDC.64 UR4, c[0x0][0x9f8] ;  /* 0x00027e0000047ab9 */ /* 0x000fe20000000a00 */
[----:B------:R-:W2:Y:S01]  /*d3e0*/  LDL R17, [R1+0x24] ;  /* 0x0000240001117983 */ /* 0x000ea20000100800 */
[----:B------:R-:W-:Y:S01]  /*d3f0*/  ISETP.NE.U32.AND P0, PT, RZ, UR4, PT ;  /* 0x00000004ff007c0c */ /* 0x000fe2000bf05070 */
[----:B------:R-:W-:-:S03]  /*d400*/  ULDC.64 UR6, c[0x0][0x208] ;  /* 0x0000820000067ab9 */ /* 0x000fc60000000a00 */
[----:B------:R-:W-:-:S13]  /*d410*/  ISETP.NE.AND.EX P0, PT, RZ, UR5, PT, P0 ;  /* 0x00000005ff007c0c */ /* 0x000fda000bf05300 */
[----:B------:R-:W3:Y:S02]  /*d420*/  @P0 LDC.64 R2, c[0x0][0x9f8] ;  /* 0x00027e00ff020b82 */ /* 0x000ee40000000a00 */
[----:B---3--:R-:W-:-:S05]  /*d430*/  @P0 IMAD.WIDE R2, R19, 0x4, R2 ;  /* 0x0000000413020825 */ /* 0x008fca00078e0202 */
[----:B------:R3:W4:Y:S01]  /*d440*/  @P0 LDG.E R19, desc[UR6][R2.64] ;  /* 0x0000000602130981 */ /* 0x000722000c1e1900 */
[----:B------:R-:W-:Y:S01]  /*d450*/  UMOV UR4, 0xffffffff ;  /* 0xffffffff00047882 */ /* 0x000fe20000000000 */
[----:B---3--:R-:W3:Y:S02]  /*d460*/  LDC.64 R2, c[0x0][0x418] ;  /* 0x00010600ff027b82 */ /* 0x008ee40000000a00 */
[----:B---3--:R-:W-:-:S04]  /*d470*/  ISETP.NE.U32.AND P0, PT, R2, RZ, PT ;  /* 0x000000ff0200720c */ /* 0x008fc80003f05070 */
[----:B------:R-:W-:-:S04]  /*d480*/  ISETP.NE.AND.EX P1, PT, R3, RZ, PT, P0 ;  /* 0x000000ff0300720c */ /* 0x000fc80003f25300 */
[----:B-1----:R-:W-:Y:S01]  /*d490*/  P2R R0, PR, RZ, 0x2 ;  /* 0x00000002ff007803 */ /* 0x002fe20000000000 */
[----:B--2---:R-:W-:-:S05]  /*d4a0*/  VIADD R8, R17, 0xffffffff ;  /* 0xffffffff11087836 */ /* 0x004fca0000000000 */
[----:B------:R1:W-:Y:S04]  /*d4b0*/  STL [R1+0x1c], R8 ;  /* 0x00001c0801007387 */ /* 0x0003e80000100800 */
[----:B------:R1:W-:Y:S01]  /*d4c0*/  STL [R1+0x10], R0 ;  /* 0x0000100001007387 */ /* 0x0003e20000100800 */
[----:B----4-:R-:W-:Y:S02]  /*d4d0*/  SHF.R.S32.HI R7, RZ, 0x1f, R19 ;  /* 0x0000001fff077819 */ /* 0x010fe40000011413 */
[----:B------:R-:W-:-:S03]  /*d4e0*/  SEL R17, R19, RZ, !P1 ;  /* 0x000000ff13117207 */ /* 0x000fc60004800000 */
[----:B------:R1:W-:Y:S01]  /*d4f0*/  STL [R1+0x8], R7 ;  /* 0x0000080701007387 */ /* 0x0003e20000100800 */
[----:B------:R-:W-:Y:S05]  /*d500*/  BRA.DIV UR4, `(.L_x_42) ;  /* 0x0000004604d87947 */ /* 0x000fea000b800000 */
[----:B-1----:R-:W1:Y:S02]  /*d510*/  S2R R0, SR_TID.X ;  /* 0x0000000000007919 */ /* 0x002e640000002100 */
[----:B-1----:R-:W-:-:S04]  /*d520*/  SHF.R.U32.HI R0, RZ, 0x5, R0 ;  /* 0x00000005ff007819 */ /* 0x002fc80000011600 */
[----:B------:R-:W-:-:S05]  /*d530*/  LOP3.LUT R0, R0, 0x3, RZ, 0xc0, !PT ;  /* 0x0000000300007812 */ /* 0x000fca00078ec0ff */
[----:B------:R1:W2:Y:S02]  /*d540*/  SHFL.IDX PT, R14, R0, RZ, 0x1f ;  /* 0x00001fff000e7589 */ /* 0x0002a400000e0000 */
.L_x_141:
[----:B------:R-:W-:Y:S02]  /*d550*/  PLOP3.LUT P2, PT, PT, PT, PT, 0x8, 0x0 ;  /* 0x000000000000781c */ /* 0x000fe40003f4e170 */
[----:B--2---:R-:W-:Y:S02]  /*d560*/  ISETP.NE.AND P0, PT, R14, RZ, PT ;  /* 0x000000ff0e00720c */ /* 0x004fe40003f05270 */
[----:B-1----:R-:W-:-:S05]  /*d570*/  P2R R0, PR, RZ, 0x4 ;  /* 0x00000004ff007803 */ /* 0x002fca0000000000 */
[----:B------:R1:W-:Y:S06]  /*d580*/  STL [R1+0xc], R0 ;  /* 0x00000c0001007387 */ /* 0x0003ec0000100800 */
[----:B------:R-:W-:Y:S05]  /*d590*/  @P0 BRA `(.L_x_43) ;  /* 0x0000000400380947 */ /* 0x000fea0003800000 */
[----:B------:R-:W-:-:S03]  /*d5a0*/  UMOV UR4, 0xffffffff ;  /* 0xffffffff00047882 */ /* 0x000fc60000000000 */
[----:B------:R-:W-:Y:S05]  /*d5b0*/  BRA.DIV UR4, `(.L_x_44) ;  /* 0x0000004604e07947 */ /* 0x000fea000b800000 */
[----:B------:R-:W-:-:S13]  /*d5c0*/  ELECT P6, URZ, PT ;  /* 0x00000000003f782f */ /* 0x000fda00038c0000 */
.L_x_144:
[----:B------:R-:W-:Y:S05]  /*d5d0*/  @!P6 BRA `(.L_x_43) ;  /* 0x000000040028e947 */ /* 0x000fea0003800000 */
[----:B------:R2:W-:Y:S01]  /*d5e0*/  STL [R1+0x4], R8 ;  /* 0x0000040801007387 */ /* 0x0005e20000100800 */
[----:B------:R-:W-:Y:S01]  /*d5f0*/  IMAD.MOV.U32 R17, RZ, RZ, R19 ;  /* 0x000000ffff117224 */ /* 0x000fe200078e0013 */
[----:B------:R-:W-:Y:S06]  /*d600*/  @!P1 BRA `(.L_x_45) ;  /* 0x0000000000509947 */ /* 0x000fec0003800000 */
[----:B------:R-:W3:Y:S01]  /*d610*/  LDC R6, c[0x0][0x43c] ;  /* 0x00010f00ff067b82 */ /* 0x000ee20000000800 */
[----:B-1----:R-:W-:Y:S01]  /*d620*/  IMAD.MOV.U32 R0, RZ, RZ, R8 ;  /* 0x000000ffff007224 */ /* 0x002fe200078e0008 */
[----:B------:R-:W-:Y:S01]  /*d630*/  ULDC.64 UR4, c[0x0][0x428] ;  /* 0x00010a0000047ab9 */ /* 0x000fe20000000a00 */
[----:B------:R-:W-:Y:S01]  /*d640*/  ULDC.64 UR6, c[0x0][0x208] ;  /* 0x0000820000067ab9 */ /* 0x000fe20000000a00 */
[----:B---3--:R-:W-:-:S13]  /*d650*/  ISETP.NE.AND P0, PT, R6, 0x1, PT ;  /* 0x000000010600780c */ /* 0x008fda0003f05270 */
[----:B------:R-:W1:Y:S02]  /*d660*/  @P0 LDC.64 R4, c[0x0][0x440] ;  /* 0x00011000ff040b82 */ /* 0x000e640000000a00 */
[----:B-1----:R-:W-:-:S05]  /*d670*/  @P0 IMAD.HI.U32 R4, R8, R4, RZ ;  /* 0x0000000408040227 */ /* 0x002fca00078e00ff */
[----:B------:R-:W-:-:S04]  /*d680*/  @P0 SHF.R.U32.HI R0, RZ, R5, R4 ;  /* 0x00000005ff000219 */ /* 0x000fc80000011604 */
[--C-:B------:R-:W-:Y:S01]  /*d690*/  SHF.R.S32.HI R5, RZ, 0x1f, R0.reuse ;  /* 0x0000001fff057819 */ /* 0x100fe20000011400 */
[----:B------:R-:W-:-:S04]  /*d6a0*/  IMAD.MOV R4, RZ, RZ, -R0 ;  /* 0x000000ffff047224 */ /* 0x000fc800078e0a00 */
[----:B------:R-:W-:Y:S02]  /*d6b0*/  IMAD R6, R6, R4, R8 ;  /* 0x0000000406067224 */ /* 0x000fe400078e0208 */
[----:B------:R-:W-:-:S03]  /*d6c0*/  IMAD.MOV.U32 R4, RZ, RZ, R0 ;  /* 0x000000ffff047224 */ /* 0x000fc600078e0000 */
[----:B------:R1:W-:Y:S01]  /*d6d0*/  STL [R1+0x4], R6 ;  /* 0x0000040601007387 */ /* 0x0003e20000100800 */
[----:B------:R-:W-:-:S03]  /*d6e0*/  IMAD.WIDE.U32 R4, R19, UR4, R4 ;  /* 0x0000000413047c25 */ /* 0x000fc6000f8e0004 */
[----:B------:R-:W-:Y:S01]  /*d6f0*/  LEA R2, P0, R4, R2, 0x2 ;  /* 0x0000000204027211 */ /* 0x000fe200078010ff */
[----:B-1----:R-:W-:-:S04]  /*d700*/  IMAD R6, R7, UR4, RZ ;  /* 0x0000000407067c24 */ /* 0x002fc8000f8e02ff */
[----:B------:R-:W-:-:S05]  /*d710*/  IMAD R0, R19, UR5, R6 ;  /* 0x0000000513007c24 */ /* 0x000fca000f8e0206 */
[----:B------:R-:W-:-:S04]  /*d720*/  IADD3 R0, R5, R0, RZ ;  /* 0x0000000005007210 */ /* 0x000fc80007ffe0ff */
[----:B------:R-:W-:-:S05]  /*d730*/  LEA.HI.X R3, R4, R3, R0, 0x2, P0 ;  /* 0x0000000304037211 */ /* 0x000fca00000f1400 */
[----:B------:R3:W5:Y:S02]  /*d740*/  LDG.E R17, desc[UR6][R2.64] ;  /* 0x0000000602117981 */ /* 0x000764000c1e1900 */
.L_x_45:
[----:B---3--:R-:W3:Y:S01]  /*d750*/  LDL R2, [R1] ;  /* 0x0000000001027983 */ /* 0x008ee20000100800 */
[----:B-1----:R-:W-:Y:S02]  /*d760*/  LEA R0, R18, UR36, 0x3 ;  /* 0x0000002412007c11 */ /* 0x002fe4000f8e18ff */
[----:B---3--:R-:W-:-:S04]  /*d770*/  SHF.L.U32 R2, R2, 0x1f, RZ ;  /* 0x0000001f02027819 */ /* 0x008fc800000006ff */
[----:B------:R-:W1:Y:S02]  /*d780*/  SYNCS.PHASECHK.TRANS64.TRYWAIT P0, [R0+URZ+0x38840], R2 ;  /* 0x03884002000075a7 */ /* 0x000e64000800017f */
[----:B-1----:R-:W-:Y:S05]  /*d790*/  @!P0 BRA `(.L_x_46) ;  /* 0x0000004400888947 */ /* 0x002fea0003800000 */
.L_x_145:
[----:B------:R-:W3:Y:S02]  /*d7a0*/  S2R R3, SR_TID.X ;  /* 0x0000000000037919 */ /* 0x000ee40000002100 */
[----:B---3--:R-:W-:-:S04]  /*d7b0*/  LOP3.LUT R3, R3, 0x7f, RZ, 0xc0, !PT ;  /* 0x0000007f03037812 */ /* 0x008fc800078ec0ff */
[----:B------:R-:W-:-:S13]  /*d7c0*/  ISETP.NE.AND P0, PT, R3, RZ, PT ;  /* 0x000000ff0300720c */ /* 0x000fda0003f05270 */
[----:B------:R-:W-:Y:S05]  /*d7d0*/  @P0 BRA `(.L_x_47) ;  /* 0x00000000001c0947 */ /* 0x000fea0003800000 */
[----:B------:R-:W3:Y:S01]  /*d7e0*/  S2R R3, SR_TID.X ;  /* 0x0000000000037919 */ /* 0x000ee20000002100 */
[----:B-1----:R-:W-:-:S04]  /*d7f0*/  IMAD.MOV.U32 R2, RZ, RZ, 0xa000 ;  /* 0x0000a000ff027424 */ /* 0x002fc800078e00ff */
[----:B------:R4:W-:Y:S01]  /*d800*/  SYNCS.ARRIVE.TRANS64 RZ, [R0+URZ+0x38830], R2 ;  /* 0x0388300200ff79a7 */ /* 0x0009e2000800003f */
[----:B---3--:R-:W-:-:S04]  /*d810*/  LOP3.LUT R3, R3, 0x1f, RZ, 0xc0, !PT ;  /* 0x0000001f03037812 */ /* 0x008fc800078ec0ff */
[----:B------:R-:W-:-:S13]  /*d820*/  ISETP.NE.AND P0, PT, R3, RZ, PT ;  /* 0x000000ff0300720c */ /* 0x000fda0003f05270 */
[----:B----4-:R-:W-:Y:S05]  /*d830*/  @!P0 BRA `(.L_x_47) ;  /* 0x0000000000048947 */ /* 0x010fea0003800000 */
[----:B------:R-:W-:Y:S01]  /*d840*/  BPT.TRAP 0x1 ;  /* 0x000000040000795c */ /* 0x000fe20000300000 */
.L_x_47:
[----:B-1----:R-:W3:Y:S01]  /*d850*/  LDL R2, [R1+0x4] ;  /* 0x0000040001027983 */ /* 0x002ee20000100800 */
[----:B------:R-:W-:Y:S01]  /*d860*/  R2UR UR14, R18 ;  /* 0x00000000120e72ca */ /* 0x000fe200000e0000 */
[----:B------:R-:W-:Y:S01]  /*d870*/  UIADD3 UR4, UP0, UR38, 0x370, URZ ;  /* 0x0000037026047890 */ /* 0x000fe2000ff1e03f */
[----:B------:R-:W-:Y:S01]  /*d880*/  R2UR UR9, R0 ;  /* 0x00000000000972ca */ /* 0x000fe200000e0000 */
[----:B------:R-:W-:Y:S01]  /*d890*/  UMOV UR10, URZ ;  /* 0x0000003f000a7c82 */ /* 0x000fe20008000000 */
[----:B------:R-:W-:Y:S01]  /*d8a0*/  R2UR UR12, R16 ;  /* 0x00000000100c72ca */ /* 0x000fe200000e0000 */
[----:B------:R-:W-:Y:S01]  /*d8b0*/  UIADD3.X UR5, URZ, UR39, URZ, UP0, !UPT ;  /* 0x000000273f057290 */ /* 0x000fe200087fe43f */
[----:B-----5:R-:W-:Y:S01]  /*d8c0*/  R2UR UR13, R17 ;  /* 0x00000000110d72ca */ /* 0x020fe200000e0000 */
[----:B------:R-:W-:Y:S01]  /*d8d0*/  UMOV UR6, 0x0 ;  /* 0x0000000000067882 */ /* 0x000fe20000000000 */
[----:B------:R-:W-:Y:S01]  /*d8e0*/  UMOV UR7, 0x14f00000 ;  /* 0x14f0000000077882 */ /* 0x000fe20000000000 */
[----:B------:R-:W-:Y:S01]  /*d8f0*/  UMOV UR16, 0x40 ;  /* 0x0000004000107882 */ /* 0x000fe20000000000 */
[----:B------:R-:W-:-:S03]  /*d900*/  PLOP3.LUT P0, PT, PT, PT, PT, 0x80, 0x0 ;  /* 0x000000000000781c */ /* 0x000fc60003f0f070 */
[----:B------:R-:W-:Y:S01]  /*d910*/  UIMAD UR14, UR14, 0xa000, UR36 ;  /* 0x0000a0000e0e78a4 */ /* 0x000fe2000f8e0224 */
[----:B------:R-:W-:Y:S01]  /*d920*/  P2R R0, PR, RZ, 0x1 ;  /* 0x00000001ff007803 */ /* 0x000fe20000000000 */
[----:B------:R-:W-:Y:S02]  /*d930*/  UIADD3 UR9, UR9, 0x38830, URZ ;  /* 0x0003883009097890 */ /* 0x000fe4000fffe03f */
[----:B------:R-:W-:Y:S02]  /*d940*/  UIADD3 UR8, UR14, 0x24400, URZ ;  /* 0x000244000e087890 */ /* 0x000fe4000fffe03f */
[----:B------:R-:W-:Y:S01]  /*d950*/  UIADD3 UR15, UR14, 0x26c00, URZ ;  /* 0x00026c000e0f7890 */ /* 0x000fe2000fffe03f */
[----:B------:R4:W-:Y:S01]  /*d960*/  STL [R1+0xc], R0 ;  /* 0x00000c0001007387 */ /* 0x0009e20000100800 */
[----:B------:R-:W-:Y:S02]  /*d970*/  UIADD3 UR17, UR14, 0x29400, URZ ;  /* 0x000294000e117890 */ /* 0x000fe4000fffe03f */
[----:B------:R-:W-:-:S03]  /*d980*/  UIADD3 UR18, UR14, 0x2bc00, URZ ;  /* 0x0002bc000e127890 */ /* 0x000fc6000fffe03f */
[----:B------:R-:W-:Y:S01]  /*d990*/  UMOV UR14, 0x80 ;  /* 0x00000080000e7882 */ /* 0x000fe20000000000 */
[----:B---3--:R-:W-:-:S13]  /*d9a0*/  R2UR UR11, R2 ;  /* 0x00000000020b72ca */ /* 0x008fda00000e0000 */
[----:B------:R-:W-:-:S09]  /*d9b0*/  UIMAD UR11, UR11, 0x50, URZ ;  /* 0x000000500b0b78a4 */ /* 0x000fd2000f8e023f */
[----:B------:R1:W-:Y:S02]  /*d9c0*/  UTMALDG.4D [UR8], [UR4], desc[UR6] ;  /* 0x00000608040075b4 */ /* 0x0003e40008019000 */
[----:B-1----:R-:W-:Y:S01]  /*d9d0*/  UMOV UR8, UR15 ;  /* 0x0000000f00087c82 */ /* 0x002fe20008000000 */
[----:B------:R-:W-:Y:S02]  /*d9e0*/  UMOV UR10, UR16 ;  /* 0x00000010000a7c82 */ /* 0x000fe40008000000 */
[----:B------:R1:W-:Y:S02]  /*d9f0*/  UTMALDG.4D [UR8], [UR4], desc[UR6] ;  /* 0x00000608040075b4 */ /* 0x0003e40008019000 */
[----:B-1----:R-:W-:Y:S01]  /*da00*/  UMOV UR8, UR17 ;  /* 0x0000001100087c82 */ /* 0x002fe20008000000 */
[----:B------:R-:W-:Y:S01]  /*da10*/  UMOV UR10, UR14 ;  /* 0x0000000e000a7c82 */ /* 0x000fe20008000000 */
[----:B------:R-:W-:Y:S01]  /*da20*/  UMOV UR14, 0xc0 ;  /* 0x000000c0000e7882 */ /* 0x000fe20000000000 */
[----:B------:R1:W-:Y:S02]  /*da30*/  UTMALDG.4D [UR8], [UR4], desc[UR6] ;  /* 0x00000608040075b4 */ /* 0x0003e40008019000 */
[----:B-1----:R-:W-:Y:S01]  /*da40*/  UMOV UR8, UR18 ;  /* 0x0000001200087c82 */ /* 0x002fe20008000000 */
[----:B------:R-:W-:-:S02]  /*da50*/  UMOV UR10, UR14 ;  /* 0x0000000e000a7c82 */ /* 0x000fc40008000000 */
[----:B------:R4:W-:Y:S02]  /*da60*/  UTMALDG.4D [UR8], [UR4], desc[UR6] ;  /* 0x00000608040075b4 */ /* 0x0009e40008019000 */
[----:B----4-:R-:W-:Y:S01]  /*da70*/  NOP ;  /* 0x0000000000007918 */ /* 0x010fe20000000000 */
.L_x_43:
[----:B------:R-:W-:Y:S05]  /*da80*/  WARPSYNC.ALL ;  /* 0x0000000000007948 */ /* 0x000fea0003800000 */
[----:B------:R-:W-:Y:S01]  /*da90*/  UIADD3 UR4, UR36, 0x14400, URZ ;  /* 0x0001440024047890 */ /* 0x000fe2000fffe03f */
[----:B------:R-:W-:Y:S03]  /*daa0*/  BAR.SYNC.DEFER_BLOCKING 0x8, 0x180 ;  /* 0x0206000000007b1d */ /* 0x000fe60000010000 */
[----:B------:R-:W-:-:S06]  /*dab0*/  ULOP3.LUT UP0, URZ, UR4, 0x3ff, URZ, 0xc0, !UPT ;  /* 0x000003ff043f7892 */ /* 0x000fcc000f80c03f */
[----:B------:R-:W-:-:S13]  /*dac0*/  PLOP3.LUT P0, PT, PT, PT, UP0, 0x80, 0x0 ;  /* 0x000000000000781c */ /* 0x000fda0003f0f008 */
[----:B------:R-:W-:Y:S05]  /*dad0*/  @!P0 BRA `(.L_x_48) ;  /* 0x0000000000408947 */ /* 0x000fea0003800000 */
[----:B------:R-:W-:Y:S01]  /*dae0*/  MOV R2, 0x0 ;  /* 0x0000000000027802 */ /* 0x000fe20000000f00 */
[----:B------:R-:W-:Y:S01]  /*daf0*/  ULDC.64 UR6, c[0x4][0xa8] ;  /* 0x01002a0000067ab9 */ /* 0x000fe20000000a00 */
[----:B------:R-:W-:Y:S01]  /*db00*/  ULDC.64 UR8, c[0x4][0xb0] ;  /* 0x01002c0000087ab9 */ /* 0x000fe20000000a00 */
[----:B------:R-:W-:Y:S01]  /*db10*/  ULDC.64 UR4, c[0x4][0x20] ;  /* 0x0100080000047ab9 */ /* 0x000fe20000000a00 */
[----:B------:R-:W-:Y:S01]  /*db20*/  IMAD.U32 R4, RZ, RZ, UR6 ;  /* 0x00000006ff047e24 */ /* 0x000fe2000f8e00ff */
[----:B------:R-:W-:Y:S01]  /*db30*/  MOV R12, 0x1 ;  /* 0x00000001000c7802 */ /* 0x000fe20000000f00 */
[----:B------:R-:W3:Y:S01]  /*db40*/  LDC.64 R2, c[0x4][R2] ;  /* 0x0100000002027b82 */ /* 0x000ee20000000a00 */
[----:B------:R-:W-:Y:S02]  /*db50*/  IMAD.U32 R5, RZ, RZ, UR7 ;  /* 0x00000007ff057e24 */ /* 0x000fe4000f8e00ff */
[----:B------:R-:W-:Y:S02]  /*db60*/  IMAD.U32 R6, RZ, RZ, UR8 ;  /* 0x00000008ff067e24 */ /* 0x000fe4000f8e00ff */
[----:B------:R-:W-:-:S02]  /*db70*/  IMAD.U32 R7, RZ, RZ, UR9 ;  /* 0x00000009ff077e24 */ /* 0x000fc4000f8e00ff */
[----:B------:R-:W-:Y:S02]  /*db80*/  IMAD.U32 R10, RZ, RZ, UR4 ;  /* 0x00000004ff0a7e24 */ /* 0x000fe4000f8e00ff */
[----:B------:R-:W-:Y:S02]  /*db90*/  IMAD.U32 R11, RZ, RZ, UR5 ;  /* 0x00000005ff0b7e24 */ /* 0x000fe4000f8e00ff */
[----:B--2---:R-:W-:Y:S02]  /*dba0*/  IMAD.MOV.U32 R8, RZ, RZ, 0x70 ;  /* 0x00000070ff087424 */ /* 0x004fe400078e00ff */
[----:B------:R-:W-:-:S07]  /*dbb0*/  IMAD.MOV.U32 R13, RZ, RZ, RZ ;  /* 0x000000ffff0d7224 */ /* 0x000fce00078e00ff */
[----:B------:R-:W-:-:S07]  /*dbc0*/  LEPC R20, `(.L_x_48) ;  /* 0x000000001014794e */ /* 0x000fce0000000000 */
[----:B01-3--:R-:W-:Y:S05]  /*dbd0*/  CALL.ABS.NOINC R2 ;  /* 0x0000000002007343 */ /* 0x00bfea0003c00000 */
.L_x_48:
[----:B------:R-:W3:Y:S01]  /*dbe0*/  LDL.LU R4, [R1+0x18] ;  /* 0x0000180001047983 */ /* 0x000ee20000300800 */
[----:B-1----:R-:W-:Y:S01]  /*dbf0*/  SHF.R.S32.HI R0, RZ, 0x1f, R16 ;  /* 0x0000001fff007819 */ /* 0x002fe20000011410 */
[----:B------:R-:W-:Y:S01]  /*dc00*/  ULDC.64 UR4, c[0x0][0x2d8] ;  /* 0x0000b60000047ab9 */ /* 0x000fe20000000a00 */
[----:B--2---:R-:W1:Y:S01]  /*dc10*/  LDC R8, c[0x0][0x448] ;  /* 0x00011200ff087b82 */ /* 0x004e620000000800 */
[----:B------:R-:W2:Y:S01]  /*dc20*/  LDL.LU R7, [R1+0x20] ;  /* 0x0000200001077983 */ /* 0x000ea20000300800 */
[----:B------:R-:W-:-:S03]  /*dc30*/  ULDC.64 UR6, c[0x0][0x280] ;  /* 0x0000a00000067ab9 */ /* 0x000fc60000000a00 */
[----:B------:R-:W4:Y:S01]  /*dc40*/  LDL R5, [R1+0x28] ;  /* 0x0000280001057983 */ /* 0x000f220000100800 */
[----:B------:R-:W-:Y:S02]  /*dc50*/  IMAD R0, R0, UR4, RZ ;  /* 0x0000000400007c24 */ /* 0x000fe4000f8e02ff */
[C---:B------:R-:W-:Y:S01]  /*dc60*/  IMAD.WIDE.U32 R2, R16.reuse, UR4, RZ ;  /* 0x0000000410027c25 */ /* 0x040fe2000f8e00ff */
[----:B------:R-:W0:Y:S03]  /*dc70*/  S2R R10, SR_TID.X ;  /* 0x00000000000a7919 */ /* 0x000e260000002100 */
[----:B------:R-:W-:Y:S01]  /*dc80*/  IMAD R0, R16, UR5, R0 ;  /* 0x0000000510007c24 */ /* 0x000fe2000f8e0200 */
[----:B------:R-:W-:-:S03]  /*dc90*/  ULDC.64 UR4, c[0x0][0x2e0] ;  /* 0x0000b80000047ab9 */ /* 0x000fc60000000a00 */
[----:B------:R-:W-:Y:S01]  /*dca0*/  IMAD.IADD R3, R3, 0x1, R0 ;  /* 0x0000000103037824 */ /* 0x000fe200078e0200 */
[----:B-1----:R-:W-:-:S13]  /*dcb0*/  ISETP.NE.AND P0, PT, R8, 0x1, PT ;  /* 0x000000010800780c */ /* 0x002fda0003f05270 */
[----:B------:R-:W1:Y:S01]  /*dcc0*/  @P0 LDC R6, c[0x0][0x44c] ;  /* 0x00011300ff060b82 */ /* 0x000e620000000800 */
[----:B0-----:R-:W-:-:S05]  /*dcd0*/  IMAD.SHL.U32 R10, R10, 0x8, RZ ;  /* 0x000000080a0a7824 */ /* 0x001fca00078e00ff */
[----:B------:R-:W-:Y:S02]  /*dce0*/  LOP3.LUT R10, R10, 0x38, RZ, 0xc0, !PT ;  /* 0x000000380a0a7812 */ /* 0x000fe400078ec0ff */
[----:B---3--:R-:W-:Y:S01]  /*dcf0*/  SHF.R.S32.HI R0, RZ, 0x1f, R4 ;  /* 0x0000001fff007819 */ /* 0x008fe20000011404 */
[----:B------:R-:W-:-:S04]  /*dd00*/  IMAD.WIDE.U32 R2, R4, UR4, R2 ;  /* 0x0000000404027c25 */ /* 0x000fc8000f8e0002 */
[----:B------:R-:W-:Y:S01]  /*dd10*/  IMAD R0, R0, UR4, RZ ;  /* 0x0000000400007c24 */ /* 0x000fe2000f8e02ff */
[----:B------:R-:W-:-:S03]  /*dd20*/  ULDC UR4, c[0x0][0xc38] ;  /* 0x00030e0000047ab9 */ /* 0x000fc60000000800 */
[----:B------:R-:W-:Y:S02]  /*dd30*/  IMAD R0, R4, UR5, R0 ;  /* 0x0000000504007c24 */ /* 0x000fe4000f8e0200 */
[----:B------:R-:W0:Y:S02]  /*dd40*/  S2R R4, SR_TID.X ;  /* 0x0000000000047919 */ /* 0x000e240000002100 */
[----:B------:R-:W-:Y:S02]  /*dd50*/  IMAD.IADD R3, R3, 0x1, R0 ;  /* 0x0000000103037824 */ /* 0x000fe400078e0200 */
[----:B--2---:R-:W-:Y:S02]  /*dd60*/  IMAD.MOV R0, RZ, RZ, -R7 ;  /* 0x000000ffff007224 */ /* 0x004fe400078e0a07 */
[----:B------:R-:W2:Y:S02]  /*dd70*/  @P0 LDC R7, c[0x0][0x450] ;  /* 0x00011400ff070b82 */ /* 0x000ea40000000800 */
[----:B----4-:R-:W-:Y:S01]  /*dd80*/  IMAD R0, R0, UR4, R5 ;  /* 0x0000000400007c24 */ /* 0x010fe2000f8e0205 */
[----:B------:R-:W-:-:S03]  /*dd90*/  ULDC.64 UR4, c[0x0][0x2d0] ;  /* 0x0000b40000047ab9 */ /* 0x000fc60000000a00 */
[----:B------:R-:W-:Y:S01]  /*dda0*/  IMAD.SHL.U32 R5, R0, 0x80, RZ ;  /* 0x0000008000057824 */ /* 0x000fe200078e00ff */
[----:B0-----:R-:W-:-:S04]  /*ddb0*/  LOP3.LUT R4, R4, 0x7f, RZ, 0xc0, !PT ;  /* 0x0000007f04047812 */ /* 0x001fc800078ec0ff */
[----:B------:R-:W-:Y:S02]  /*ddc0*/  SHF.R.U32.HI R9, RZ, 0x3, R4 ;  /* 0x00000003ff097819 */ /* 0x000fe40000011604 */
[----:B------:R-:W0:Y:S02]  /*ddd0*/  S2R R4, SR_TID.X ;  /* 0x0000000000047919 */ /* 0x000e240000002100 */
[----:B0-----:R-:W-:-:S05]  /*dde0*/  IMAD.SHL.U32 R4, R4, 0x10, RZ ;  /* 0x0000001004047824 */ /* 0x001fca00078e00ff */
[----:B------:R-:W-:Y:S02]  /*ddf0*/  LOP3.LUT R4, R9, 0x70, R4, 0xf8, !PT ;  /* 0x0000007009047812 */ /* 0x000fe400078ef804 */
[----:B------:R-:W0:Y:S02]  /*de00*/  S2R R9, SR_TID.X ;  /* 0x0000000000097919 */ /* 0x000e240000002100 */
[----:B------:R-:W-:-:S05]  /*de10*/  LOP3.LUT R0, R4, R5, RZ, 0xfc, !PT ;  /* 0x0000000504007212 */ /* 0x000fca00078efcff */
[----:B-1----:R-:W-:-:S04]  /*de20*/  @P0 IMAD.HI.U32 R6, R0, R6, RZ ;  /* 0x0000000600060227 */ /* 0x002fc800078e00ff */
[----:B------:R-:W-:Y:S01]  /*de30*/  IMAD.MOV.U32 R4, RZ, RZ, R0 ;  /* 0x000000ffff047224 */ /* 0x000fe200078e0000 */
[----:B--2---:R-:W-:-:S05]  /*de40*/  @P0 SHF.R.U32.HI R4, RZ, R7, R6 ;  /* 0x00000007ff040219 */ /* 0x004fca0000011606 */
[----:B------:R-:W-:Y:S02]  /*de50*/  IMAD.MOV R6, RZ, RZ, -R4 ;  /* 0x000000ffff067224 */ /* 0x000fe400078e0a04 */
[----:B------:R-:W-:-:S04]  /*de60*/  IMAD.WIDE.U32 R2, R4, UR4, R2 ;  /* 0x0000000404027c25 */ /* 0x000fc8000f8e0002 */
[----:B------:R-:W-:Y:S01]  /*de70*/  IMAD R0, R8, R6, R0 ;  /* 0x0000000608007224 */ /* 0x000fe200078e0200 */
[----:B------:R-:W-:-:S05]  /*de80*/  SHF.R.S32.HI R6, RZ, 0x1f, R4 ;  /* 0x0000001fff067819 */ /* 0x000fca0000011404 */
[----:B------:R-:W-:Y:S02]  /*de90*/  IMAD R6, R6, UR4, RZ ;  /* 0x0000000406067c24 */ /* 0x000fe4000f8e02ff */
[----:B0-----:R-:W-:Y:S02]  /*dea0*/  IMAD.SHL.U32 R9, R9, 0x8, RZ ;  /* 0x0000000809097824 */ /* 0x001fe400078e00ff */
[----:B------:R-:W-:Y:S01]  /*deb0*/  IMAD R6, R4, UR5, R6 ;  /* 0x0000000504067c24 */ /* 0x000fe2000f8e0206 */
[----:B------:R-:W-:Y:S01]  /*dec0*/  SHF.R.S32.HI R4, RZ, 0x1f, R0 ;  /* 0x0000001fff047819 */ /* 0x000fe20000011400 */
[----:B------:R-:W-:Y:S01]  /*ded0*/  ULDC.64 UR4, c[0x0][0x2c8] ;  /* 0x0000b20000047ab9 */ /* 0x000fe20000000a00 */
[----:B------:R-:W-:Y:S02]  /*dee0*/  LOP3.LUT R9, R9, 0x38, RZ, 0xc0, !PT ;  /* 0x0000003809097812 */ /* 0x000fe400078ec0ff */
[----:B------:R-:W-:Y:S01]  /*def0*/  IADD3 R3, R3, R6, RZ ;  /* 0x0000000603037210 */ /* 0x000fe20007ffe0ff */
[----:B------:R-:W-:Y:S01]  /*df00*/  IMAD R4, R4, UR4, RZ ;  /* 0x0000000404047c24 */ /* 0x000fe2000f8e02ff */
[----:B------:R-:W-:-:S02]  /*df10*/  LOP3.LUT R12, R9, 0x40, RZ, 0xfc, !PT ;  /* 0x00000040090c7812 */ /* 0x000fc400078efcff */
[C---:B------:R-:W-:Y:S01]  /*df20*/  LOP3.LUT R11, R9.reuse, 0x80, RZ, 0xfc, !PT ;  /* 0x00000080090b7812 */ /* 0x040fe200078efcff */
[C---:B------:R-:W-:Y:S01]  /*df30*/  IMAD.WIDE.U32 R2, R0.reuse, UR4, R2 ;  /* 0x0000000400027c25 */ /* 0x040fe2000f8e0002 */
[----:B------:R-:W-:Y:S01]  /*df40*/  LOP3.LUT R9, R9, 0xc0, RZ, 0xfc, !PT ;  /* 0x000000c009097812 */ /* 0x000fe200078efcff */
[----:B------:R-:W-:Y:S02]  /*df50*/  ULDC UR4, c[0x0][0x2b8] ;  /* 0x0000ae0000047ab9 */ /* 0x000fe40000000800 */
[----:B------:R-:W-:Y:S01]  /*df60*/  IMAD R0, R0, UR5, R4 ;  /* 0x0000000500007c24 */ /* 0x000fe2000f8e0204 */
[----:B------:R-:W-:Y:S02]  /*df70*/  ISETP.GE.AND P3, PT, R9, UR4, PT ;  /* 0x0000000409007c0c */ /* 0x000fe4000bf66270 */
[----:B------:R0:W5:Y:S01]  /*df80*/  LDL R9, [R1+0x14] ;  /* 0x0000140001097983 */ /* 0x0001620000100800 */
[----:B------:R-:W-:Y:S01]  /*df90*/  IMAD.IADD R0, R3, 0x1, R0 ;  /* 0x0000000103007824 */ /* 0x000fe200078e0200 */
[----:B------:R-:W-:-:S02]  /*dfa0*/  LEA R4, P4, R2, UR6, 0x1 ;  /* 0x0000000602047c11 */ /* 0x000fc4000f8808ff */
[----:B------:R-:W-:Y:S02]  /*dfb0*/  ISETP.GE.AND P0, PT, R10, UR4, PT ;  /* 0x000000040a007c0c */ /* 0x000fe4000bf06270 */
[----:B------:R-:W-:Y:S02]  /*dfc0*/  ISETP.GE.AND P1, PT, R12, UR4, PT ;  /* 0x000000040c007c0c */ /* 0x000fe4000bf26270 */
[----:B------:R-:W-:Y:S01]  /*dfd0*/  ISETP.GE.AND P2, PT, R11, UR4, PT ;  /* 0x000000040b007c0c */ /* 0x000fe2000bf46270 */
[----:B------:R-:W-:Y:S01]  /*dfe0*/  UMOV UR4, 0xffffffff ;  /* 0xffffffff00047882 */ /* 0x000fe20000000000 */
[----:B------:R-:W-:Y:S02]  /*dff0*/  LEA.HI.X R3, R2, UR7, R0, 0x1, P4 ;  /* 0x0000000702037c11 */ /* 0x000fe4000a0f0c00 */
[----:B0-----:R-:W-:Y:S09]  /*e000*/  BRA.DIV UR4, `(.L_x_49) ;  /* 0x0000003e04807947 */ /* 0x001ff2000b800000 */
[----:B------:R-:W0:Y:S01]  /*e010*/  S2R R7, SR_TID.X ;  /* 0x0000000000077919 */ /* 0x000e220000002100 */
[----:B------:R-:W-:Y:S01]  /*e020*/  ULDC UR4, c[0x0][0x288] ;  /* 0x0000a20000047ab9 */ /* 0x000fe20000000800 */
[----:B------:R-:W-:Y:S01]  /*e030*/  ULDC.64 UR6, c[0x0][0x208] ;  /* 0x0000820000067ab9 */ /* 0x000fe20000000a00 */
[----:B------:R-:W-:Y:S01]  /*e040*/  IMAD R2, R8, UR4, RZ ;  /* 0x0000000408027c24 */ /* 0x000fe2000f8e02ff */
[----:B------:R-:W1:Y:S01]  /*e050*/  SHFL.IDX PT, R6, R4, RZ, 0x181f ;  /* 0x00181fff04067589 */ /* 0x000e6200000e0000 */
[----:B0-----:R-:W-:-:S04]  /*e060*/  LOP3.LUT R7, R7, 0x7f, RZ, 0xc0, !PT ;  /* 0x0000007f07077812 */ /* 0x001fc800078ec0ff */
[----:B------:R-:W-:Y:S02]  /*e070*/  SHF.R.U32.HI R11, RZ, 0x3, R7 ;  /* 0x00000003ff0b7819 */ /* 0x000fe40000011607 */
[----:B------:R-:W0:Y:S03]  /*e080*/  SHFL.IDX PT, R7, R3, RZ, 0x181f ;  /* 0x00181fff03077589 */ /* 0x000e2600000e0000 */
[----:B------:R-:W-:-:S04]  /*e090*/  IMAD.IADD R0, R11, 0x1, R5 ;  /* 0x000000010b007824 */ /* 0x000fc800078e0205 */
[C---:B------:R-:W-:Y:S01]  /*e0a0*/  VIADD R5, R0.reuse, 0x10 ;  /* 0x0000001000057836 */ /* 0x040fe20000000000 */
[----:B------:R-:W-:-:S13]  /*e0b0*/  ISETP.GE.AND P4, PT, R0, R2, PT ;  /* 0x000000020000720c */ /* 0x000fda0003f86270 */
[----:B-1----:R-:W-:-:S05]  /*e0c0*/  @!P4 LEA R6, P5, R10, R6, 0x1 ;  /* 0x000000060a06c211 */ /* 0x002fca00078a08ff */
[----:B0-----:R-:W-:-:S05]  /*e0d0*/  @!P4 IMAD.X R7, RZ, RZ, R7, P5 ;  /* 0x000000ffff07c224 */ /* 0x001fca00028e0607 */
[----:B------:R-:W-:Y:S01]  /*e0e0*/  @!PT LDS RZ, [RZ] ;  /* 0x00000000fffff984 */ /* 0x000fe20000000800 */
[----:B-----5:R-:W-:Y:S04]  /*e0f0*/  @!P4 LDGSTS.E.BYPASS.LTC128B.128 [R9+0x14400], desc[UR6][R6.64], !P0 ;  /* 0x144000000609cfae */ /* 0x020fe8000c101d46 */
[----:B------:R-:W-:Y:S04]  /*e100*/  @!P4 LDGSTS.E.BYPASS.LTC128B.128 [R9+0x18400], desc[UR6][R6.64+0x80], !P1 ;  /* 0x184000800609cfae */ /* 0x000fe8000c901d46 */
[----:B------:R-:W-:Y:S04]  /*e110*/  @!P4 LDGSTS.E.BYPASS.LTC128B.128 [R9+0x1c400], desc[UR6][R6.64+0x100], !P2 ;  /* 0x1c4001000609cfae */ /* 0x000fe8000d101d46 */
[----:B------:R0:W-:Y:S01]  /*e120*/  @!P4 LDGSTS.E.BYPASS.LTC128B.128 [R9+0x20400], desc[UR6][R6.64+0x180], !P3 ;  /* 0x204001800609cfae */ /* 0x0001e2000d901d46 */
[----:B------:R-:W-:-:S03]  /*e130*/  ISETP.GE.AND P4, PT, R5, R2, PT ;  /* 0x000000020500720c */ /* 0x000fc60003f86270 */
[----:B------:R-:W-:Y:S04]  /*e140*/  SHFL.IDX PT, R5, R3, 0x1, 0x181f ;  /* 0x00381f0003057f89 */ /* 0x000fe800000e0000 */
[----:B0-----:R-:W0:Y:S06]  /*e150*/  SHFL.IDX PT, R6, R4, 0x1, 0x181f ;  /* 0x00381f0004067f89 */ /* 0x001e2c00000e0000 */
[----:B0-----:R-:W-:-:S05]  /*e160*/  @!P4 LEA R6, P5, R10, R6, 0x1 ;  /* 0x000000060a06c211 */ /* 0x001fca00078a08ff */
[----:B------:R-:W-:-:S04]  /*e170*/  @!P4 IMAD.X R5, RZ, RZ, R5, P5 ;  /* 0x000000ffff05c224 */ /* 0x000fc800028e0605 */
[----:B------:R-:W-:Y:S01]  /*e180*/  @!P4 IMAD.MOV.U32 R7, RZ, RZ, R5 ;  /* 0x000000ffff07c224 */ /* 0x000fe200078e0005 */
[----:B------:R-:W-:-:S04]  /*e190*/  IADD3 R5, R0, 0x20, RZ ;  /* 0x0000002000057810 */ /* 0x000fc80007ffe0ff */
[----:B------:R-:W-:Y:S04]  /*e1a0*/  @!P4 LDGSTS.E.BYPASS.LTC128B.128 [R9+0x14c00], desc[UR6][R6.64], !P0 ;  /* 0x14c000000609cfae */ /* 0x000fe8000c101d46 */
        /* <DEDUP_REMOVED lines=8> */
[----:B------:R-:W-:Y:S02]  /*e230*/  @!P4 IMAD.MOV.U32 R7, RZ, RZ, R5 ;  /* 0x000000ffff07c224 */ /* 0x000fe400078e0005 */
[----:B------:R-:W-:-:S03]  /*e240*/  VIADD R5, R0, 0x30 ;  /* 0x0000003000057836 */ /* 0x000fc60000000000 */
        /* <DEDUP_REMOVED lines=43> */
[----:B------:R0:W1:Y:S04]  /*e500*/  SHFL.IDX PT, R5, R3, 0x7, 0x181f ;  /* 0x00f81f0003057f89 */ /* 0x00006800000e0000 */
[----:B------:R0:W-:Y:S04]  /*e510*/  @!P4 LDGSTS.E.BYPASS.LTC128B.128 [R9+0x17400], desc[UR6][R6.64], !P0 ;  /* 0x174000000609cfae */ /* 0x0001e8000c101d46 */
[----:B------:R0:W-:Y:S04]  /*e520*/  @!P4 LDGSTS.E.BYPASS.LTC128B.128 [R9+0x1b400], desc[UR6][R6.64+0x80], !P1 ;  /* 0x1b4000800609cfae */ /* 0x0001e8000c901d46 */
[----:B------:R0:W-:Y:S04]  /*e530*/  @!P4 LDGSTS.E.BYPASS.LTC128B.128 [R9+0x1f400], desc[UR6][R6.64+0x100], !P2 ;  /* 0x1f4001000609cfae */ /* 0x0001e8000d101d46 */
[----:B------:R0:W-:Y:S04]  /*e540*/  @!P4 LDGSTS.E.BYPASS.LTC128B.128 [R9+0x23400], desc[UR6][R6.64+0x180], !P3 ;  /* 0x234001800609cfae */ /* 0x0001e8000d901d46 */
[----:B------:R0:W2:Y:S02]  /*e550*/  SHFL.IDX PT, R3, R4, 0x7, 0x181f ;  /* 0x00f81f0004037f89 */ /* 0x0000a400000e0000 */
.L_x_162:
[----:B------:R-:W-:Y:S01]  /*e560*/  VIADD R0, R0, 0x70 ;  /* 0x0000007000007836 */ /* 0x000fe20000000000 */
[----:B------:R-:W-:Y:S04]  /*e570*/  BSSY B0, `(.L_x_50) ;  /* 0x000000d000007945 */ /* 0x000fe80003800000 */
[----:B------:R-:W-:-:S13]  /*e580*/  ISETP.GE.AND P4, PT, R0, R2, PT ;  /* 0x000000020000720c */ /* 0x000fda0003f86270 */
[----:B------:R-:W-:Y:S05]  /*e590*/  @P4 BRA `(.L_x_51) ;  /* 0x0000000000284947 */ /* 0x000fea0003800000 */
[----:B--2---:R-:W-:Y:S01]  /*e5a0*/  LEA R2, P4, R10, R3, 0x1 ;  /* 0x000000030a027211 */ /* 0x004fe200078808ff */
[----:B------:R-:W-:-:S04]  /*e5b0*/  ULDC.64 UR4, c[0x0][0x208] ;  /* 0x0000820000047ab9 */ /* 0x000fc80000000a00 */
[----:B01----:R-:W-:-:S05]  /*e5c0*/  IMAD.X R3, RZ, RZ, R5, P4 ;  /* 0x000000ffff037224 */ /* 0x003fca00020e0605 */
[----:B------:R-:W-:Y:S01]  /*e5d0*/  @!PT LDS RZ, [RZ] ;  /* 0x00000000fffff984 */ /* 0x000fe20000000800 */
[----:B------:R-:W-:Y:S01]  /*e5e0*/  @!PT LDS RZ, [RZ] ;  /* 0x00000000fffff984 */ /* 0x000fe20000000800 */
[----:B------:R-:W-:Y:S01]  /*e5f0*/  @!PT LDS RZ, [RZ] ;  /* 0x00000000fffff984 */ /* 0x000fe20000000800 */
[----:B------:R3:W-:Y:S04]  /*e600*/  LDGSTS.E.BYPASS.LTC128B.128 [R9+0x17c00], desc[UR4][R2.64], !P0 ;  /* 0x17c0000002097fae */ /* 0x0007e8000c101d44 */
[----:B------:R3:W-:Y:S04]  /*e610*/  LDGSTS.E.BYPASS.LTC128B.128 [R9+0x1bc00], desc[UR4][R2.64+0x80], !P1 ;  /* 0x1bc0008002097fae */ /* 0x0007e8000c901d44 */
[----:B------:R3:W-:Y:S04]  /*e620*/  LDGSTS.E.BYPASS.LTC128B.128 [R9+0x1fc00], desc[UR4][R2.64+0x100], !P2 ;  /* 0x1fc0010002097fae */ /* 0x0007e8000d101d44 */
[----:B------:R3:W-:Y:S02]  /*e630*/  LDGSTS.E.BYPASS.LTC128B.128 [R9+0x23c00], desc[UR4][R2.64+0x180], !P3 ;  /* 0x23c0018002097fae */ /* 0x0007e4000d901d44 */
.L_x_51:
[----:B------:R-:W-:Y:S05]  /*e640*/  BSYNC B0 ;  /* 0x0000000000007941 */ /* 0x000fea0003800000 */
.L_x_50:
[----:B---3--:R-:W3:Y:S01]  /*e650*/  LDL R2, [R1+0x30] ;  /* 0x0000300001027983 */ /* 0x008ee20000100800 */
[----:B------:R-:W-:Y:S01]  /*e660*/  NOP ;  /* 0x0000000000007918 */ /* 0x000fe20000000000 */
[----:B------:R-:W-:Y:S02]  /*e670*/  SYNCS.ARRIVE.TRANS64.RED.A0T1 RZ, [UR36+0x38800], RZ ;  /* 0x038800ffffff79a7 */ /* 0x000fe40008200424 */
[----:B------:R-:W-:Y:S01]  /*e680*/  ARRIVES.LDGSTSBAR.64.TRANSCNT [UR36+0x38800] ;  /* 0x03880000ff0079b0 */ /* 0x000fe20008000aa4 */
[----:B---3--:R-:W-:-:S04]  /*e690*/  LOP3.LUT R0, R2, 0x1, RZ, 0xc, !PT ;  /* 0x0000000102007812 */ /* 0x008fc800078e0cff */
[----:B------:R-:W-:Y:S01]  /*e6a0*/  SHF.L.U32 R0, R0, 0x1f, RZ ;  /* 0x0000001f00007819 */ /* 0x000fe200000006ff */
[----:B------:R-:W-:Y:S01]  /*e6b0*/  NOP ;  /* 0x0000000000007918 */ /* 0x000fe20000000000 */
[----:B------:R-:W3:Y:S01]  /*e6c0*/  LDL.LU R2, [R1+0x2c] ;  /* 0x00002c0001027983 */ /* 0x000ee20000300800 */
[----:B------:R-:W-:Y:S01]  /*e6d0*/  SYNCS.ARRIVE.TRANS64.A1T0 RZ, [UR36+0x38800], RZ ;  /* 0x038800ffffff79a7 */ /* 0x000fe20008100024 */
[----:B------:R-:W-:Y:S01]  /*e6e0*/  BSSY B0, `(.L_x_52) ;  /* 0x0000005000007945 */ /* 0x000fe20003800000 */
[----:B0-----:R-:W-:Y:S01]  /*e6f0*/  IMAD.U32 R9, RZ, RZ, UR36 ;  /* 0x00000024ff097e24 */ /* 0x001fe2000f8e00ff */
[----:B------:R-:W0:Y:S01]  /*e700*/  SYNCS.PHASECHK.TRANS64.TRYWAIT P0, [UR36+0x38820], R0 ;  /* 0x03882000ff0075a7 */ /* 0x000e220008000164 */
[----:B---3--:R-:W-:Y:S01]  /*e710*/  ISETP.GE.AND P1, PT, R2, 0x51, PT ;  /* 0x000000510200780c */ /* 0x008fe20003f26270 */
[----:B0-----:R-:W-:-:S12]  /*e720*/  @!P0 BRA `(.L_x_53) ;  /* 0x0000004000a08947 */ /* 0x001fd80003800000 */
.L_x_163:
[----:B------:R-:W-:Y:S05]  /*e730*/  BSYNC B0 ;  /* 0x0000000000007941 */ /* 0x000fea0003800000 */
.L_x_52:
[----:B------:R-:W-:Y:S01]  /*e740*/  IADD3 R12, R9, 0x38800, RZ ;  /* 0x00038800090c7810 */ /* 0x000fe20007ffe0ff */
[----:B------:R-:W-:Y:S06]  /*e750*/  @!P1 BRA `(.L_x_54) ;  /* 0x00000028003c9947 */ /* 0x000fec0003800000 */
[----:B------:R-:W3:Y:S01]  /*e760*/  LDL R2, [R1+0x24] ;  /* 0x0000240001027983 */ /* 0x000ee20000100800 */
[----:B0-----:R-:W-:Y:S02]  /*e770*/  IMAD.MOV.U32 R0, RZ, RZ, 0x1 ;  /* 0x00000001ff007424 */ /* 0x001fe400078e00ff */
[----:B---3--:R-:W-:-:S05]  /*e780*/  IMAD.MOV R10, RZ, RZ, -R2 ;  /* 0x000000ffff0a7224 */ /* 0x008fca00078e0a02 */
[----:B------:R-:W-:-:S05]  /*e790*/  VIADDMNMX R10, R10, R0, 0xffffffff, !PT ;  /* 0xffffffff0a0a7446 */ /* 0x000fca0007800100 */
[----:B------:R-:W-:-:S05]  /*e7a0*/  IMAD.IADD R0, R2, 0x1, R10 ;  /* 0x0000000102007824 */ /* 0x000fca00078e020a */
[----:B------:R-:W-:-:S04]  /*e7b0*/  LOP3.LUT R0, R0, 0x1, RZ, 0xc0, !PT ;  /* 0x0000000100007812 */ /* 0x000fc800078ec0ff */
[----:B------:R-:W-:Y:S01]  /*e7c0*/  ISETP.NE.U32.AND P0, PT, R0, 0x1, PT ;  /* 0x000000010000780c */ /* 0x000fe20003f05070 */
[----:B------:R-:W-:-:S12]  /*e7d0*/  VIADD R0, R2, 0xfffffffe ;  /* 0xfffffffe02007836 */ /* 0x000fd80000000000 */
[----:B------:R-:W-:Y:S05]  /*e7e0*/  @P0 BRA `(.L_x_55) ;  /* 0x0000000c00600947 */ /* 0x000fea0003800000 */
[----:B--2---:R-:W2:Y:S04]  /*e7f0*/  LDL R3, [R1+0xc] ;  /* 0x00000c0001037983 */ /* 0x004ea80000100800 */
[----:B------:R-:W3:Y:S01]  /*e800*/  LDL R2, [R1] ;  /* 0x0000000001027983 */ /* 0x000ee20000100800 */
[----:B------:R-:W-:Y:S01]  /*e810*/  VIADD R4, R18, 0x1 ;  /* 0x0000000112047836 */ /* 0x000fe20000000000 */
[----:B------:R-:W-:Y:S04]  /*e820*/  BSSY B0, `(.L_x_56) ;  /* 0x00000d0000007945 */ /* 0x000fe80003800000 */
[----:B------:R-:W-:-:S04]  /*e830*/  ISETP.NE.AND P0, PT, R4, 0x2, PT ;  /* 0x000000020400780c */ /* 0x000fc80003f05270 */
[----:B------:R-:W-:Y:S02]  /*e840*/  SEL R8, RZ, 0x1, P0 ;  /* 0x00000001ff087807 */ /* 0x000fe40000000000 */
[----:B------:R-:W-:Y:S02]  /*e850*/  SEL R4, R4, RZ, P0 ;  /* 0x000000ff04047207 */ /* 0x000fe40000000000 */
[----:B--2---:R-:W-:Y:S02]  /*e860*/  ISETP.NE.AND P2, PT, R3, RZ, PT ;  /* 0x000000ff0300720c */ /* 0x004fe40003f45270 */
[----:B---3--:R-:W-:-:S11]  /*e870*/  LOP3.LUT R8, R2, R8, RZ, 0x3c, !PT ;  /* 0x0000000802087212 */ /* 0x008fd600078e3cff */
[----:B------:R-:W-:Y:S05]  /*e880*/  @!P2 BRA `(.L_x_57) ;  /* 0x0000000c0024a947 */ /* 0x000fea0003800000 */
[----:B------:R-:W2:Y:S01]  /*e890*/  LDL R2, [R1+0x10] ;  /* 0x0000100001027983 */ /* 0x000ea20000100800 */
[----:B------:R-:W-:Y:S01]  /*e8a0*/  IMAD.MOV.U32 R6, RZ, RZ, R17 ;  /* 0x000000ffff067224 */ /* 0x000fe200078e0011 */
[----:B--2---:R-:W-:-:S13]  /*e8b0*/  ISETP.NE.AND P2, PT, R2, RZ, PT ;  /* 0x000000ff0200720c */ /* 0x004fda0003f45270 */
[----:B------:R-:W-:Y:S05]  /*e8c0*/  @!P2 BRA `(.L_x_58) ;  /* 0x000000000050a947 */ /* 0x000fea0003800000 */
[----:B------:R-:W2:Y:S01]  /*e8d0*/  LDL R7, [R1+0x8] ;  /* 0x0000080001077983 */ /* 0x000ea20000100800 */
[----:B------:R-:W0:Y:S01]  /*e8e0*/  LDC R6, c[0x0][0x43c] ;  /* 0x00010f00ff067b82 */ /* 0x000e220000000800 */
[----:B------:R-:W-:Y:S01]  /*e8f0*/  ULDC.64 UR4, c[0x0][0x428] ;  /* 0x00010a0000047ab9 */ /* 0x000fe20000000a00 */
[----:B------:R-:W-:Y:S01]  /*e900*/  ULDC.64 UR6, c[0x0][0x208] ;  /* 0x0000820000067ab9 */ /* 0x000fe20000000a00 */
[----:B0-----:R-:W-:-:S13]  /*e910*/  ISETP.NE.AND P0, PT, R6, 0x1, PT ;  /* 0x000000010600780c */ /* 0x001fda0003f05270 */
[----:B------:R-:W1:Y:S02]  /*e920*/  @P0 LDC.64 R2, c[0x0][0x440] ;  /* 0x00011000ff020b82 */ /* 0x000e640000000a00 */
[----:B-1----:R-:W-:-:S04]  /*e930*/  @P0 IMAD.HI.U32 R5, R0, R2, RZ ;  /* 0x0000000200050227 */ /* 0x002fc800078e00ff */
[----:B------:R-:W-:Y:S01]  /*e940*/  IMAD.MOV.U32 R2, RZ, RZ, R0 ;  /* 0x000000ffff027224 */ /* 0x000fe200078e0000 */
[----:B------:R-:W-:-:S05]  /*e950*/  @P0 SHF.R.U32.HI R2, RZ, R3, R5 ;  /* 0x00000003ff020219 */ /* 0x000fca0000011605 */
[----:B------:R-:W-:-:S04]  /*e960*/  IMAD.MOV R3, RZ, RZ, -R2 ;  /* 0x000000ffff037224 */ /* 0x000fc800078e0a02 */
[----:B------:R-:W-:Y:S01]  /*e970*/  IMAD R0, R6, R3, R0 ;  /* 0x0000000306007224 */ /* 0x000fe200078e0200 */
[----:B------:R-:W-:-:S03]  /*e980*/  SHF.R.S32.HI R3, RZ, 0x1f, R2 ;  /* 0x0000001fff037819 */ /* 0x000fc60000011402 */
[----:B------:R-:W-:-:S04]  /*e990*/  IMAD.WIDE.U32 R2, R19, UR4, R2 ;  /* 0x0000000413027c25 */ /* 0x000fc8000f8e0002 */
[----:B--2---:R-:W-:-:S04]  /*e9a0*/  IMAD R5, R7, UR4, RZ ;  /* 0x0000000407057c24 */ /* 0x004fc8000f8e02ff */
[----:B------:R-:W-:Y:S01]  /*e9b0*/  IMAD R5, R19, UR5, R5 ;  /* 0x0000000513057c24 */ /* 0x000fe2000f8e0205 */
[----:B------:R-:W-:Y:S02]  /*e9c0*/  ULDC.64 UR4, c[0x0][0x418] ;  /* 0x0001060000047ab9 */ /* 0x000fe40000000a00 */
[----:B------:R-:W-:Y:S02]  /*e9d0*/  LEA R6, P0, R2, UR4, 0x2 ;  /* 0x0000000402067c11 */ /* 0x000fe4000f8010ff */
[----:B------:R-:W-:-:S04]  /*e9e0*/  IADD3 R3, R5, R3, RZ ;  /* 0x0000000305037210 */ /* 0x000fc80007ffe0ff */
[----:B------:R-:W-:-:S05]  /*e9f0*/  LEA.HI.X R7, R2, UR5, R3, 0x2, P0 ;  /* 0x0000000502077c11 */ /* 0x000fca00080f1403 */
[----:B------:R0:W5:Y:S02]  /*ea00*/  LDG.E R6, desc[UR6][R6.64] ;  /* 0x0000000606067981 */ /* 0x000164000c1e1900 */
.L_x_58:
[----:B------:R-:W-:Y:S01]  /*ea10*/  LEA R3, R4, UR36, 0x3 ;  /* 0x0000002404037c11 */ /* 0x000fe2000f8e18ff */
[----:B------:R-:W-:Y:S01]  /*ea20*/  BSSY B1, `(.L_x_59) ;  /* 0x0000004000017945 */ /* 0x000fe20003800000 */
[----:B------:R-:W-:-:S04]  /*ea30*/  SHF.L.U32 R2, R8, 0x1f, RZ ;  /* 0x0000001f08027819 */ /* 0x000fc800000006ff */
[----:B------:R-:W2:Y:S02]  /*ea40*/  SYNCS.PHASECHK.TRANS64.TRYWAIT P0, [R3+URZ+0x38840], R2 ;  /* 0x03884002030075a7 */ /* 0x000ea4000800017f */
[----:B--2---:R-:W-:Y:S05]  /*ea50*/  @!P0 BRA `(.L_x_60) ;  /* 0x0000003c00e88947 */ /* 0x004fea0003800000 */
.L_x_164:
[----:B------:R-:W-:Y:S05]  /*ea60*/  BSYNC B1 ;  /* 0x0000000000017941 */ /* 0x000fea0003800000 */
.L_x_59:
[----:B-1----:R-:W1:Y:S01]  /*ea70*/  S2R R5, SR_TID.X ;  /* 0x0000000000057919 */ /* 0x002e620000002100 */
[----:B------:R-:W-:Y:S01]  /*ea80*/  BSSY B1, `(.L_x_61) ;  /* 0x000000b000017945 */ /* 0x000fe20003800000 */
[----:B-1----:R-:W-:-:S04]  /*ea90*/  LOP3.LUT R5, R5, 0x7f, RZ, 0xc0, !PT ;  /* 0x0000007f05057812 */ /* 0x002fc800078ec0ff */
[----:B------:R-:W-:-:S13]  /*eaa0*/  ISETP.NE.AND P1, PT, R5, RZ, PT ;  /* 0x000000ff0500720c */ /* 0x000fda0003f25270 */
[----:B------:R-:W-:Y:S05]  /*eab0*/  @P1 BRA `(.L_x_62) ;  /* 0x00000000001c1947 */ /* 0x000fea0003800000 */
[----:B------:R-:W1:Y:S01]  /*eac0*/  S2R R5, SR_TID.X ;  /* 0x0000000000057919 */ /* 0x000e620000002100 */
[----:B--2---:R-:W-:-:S04]  /*ead0*/  IMAD.MOV.U32 R2, RZ, RZ, 0xa000 ;  /* 0x0000a000ff027424 */ /* 0x004fc800078e00ff */
[----:B------:R3:W-:Y:S01]  /*eae0*/  SYNCS.ARRIVE.TRANS64 RZ, [R3+URZ+0x38830], R2 ;  /* 0x0388300203ff79a7 */ /* 0x0007e2000800003f */
[----:B-1----:R-:W-:-:S04]  /*eaf0*/  LOP3.LUT R5, R5, 0x1f, RZ, 0xc0, !PT ;  /* 0x0000001f05057812 */ /* 0x002fc800078ec0ff */
[----:B------:R-:W-:-:S13]  /*eb00*/  ISETP.NE.AND P0, PT, R5, RZ, PT ;  /* 0x000000ff0500720c */ /* 0x000fda0003f05270 */
[----:B---3--:R-:W-:Y:S05]  /*eb10*/  @!P0 BRA `(.L_x_62) ;  /* 0x0000000000048947 */ /* 0x008fea0003800000 */
[----:B------:R-:W-:Y:S01]  /*eb20*/  BPT.TRAP 0x1 ;  /* 0x000000040000795c */ /* 0x000fe20000300000 */
.L_x_62:
[----:B------:R-:W-:Y:S05]  /*eb30*/  BSYNC B1 ;  /* 0x0000000000017941 */ /* 0x000fea0003800000 */
.L_x_61:
[----:B------:R-:W-:Y:S01]  /*eb40*/  IMAD.MOV.U32 R11, RZ, RZ, RZ ;  /* 0x000000ffff0b7224 */ /* 0x000fe200078e00ff */
[----:B------:R-:W-:Y:S01]  /*eb50*/  UIADD3 UR4, UP0, UR38, 0x370, URZ ;  /* 0x0000037026047890 */ /* 0x000fe2000ff1e03f */
[----:B------:R-:W-:Y:S01]  /*eb60*/  IMAD R5, R4, 0xa000, R9 ;  /* 0x0000a00004057824 */ /* 0x000fe200078e0209 */
[----:B------:R-:W-:Y:S01]  /*eb70*/  PLOP3.LUT P0, PT, PT, PT, PT, 0x80, 0x0 ;  /* 0x000000000000781c */ /* 0x000fe20003f0f070 */
[----:B--2---:R-:W-:Y:S01]  /*eb80*/  VIADD R3, R3, 0x38830 ;  /* 0x0003883003037836 */ /* 0x004fe20000000000 */
[----:B------:R-:W-:Y:S01]  /*eb90*/  R2UR UR10, R11 ;  /* 0x000000000b0a72ca */ /* 0x000fe200000e0000 */
[----:B------:R-:W-:Y:S01]  /*eba0*/  IMAD R2, R0, 0x50, RZ ;  /* 0x0000005000027824 */ /* 0x000fe200078e02ff */
[----:B------:R-:W-:Y:S01]  /*ebb0*/  UIADD3.X UR5, URZ, UR39, URZ, UP0, !UPT ;  /* 0x000000273f057290 */ /* 0x000fe200087fe43f */
[----:B0-----:R-:W-:Y:S01]  /*ebc0*/  VIADD R7, R5, 0x24400 ;  /* 0x0002440005077836 */ /* 0x001fe20000000000 */
[----:B------:R-:W-:Y:S01]  /*ebd0*/  UMOV UR6, 0x0 ;  /* 0x0000000000067882 */ /* 0x000fe20000000000 */
[----:B------:R-:W-:-:S10]  /*ebe0*/  UMOV UR7, 0x14f00000 ;  /* 0x14f0000000077882 */ /* 0x000fd40000000000 */
.L_x_63:
[----:B------:R-:W-:-:S13]  /*ebf0*/  @P0 ELECT P2, URZ, PT ;  /* 0x00000000003f082f */ /* 0x000fda0003840000 */
[----:B-----5:R-:W-:Y:S02]  /*ec00*/  @P2 R2UR UR13, R6 ;  /* 0x00000000060d22ca */ /* 0x020fe400000e0000 */
[----:B------:R-:W-:Y:S02]  /*ec10*/  @P2 R2UR UR12, R16 ;  /* 0x00000000100c22ca */ /* 0x000fe400000e0000 */
[----:B------:R-:W-:Y:S02]  /*ec20*/  @P2 R2UR UR11, R2 ;  /* 0x00000000020b22ca */ /* 0x000fe400000e0000 */
[----:B------:R-:W-:Y:S02]  /*ec30*/  @P2 R2UR UR9, R3 ;  /* 0x00000000030922ca */ /* 0x000fe400000e0000 */
[----:B------:R-:W-:Y:S02]  /*ec40*/  @P2 R2UR UR8, R7 ;  /* 0x00000000070822ca */ /* 0x000fe400000e0000 */
[----:B------:R-:W-:-:S02]  /*ec50*/  @P2 PLOP3.LUT P0, PT, P2, PT, PT, 0x8, 0x0 ;  /* 0x000000000000281c */ /* 0x000fc4000170e170 */
[----:B------:R-:W-:-:S09]  /*ec60*/  PLOP3.LUT P2, PT, PT, PT, PT, 0x8, 0x0 ;  /* 0x000000000000781c */ /* 0x000fd20003f4e170 */
[----:B------:R0:W-:Y:S02]  /*ec70*/  UTMALDG.4D [UR8], [UR4], desc[UR6] ;  /* 0x00000608040075b4 */ /* 0x0001e40008019000 */
[----:B0-----:R-:W-:Y:S05]  /*ec80*/  @P0 BRA.U.ANY `(.L_x_63) ;  /* 0xfffffffd00d80947 */ /* 0x001fea000393ffff */
[----:B------:R-:W-:Y:S01]  /*ec90*/  IMAD.MOV.U32 R21, RZ, RZ, 0x40 ;  /* 0x00000040ff157424 */ /* 0x000fe200078e00ff */
[----:B------:R-:W-:Y:S01]  /*eca0*/  PLOP3.LUT P0, PT, PT, PT, PT, 0x80, 0x0 ;  /* 0x000000000000781c */ /* 0x000fe20003f0f070 */
[----:B------:R-:W-:Y:S01]  /*ecb0*/  VIADD R7, R5, 0x26c00 ;  /* 0x00026c0005077836 */ /* 0x000fe20000000000 */
[----:B------:R-:W-:Y:S01]  /*ecc0*/  UMOV UR6, 0x0 ;  /* 0x0000000000067882 */ /* 0x000fe20000000000 */
[----:B------:R-:W-:Y:S01]  /*ecd0*/  UMOV UR7, 0x14f00000 ;  /* 0x14f0000000077882 */ /* 0x000fe20000000000 */
[----:B------:R-:W-:-:S15]  /*ece0*/  R2UR UR10, R21 ;  /* 0x00000000150a72ca */ /* 0x000fde00000e0000 */
.L_x_64:
[----:B------:R-:W-:-:S13]  /*ecf0*/  @P0 ELECT P2, URZ, PT ;  /* 0x00000000003f082f */ /* 0x000fda0003840000 */
[----:B------:R-:W-:Y:S02]  /*ed00*/  @P2 R2UR UR13, R6 ;  /* 0x00000000060d22ca */ /* 0x000fe400000e0000 */
        /* <DEDUP_REMOVED lines=14> */
.L_x_65:
        /* <DEDUP_REMOVED lines=10> */
[----:B------:R-:W-:Y:S01]  /*ee90*/  MOV R13, 0xc0 ;  /* 0x000000c0000d7802 */ /* 0x000fe20000000f00 */
[----:B------:R-:W-:Y:S01]  /*eea0*/  VIADD R5, R5, 0x2bc00 ;  /* 0x0002bc0005057836 */ /* 0x000fe20000000000 */
[----:B------:R-:W-:Y:S01]  /*eeb0*/  PLOP3.LUT P0, PT, PT, PT, PT, 0x80, 0x0 ;  /* 0x000000000000781c */ /* 0x000fe20003f0f070 */
[----:B------:R-:W-:Y:S01]  /*eec0*/  UMOV UR6, 0x0 ;  /* 0x0000000000067882 */ /* 0x000fe20000000000 */
[----:B------:R-:W-:Y:S01]  /*eed0*/  R2UR UR10, R13 ;  /* 0x000000000d0a72ca */ /* 0x000fe200000e0000 */
[----:B------:R-:W-:-:S14]  /*eee0*/  UMOV UR7, 0x14f00000 ;  /* 0x14f0000000077882 */ /* 0x000fdc0000000000 */
.L_x_66:
        /* <DEDUP_REMOVED lines=10> */
[----:B------:R-:W2:Y:S01]  /*ef90*/  LDL.LU R7, [R1] ;  /* 0x0000000001077983 */ /* 0x000ea20000300800 */
[----:B------:R-:W-:Y:S01]  /*efa0*/  IMAD R3, R18, 0x8, R12 ;  /* 0x0000000812037824 */ /* 0x000fe200078e020c */
[----:B------:R-:W-:Y:S01]  /*efb0*/  BSSY B1, `(.L_x_67) ;  /* 0x0000004000017945 */ /* 0x000fe20003800000 */
[----:B--2---:R-:W-:-:S04]  /*efc0*/  SHF.L.U32 R2, R7, 0x1f, RZ ;  /* 0x0000001f07027819 */ /* 0x004fc800000006ff */
[----:B------:R-:W0:Y:S02]  /*efd0*/  SYNCS.PHASECHK.TRANS64.TRYWAIT P0, [R3+URZ+0x60], R2 ;  /* 0x00006002030075a7 */ /* 0x000e24000800017f */
[----:B0-----:R-:W-:Y:S05]  /*efe0*/  @!P0 BRA `(.L_x_68) ;  /* 0x0000003800988947 */ /* 0x001fea0003800000 */
.L_x_165:
[----:B------:R-:W-:Y:S05]  /*eff0*/  BSYNC B1 ;  /* 0x0000000000017941 */ /* 0x000fea0003800000 */
.L_x_67:
[----:B------:R-:W-:Y:S01]  /*f000*/  BSSY B1, `(.L_x_69) ;  /* 0x000000c000017945 */ /* 0x000fe20003800000 */
[----:B------:R-:W-:Y:S02]  /*f010*/  IMAD.MOV.U32 R14, RZ, RZ, 0x0 ;  /* 0x00000000ff0e7424 */ /* 0x000fe400078e00ff */
[----:B------:R-:W-:Y:S01]  /*f020*/  IMAD.MOV.U32 R15, RZ, RZ, 0x14f00000 ;  /* 0x14f00000ff0f7424 */ /* 0x000fe200078e00ff */
[----:B------:R-:W-:Y:S06]  /*f030*/  @P1 BRA `(.L_x_70) ;  /* 0x0000000000201947 */ /* 0x000fec0003800000 */
[----:B------:R-:W1:Y:S01]  /*f040*/  S2R R5, SR_TID.X ;  /* 0x0000000000057919 */ /* 0x000e620000002100 */
[----:B0-----:R-:W-:Y:S01]  /*f050*/  LEA R2, R18, UR36, 0x3 ;  /* 0x0000002412027c11 */ /* 0x001fe2000f8e18ff */
[----:B------:R-:W-:-:S04]  /*f060*/  IMAD.MOV.U32 R3, RZ, RZ, 0xa000 ;  /* 0x0000a000ff037424 */ /* 0x000fc800078e00ff */
[----:B------:R2:W-:Y:S01]  /*f070*/  SYNCS.ARRIVE.TRANS64 RZ, [R2+URZ+0x38850], R3 ;  /* 0x0388500302ff79a7 */ /* 0x0005e2000800003f */
[----:B-1----:R-:W-:-:S04]  /*f080*/  LOP3.LUT R5, R5, 0x1f, RZ, 0xc0, !PT ;  /* 0x0000001f05057812 */ /* 0x002fc800078ec0ff */
[----:B------:R-:W-:-:S13]  /*f090*/  ISETP.NE.AND P0, PT, R5, RZ, PT ;  /* 0x000000ff0500720c */ /* 0x000fda0003f05270 */
[----:B--2---:R-:W-:Y:S05]  /*f0a0*/  @!P0 BRA `(.L_x_70) ;  /* 0x0000000000048947 */ /* 0x004fea0003800000 */
[----:B------:R-:W-:Y:S01]  /*f0b0*/  BPT.TRAP 0x1 ;  /* 0x000000040000795c */ /* 0x000fe20000300000 */
.L_x_70:
[----:B------:R-:W-:Y:S05]  /*f0c0*/  BSYNC B1 ;  /* 0x0000000000017941 */ /* 0x000fea0003800000 */
.L_x_69:
[----:B------:R-:W2:Y:S01]  /*f0d0*/  LDL.LU R5, [R1+0x4] ;  /* 0x0000040001057983 */ /* 0x000ea20000300800 */
[----:B------:R-:W-:Y:S01]  /*f0e0*/  R2UR UR10, R11 ;  /* 0x000000000b0a72ca */ /* 0x000fe200000e0000 */
[----:B0-----:R-:W-:Y:S01]  /*f0f0*/  IMAD R3, R18, 0xa000, R9 ;  /* 0x0000a00012037824 */ /* 0x001fe200078e0209 */
[----:B------:R-:W-:Y:S01]  /*f100*/  R2UR UR6, R14 ;  /* 0x000000000e0672ca */ /* 0x000fe200000e0000 */
[----:B------:R-:W-:Y:S01]  /*f110*/  UIADD3 UR4, UP0, UR38, 0x470, URZ ;  /* 0x0000047026047890 */ /* 0x000fe2000ff1e03f */
[----:B------:R-:W-:Y:S01]  /*f120*/  R2UR UR7, R15 ;  /* 0x000000000f0772ca */ /* 0x000fe200000e0000 */
[----:B------:R-:W-:Y:S01]  /*f130*/  VIADD R7, R3, 0x400 ;  /* 0x0000040003077836 */ /* 0x000fe20000000000 */
[----:B------:R-:W-:Y:S01]  /*f140*/  LEA R2, R18, UR36, 0x3 ;  /* 0x0000002412027c11 */ /* 0x000fe2000f8e18ff */
[----:B------:R-:W-:Y:S01]  /*f150*/  UIADD3.X UR5, URZ, UR39, URZ, UP0, !UPT ;  /* 0x000000273f057290 */ /* 0x000fe200087fe43f */
[----:B------:R-:W-:-:S03]  /*f160*/  PLOP3.LUT P0, PT, PT, PT, PT, 0x80, 0x0 ;  /* 0x000000000000781c */ /* 0x000fc60003f0f070 */
[----:B------:R-:W-:Y:S02]  /*f170*/  VIADD R2, R2, 0x38850 ;  /* 0x0003885002027836 */ /* 0x000fe40000000000 */
[----:B--2---:R-:W-:-:S08]  /*f180*/  IMAD R5, R5, 0x50, RZ ;  /* 0x0000005005057824 */ /* 0x004fd000078e02ff */
.L_x_71:
        /* <DEDUP_REMOVED lines=10> */
[----:B------:R-:W-:Y:S01]  /*f230*/  R2UR UR10, R21 ;  /* 0x00000000150a72ca */ /* 0x000fe200000e0000 */
[----:B------:R-:W-:Y:S01]  /*f240*/  VIADD R7, R3, 0x2c00 ;  /* 0x00002c0003077836 */ /* 0x000fe20000000000 */
[----:B------:R-:W-:Y:S02]  /*f250*/  R2UR UR6, R14 ;  /* 0x000000000e0672ca */ /* 0x000fe400000e0000 */
[----:B------:R-:W-:Y:S02]  /*f260*/  R2UR UR7, R15 ;  /* 0x000000000f0772ca */ /* 0x000fe400000e0000 */
[----:B------:R-:W-:-:S13]  /*f270*/  PLOP3.LUT P0, PT, PT, PT, PT, 0x80, 0x0 ;  /* 0x000000000000781c */ /* 0x000fda0003f0f070 */
.L_x_72:
        /* <DEDUP_REMOVED lines=10> */
[----:B------:R-:W-:Y:S02]  /*f320*/  R2UR UR10, R20 ;  /* 0x00000000140a72ca */ /* 0x000fe400000e0000 */
[----:B------:R-:W-:Y:S02]  /*f330*/  R2UR UR6, R14 ;  /* 0x000000000e0672ca */ /* 0x000fe400000e0000 */
[----:B------:R-:W-:Y:S02]  /*f340*/  R2UR UR7, R15 ;  /* 0x000000000f0772ca */ /* 0x000fe400000e0000 */
[----:B------:R-:W-:Y:S02]  /*f350*/  PLOP3.LUT P0, PT, PT, PT, PT, 0x80, 0x0 ;  /* 0x000000000000781c */ /* 0x000fe40003f0f070 */
[----:B------:R-:W-:-:S11]  /*f360*/  IADD3 R7, R3, 0x5400, RZ ;  /* 0x0000540003077810 */ /* 0x000fd60007ffe0ff */
.L_x_73:
        /* <DEDUP_REMOVED lines=15> */
.L_x_74:
        /* <DEDUP_REMOVED lines=10> */
[----:B------:R0:W-:Y:S01]  /*f500*/  STL [R1+0x4], R0 ;  /* 0x0000040001007387 */ /* 0x0001e20000100800 */
[----:B------:R-:W-:-:S07]  /*f510*/  IMAD.MOV.U32 R17, RZ, RZ, R6 ;  /* 0x000000ffff117224 */ /* 0x000fce00078e0006 */
.L_x_57:
[----:B------:R-:W-:Y:S05]  /*f520*/  BSYNC B0 ;  /* 0x0000000000007941 */ /* 0x000fea0003800000 */
.L_x_56:
[----:B0-----:R-:W2:Y:S01]  /*f530*/  LDL.LU R0, [R1+0x24] ;  /* 0x0000240001007983 */ /* 0x001ea20000300800 */
[----:B------:R-:W-:-:S03]  /*f540*/  IMAD.MOV.U32 R18, RZ, RZ, R4 ;  /* 0x000000ffff127224 */ /* 0x000fc600078e0004 */
[----:B------:R0:W-:Y:S02]  /*f550*/  STL [R1], R8 ;  /* 0x0000000801007387 */ /* 0x0001e40000100800 */
[----:B0-2---:R-:W-:-:S07]  /*f560*/  VIADD R0, R0, 0xfffffffd ;  /* 0xfffffffd00007836 */ /* 0x005fce0000000000 */
.L_x_55:
[----:B------:R-:W3:Y:S01]  /*f570*/  LDL.LU R2, [R1+0x1c] ;  /* 0x00001c0001027983 */ /* 0x000ee20000300800 */
[----:B------:R-:W-:Y:S01]  /*f580*/  IMAD.MOV R10, RZ, RZ, -R10 ;  /* 0x000000ffff0a7224 */ /* 0x000fe200078e0a0a */
[----:B------:R-:W-:Y:S04]  /*f590*/  BSSY B0, `(.L_x_54) ;  /* 0x00001ab000007945 */ /* 0x000fe80003800000 */
[----:B---3--:R-:W-:-:S13]  /*f5a0*/  ISETP.NE.AND P0, PT, R2, R10, PT ;  /* 0x0000000a0200720c */ /* 0x008fda0003f05270 */
[----:B------:R-:W-:Y:S05]  /*f5b0*/  @!P0 BRA `(.L_x_75) ;  /* 0x0000001800a08947 */ /* 0x000fea0003800000 */
[----:B------:R-:W-:-:S07]  /*f5c0*/  IMAD.MOV.U32 R4, RZ, RZ, R17 ;  /* 0x000000ffff047224 */ /* 0x000fce00078e0011 */
.L_x_114:
[----:B--2---:R-:W2:Y:S04]  /*f5d0*/  LDL R3, [R1+0xc] ;  /* 0x00000c0001037983 */ /* 0x004ea80000100800 */
[----:B---3--:R-:W3:Y:S01]  /*f5e0*/  LDL R2, [R1] ;  /* 0x0000000001027983 */ /* 0x008ee20000100800 */
[----:B------:R-:W-:Y:S01]  /*f5f0*/  VIADD R6, R18, 0x1 ;  /* 0x0000000112067836 */ /* 0x000fe20000000000 */
[----:B------:R-:W-:Y:S04]  /*f600*/  BSSY B1, `(.L_x_76) ;  /* 0x00000ce000017945 */ /* 0x000fe80003800000 */
[----:B------:R-:W-:-:S04]  /*f610*/  ISETP.NE.AND P0, PT, R6, 0x2, PT ;  /* 0x000000020600780c */ /* 0x000fc80003f05270 */
[----:B------:R-:W-:Y:S02]  /*f620*/  SEL R7, RZ, 0x1, P0 ;  /* 0x00000001ff077807 */ /* 0x000fe40000000000 */
[----:B------:R-:W-:Y:S02]  /*f630*/  SEL R6, R6, RZ, P0 ;  /* 0x000000ff06067207 */ /* 0x000fe40000000000 */
[----:B--2---:R-:W-:Y:S02]  /*f640*/  ISETP.NE.AND P1, PT, R3, RZ, PT ;  /* 0x000000ff0300720c */ /* 0x004fe40003f25270 */
[----:B---3--:R-:W-:-:S11]  /*f650*/  LOP3.LUT R7, R2, R7, RZ, 0x3c, !PT ;  /* 0x0000000702077212 */ /* 0x008fd600078e3cff */
[----:B0-----:R-:W-:Y:S05]  /*f660*/  @!P1 BRA `(.L_x_77) ;  /* 0x0000000c001c9947 */ /* 0x001fea0003800000 */
[----:B------:R-:W2:Y:S01]  /*f670*/  LDL R2, [R1+0x10] ;  /* 0x0000100001027983 */ /* 0x000ea20000100800 */
[----:B------:R-:W-:Y:S01]  /*f680*/  IMAD.MOV.U32 R8, RZ, RZ, R0 ;  /* 0x000000ffff087224 */ /* 0x000fe200078e0000 */
[----:B--2---:R-:W-:-:S13]  /*f690*/  ISETP.NE.AND P1, PT, R2, RZ, PT ;  /* 0x000000ff0200720c */ /* 0x004fda0003f25270 */
[----:B------:R-:W-:Y:S05]  /*f6a0*/  @!P1 BRA `(.L_x_78) ;  /* 0x0000000000509947 */ /* 0x000fea0003800000 */
[----:B------:R-:W2:Y:S01]  /*f6b0*/  LDL R10, [R1+0x8] ;  /* 0x00000800010a7983 */ /* 0x000ea20000100800 */
[----:B-1----:R-:W0:Y:S01]  /*f6c0*/  LDC R5, c[0x0][0x43c] ;  /* 0x00010f00ff057b82 */ /* 0x002e220000000800 */
[----:B------:R-:W-:Y:S01]  /*f6d0*/  ULDC.64 UR4, c[0x0][0x428] ;  /* 0x00010a0000047ab9 */ /* 0x000fe20000000a00 */
[----:B------:R-:W-:Y:S01]  /*f6e0*/  ULDC.64 UR6, c[0x0][0x208] ;  /* 0x0000820000067ab9 */ /* 0x000fe20000000a00 */
[----:B0-----:R-:W-:-:S13]  /*f6f0*/  ISETP.NE.AND P0, PT, R5, 0x1, PT ;  /* 0x000000010500780c */ /* 0x001fda0003f05270 */
[----:B------:R-:W0:Y:S02]  /*f700*/  @P0 LDC.64 R2, c[0x0][0x440] ;  /* 0x00011000ff020b82 */ /* 0x000e240000000a00 */
[----:B0-----:R-:W-:Y:S01]  /*f710*/  @P0 IMAD.HI.U32 R4, R0, R2, RZ ;  /* 0x0000000200040227 */ /* 0x001fe200078e00ff */
[----:B------:R-:W-:-:S04]  /*f720*/  MOV R2, R0 ;  /* 0x0000000000027202 */ /* 0x000fc80000000f00 */
[----:B------:R-:W-:-:S04]  /*f730*/  @P0 SHF.R.U32.HI R2, RZ, R3, R4 ;  /* 0x00000003ff020219 */ /* 0x000fc80000011604 */
[--C-:B------:R-:W-:Y:S01]  /*f740*/  SHF.R.S32.HI R3, RZ, 0x1f, R2.reuse ;  /* 0x0000001fff037819 */ /* 0x100fe20000011402 */
[--C-:B------:R-:W-:Y:S02]  /*f750*/  IMAD.MOV R8, RZ, RZ, -R2.reuse ;  /* 0x000000ffff087224 */ /* 0x100fe400078e0a02 */
[----:B------:R-:W-:-:S04]  /*f760*/  IMAD.WIDE.U32 R2, R19, UR4, R2 ;  /* 0x0000000413027c25 */ /* 0x000fc8000f8e0002 */
[----:B------:R-:W-:Y:S02]  /*f770*/  IMAD R8, R5, R8, R0 ;  /* 0x0000000805087224 */ /* 0x000fe400078e0200 */
[----:B--2---:R-:W-:-:S04]  /*f780*/  IMAD R4, R10, UR4, RZ ;  /* 0x000000040a047c24 */ /* 0x004fc8000f8e02ff */
[----:B------:R-:W-:Y:S01]  /*f790*/  IMAD R4, R19, UR5, R4 ;  /* 0x0000000513047c24 */ /* 0x000fe2000f8e0204 */
[----:B------:R-:W-:-:S03]  /*f7a0*/  ULDC.64 UR4, c[0x0][0x418] ;  /* 0x0001060000047ab9 */ /* 0x000fc60000000a00 */
[----:B------:R-:W-:Y:S01]  /*f7b0*/  IMAD.IADD R3, R4, 0x1, R3 ;  /* 0x0000000104037824 */ /* 0x000fe200078e0203 */
[----:B------:R-:W-:-:S04]  /*f7c0*/  LEA R4, P0, R2, UR4, 0x2 ;  /* 0x0000000402047c11 */ /* 0x000fc8000f8010ff */
[----:B------:R-:W-:-:S05]  /*f7d0*/  LEA.HI.X R5, R2, UR5, R3, 0x2, P0 ;  /* 0x0000000502057c11 */ /* 0x000fca00080f1403 */
[----:B------:R0:W5:Y:S04]  /*f7e0*/  LDG.E R4, desc[UR6][R4.64] ;  /* 0x0000000604047981 */ /* 0x000168000c1e1900 */
.L_x_78:
[----:B------:R-:W-:Y:S01]  /*f7f0*/  LEA R3, R6, UR36, 0x3 ;  /* 0x0000002406037c11 */ /* 0x000fe2000f8e18ff */
[----:B------:R-:W-:Y:S01]  /*f800*/  BSSY B2, `(.L_x_79) ;  /* 0x0000004000027945 */ /* 0x000fe20003800000 */
[----:B------:R-:W-:-:S04]  /*f810*/  SHF.L.U32 R2, R7, 0x1f, RZ ;  /* 0x0000001f07027819 */ /* 0x000fc800000006ff */
[----:B------:R-:W2:Y:S02]  /*f820*/  SYNCS.PHASECHK.TRANS64.TRYWAIT P0, [R3+URZ+0x38840], R2 ;  /* 0x03884002030075a7 */ /* 0x000ea4000800017f */
[----:B--2---:R-:W-:Y:S05]  /*f830*/  @!P0 BRA `(.L_x_80) ;  /* 0x0000003000988947 */ /* 0x004fea0003800000 */
.L_x_166:
[----:B------:R-:W-:Y:S05]  /*f840*/  BSYNC B2 ;  /* 0x0000000000027941 */ /* 0x000fea0003800000 */
.L_x_79:
[----:B01----:R-:W0:Y:S01]  /*f850*/  S2R R5, SR_TID.X ;  /* 0x0000000000057919 */ /* 0x003e220000002100 */
[----:B------:R-:W-:Y:S01]  /*f860*/  BSSY B2, `(.L_x_81) ;  /* 0x000000b000027945 */ /* 0x000fe20003800000 */
[----:B0-----:R-:W-:-:S04]  /*f870*/  LOP3.LUT R5, R5, 0x7f, RZ, 0xc0, !PT ;  /* 0x0000007f05057812 */ /* 0x001fc800078ec0ff */
[----:B------:R-:W-:-:S13]  /*f880*/  ISETP.NE.AND P1, PT, R5, RZ, PT ;  /* 0x000000ff0500720c */ /* 0x000fda0003f25270 */
[----:B------:R-:W-:Y:S05]  /*f890*/  @P1 BRA `(.L_x_82) ;  /* 0x00000000001c1947 */ /* 0x000fea0003800000 */
[----:B------:R-:W0:Y:S01]  /*f8a0*/  S2R R5, SR_TID.X ;  /* 0x0000000000057919 */ /* 0x000e220000002100 */
[----:B--2---:R-:W-:-:S04]  /*f8b0*/  IMAD.MOV.U32 R2, RZ, RZ, 0xa000 ;  /* 0x0000a000ff027424 */ /* 0x004fc800078e00ff */
[----:B------:R1:W-:Y:S01]  /*f8c0*/  SYNCS.ARRIVE.TRANS64 RZ, [R3+URZ+0x38830], R2 ;  /* 0x0388300203ff79a7 */ /* 0x0003e2000800003f */
[----:B0-----:R-:W-:-:S04]  /*f8d0*/  LOP3.LUT R5, R5, 0x1f, RZ, 0xc0, !PT ;  /* 0x0000001f05057812 */ /* 0x001fc800078ec0ff */
[----:B------:R-:W-:-:S13]  /*f8e0*/  ISETP.NE.AND P0, PT, R5, RZ, PT ;  /* 0x000000ff0500720c */ /* 0x000fda0003f05270 */
[----:B-1----:R-:W-:Y:S05]  /*f8f0*/  @!P0 BRA `(.L_x_82) ;  /* 0x0000000000048947 */ /* 0x002fea0003800000 */
[----:B------:R-:W-:Y:S01]  /*f900*/  BPT.TRAP 0x1 ;  /* 0x000000040000795c */ /* 0x000fe20000300000 */
.L_x_82:
[----:B------:R-:W-:Y:S05]  /*f910*/  BSYNC B2 ;  /* 0x0000000000027941 */ /* 0x000fea0003800000 */
.L_x_81:
        /* <DEDUP_REMOVED lines=8> */
[----:B------:R-:W-:Y:S01]  /*f9a0*/  VIADD R10, R5, 0x24400 ;  /* 0x00024400050a7836 */ /* 0x000fe20000000000 */
[----:B------:R-:W-:Y:S01]  /*f9b0*/  UMOV UR6, 0x0 ;  /* 0x0000000000067882 */ /* 0x000fe20000000000 */
[----:B------:R-:W-:-:S10]  /*f9c0*/  UMOV UR7, 0x14f00000 ;  /* 0x14f0000000077882 */ /* 0x000fd40000000000 */
.L_x_83:
        /* <DEDUP_REMOVED lines=16> */
.L_x_84:
        /* <DEDUP_REMOVED lines=16> */
.L_x_85:
        /* <DEDUP_REMOVED lines=16> */
.L_x_86:
        /* <DEDUP_REMOVED lines=16> */
.L_x_167:
[----:B------:R-:W-:Y:S05]  /*fdd0*/  BSYNC B2 ;  /* 0x0000000000027941 */ /* 0x000fea0003800000 */
.L_x_87:
[----:B------:R-:W-:Y:S01]  /*fde0*/  BSSY B2, `(.L_x_89) ;  /* 0x000000b000027945 */ /* 0x000fe20003800000 */
[----:B0-----:R-:W-:Y:S02]  /*fdf0*/  IMAD.MOV.U32 R2, RZ, RZ, 0x0 ;  /* 0x00000000ff027424 */ /* 0x001fe400078e00ff */
[----:B------:R-:W-:Y:S01]  /*fe00*/  IMAD.MOV.U32 R3, RZ, RZ, 0x14f00000 ;  /* 0x14f00000ff037424 */ /* 0x000fe200078e00ff */
[----:B------:R-:W-:Y:S06]  /*fe10*/  @P1 BRA `(.L_x_90) ;  /* 0x00000000001c1947 */ /* 0x000fec0003800000 */
[----:B------:R-:W-:-:S04]  /*fe20*/  IMAD.MOV.U32 R10, RZ, RZ, 0xa000 ;  /* 0x0000a000ff0a7424 */ /* 0x000fc800078e00ff */
[----:B------:R0:W-:Y:S02]  /*fe30*/  SYNCS.ARRIVE.TRANS64 RZ, [R5+URZ+0x50], R10 ;  /* 0x0000500a05ff79a7 */ /* 0x0001e4000800003f */
[----:B0-----:R-:W0:Y:S02]  /*fe40*/  S2R R10, SR_TID.X ;  /* 0x00000000000a7919 */ /* 0x001e240000002100 */
[----:B0-----:R-:W-:-:S04]  /*fe50*/  LOP3.LUT R10, R10, 0x1f, RZ, 0xc0, !PT ;  /* 0x0000001f0a0a7812 */ /* 0x001fc800078ec0ff */
[----:B------:R-:W-:-:S13]  /*fe60*/  ISETP.NE.AND P0, PT, R10, RZ, PT ;  /* 0x000000ff0a00720c */ /* 0x000fda0003f05270 */
[----:B------:R-:W-:Y:S05]  /*fe70*/  @!P0 BRA `(.L_x_90) ;  /* 0x0000000000048947 */ /* 0x000fea0003800000 */
[----:B------:R-:W-:Y:S01]  /*fe80*/  BPT.TRAP 0x1 ;  /* 0x000000040000795c */ /* 0x000fe20000300000 */
.L_x_90:
[----:B------:R-:W-:Y:S05]  /*fe90*/  BSYNC B2 ;  /* 0x0000000000027941 */ /* 0x000fea0003800000 */
.L_x_89:
[----:B------:R-:W2:Y:S01]  /*fea0*/  LDL.LU R10, [R1+0x4] ;  /* 0x00000400010a7983 */ /* 0x000ea20000300800 */
[----:B------:R-:W-:Y:S01]  /*feb0*/  R2UR UR6, R2 ;  /* 0x00000000020672ca */ /* 0x000fe200000e0000 */
[----:B------:R-:W-:Y:S01]  /*fec0*/  IMAD R18, R18, 0xa000, R9 ;  /* 0x0000a00012127824 */ /* 0x000fe200078e0209 */
[----:B------:R-:W-:Y:S01]  /*fed0*/  R2UR UR7, R3 ;  /* 0x00000000030772ca */ /* 0x000fe200000e0000 */
[----:B------:R-:W-:Y:S01]  /*fee0*/  UIADD3 UR4, UP0, UR38, 0x470, URZ ;  /* 0x0000047026047890 */ /* 0x000fe2000ff1e03f */
[----:B------:R-:W-:Y:S01]  /*fef0*/  R2UR UR10, R11 ;  /* 0x000000000b0a72ca */ /* 0x000fe200000e0000 */
[----:B------:R-:W-:Y:S01]  /*ff00*/  VIADD R5, R5, 0x50 ;  /* 0x0000005005057836 */ /* 0x000fe20000000000 */
[----:B------:R-:W-:Y:S01]  /*ff10*/  PLOP3.LUT P0, PT, PT, PT, PT, 0x80, 0x0 ;  /* 0x000000000000781c */ /* 0x000fe20003f0f070 */
[----:B------:R-:W-:Y:S01]  /*ff20*/  UIADD3.X UR5, URZ, UR39, URZ, UP0, !UPT ;  /* 0x000000273f057290 */ /* 0x000fe200087fe43f */
[----:B------:R-:W-:Y:S01]  /*ff30*/  IADD3 R11, R18, 0x400, RZ ;  /* 0x00000400120b7810 */ /* 0x000fe20007ffe0ff */
[----:B--2---:R-:W-:-:S10]  /*ff40*/  IMAD R10, R10, 0x50, RZ ;  /* 0x000000500a0a7824 */ /* 0x004fd400078e02ff */
.L_x_91:
        /* <DEDUP_REMOVED lines=15> */
.L_x_92:
        /* <DEDUP_REMOVED lines=15> */
.L_x_93:
        /* <DEDUP_REMOVED lines=15> */
.L_x_94:
        /* <DEDUP_REMOVED lines=12> */
.L_x_77:
[----:B------:R-:W-:Y:S05]  /*102e0*/  BSYNC B1 ;  /* 0x0000000000017941 */ /* 0x000fea0003800000 */
.L_x_76:
[----:B------:R-:W2:Y:S01]  /*102f0*/  LDL R2, [R1+0xc] ;  /* 0x00000c0001027983 */ /* 0x000ea20000100800 */
[----:B------:R-:W-:Y:S01]  /*10300*/  VIADD R18, R6, 0x1 ;  /* 0x0000000106127836 */ /* 0x000fe20000000000 */
[----:B------:R-:W-:Y:S04]  /*10310*/  BSSY B1, `(.L_x_95) ;  /* 0x00000cf000017945 */ /* 0x000fe80003800000 */
[----:B------:R-:W-:-:S04]  /*10320*/  ISETP.NE.AND P0, PT, R18, 0x2, PT ;  /* 0x000000021200780c */ /* 0x000fc80003f05270 */
[----:B------:R-:W-:Y:S02]  /*10330*/  SEL R18, R18, RZ, P0 ;  /* 0x000000ff12127207 */ /* 0x000fe40000000000 */
[----:B--2---:R-:W-:Y:S02]  /*10340*/  ISETP.NE.AND P1, PT, R2, RZ, PT ;  /* 0x000000ff0200720c */ /* 0x004fe40003f25270 */
[----:B------:R-:W-:-:S04]  /*10350*/  SEL R2, RZ, 0x1, P0 ;  /* 0x00000001ff027807 */ /* 0x000fc80000000000 */
[----:B------:R-:W-:-:S05]  /*10360*/  LOP3.LUT R10, R7, R2, RZ, 0x3c, !PT ;  /* 0x00000002070a7212 */ /* 0x000fca00078e3cff */
[----:B------:R2:W-:Y:S02]  /*10370*/  STL [R1], R10 ;  /* 0x0000000a01007387 */ /* 0x0005e40000100800 */
[----:B------:R-:W-:Y:S05]  /*10380*/  @!P1 BRA `(.L_x_96) ;  /* 0x0000000c001c9947 */ /* 0x000fea0003800000 */
[----:B------:R-:W3:Y:S01]  /*10390*/  LDL R3, [R1+0x10] ;  /* 0x0000100001037983 */ /* 0x000ee20000100800 */
[----:B0-----:R-:W-:Y:S01]  /*103a0*/  VIADD R8, R0, 0xffffffff ;  /* 0xffffffff00087836 */ /* 0x001fe20000000000 */
[----:B---3--:R-:W-:-:S13]  /*103b0*/  ISETP.NE.AND P1, PT, R3, RZ, PT ;  /* 0x000000ff0300720c */ /* 0x008fda0003f25270 */
[----:B------:R-:W-:Y:S05]  /*103c0*/  @!P1 BRA `(.L_x_97) ;  /* 0x0000000000509947 */ /* 0x000fea0003800000 */
[----:B------:R-:W3:Y:S01]  /*103d0*/  LDL R11, [R1+0x8] ;  /* 0x00000800010b7983 */ /* 0x000ee20000100800 */
[----:B-1----:R-:W0:Y:S01]  /*103e0*/  LDC R5, c[0x0][0x43c] ;  /* 0x00010f00ff057b82 */ /* 0x002e220000000800 */
[----:B------:R-:W-:Y:S01]  /*103f0*/  ULDC.64 UR4, c[0x0][0x428] ;  /* 0x00010a0000047ab9 */ /* 0x000fe20000000a00 */
[----:B------:R-:W-:Y:S01]  /*10400*/  ULDC.64 UR6, c[0x0][0x208] ;  /* 0x0000820000067ab9 */ /* 0x000fe20000000a00 */
[----:B0-----:R-:W-:-:S13]  /*10410*/  ISETP.NE.AND P0, PT, R5, 0x1, PT ;  /* 0x000000010500780c */ /* 0x001fda0003f05270 */
[----:B------:R-:W0:Y:S02]  /*10420*/  @P0 LDC.64 R2, c[0x0][0x440] ;  /* 0x00011000ff020b82 */ /* 0x000e240000000a00 */
[----:B0-----:R-:W-:-:S04]  /*10430*/  @P0 IMAD.HI.U32 R4, R8, R2, RZ ;  /* 0x0000000208040227 */ /* 0x001fc800078e00ff */
[----:B------:R-:W-:Y:S01]  /*10440*/  IMAD.MOV.U32 R2, RZ, RZ, R8 ;  /* 0x000000ffff027224 */ /* 0x000fe200078e0008 */
[----:B------:R-:W-:-:S05]  /*10450*/  @P0 SHF.R.U32.HI R2, RZ, R3, R4 ;  /* 0x00000003ff020219 */ /* 0x000fca0000011604 */
[----:B------:R-:W-:-:S04]  /*10460*/  IMAD.MOV R3, RZ, RZ, -R2 ;  /* 0x000000ffff037224 */ /* 0x000fc800078e0a02 */
[----:B------:R-:W-:Y:S01]  /*10470*/  IMAD R8, R5, R3, R8 ;  /* 0x0000000305087224 */ /* 0x000fe200078e0208 */
[----:B------:R-:W-:-:S03]  /*10480*/  SHF.R.S32.HI R3, RZ, 0x1f, R2 ;  /* 0x0000001fff037819 */ /* 0x000fc60000011402 */
[----:B------:R-:W-:-:S04]  /*10490*/  IMAD.WIDE.U32 R2, R19, UR4, R2 ;  /* 0x0000000413027c25 */ /* 0x000fc8000f8e0002 */
[----:B---3--:R-:W-:-:S04]  /*104a0*/  IMAD R4, R11, UR4, RZ ;  /* 0x000000040b047c24 */ /* 0x008fc8000f8e02ff */
[----:B------:R-:W-:Y:S01]  /*104b0*/  IMAD R4, R19, UR5, R4 ;  /* 0x0000000513047c24 */ /* 0x000fe2000f8e0204 */
[----:B------:R-:W-:-:S04]  /*104c0*/  ULDC.64 UR4, c[0x0][0x418] ;  /* 0x0001060000047ab9 */ /* 0x000fc80000000a00 */
[----:B------:R-:W-:Y:S02]  /*104d0*/  IADD3 R3, R4, R3, RZ ;  /* 0x0000000304037210 */ /* 0x000fe40007ffe0ff */
[----:B------:R-:W-:-:S04]  /*104e0*/  LEA R4, P0, R2, UR4, 0x2 ;  /* 0x0000000402047c11 */ /* 0x000fc8000f8010ff */
[----:B------:R-:W-:-:S05]  /*104f0*/  LEA.HI.X R5, R2, UR5, R3, 0x2, P0 ;  /* 0x0000000502057c11 */ /* 0x000fca00080f1403 */
[----:B------:R0:W5:Y:S04]  /*10500*/  LDG.E R4, desc[UR6][R4.64] ;  /* 0x0000000604047981 */ /* 0x000168000c1e1900 */
.L_x_97:
[----:B------:R-:W-:Y:S01]  /*10510*/  LEA R2, R18, UR36, 0x3 ;  /* 0x0000002412027c11 */ /* 0x000fe2000f8e18ff */
[----:B------:R-:W-:Y:S01]  /*10520*/  BSSY B2, `(.L_x_98) ;  /* 0x0000004000027945 */ /* 0x000fe20003800000 */
[----:B------:R-:W-:-:S04]  /*10530*/  SHF.L.U32 R3, R10, 0x1f, RZ ;  /* 0x0000001f0a037819 */ /* 0x000fc800000006ff */
[----:B------:R-:W3:Y:S02]  /*10540*/  SYNCS.PHASECHK.TRANS64.TRYWAIT P0, [R2+URZ+0x38840], R3 ;  /* 0x03884003020075a7 */ /* 0x000ee4000800017f */
[----:B---3--:R-:W-:Y:S05]  /*10550*/  @!P0 BRA `(.L_x_99) ;  /* 0x0000002400788947 */ /* 0x008fea0003800000 */
.L_x_168:
[----:B------:R-:W-:Y:S05]  /*10560*/  BSYNC B2 ;  /* 0x0000000000027941 */ /* 0x000fea0003800000 */
.L_x_98:
[----:B01----:R-:W0:Y:S01]  /*10570*/  S2R R5, SR_TID.X ;  /* 0x0000000000057919 */ /* 0x003e220000002100 */
[----:B------:R-:W-:Y:S01]  /*10580*/  BSSY B2, `(.L_x_100) ;  /* 0x000000b000027945 */ /* 0x000fe20003800000 */
[----:B0-----:R-:W-:-:S04]  /*10590*/  LOP3.LUT R5, R5, 0x7f, RZ, 0xc0, !PT ;  /* 0x0000007f05057812 */ /* 0x001fc800078ec0ff */
[----:B------:R-:W-:-:S13]  /*105a0*/  ISETP.NE.AND P1, PT, R5, RZ, PT ;  /* 0x000000ff0500720c */ /* 0x000fda0003f25270 */
[----:B------:R-:W-:Y:S05]  /*105b0*/  @P1 BRA `(.L_x_101) ;  /* 0x00000000001c1947 */ /* 0x000fea0003800000 */
[----:B------:R-:W0:Y:S01]  /*105c0*/  S2R R5, SR_TID.X ;  /* 0x0000000000057919 */ /* 0x000e220000002100 */
[----:B---3--:R-:W-:-:S04]  /*105d0*/  IMAD.MOV.U32 R3, RZ, RZ, 0xa000 ;  /* 0x0000a000ff037424 */ /* 0x008fc800078e00ff */
[----:B------:R1:W-:Y:S01]  /*105e0*/  SYNCS.ARRIVE.TRANS64 RZ, [R2+URZ+0x38830], R3 ;  /* 0x0388300302ff79a7 */ /* 0x0003e2000800003f */
[----:B0-----:R-:W-:-:S04]  /*105f0*/  LOP3.LUT R5, R5, 0x1f, RZ, 0xc0, !PT ;  /* 0x0000001f05057812 */ /* 0x001fc800078ec0ff */
[----:B------:R-:W-:-:S13]  /*10600*/  ISETP.NE.AND P0, PT, R5, RZ, PT ;  /* 0x000000ff0500720c */ /* 0x000fda0003f05270 */
[----:B-1----:R-:W-:Y:S05]  /*10610*/  @!P0 BRA `(.L_x_101) ;  /* 0x0000000000048947 */ /* 0x002fea0003800000 */
[----:B------:R-:W-:Y:S01]  /*10620*/  BPT.TRAP 0x1 ;  /* 0x000000040000795c */ /* 0x000fe20000300000 */
.L_x_101:
[----:B------:R-:W-:Y:S05]  /*10630*/  BSYNC B2 ;  /* 0x0000000000027941 */ /* 0x000fea0003800000 */
.L_x_100:
[----:B------:R-:W-:Y:S01]  /*10640*/  IMAD.MOV.U32 R11, RZ, RZ, RZ ;  /* 0x000000ffff0b7224 */ /* 0x000fe200078e00ff */
[----:B------:R-:W-:Y:S01]  /*10650*/  UIADD3 UR4, UP0, UR38, 0x370, URZ ;  /* 0x0000037026047890 */ /* 0x000fe2000ff1e03f */
[C---:B---3--:R-:W-:Y:S01]  /*10660*/  IMAD R3, R18.reuse, 0x8, R12 ;  /* 0x0000000812037824 */ /* 0x048fe200078e020c */
[----:B------:R-:W-:Y:S01]  /*10670*/  PLOP3.LUT P0, PT, PT, PT, PT, 0x80, 0x0 ;  /* 0x000000000000781c */ /* 0x000fe20003f0f070 */
[----:B------:R-:W-:Y:S01]  /*10680*/  IMAD R5, R18, 0xa000, R9 ;  /* 0x0000a00012057824 */ /* 0x000fe200078e0209 */
[----:B------:R-:W-:Y:S01]  /*10690*/  R2UR UR10, R11 ;  /* 0x000000000b0a72ca */ /* 0x000fe200000e0000 */
[----:B------:R-:W-:Y:S01]  /*106a0*/  VIADD R3, R3, 0x30 ;  /* 0x0000003003037836 */ /* 0x000fe20000000000 */
[----:B------:R-:W-:Y:S01]  /*106b0*/  UIADD3.X UR5, URZ, UR39, URZ, UP0, !UPT ;  /* 0x000000273f057290 */ /* 0x000fe200087fe43f */
[----:B------:R-:W-:Y:S01]  /*106c0*/  IMAD R2, R8, 0x50, RZ ;  /* 0x0000005008027824 */ /* 0x000fe200078e02ff */
[----:B------:R-:W-:Y:S01]  /*106d0*/  UMOV UR6, 0x0 ;  /* 0x0000000000067882 */ /* 0x000fe20000000000 */
[----:B--2---:R-:W-:Y:S01]  /*106e0*/  VIADD R10, R5, 0x24400 ;  /* 0x00024400050a7836 */ /* 0x004fe20000000000 */
[----:B------:R-:W-:-:S09]  /*106f0*/  UMOV UR7, 0x14f00000 ;  /* 0x14f0000000077882 */ /* 0x000fd20000000000 */
.L_x_102:
        /* <DEDUP_REMOVED lines=16> */
.L_x_103:
        /* <DEDUP_REMOVED lines=12> */
[----:B------:R-:W-:Y:S01]  /*108c0*/  UMOV UR6, 0x0 ;  /* 0x0000000000067882 */ /* 0x000fe20000000000 */
[----:B------:R-:W-:Y:S01]  /*108d0*/  IADD3 R10, R5, 0x29400, RZ ;  /* 0x00029400050a7810 */ /* 0x000fe20007ffe0ff */
[----:B------:R-:W-:Y:S01]  /*108e0*/  UMOV UR7, 0x14f00000 ;  /* 0x14f0000000077882 */ /* 0x000fe20000000000 */
[----:B------:R-:W-:-:S15]  /*108f0*/  R2UR UR10, R14 ;  /* 0x000000000e0a72ca */ /* 0x000fde00000e0000 */
.L_x_104:
        /* <DEDUP_REMOVED lines=16> */
.L_x_105:
        /* <DEDUP_REMOVED lines=10> */
[----:B------:R-:W-:Y:S01]  /*10aa0*/  SHF.L.U32 R7, R7, 0x1f, RZ ;  /* 0x0000001f07077819 */ /* 0x000fe200000006ff */
[----:B------:R-:W-:Y:S01]  /*10ab0*/  IMAD R5, R6, 0x8, R12 ;  /* 0x0000000806057824 */ /* 0x000fe200078e020c */
[----:B------:R-:W-:Y:S03]  /*10ac0*/  BSSY B2, `(.L_x_106) ;  /* 0x0000003000027945 */ /* 0x000fe60003800000 */
[----:B------:R-:W0:Y:S02]  /*10ad0*/  SYNCS.PHASECHK.TRANS64.TRYWAIT P0, [R5+URZ+0x60], R7 ;  /* 0x00006007050075a7 */ /* 0x000e24000800017f */
[----:B0-----:R-:W-:Y:S05]  /*10ae0*/  @!P0 BRA `(.L_x_107) ;  /* 0x0000002000288947 */ /* 0x001fea0003800000 */
.L_x_169:
[----:B------:R-:W-:Y:S05]  /*10af0*/  BSYNC B2 ;  /* 0x0000000000027941 */ /* 0x000fea0003800000 */
.L_x_106:
[----:B------:R-:W-:Y:S01]  /*10b00*/  BSSY B2, `(.L_x_108) ;  /* 0x000000b000027945 */ /* 0x000fe20003800000 */
[----:B------:R-:W-:Y:S02]  /*10b10*/  IMAD.MOV.U32 R2, RZ, RZ, 0x0 ;  /* 0x00000000ff027424 */ /* 0x000fe400078e00ff */
[----:B------:R-:W-:Y:S01]  /*10b20*/  IMAD.MOV.U32 R3, RZ, RZ, 0x14f00000 ;  /* 0x14f00000ff037424 */ /* 0x000fe200078e00ff */
[----:B------:R-:W-:Y:S06]  /*10b30*/  @P1 BRA `(.L_x_109) ;  /* 0x00000000001c1947 */ /* 0x000fec0003800000 */
[----:B------:R-:W1:Y:S01]  /*10b40*/  S2R R10, SR_TID.X ;  /* 0x00000000000a7919 */ /* 0x000e620000002100 */
[----:B0-----:R-:W-:-:S04]  /*10b50*/  IMAD.MOV.U32 R7, RZ, RZ, 0xa000 ;  /* 0x0000a000ff077424 */ /* 0x001fc800078e00ff */
[----:B------:R2:W-:Y:S01]  /*10b60*/  SYNCS.ARRIVE.TRANS64 RZ, [R5+URZ+0x50], R7 ;  /* 0x0000500705ff79a7 */ /* 0x0005e2000800003f */
[----:B-1----:R-:W-:-:S04]  /*10b70*/  LOP3.LUT R10, R10, 0x1f, RZ, 0xc0, !PT ;  /* 0x0000001f0a0a7812 */ /* 0x002fc800078ec0ff */
[----:B------:R-:W-:-:S13]  /*10b80*/  ISETP.NE.AND P0, PT, R10, RZ, PT ;  /* 0x000000ff0a00720c */ /* 0x000fda0003f05270 */
[----:B--2---:R-:W-:Y:S05]  /*10b90*/  @!P0 BRA `(.L_x_109) ;  /* 0x0000000000048947 */ /* 0x004fea0003800000 */
[----:B------:R-:W-:Y:S01]  /*10ba0*/  BPT.TRAP 0x1 ;  /* 0x000000040000795c */ /* 0x000fe20000300000 */
.L_x_109:
[----:B------:R-:W-:Y:S05]  /*10bb0*/  BSYNC B2 ;  /* 0x0000000000027941 */ /* 0x000fea0003800000 */
.L_x_108:
[----:B0-----:R-:W2:Y:S01]  /*10bc0*/  LDL.LU R7, [R1+0x4] ;  /* 0x0000040001077983 */ /* 0x001ea20000300800 */
[----:B------:R-:W-:Y:S01]  /*10bd0*/  R2UR UR10, R11 ;  /* 0x000000000b0a72ca */ /* 0x000fe200000e0000 */
[----:B------:R-:W-:Y:S01]  /*10be0*/  IMAD R6, R6, 0xa000, R9 ;  /* 0x0000a00006067824 */ /* 0x000fe200078e0209 */
[----:B------:R-:W-:Y:S01]  /*10bf0*/  R2UR UR6, R2 ;  /* 0x00000000020672ca */ /* 0x000fe200000e0000 */
[----:B------:R-:W-:Y:S01]  /*10c00*/  UIADD3 UR4, UP0, UR38, 0x470, URZ ;  /* 0x0000047026047890 */ /* 0x000fe2000ff1e03f */
[----:B------:R-:W-:Y:S01]  /*10c10*/  R2UR UR7, R3 ;  /* 0x00000000030772ca */ /* 0x000fe200000e0000 */
[----:B------:R-:W-:Y:S01]  /*10c20*/  VIADD R5, R5, 0x50 ;  /* 0x0000005005057836 */ /* 0x000fe20000000000 */
[----:B------:R-:W-:Y:S01]  /*10c30*/  PLOP3.LUT P0, PT, PT, PT, PT, 0x80, 0x0 ;  /* 0x000000000000781c */ /* 0x000fe20003f0f070 */
[----:B------:R-:W-:Y:S01]  /*10c40*/  VIADD R10, R6, 0x400 ;  /* 0x00000400060a7836 */ /* 0x000fe20000000000 */
[----:B------:R-:W-:Y:S01]  /*10c50*/  UIADD3.X UR5, URZ, UR39, URZ, UP0, !UPT ;  /* 0x000000273f057290 */ /* 0x000fe200087fe43f */
[----:B--2---:R-:W-:-:S11]  /*10c60*/  IMAD R7, R7, 0x50, RZ ;  /* 0x0000005007077824 */ /* 0x004fd600078e02ff */
.L_x_110:
        /* <DEDUP_REMOVED lines=15> */
.L_x_111:
        /* <DEDUP_REMOVED lines=15> */
.L_x_112:
        /* <DEDUP_REMOVED lines=15> */
.L_x_113:
        /* <DEDUP_REMOVED lines=12> */
.L_x_96:
[----:B------:R-:W-:Y:S05]  /*11000*/  BSYNC B1 ;  /* 0x0000000000017941 */ /* 0x000fea0003800000 */
.L_x_95:
[C---:B------:R-:W-:Y:S01]  /*11010*/  ISETP.GT.AND P0, PT, R0.reuse, 0x1, PT ;  /* 0x000000010000780c */ /* 0x040fe20003f04270 */
[----:B------:R-:W-:-:S12]  /*11020*/  VIADD R0, R0, 0xfffffffe ;  /* 0xfffffffe00007836 */ /* 0x000fd80000000000 */
[----:B------:R-:W-:Y:S05]  /*11030*/  @P0 BRA `(.L_x_114) ;  /* 0xffffffe400640947 */ /* 0x000fea000383ffff */
.L_x_75:
[----:B------:R-:W-:Y:S05]  /*11040*/  BSYNC B0 ;  /* 0x0000000000007941 */ /* 0x000fea0003800000 */
.L_x_54:
[----:B0-----:R-:W4:Y:S01]  /*11050*/  LDL.LU R0, [R1+0xc] ;  /* 0x00000c0001007983 */ /* 0x001f220000300800 */
[----:B------:R-:W-:Y:S01]  /*11060*/  BSSY B0, `(.L_x_115) ;  /* 0x0000059000007945 */ /* 0x000fe20003800000 */
[----:B----4-:R-:W-:-:S13]  /*11070*/  ISETP.NE.AND P0, PT, R0, RZ, PT ;  /* 0x000000ff0000720c */ /* 0x010fda0003f05270 */
[----:B------:R-:W-:Y:S05]  /*11080*/  @!P0 BRA `(.L_x_116) ;  /* 0x0000000400588947 */ /* 0x000fea0003800000 */
[----:B--2---:R-:W2:Y:S01]  /*11090*/  LDL R3, [R1] ;  /* 0x0000000001037983 */ /* 0x004ea20000100800 */
[----:B------:R-:W-:Y:S01]  /*110a0*/  LEA R2, R18, UR36, 0x3 ;  /* 0x0000002412027c11 */ /* 0x000fe2000f8e18ff */
[----:B------:R-:W-:Y:S01]  /*110b0*/  BSSY B1, `(.L_x_117) ;  /* 0x0000007000017945 */ /* 0x000fe20003800000 */
[----:B------:R-:W0:Y:S02]  /*110c0*/  S2R R0, SR_TID.X ;  /* 0x0000000000007919 */ /* 0x000e240000002100 */
[----:B0-----:R-:W-:-:S04]  /*110d0*/  LOP3.LUT R0, R0, 0x7f, RZ, 0xc0, !PT ;  /* 0x0000007f00007812 */ /* 0x001fc800078ec0ff */
[----:B------:R-:W-:Y:S02]  /*110e0*/  ISETP.NE.AND P1, PT, R0, RZ, PT ;  /* 0x000000ff0000720c */ /* 0x000fe40003f25270 */
[----:B--2---:R-:W-:-:S04]  /*110f0*/  SHF.L.U32 R3, R3, 0x1f, RZ ;  /* 0x0000001f03037819 */ /* 0x004fc800000006ff */
[----:B------:R-:W0:Y:S02]  /*11100*/  SYNCS.PHASECHK.TRANS64.TRYWAIT P0, [R2+URZ+0x38860], R3 ;  /* 0x03886003020075a7 */ /* 0x000e24000800017f */
[----:B0-----:R-:W-:Y:S05]  /*11110*/  @!P0 BRA `(.L_x_118) ;  /* 0x0000001800b08947 */ /* 0x001fea0003800000 */
.L_x_170:
[----:B------:R-:W-:Y:S05]  /*11120*/  BSYNC B1 ;  /* 0x0000000000017941 */ /* 0x000fea0003800000 */
.L_x_117:
[----:B------:R-:W-:Y:S04]  /*11130*/  BSSY B1, `(.L_x_119) ;  /* 0x0000009000017945 */ /* 0x000fe80003800000 */
[----:B------:R-:W-:Y:S05]  /*11140*/  @P1 BRA `(.L_x_120) ;  /* 0x00000000001c1947 */ /* 0x000fea0003800000 */
[----:B------:R-:W2:Y:S01]  /*11150*/  S2R R0, SR_TID.X ;  /* 0x0000000000007919 */ /* 0x000ea20000002100 */
[----:B0-----:R-:W-:-:S04]  /*11160*/  IMAD.MOV.U32 R3, RZ, RZ, 0xa000 ;  /* 0x0000a000ff037424 */ /* 0x001fc800078e00ff */
[----:B------:R4:W-:Y:S01]  /*11170*/  SYNCS.ARRIVE.TRANS64 RZ, [R2+URZ+0x38850], R3 ;  /* 0x0388500302ff79a7 */ /* 0x0009e2000800003f */
[----:B--2---:R-:W-:-:S04]  /*11180*/  LOP3.LUT R0, R0, 0x1f, RZ, 0xc0, !PT ;  /* 0x0000001f00007812 */ /* 0x004fc800078ec0ff */
[----:B------:R-:W-:-:S13]  /*11190*/  ISETP.NE.AND P0, PT, R0, RZ, PT ;  /* 0x000000ff0000720c */ /* 0x000fda0003f05270 */
[----:B----4-:R-:W-:Y:S05]  /*111a0*/  @!P0 BRA `(.L_x_120) ;  /* 0x0000000000048947 */ /* 0x010fea0003800000 */
[----:B------:R-:W-:Y:S01]  /*111b0*/  BPT.TRAP 0x1 ;  /* 0x000000040000795c */ /* 0x000fe20000300000 */
.L_x_120:
[----:B------:R-:W-:Y:S05]  /*111c0*/  BSYNC B1 ;  /* 0x0000000000017941 */ /* 0x000fea0003800000 */
.L_x_119:
[----:B------:R-:W2:Y:S01]  /*111d0*/  LDL R0, [R1+0x4] ;  /* 0x0000040001007983 */ /* 0x000ea20000100800 */
[----:B------:R-:W-:Y:S01]  /*111e0*/  IMAD R9, R18, 0xa000, R9 ;  /* 0x0000a00012097824 */ /* 0x000fe200078e0209 */
[----:B------:R-:W-:Y:S01]  /*111f0*/  UIADD3 UR4, UP0, UR38, 0x470, URZ ;  /* 0x0000047026047890 */ /* 0x000fe2000ff1e03f */
[----:B------:R-:W-:Y:S01]  /*11200*/  PLOP3.LUT P0, PT, PT, PT, PT, 0x80, 0x0 ;  /* 0x000000000000781c */ /* 0x000fe20003f0f070 */
[----:B0-----:R-:W-:Y:S01]  /*11210*/  VIADD R2, R2, 0x38850 ;  /* 0x0003885002027836 */ /* 0x001fe20000000000 */
[----:B------:R-:W-:Y:S01]  /*11220*/  UMOV UR6, 0x0 ;  /* 0x0000000000067882 */ /* 0x000fe20000000000 */
[----:B------:R-:W-:Y:S01]  /*11230*/  VIADD R3, R9, 0x400 ;  /* 0x0000040009037836 */ /* 0x000fe20000000000 */
[----:B------:R-:W-:Y:S01]  /*11240*/  UIADD3.X UR5, URZ, UR39, URZ, UP0, !UPT ;  /* 0x000000273f057290 */ /* 0x000fe200087fe43f */
[----:B------:R-:W-:Y:S01]  /*11250*/  UMOV UR7, 0x14f00000 ;  /* 0x14f0000000077882 */ /* 0x000fe20000000000 */
[----:B------:R-:W-:Y:S01]  /*11260*/  UMOV UR10, URZ ;  /* 0x0000003f000a7c82 */ /* 0x000fe20008000000 */
[----:B--2---:R-:W-:-:S09]  /*11270*/  IMAD R0, R0, 0x50, RZ ;  /* 0x0000005000007824 */ /* 0x004fd200078e02ff */
.L_x_121:
        /* <DEDUP_REMOVED lines=10> */
[----:B------:R-:W-:Y:S01]  /*11320*/  PLOP3.LUT P0, PT, PT, PT, PT, 0x80, 0x0 ;  /* 0x000000000000781c */ /* 0x000fe20003f0f070 */
[----:B------:R-:W-:Y:S01]  /*11330*/  VIADD R3, R9, 0x2c00 ;  /* 0x00002c0009037836 */ /* 0x000fe20000000000 */
[----:B------:R-:W-:Y:S01]  /*11340*/  UMOV UR6, 0x0 ;  /* 0x0000000000067882 */ /* 0x000fe20000000000 */
[----:B------:R-:W-:Y:S01]  /*11350*/  UMOV UR7, 0x14f00000 ;  /* 0x14f0000000077882 */ /* 0x000fe20000000000 */
[----:B------:R-:W-:-:S09]  /*11360*/  UMOV UR10, 0x40 ;  /* 0x00000040000a7882 */ /* 0x000fd20000000000 */
.L_x_122:
        /* <DEDUP_REMOVED lines=11> */
[----:B------:R-:W-:Y:S01]  /*11420*/  UMOV UR6, 0x0 ;  /* 0x0000000000067882 */ /* 0x000fe20000000000 */
[----:B------:R-:W-:Y:S01]  /*11430*/  IADD3 R3, R9, 0x5400, RZ ;  /* 0x0000540009037810 */ /* 0x000fe20007ffe0ff */
[----:B------:R-:W-:Y:S01]  /*11440*/  UMOV UR7, 0x14f00000 ;  /* 0x14f0000000077882 */ /* 0x000fe20000000000 */
[----:B------:R-:W-:-:S09]  /*11450*/  UMOV UR10, 0x80 ;  /* 0x00000080000a7882 */ /* 0x000fd20000000000 */
.L_x_123:
        /* <DEDUP_REMOVED lines=15> */
.L_x_124:
        /* <DEDUP_REMOVED lines=10> */
.L_x_116:
[----:B------:R-:W-:Y:S05]  /*115f0*/  BSYNC B0 ;  /* 0x0000000000007941 */ /* 0x000fea0003800000 */
.L_x_115:
[----:B-1----:R-:W4:Y:S01]  /*11600*/  LDL.LU R5, [R1+0x28] ;  /* 0x0000280001057983 */ /* 0x002f220000300800 */
[----:B------:R-:W-:Y:S01]  /*11610*/  VIADD R18, R18, 0x1 ;  /* 0x0000000112127836 */ /* 0x000fe20000000000 */
[----:B------:R-:W-:Y:S02]  /*11620*/  ULDC UR4, c[0x0][0xc34] ;  /* 0x00030d0000047ab9 */ /* 0x000fe40000000800 */
[----:B------:R-:W5:Y:S04]  /*11630*/  LDL.LU R4, [R1] ;  /* 0x0000000001047983 */ /* 0x000f680000300800 */
[----:B--2---:R-:W2:Y:S01]  /*11640*/  LDL.LU R3, [R1+0x30] ;  /* 0x0000300001037983 */ /* 0x004ea20000300800 */
[----:B------:R-:W-:-:S04]  /*11650*/  ISETP.NE.AND P0, PT, R18, 0x2, PT ;  /* 0x000000021200780c */ /* 0x000fc80003f05270 */
[----:B------:R-:W-:Y:S02]  /*11660*/  SEL R0, RZ, 0x1, P0 ;  /* 0x00000001ff007807 */ /* 0x000fe40000000000 */
[----:B------:R-:W-:Y:S01]  /*11670*/  SEL R18, R18, RZ, P0 ;  /* 0x000000ff12127207 */ /* 0x000fe20000000000 */
[----:B----4-:R-:W-:Y:S01]  /*11680*/  VIADD R5, R5, UR37 ;  /* 0x0000002505057c36 */ /* 0x010fe20008000000 */
[----:B-----5:R-:W-:-:S04]  /*11690*/  LOP3.LUT R4, R4, R0, RZ, 0x3c, !PT ;  /* 0x0000000004047212 */ /* 0x020fc800078e3cff */
[----:B------:R1:W-:Y:S01]  /*116a0*/  STL [R1+0x28], R5 ;  /* 0x0000280501007387 */ /* 0x0003e20000100800 */
[----:B------:R-:W-:Y:S01]  /*116b0*/  ISETP.GE.AND P1, PT, R5, UR4, PT ;  /* 0x0000000405007c0c */ /* 0x000fe2000bf26270 */
[----:B--2---:R-:W-:-:S05]  /*116c0*/  VIADD R3, R3, 0x1 ;  /* 0x0000000103037836 */ /* 0x004fca0000000000 */
[----:B------:R1:W-:Y:S04]  /*116d0*/  STL [R1+0x30], R3 ;  /* 0x0000300301007387 */ /* 0x0003e80000100800 */
[----:B------:R1:W-:Y:S03]  /*116e0*/  STL [R1], R4 ;  /* 0x0000000401007387 */ /* 0x0003e60000100800 */
[----:B------:R-:W-:Y:S05]  /*116f0*/  @!P1 BRA `(.L_x_125) ;  /* 0xffffffb400d89947 */ /* 0x000fea000383ffff */
[----:B------:R-:W-:-:S07]  /*11700*/  LOP3.LUT R2, R3, 0x1, RZ, 0xc, !PT ;  /* 0x0000000103027812 */ /* 0x000fce00078e0cff */
.L_x_38:
[----:B01----:R-:W0:Y:S01]  /*11710*/  S2R R3, SR_CgaCtaId ;  /* 0x0000000000037919 */ /* 0x003e220000008800 */
[----:B------:R-:W-:Y:S01]  /*11720*/  MOV R0, 0x400 ;  /* 0x0000040000007802 */ /* 0x000fe20000000f00 */
[----:B------:R-:W-:Y:S03]  /*11730*/  BSSY B0, `(.L_x_126) ;  /* 0x0000005000007945 */ /* 0x000fe60003800000 */
[----:B0-----:R-:W-:Y:S02]  /*11740*/  LEA R0, R3, R0, 0x18 ;  /* 0x0000000003007211 */ /* 0x001fe400078ec0ff */
[----:B------:R-:W-:-:S04]  /*11750*/  SHF.L.U32 R3, R2, 0x1f, RZ ;  /* 0x0000001f02037819 */ /* 0x000fc800000006ff */
[----:B------:R-:W0:Y:S02]  /*11760*/  SYNCS.PHASECHK.TRANS64.TRYWAIT P0, [R0+URZ+0x38820], R3 ;  /* 0x03882003000075a7 */ /* 0x000e24000800017f */
[----:B0-----:R-:W-:Y:S05]  /*11770*/  @!P0 BRA `(.L_x_127) ;  /* 0x00000014002c8947 */ /* 0x001fea0003800000 */
.L_x_171:
[----:B------:R-:W-:Y:S05]  /*11780*/  BSYNC B0 ;  /* 0x0000000000007941 */ /* 0x000fea0003800000 */
.L_x_126:
[----:B------:R-:W-:-:S03]  /*11790*/  UMOV UR4, 0xffffffff ;  /* 0xffffffff00047882 */ /* 0x000fc60000000000 */
[----:B------:R-:W-:Y:S05]  /*117a0*/  BRA.DIV UR4, `(.L_x_128) ;  /* 0x0000001604347947 */ /* 0x000fea000b800000 */
[----:B------:R-:W1:Y:S02]  /*117b0*/  S2R R2, SR_TID.X ;  /* 0x0000000000027919 */ /* 0x000e640000002100 */
[----:B-1----:R-:W-:-:S04]  /*117c0*/  SHF.R.U32.HI R2, RZ, 0x5, R2 ;  /* 0x00000005ff027819 */ /* 0x002fc80000011602 */
[----:B------:R-:W-:-:S05]  /*117d0*/  LOP3.LUT R2, R2, 0x3, RZ, 0xc0, !PT ;  /* 0x0000000302027812 */ /* 0x000fca00078ec0ff */
[----:B------:R1:W2:Y:S02]  /*117e0*/  SHFL.IDX PT, R14, R2, RZ, 0x1f ;  /* 0x00001fff020e7589 */ /* 0x0002a400000e0000 */
.L_x_174:
[----:B--2---:R-:W-:Y:S01]  /*117f0*/  ISETP.NE.AND P0, PT, R14, RZ, PT ;  /* 0x000000ff0e00720c */ /* 0x004fe20003f05270 */
[----:B------:R-:W-:-:S12]  /*11800*/  BSSY B0, `(.L_x_129) ;  /* 0x0000027000007945 */ /* 0x000fd80003800000 */
[----:B------:R-:W-:Y:S05]  /*11810*/  @P0 BRA `(.L_x_130) ;  /* 0x0000000000940947 */ /* 0x000fea0003800000 */
[----:B------:R-:W-:-:S03]  /*11820*/  UMOV UR4, 0xffffffff ;  /* 0xffffffff00047882 */ /* 0x000fc60000000000 */
[----:B------:R-:W-:Y:S05]  /*11830*/  BRA.DIV UR4, `(.L_x_131) ;  /* 0x0000001604447947 */ /* 0x000fea000b800000 */
[----:B------:R-:W-:-:S13]  /*11840*/  ELECT P6, URZ, PT ;  /* 0x00000000003f782f */ /* 0x000fda00038c0000 */
.L_x_177:
[----:B------:R-:W-:Y:S05]  /*11850*/  @!P6 BRA `(.L_x_130) ;  /* 0x000000000084e947 */ /* 0x000fea0003800000 */
[----:B-1----:R-:W2:Y:S02]  /*11860*/  LDL R2, [R1+0x34] ;  /* 0x0000340001027983 */ /* 0x002ea40000100800 */
[----:B--2---:R-:W-:-:S13]  /*11870*/  R2UR UR4, R2 ;  /* 0x00000000020472ca */ /* 0x004fda00000e0000 */
[----:B------:R-:W-:-:S06]  /*11880*/  ULOP3.LUT UR4, UR4, 0x2, URZ, 0xfc, !UPT ;  /* 0x0000000204047892 */ /* 0x000fcc000f8efc3f */
[----:B------:R-:W-:-:S05]  /*11890*/  IMAD.U32 R2, RZ, RZ, UR4 ;  /* 0x00000004ff027e24 */ /* 0x000fca000f8e00ff */
[----:B------:R-:W-:-:S13]  /*118a0*/  ISETP.NE.AND P2, PT, R2, 0x3, PT ;  /* 0x000000030200780c */ /* 0x000fda0003f45270 */
[----:B------:R-:W-:Y:S05]  /*118b0*/  @!P2 BRA `(.L_x_132) ;  /* 0x000000000004a947 */ /* 0x000fea0003800000 */
[----:B------:R-:W-:Y:S01]  /*118c0*/  BPT.TRAP 0x1 ;  /* 0x000000040000795c */ /* 0x000fe20000300000 */
.L_x_132:
[----:B------:R-:W2:Y:S01]  /*118d0*/  LDL.LU R7, [R1] ;  /* 0x0000000001077983 */ /* 0x000ea20000300800 */
[----:B0-----:R-:W-:Y:S02]  /*118e0*/  VIADD R3, R0, 0x38840 ;  /* 0x0003884000037836 */ /* 0x001fe40000000000 */
[C---:B------:R-:W-:Y:S02]  /*118f0*/  VIADD R2, R18.reuse, 0x1 ;  /* 0x0000000112027836 */ /* 0x040fe40000000000 */
[----:B------:R-:W-:-:S03]  /*11900*/  IMAD R6, R18, 0x8, R3 ;  /* 0x0000000812067824 */ /* 0x000fc600078e0203 */
[----:B------:R-:W-:-:S04]  /*11910*/  ISETP.NE.AND P1, PT, R2, 0x2, PT ;  /* 0x000000020200780c */ /* 0x000fc80003f25270 */
[----:B------:R-:W-:Y:S02]  /*11920*/  SEL R4, RZ, 0x1, P1 ;  /* 0x00000001ff047807 */ /* 0x000fe40000800000 */
[C---:B--2---:R-:W-:Y:S02]  /*11930*/  SHF.L.U32 R5, R7.reuse, 0x1f, RZ ;  /* 0x0000001f07057819 */ /* 0x044fe400000006ff */
[----:B------:R-:W-:Y:S02]  /*11940*/  LOP3.LUT R7, R7, R4, RZ, 0x3c, !PT ;  /* 0x0000000407077212 */ /* 0x000fe400078e3cff */
[----:B------:R-:W0:Y:S01]  /*11950*/  SYNCS.PHASECHK.TRANS64.TRYWAIT P0, [R6+URZ], R5 ;  /* 0x00000005060075a7 */ /* 0x000e22000800017f */
[----:B------:R-:W-:Y:S02]  /*11960*/  SEL R4, R2, RZ, P1 ;  /* 0x000000ff02047207 */ /* 0x000fe40000800000 */
[----:B------:R-:W-:Y:S02]  /*11970*/  SHF.L.U32 R2, R7, 0x1f, RZ ;  /* 0x0000001f07027819 */ /* 0x000fe400000006ff */
[----:B------:R-:W-:Y:S01]  /*11980*/  LEA R3, R4, R3, 0x3 ;  /* 0x0000000304037211 */ /* 0x000fe200078e18ff */
[----:B0-----:R-:W-:Y:S06]  /*11990*/  @!P0 BRA `(.L_x_133) ;  /* 0x00000014000c8947 */ /* 0x001fec0003800000 */
.L_x_178:
[----:B------:R-:W1:Y:S02]  /*119a0*/  SYNCS.PHASECHK.TRANS64.TRYWAIT P0, [R3+URZ], R2 ;  /* 0x00000002030075a7 */ /* 0x000e64000800017f */
[----:B-1----:R-:W-:Y:S05]  /*119b0*/  @!P0 BRA `(.L_x_134) ;  /* 0x0000001400188947 */ /* 0x002fea0003800000 */
.L_x_179:
[----:B------:R-:W-:Y:S05]  /*119c0*/  @!P2 BRA `(.L_x_135) ;  /* 0x000000000004a947 */ /* 0x000fea0003800000 */
[----:B------:R-:W-:Y:S01]  /*119d0*/  BPT.TRAP 0x1 ;  /* 0x000000040000795c */ /* 0x000fe20000300000 */
.L_x_135:
[----:B-1----:R-:W-:-:S04]  /*119e0*/  VIADD R3, R0, 0x38860 ;  /* 0x0003886000037836 */ /* 0x002fc80000000000 */
[----:B------:R-:W-:-:S04]  /*119f0*/  IMAD R18, R18, 0x8, R3 ;  /* 0x0000000812127824 */ /* 0x000fc800078e0203 */
[----:B------:R-:W1:Y:S02]  /*11a00*/  SYNCS.PHASECHK.TRANS64.TRYWAIT P0, [R18+URZ], R5 ;  /* 0x00000005120075a7 */ /* 0x000e64000800017f */
[----:B-1----:R-:W-:Y:S05]  /*11a10*/  @!P0 BRA `(.L_x_136) ;  /* 0x0000001400148947 */ /* 0x002fea0003800000 */
.L_x_180:
[----:B------:R-:W-:-:S07]  /*11a20*/  IMAD R3, R4, 0x8, R3 ;  /* 0x0000000804037824 */ /* 0x000fce00078e0203 */
.L_x_137:
[----:B--2---:R2:W4:Y:S02]  /*11a30*/  SYNCS.PHASECHK.TRANS64.TRYWAIT P0, [R3+URZ], R2 ;  /* 0x00000002030075a7 */ /* 0x004524000800017f */
[----:B----4-:R-:W-:Y:S05]  /*11a40*/  @!P0 NANOSLEEP.SYNCS 0x989680 ;  /* 0x009896800000895d */ /* 0x010fea0003900000 */
[----:B------:R-:W4:Y:S02]  /*11a50*/  @!P0 SYNCS.PHASECHK.TRANS64 P0, [R3+URZ], R2 ;  /* 0x00000002030085a7 */ /* 0x000f24000800007f */
[----:B----4-:R-:W-:Y:S05]  /*11a60*/  @!P0 BRA `(.L_x_137) ;  /* 0xfffffffc00f08947 */ /* 0x010fea000383ffff */
.L_x_130:
[----:B------:R-:W-:Y:S05]  /*11a70*/  BSYNC B0 ;  /* 0x0000000000007941 */ /* 0x000fea0003800000 */
.L_x_129:
[----:B------:R-:W-:Y:S05]  /*11a80*/  EXIT ;  /* 0x000000000000794d */ /* 0x000fea0003800000 */
.L_x_10:
[----:B0-----:R-:W-:-:S04]  /*11a90*/  IMAD.U32 R3, RZ, RZ, UR36 ;  /* 0x00000024ff037e24 */ /* 0x001fc8000f8e00ff */
[----:B------:R0:W1:Y:S03]  /*11aa0*/  SYNCS.PHASECHK.TRANS64.TRYWAIT P1, [R3+URZ+0x38800], R0 ;  /* 0x03880000030075a7 */ /* 0x000066000802017f */
[----:B-1----:R-:W-:Y:S05]  /*11ab0*/  @!P1 NANOSLEEP.SYNCS 0x989680 ;  /* 0x009896800000995d */ /* 0x002fea0003900000 */
[----:B------:R-:W1:Y:S02]  /*11ac0*/  @!P1 SYNCS.PHASECHK.TRANS64 P1, [R3+URZ+0x38800], R0 ;  /* 0x03880000030095a7 */ /* 0x000e64000802007f */
[----:B-1----:R-:W-:Y:S05]  /*11ad0*/  @!P1 BRA `(.L_x_10) ;  /* 0xfffffffc00ec9947 */ /* 0x002fea000383ffff */
[----:B------:R-:W-:Y:S05]  /*11ae0*/  BRA `(.L_x_138) ;  /* 0xfffffef400dc7947 */ /* 0x000fea000383ffff */
.L_x_14:
[----:B-1----:R1:W2:Y:S02]  /*11af0*/  SYNCS.PHASECHK.TRANS64.TRYWAIT P2, [R0+URZ+0x38830], R3 ;  /* 0x03883003000075a7 */ /* 0x0022a4000804017f */
[----:B--2---:R-:W-:Y:S05]  /*11b00*/  @!P2 NANOSLEEP.SYNCS 0x989680 ;  /* 0x009896800000a95d */ /* 0x004fea0003900000 */
[----:B------:R-:W2:Y:S02]  /*11b10*/  @!P2 SYNCS.PHASECHK.TRANS64 P2, [R0+URZ+0x38830], R3 ;  /* 0x038830030000a5a7 */ /* 0x000ea4000804007f */
[----:B--2---:R-:W-:Y:S05]  /*11b20*/  @!P2 BRA `(.L_x_14) ;  /* 0xfffffffc00f0a947 */ /* 0x004fea000383ffff */
[----:B------:R-:W-:Y:S05]  /*11b30*/  BRA `(.L_x_13) ;  /* 0xfffffef8000c7947 */ /* 0x000fea000383ffff */
.L_x_19:
[----:B------:R-:W-:-:S13]  /*11b40*/  R2UR UR4, R223 ;  /* 0x00000000df0472ca */ /* 0x000fda00000e0000 */
[----:B-1----:R-:W-:-:S04]  /*11b50*/  IMAD.U32 R4, RZ, RZ, UR4 ;  /* 0x00000004ff047e24 */ /* 0x002fc8000f8e00ff */
[----:B------:R1:W2:Y:S03]  /*11b60*/  SYNCS.PHASECHK.TRANS64.TRYWAIT P2, [R4+URZ+0x38830], R3 ;  /* 0x03883003040075a7 */ /* 0x0002a6000804017f */
[----:B--2---:R-:W-:Y:S05]  /*11b70*/  @!P2 NANOSLEEP.SYNCS 0x989680 ;  /* 0x009896800000a95d */ /* 0x004fea0003900000 */
[----:B------:R-:W2:Y:S02]  /*11b80*/  @!P2 SYNCS.PHASECHK.TRANS64 P2, [R4+URZ+0x38830], R3 ;  /* 0x038830030400a5a7 */ /* 0x000ea4000804007f */
[----:B--2---:R-:W-:Y:S05]  /*11b90*/  @!P2 BRA `(.L_x_19) ;  /* 0xfffffffc00e8a947 */ /* 0x004fea000383ffff */
[----:B------:R-:W-:Y:S05]  /*11ba0*/  BRA `(.L_x_18) ;  /* 0xffffff3c00bc7947 */ /* 0x000fea000383ffff */
.L_x_23:
[----:B01----:R-:W-:-:S04]  /*11bb0*/  IMAD.U32 R3, RZ, RZ, UR4 ;  /* 0x00000004ff037e24 */ /* 0x003fc8000f8e00ff */
[----:B------:R0:W1:Y:S03]  /*11bc0*/  SYNCS.PHASECHK.TRANS64.TRYWAIT P2, [R3+URZ+0x38850], R0 ;  /* 0x03885000030075a7 */ /* 0x000066000804017f */
[----:B-1----:R-:W-:Y:S05]  /*11bd0*/  @!P2 NANOSLEEP.SYNCS 0x989680 ;  /* 0x009896800000a95d */ /* 0x002fea0003900000 */
[----:B------:R-:W1:Y:S02]  /*11be0*/  @!P2 SYNCS.PHASECHK.TRANS64 P2, [R3+URZ+0x38850], R0 ;  /* 0x038850000300a5a7 */ /* 0x000e64000804007f */
[----:B-1----:R-:W-:Y:S05]  /*11bf0*/  @!P2 BRA `(.L_x_23) ;  /* 0xfffffffc00eca947 */ /* 0x002fea000383ffff */
[----:B------:R-:W-:Y:S05]  /*11c00*/  BRA `(.L_x_22) ;  /* 0xffffff6400e07947 */ /* 0x000fea000383ffff */
.L_x_28:
[----:B-1----:R-:W-:-:S04]  /*11c10*/  IMAD.U32 R7, RZ, RZ, UR12 ;  /* 0x0000000cff077e24 */ /* 0x002fc8000f8e00ff */
[----:B------:R1:W2:Y:S03]  /*11c20*/  SYNCS.PHASECHK.TRANS64.TRYWAIT P0, [R7+URZ+0x38850], R0 ;  /* 0x03885000070075a7 */ /* 0x0002a6000800017f */
[----:B--2---:R-:W-:Y:S05]  /*11c30*/  @!P0 NANOSLEEP.SYNCS 0x989680 ;  /* 0x009896800000895d */ /* 0x004fea0003900000 */
[----:B------:R-:W2:Y:S02]  /*11c40*/  @!P0 SYNCS.PHASECHK.TRANS64 P0, [R7+URZ+0x38850], R0 ;  /* 0x03885000070085a7 */ /* 0x000ea4000800007f */
[----:B--2---:R-:W-:Y:S05]  /*11c50*/  @!P0 BRA `(.L_x_28) ;  /* 0xfffffffc00ec8947 */ /* 0x004fea000383ffff */
[----:B------:R-:W-:Y:S05]  /*11c60*/  BRA `(.L_x_27) ;  /* 0xffffff8400307947 */ /* 0x000fea000383ffff */
.L_x_42:
[----:B-1----:R-:W1:Y:S01]  /*11c70*/  S2R R0, SR_TID.X ;  /* 0x0000000000007919 */ /* 0x002e620000002100 */
[----:B------:R-:W-:Y:S01]  /*11c80*/  BSSY B0, `(.L_x_139) ;  /* 0x000000a000007945 */ /* 0x000fe20003800000 */
[----:B------:R-:W-:Y:S01]  /*11c90*/  MOV R12, RZ ;  /* 0x000000ff000c7202 */ /* 0x000fe20000000f00 */
[----:B------:R-:W-:Y:S02]  /*11ca0*/  IMAD.MOV.U32 R11, RZ, RZ, 0x1f ;  /* 0x0000001fff0b7424 */ /* 0x000fe400078e00ff */
[----:B------:R-:W-:Y:S01]  /*11cb0*/  IMAD.MOV.U32 R15, RZ, RZ, -0x1 ;  /* 0xffffffffff0f7424 */ /* 0x000fe200078e00ff */
[----:B-1----:R-:W-:-:S04]  /*11cc0*/  SHF.R.U32.HI R0, RZ, 0x5, R0 ;  /* 0x00000005ff007819 */ /* 0x002fc80000011600 */
[----:B------:R-:W-:-:S05]  /*11cd0*/  LOP3.LUT R0, R0, 0x3, RZ, 0xc0, !PT ;  /* 0x0000000300007812 */ /* 0x000fca00078ec0ff */
[----:B------:R-:W-:-:S07]  /*11ce0*/  IMAD.MOV.U32 R13, RZ, RZ, R0 ;  /* 0x000000ffff0d7224 */ /* 0x000fce00078e0000 */
[----:B0-----:R-:W-:Y:S05]  /*11cf0*/  WARPSYNC.COLLECTIVE R15, `(.L_x_140) ;  /* 0x000000000f087348 */ /* 0x001fea0003c00000 */
[----:B------:R1:W2:Y:S02]  /*11d00*/  SHFL.IDX P6, R14, R13, R12, R11 ;  /* 0x0000000c0d0e7389 */ /* 0x0002a400000c000b */
[----:B012---:R-:W-:Y:S01]  /*11d10*/  ENDCOLLECTIVE ;  /* 0x000000000000791b */ /* 0x007fe20003800000 */
.L_x_140:
[----:B------:R-:W-:Y:S05]  /*11d20*/  BSYNC B0 ;  /* 0x0000000000007941 */ /* 0x000fea0003800000 */
.L_x_139:
[----:B------:R-:W-:Y:S05]  /*11d30*/  BRA `(.L_x_141) ;  /* 0xffffffb800047947 */ /* 0x000fea000383ffff */
.L_x_44:
[----:B------:R-:W-:Y:S01]  /*11d40*/  BSSY B0, `(.L_x_142) ;  /* 0x0000006000007945 */ /* 0x000fe20003800000 */
[----:B------:R-:W-:-:S07]  /*11d50*/  IMAD.MOV.U32 R15, RZ, RZ, -0x1 ;  /* 0xffffffffff0f7424 */ /* 0x000fce00078e00ff */
[----:B01----:R-:W-:Y:S05]  /*11d60*/  WARPSYNC.COLLECTIVE R15, `(.L_x_143) ;  /* 0x000000000f0c7348 */ /* 0x003fea0003c00000 */
[----:B------:R-:W-:Y:S02]  /*11d70*/  ELECT P6, UR62, PT ;  /* 0x00000000003e782f */ /* 0x000fe400038c0000 */
[----:B------:R-:W-:Y:S01]  /*11d80*/  MOV R14, UR62 ;  /* 0x0000003e000e7c02 */ /* 0x000fe20008000f00 */
[----:B01----:R-:W-:Y:S10]  /*11d90*/  ENDCOLLECTIVE ;  /* 0x000000000000791b */ /* 0x003ff40003800000 */
.L_x_143:
[----:B------:R-:W-:Y:S05]  /*11da0*/  BSYNC B0 ;  /* 0x0000000000007941 */ /* 0x000fea0003800000 */
.L_x_142:
[----:B------:R-:W-:Y:S05]  /*11db0*/  BRA `(.L_x_144) ;  /* 0xffffffb800047947 */ /* 0x000fea000383ffff */
.L_x_46:
[----:B-1----:R1:W3:Y:S02]  /*11dc0*/  SYNCS.PHASECHK.TRANS64.TRYWAIT P0, [R0+URZ+0x38840], R2 ;  /* 0x03884002000075a7 */ /* 0x0022e4000800017f */
[----:B---3--:R-:W-:Y:S05]  /*11dd0*/  @!P0 NANOSLEEP.SYNCS 0x989680 ;  /* 0x009896800000895d */ /* 0x008fea0003900000 */
[----:B------:R-:W3:Y:S02]  /*11de0*/  @!P0 SYNCS.PHASECHK.TRANS64 P0, [R0+URZ+0x38840], R2 ;  /* 0x03884002000085a7 */ /* 0x000ee4000800007f */
[----:B---3--:R-:W-:Y:S05]  /*11df0*/  @!P0 BRA `(.L_x_46) ;  /* 0xfffffffc00f08947 */ /* 0x008fea000383ffff */
[----:B------:R-:W-:Y:S05]  /*11e00*/  BRA `(.L_x_145) ;  /* 0xffffffb800647947 */ /* 0x000fea000383ffff */
.L_x_49:
[----:B------:R-:W-:Y:S01]  /*11e10*/  IMAD.MOV.U32 R13, RZ, RZ, R3 ;  /* 0x000000ffff0d7224 */ /* 0x000fe200078e0003 */
[----:B------:R-:W0:Y:S01]  /*11e20*/  S2R R6, SR_TID.X ;  /* 0x0000000000067919 */ /* 0x000e220000002100 */
[----:B------:R-:W-:Y:S02]  /*11e30*/  IMAD.MOV.U32 R12, RZ, RZ, RZ ;  /* 0x000000ffff0c7224 */ /* 0x000fe400078e00ff */
[----:B------:R-:W-:Y:S02]  /*11e40*/  IMAD.MOV.U32 R11, RZ, RZ, 0x181f ;  /* 0x0000181fff0b7424 */ /* 0x000fe400078e00ff */
[----:B------:R-:W-:-:S07]  /*11e50*/  IMAD.MOV.U32 R15, RZ, RZ, -0x1 ;  /* 0xffffffffff0f7424 */ /* 0x000fce00078e00ff */
[----:B0----5:R-:W-:Y:S05]  /*11e60*/  WARPSYNC.COLLECTIVE R15, `(.L_x_146) ;  /* 0x000000000f087348 */ /* 0x021fea0003c00000 */
[----:B------:R1:W2:Y:S02]  /*11e70*/  SHFL.IDX P6, R14, R13, R12, R11 ;  /* 0x0000000c0d0e7389 */ /* 0x0002a400000c000b */
[----:B012--5:R-:W-:Y:S01]  /*11e80*/  ENDCOLLECTIVE ;  /* 0x000000000000791b */ /* 0x027fe20003800000 */
.L_x_146:
[----:B------:R-:W-:Y:S02]  /*11e90*/  MOV R13, R4 ;  /* 0x00000004000d7202 */ /* 0x000fe40000000f00 */
[----:B------:R-:W-:Y:S01]  /*11ea0*/  LOP3.LUT R6, R6, 0x7f, RZ, 0xc0, !PT ;  /* 0x0000007f06067812 */ /* 0x000fe200078ec0ff */
[----:B------:R-:W-:-:S07]  /*11eb0*/  IMAD.MOV.U32 R7, RZ, RZ, R14 ;  /* 0x000000ffff077224 */ /* 0x000fce00078e000e */
[----:B------:R-:W-:Y:S05]  /*11ec0*/  WARPSYNC.COLLECTIVE R15, `(.L_x_147) ;  /* 0x000000000f087348 */ /* 0x000fea0003c00000 */
[----:B------:R0:W1:Y:S02]  /*11ed0*/  SHFL.IDX P6, R14, R13, R12, R11 ;  /* 0x0000000c0d0e7389 */ /* 0x00006400000c000b */
[----:B01----:R-:W-:Y:S01]  /*11ee0*/  ENDCOLLECTIVE ;  /* 0x000000000000791b */ /* 0x003fe20003800000 */
.L_x_147:
[----:B------:R-:W-:Y:S01]  /*11ef0*/  SHF.R.U32.HI R0, RZ, 0x3, R6 ;  /* 0x00000003ff007819 */ /* 0x000fe20000011606 */
[----:B------:R-:W-:Y:S01]  /*11f00*/  ULDC UR4, c[0x0][0x288] ;  /* 0x0000a20000047ab9 */ /* 0x000fe20000000800 */
[----:B------:R-:W-:Y:S01]  /*11f10*/  ULDC.64 UR6, c[0x0][0x208] ;  /* 0x0000820000067ab9 */ /* 0x000fe20000000a00 */
[----:B------:R-:W-:Y:S02]  /*11f20*/  IMAD R2, R8, UR4, RZ ;  /* 0x0000000408027c24 */ /* 0x000fe4000f8e02ff */
[----:B------:R-:W-:-:S04]  /*11f30*/  IMAD.IADD R0, R0, 0x1, R5 ;  /* 0x0000000100007824 */ /* 0x000fc800078e0205 */
[C---:B------:R-:W-:Y:S01]  /*11f40*/  VIADD R5, R0.reuse, 0x10 ;  /* 0x0000001000057836 */ /* 0x040fe20000000000 */
[----:B------:R-:W-:Y:S01]  /*11f50*/  ISETP.GE.AND P4, PT, R0, R2, PT ;  /* 0x000000020000720c */ /* 0x000fe20003f86270 */
[----:B------:R-:W-:Y:S02]  /*11f60*/  IMAD.MOV.U32 R13, RZ, RZ, R3 ;  /* 0x000000ffff0d7224 */ /* 0x000fe400078e0003 */
[----:B------:R-:W-:Y:S02]  /*11f70*/  IMAD.MOV.U32 R12, RZ, RZ, 0x1 ;  /* 0x00000001ff0c7424 */ /* 0x000fe400078e00ff */
[----:B------:R-:W-:-:S08]  /*11f80*/  IMAD.MOV.U32 R6, RZ, RZ, R14 ;  /* 0x000000ffff067224 */ /* 0x000fd000078e000e */
[----:B------:R-:W-:-:S05]  /*11f90*/  @!P4 LEA R6, P5, R10, R6, 0x1 ;  /* 0x000000060a06c211 */ /* 0x000fca00078a08ff */
[----:B------:R-:W-:-:S05]  /*11fa0*/  @!P4 IMAD.X R7, RZ, RZ, R7, P5 ;  /* 0x000000ffff07c224 */ /* 0x000fca00028e0607 */
[----:B------:R-:W-:Y:S01]  /*11fb0*/  @!PT LDS RZ, [RZ] ;  /* 0x00000000fffff984 */ /* 0x000fe20000000800 */
[----:B------:R-:W-:Y:S01]  /*11fc0*/  @!PT LDS RZ, [RZ] ;  /* 0x00000000fffff984 */ /* 0x000fe20000000800 */
[----:B------:R-:W-:Y:S01]  /*11fd0*/  @!PT LDS RZ, [RZ] ;  /* 0x00000000fffff984 */ /* 0x000fe20000000800 */
[----:B------:R0:W-:Y:S04]  /*11fe0*/  @!P4 LDGSTS.E.BYPASS.LTC128B.128 [R9+0x14400], desc[UR6][R6.64], !P0 ;  /* 0x144000000609cfae */ /* 0x0001e8000c101d46 */
[----:B------:R0:W-:Y:S04]  /*11ff0*/  @!P4 LDGSTS.E.BYPASS.LTC128B.128 [R9+0x18400], desc[UR6][R6.64+0x80], !P1 ;  /* 0x184000800609cfae */ /* 0x0001e8000c901d46 */
[----:B------:R0:W-:Y:S04]  /*12000*/  @!P4 LDGSTS.E.BYPASS.LTC128B.128 [R9+0x1c400], desc[UR6][R6.64+0x100], !P2 ;  /* 0x1c4001000609cfae */ /* 0x0001e8000d101d46 */
[----:B------:R0:W-:Y:S01]  /*12010*/  @!P4 LDGSTS.E.BYPASS.LTC128B.128 [R9+0x20400], desc[UR6][R6.64+0x180], !P3 ;  /* 0x204001800609cfae */ /* 0x0001e2000d901d46 */
[----:B------:R-:W-:-:S13]  /*12020*/  ISETP.GE.AND P4, PT, R5, R2, PT ;  /* 0x000000020500720c */ /* 0x000fda0003f86270 */
[----:B0-----:R-:W-:Y:S05]  /*12030*/  WARPSYNC.COLLECTIVE R15, `(.L_x_148) ;  /* 0x000000000f087348 */ /* 0x001fea0003c00000 */
[----:B------:R1:W2:Y:S02]  /*12040*/  SHFL.IDX P6, R14, R13, R12, R11 ;  /* 0x0000000c0d0e7389 */ /* 0x0002a400000c000b */
[----:B012---:R-:W-:Y:S01]  /*12050*/  ENDCOLLECTIVE ;  /* 0x000000000000791b */ /* 0x007fe20003800000 */
.L_x_148:
[----:B------:R-:W-:Y:S02]  /*12060*/  IMAD.MOV.U32 R13, RZ, RZ, R4 ;  /* 0x000000ffff0d7224 */ /* 0x000fe400078e0004 */
[----:B------:R-:W-:-:S07]  /*12070*/  IMAD.MOV.U32 R5, RZ, RZ, R14 ;  /* 0x000000ffff057224 */ /* 0x000fce00078e000e */
[----:B------:R-:W-:Y:S05]  /*12080*/  WARPSYNC.COLLECTIVE R15, `(.L_x_149) ;  /* 0x000000000f087348 */ /* 0x000fea0003c00000 */
[----:B------:R0:W1:Y:S02]  /*12090*/  SHFL.IDX P6, R14, R13, R12, R11 ;  /* 0x0000000c0d0e7389 */ /* 0x00006400000c000b */
[----:B01----:R-:W-:Y:S01]  /*120a0*/  ENDCOLLECTIVE ;  /* 0x000000000000791b */ /* 0x003fe20003800000 */
.L_x_149:
[----:B------:R-:W-:Y:S01]  /*120b0*/  ULDC.64 UR4, c[0x0][0x208] ;  /* 0x0000820000047ab9 */ /* 0x000fe20000000a00 */
[----:B------:R-:W-:Y:S02]  /*120c0*/  IMAD.MOV.U32 R13, RZ, RZ, R3 ;  /* 0x000000ffff0d7224 */ /* 0x000fe400078e0003 */
[----:B------:R-:W-:Y:S01]  /*120d0*/  IMAD.MOV.U32 R12, RZ, RZ, 0x2 ;  /* 0x00000002ff0c7424 */ /* 0x000fe200078e00ff */
[----:B------:R-:W-:-:S04]  /*120e0*/  MOV R6, R14 ;  /* 0x0000000e00067202 */ /* 0x000fc80000000f00 */
[----:B------:R-:W-:-:S05]  /*120f0*/  @!P4 LEA R6, P5, R10, R6, 0x1 ;  /* 0x000000060a06c211 */ /* 0x000fca00078a08ff */
[----:B------:R-:W-:-:S04]  /*12100*/  @!P4 IMAD.X R5, RZ, RZ, R5, P5 ;  /* 0x000000ffff05c224 */ /* 0x000fc800028e0605 */
[----:B------:R-:W-:Y:S02]  /*12110*/  @!P4 IMAD.MOV.U32 R7, RZ, RZ, R5 ;  /* 0x000000ffff07c224 */ /* 0x000fe400078e0005 */
[----:B------:R-:W-:-:S03]  /*12120*/  VIADD R5, R0, 0x20 ;  /* 0x0000002000057836 */ /* 0x000fc60000000000 */
        /* <DEDUP_REMOVED lines=11> */
.L_x_150:
[----:B------:R-:W-:Y:S02]  /*121e0*/  IMAD.MOV.U32 R13, RZ, RZ, R4 ;  /* 0x000000ffff0d7224 */ /* 0x000fe400078e0004 */
[----:B------:R-:W-:-:S07]  /*121f0*/  IMAD.MOV.U32 R5, RZ, RZ, R14 ;  /* 0x000000ffff057224 */ /* 0x000fce00078e000e */
[----:B------:R-:W-:Y:S05]  /*12200*/  WARPSYNC.COLLECTIVE R15, `(.L_x_151) ;  /* 0x000000000f087348 */ /* 0x000fea0003c00000 */
[----:B------:R0:W1:Y:S02]  /*12210*/  SHFL.IDX P6, R14, R13, R12, R11 ;  /* 0x0000000c0d0e7389 */ /* 0x00006400000c000b */
[----:B01----:R-:W-:Y:S01]  /*12220*/  ENDCOLLECTIVE ;  /* 0x000000000000791b */ /* 0x003fe20003800000 */
.L_x_151:
[----:B------:R-:W-:Y:S01]  /*12230*/  ULDC.64 UR4, c[0x0][0x208] ;  /* 0x0000820000047ab9 */ /* 0x000fe20000000a00 */
[----:B------:R-:W-:Y:S02]  /*12240*/  IMAD.MOV.U32 R13, RZ, RZ, R3 ;  /* 0x000000ffff0d7224 */ /* 0x000fe400078e0003 */
[----:B------:R-:W-:Y:S02]  /*12250*/  IMAD.MOV.U32 R12, RZ, RZ, 0x3 ;  /* 0x00000003ff0c7424 */ /* 0x000fe400078e00ff */
[----:B------:R-:W-:-:S05]  /*12260*/  IMAD.MOV.U32 R6, RZ, RZ, R14 ;  /* 0x000000ffff067224 */ /* 0x000fca00078e000e */
[----:B------:R-:W-:-:S04]  /*12270*/  @!P4 LEA R6, P5, R10, R6, 0x1 ;  /* 0x000000060a06c211 */ /* 0x000fc800078a08ff */
[----:B------:R-:W-:-:S05]  /*12280*/  @!P4 IADD3.X R5, RZ, R5, RZ, P5, !PT ;  /* 0x00000005ff05c210 */ /* 0x000fca0002ffe4ff */
        /* <DEDUP_REMOVED lines=13> */
.L_x_152:
[----:B------:R-:W-:Y:S02]  /*12360*/  IMAD.MOV.U32 R13, RZ, RZ, R4 ;  /* 0x000000ffff0d7224 */ /* 0x000fe400078e0004 */
[----:B------:R-:W-:-:S07]  /*12370*/  IMAD.MOV.U32 R5, RZ, RZ, R14 ;  /* 0x000000ffff057224 */ /* 0x000fce00078e000e */
[----:B------:R-:W-:Y:S05]  /*12380*/  WARPSYNC.COLLECTIVE R15, `(.L_x_153) ;  /* 0x000000000f087348 */ /* 0x000fea0003c00000 */
[----:B------:R0:W1:Y:S02]  /*12390*/  SHFL.IDX P6, R14, R13, R12, R11 ;  /* 0x0000000c0d0e7389 */ /* 0x00006400000c000b */
[----:B01----:R-:W-:Y:S01]  /*123a0*/  ENDCOLLECTIVE ;  /* 0x000000000000791b */ /* 0x003fe20003800000 */
.L_x_153:
[----:B------:R-:W-:Y:S01]  /*123b0*/  ULDC.64 UR4, c[0x0][0x208] ;  /* 0x0000820000047ab9 */ /* 0x000fe20000000a00 */
[----:B------:R-:W-:Y:S02]  /*123c0*/  IMAD.MOV.U32 R13, RZ, RZ, R3 ;  /* 0x000000ffff0d7224 */ /* 0x000fe400078e0003 */
[----:B------:R-:W-:Y:S02]  /*123d0*/  IMAD.MOV.U32 R12, RZ, RZ, 0x4 ;  /* 0x00000004ff0c7424 */ /* 0x000fe400078e00ff */
[----:B------:R-:W-:-:S05]  /*123e0*/  IMAD.MOV.U32 R6, RZ, RZ, R14 ;  /* 0x000000ffff067224 */ /* 0x000fca00078e000e */
[----:B------:R-:W-:-:S05]  /*123f0*/  @!P4 LEA R6, P5, R10, R6, 0x1 ;  /* 0x000000060a06c211 */ /* 0x000fca00078a08ff */
[----:B------:R-:W-:-:S05]  /*12400*/  @!P4 IMAD.X R5, RZ, RZ, R5, P5 ;  /* 0x000000ffff05c224 */ /* 0x000fca00028e0605 */
[----:B------:R-:W-:Y:S01]  /*12410*/  @!P4 MOV R7, R5 ;  /* 0x000000050007c202 */ /* 0x000fe20000000f00 */
[----:B------:R-:W-:-:S04]  /*12420*/  VIADD R5, R0, 0x40 ;  /* 0x0000004000057836 */ /* 0x000fc80000000000 */
        /* <DEDUP_REMOVED lines=11> */
.L_x_154:
[----:B------:R-:W-:Y:S02]  /*124e0*/  IMAD.MOV.U32 R13, RZ, RZ, R4 ;  /* 0x000000ffff0d7224 */ /* 0x000fe400078e0004 */
[----:B------:R-:W-:-:S07]  /*124f0*/  IMAD.MOV.U32 R5, RZ, RZ, R14 ;  /* 0x000000ffff057224 */ /* 0x000fce00078e000e */
[----:B------:R-:W-:Y:S05]  /*12500*/  WARPSYNC.COLLECTIVE R15, `(.L_x_155) ;  /* 0x000000000f087348 */ /* 0x000fea0003c00000 */
[----:B------:R0:W1:Y:S02]  /*12510*/  SHFL.IDX P6, R14, R13, R12, R11 ;  /* 0x0000000c0d0e7389 */ /* 0x00006400000c000b */
[----:B01----:R-:W-:Y:S01]  /*12520*/  ENDCOLLECTIVE ;  /* 0x000000000000791b */ /* 0x003fe20003800000 */
.L_x_155:
[----:B------:R-:W-:Y:S01]  /*12530*/  ULDC.64 UR4, c[0x0][0x208] ;  /* 0x0000820000047ab9 */ /* 0x000fe20000000a00 */
[----:B------:R-:W-:Y:S02]  /*12540*/  IMAD.MOV.U32 R13, RZ, RZ, R3 ;  /* 0x000000ffff0d7224 */ /* 0x000fe400078e0003 */
[----:B------:R-:W-:Y:S02]  /*12550*/  IMAD.MOV.U32 R12, RZ, RZ, 0x5 ;  /* 0x00000005ff0c7424 */ /* 0x000fe400078e00ff */
[----:B------:R-:W-:-:S05]  /*12560*/  IMAD.MOV.U32 R6, RZ, RZ, R14 ;  /* 0x000000ffff067224 */ /* 0x000fca00078e000e */
[----:B------:R-:W-:-:S05]  /*12570*/  @!P4 LEA R6, P5, R10, R6, 0x1 ;  /* 0x000000060a06c211 */ /* 0x000fca00078a08ff */
[----:B------:R-:W-:-:S04]  /*12580*/  @!P4 IMAD.X R5, RZ, RZ, R5, P5 ;  /* 0x000000ffff05c224 */ /* 0x000fc800028e0605 */
[----:B------:R-:W-:Y:S01]  /*12590*/  @!P4 IMAD.MOV.U32 R7, RZ, RZ, R5 ;  /* 0x000000ffff07c224 */ /* 0x000fe200078e0005 */
[----:B------:R-:W-:-:S04]  /*125a0*/  IADD3 R5, R0, 0x50, RZ ;  /* 0x0000005000057810 */ /* 0x000fc80007ffe0ff */
        /* <DEDUP_REMOVED lines=11> */
.L_x_156:
[----:B------:R-:W-:Y:S02]  /*12660*/  IMAD.MOV.U32 R13, RZ, RZ, R4 ;  /* 0x000000ffff0d7224 */ /* 0x000fe400078e0004 */
[----:B------:R-:W-:-:S07]  /*12670*/  IMAD.MOV.U32 R5, RZ, RZ, R14 ;  /* 0x000000ffff057224 */ /* 0x000fce00078e000e */
[----:B------:R-:W-:Y:S05]  /*12680*/  WARPSYNC.COLLECTIVE R15, `(.L_x_157) ;  /* 0x000000000f087348 */ /* 0x000fea0003c00000 */
[----:B------:R0:W1:Y:S02]  /*12690*/  SHFL.IDX P6, R14, R13, R12, R11 ;  /* 0x0000000c0d0e7389 */ /* 0x00006400000c000b */
[----:B01----:R-:W-:Y:S01]  /*126a0*/  ENDCOLLECTIVE ;  /* 0x000000000000791b */ /* 0x003fe20003800000 */
.L_x_157:
[----:B------:R-:W-:Y:S01]  /*126b0*/  ULDC.64 UR4, c[0x0][0x208] ;  /* 0x0000820000047ab9 */ /* 0x000fe20000000a00 */
[----:B------:R-:W-:Y:S01]  /*126c0*/  MOV R13, R3 ;  /* 0x00000003000d7202 */ /* 0x000fe20000000f00 */
[----:B------:R-:W-:Y:S02]  /*126d0*/  IMAD.MOV.U32 R12, RZ, RZ, 0x6 ;  /* 0x00000006ff0c7424 */ /* 0x000fe400078e00ff */
[----:B------:R-:W-:-:S05]  /*126e0*/  IMAD.MOV.U32 R6, RZ, RZ, R14 ;  /* 0x000000ffff067224 */ /* 0x000fca00078e000e */
        /* <DEDUP_REMOVED lines=15> */
.L_x_158:
[----:B------:R-:W-:Y:S02]  /*127e0*/  IMAD.MOV.U32 R13, RZ, RZ, R4 ;  /* 0x000000ffff0d7224 */ /* 0x000fe400078e0004 */
[----:B------:R-:W-:-:S07]  /*127f0*/  IMAD.MOV.U32 R5, RZ, RZ, R14 ;  /* 0x000000ffff057224 */ /* 0x000fce00078e000e */
[----:B------:R-:W-:Y:S05]  /*12800*/  WARPSYNC.COLLECTIVE R15, `(.L_x_159) ;  /* 0x000000000f087348 */ /* 0x000fea0003c00000 */
[----:B------:R0:W1:Y:S02]  /*12810*/  SHFL.IDX P6, R14, R13, R12, R11 ;  /* 0x0000000c0d0e7389 */ /* 0x00006400000c000b */
[----:B01----:R-:W-:Y:S01]  /*12820*/  ENDCOLLECTIVE ;  /* 0x000000000000791b */ /* 0x003fe20003800000 */
.L_x_159:
[----:B------:R-:W-:Y:S01]  /*12830*/  ULDC.64 UR4, c[0x0][0x208] ;  /* 0x0000820000047ab9 */ /* 0x000fe20000000a00 */
[----:B------:R-:W-:Y:S02]  /*12840*/  IMAD.MOV.U32 R13, RZ, RZ, R3 ;  /* 0x000000ffff0d7224 */ /* 0x000fe400078e0003 */
[----:B------:R-:W-:Y:S02]  /*12850*/  IMAD.MOV.U32 R12, RZ, RZ, 0x7 ;  /* 0x00000007ff0c7424 */ /* 0x000fe400078e00ff */
[----:B------:R-:W-:-:S05]  /*12860*/  IMAD.MOV.U32 R6, RZ, RZ, R14 ;  /* 0x000000ffff067224 */ /* 0x000fca00078e000e */
[----:B------:R-:W-:-:S05]  /*12870*/  @!P4 LEA R6, P5, R10, R6, 0x1 ;  /* 0x000000060a06c211 */ /* 0x000fca00078a08ff */
[----:B------:R-:W-:-:S04]  /*12880*/  @!P4 IMAD.X R5, RZ, RZ, R5, P5 ;  /* 0x000000ffff05c224 */ /* 0x000fc800028e0605 */
[----:B------:R-:W-:-:S05]  /*12890*/  @!P4 IMAD.MOV.U32 R7, RZ, RZ, R5 ;  /* 0x000000ffff07c224 */ /* 0x000fca00078e0005 */
[----:B------:R-:W-:Y:S01]  /*128a0*/  @!PT LDS RZ, [RZ] ;  /* 0x00000000fffff984 */ /* 0x000fe20000000800 */
[----:B------:R-:W-:Y:S01]  /*128b0*/  @!PT LDS RZ, [RZ] ;  /* 0x00000000fffff984 */ /* 0x000fe20000000800 */
[----:B------:R-:W-:Y:S01]  /*128c0*/  @!PT LDS RZ, [RZ] ;  /* 0x00000000fffff984 */ /* 0x000fe20000000800 */
[----:B------:R0:W-:Y:S04]  /*128d0*/  @!P4 LDGSTS.E.BYPASS.LTC128B.128 [R9+0x17400], desc[UR4][R6.64], !P0 ;  /* 0x174000000609cfae */ /* 0x0001e8000c101d44 */
[----:B------:R0:W-:Y:S04]  /*128e0*/  @!P4 LDGSTS.E.BYPASS.LTC128B.128 [R9+0x1b400], desc[UR4][R6.64+0x80], !P1 ;  /* 0x1b4000800609cfae */ /* 0x0001e8000c901d44 */
[----:B------:R0:W-:Y:S04]  /*128f0*/  @!P4 LDGSTS.E.BYPASS.LTC128B.128 [R9+0x1f400], desc[UR4][R6.64+0x100], !P2 ;  /* 0x1f4001000609cfae */ /* 0x0001e8000d101d44 */
[----:B------:R0:W-:Y:S02]  /*12900*/  @!P4 LDGSTS.E.BYPASS.LTC128B.128 [R9+0x23400], desc[UR4][R6.64+0x180], !P3 ;  /* 0x234001800609cfae */ /* 0x0001e4000d901d44 */
[----:B0-----:R-:W-:Y:S05]  /*12910*/  WARPSYNC.COLLECTIVE R15, `(.L_x_160) ;  /* 0x000000000f087348 */ /* 0x001fea0003c00000 */
[----:B------:R1:W2:Y:S02]  /*12920*/  SHFL.IDX P6, R14, R13, R12, R11 ;  /* 0x0000000c0d0e7389 */ /* 0x0002a400000c000b */
[----:B012---:R-:W-:Y:S01]  /*12930*/  ENDCOLLECTIVE ;  /* 0x000000000000791b */ /* 0x007fe20003800000 */
.L_x_160:
[----:B------:R-:W-:Y:S01]  /*12940*/  IMAD.MOV.U32 R13, RZ, RZ, R4 ;  /* 0x000000ffff0d7224 */ /* 0x000fe200078e0004 */
[----:B------:R-:W-:-:S07]  /*12950*/  MOV R5, R14 ;  /* 0x0000000e00057202 */ /* 0x000fce0000000f00 */
[----:B------:R-:W-:Y:S05]  /*12960*/  WARPSYNC.COLLECTIVE R15, `(.L_x_161) ;  /* 0x000000000f087348 */ /* 0x000fea0003c00000 */
[----:B------:R0:W1:Y:S02]  /*12970*/  SHFL.IDX P6, R14, R13, R12, R11 ;  /* 0x0000000c0d0e7389 */ /* 0x00006400000c000b */
[----:B01----:R-:W-:Y:S01]  /*12980*/  ENDCOLLECTIVE ;  /* 0x000000000000791b */ /* 0x003fe20003800000 */
.L_x_161:
[----:B------:R-:W-:Y:S01]  /*12990*/  IMAD.MOV.U32 R3, RZ, RZ, R14 ;  /* 0x000000ffff037224 */ /* 0x000fe200078e000e */
[----:B------:R-:W-:Y:S06]  /*129a0*/  BRA `(.L_x_162) ;  /* 0xffffffb800ec7947 */ /* 0x000fec000383ffff */
.L_x_53:
[----:B0-----:R0:W3:Y:S02]  /*129b0*/  SYNCS.PHASECHK.TRANS64.TRYWAIT P0, [R9+URZ+0x38820], R0 ;  /* 0x03882000090075a7 */ /* 0x0010e4000800017f */
[----:B---3--:R-:W-:Y:S05]  /*129c0*/  @!P0 NANOSLEEP.SYNCS 0x989680 ;  /* 0x009896800000895d */ /* 0x008fea0003900000 */
[----:B------:R-:W3:Y:S02]  /*129d0*/  @!P0 SYNCS.PHASECHK.TRANS64 P0, [R9+URZ+0x38820], R0 ;  /* 0x03882000090085a7 */ /* 0x000ee4000800007f */
[----:B---3--:R-:W-:Y:S05]  /*129e0*/  @!P0 BRA `(.L_x_53) ;  /* 0xfffffffc00f08947 */ /* 0x008fea000383ffff */
[----:B------:R-:W-:Y:S05]  /*129f0*/  BRA `(.L_x_163) ;  /* 0xffffffbc004c7947 */ /* 0x000fea000383ffff */
.L_x_60:
[----:B--2---:R2:W3:Y:S02]  /*12a00*/  SYNCS.PHASECHK.TRANS64.TRYWAIT P0, [R3+URZ+0x38840], R2 ;  /* 0x03884002030075a7 */ /* 0x0044e4000800017f */
[----:B---3--:R-:W-:Y:S05]  /*12a10*/  @!P0 NANOSLEEP.SYNCS 0x989680 ;  /* 0x009896800000895d */ /* 0x008fea0003900000 */
[----:B------:R-:W3:Y:S02]  /*12a20*/  @!P0 SYNCS.PHASECHK.TRANS64 P0, [R3+URZ+0x38840], R2 ;  /* 0x03884002030085a7 */ /* 0x000ee4000800007f */
[----:B---3--:R-:W-:Y:S05]  /*12a30*/  @!P0 BRA `(.L_x_60) ;  /* 0xfffffffc00f08947 */ /* 0x008fea000383ffff */
[----:B------:R-:W-:Y:S05]  /*12a40*/  BRA `(.L_x_164) ;  /* 0xffffffc000047947 */ /* 0x000fea000383ffff */
.L_x_68:
[----:B0-----:R0:W1:Y:S02]  /*12a50*/  SYNCS.PHASECHK.TRANS64.TRYWAIT P0, [R3+URZ+0x60], R2 ;  /* 0x00006002030075a7 */ /* 0x001064000800017f */
[----:B-1----:R-:W-:Y:S05]  /*12a60*/  @!P0 NANOSLEEP.SYNCS 0x989680 ;  /* 0x009896800000895d */ /* 0x002fea0003900000 */
[----:B------:R-:W1:Y:S02]  /*12a70*/  @!P0 SYNCS.PHASECHK.TRANS64 P0, [R3+URZ+0x60], R2 ;  /* 0x00006002030085a7 */ /* 0x000e64000800007f */
[----:B-1----:R-:W-:Y:S05]  /*12a80*/  @!P0 BRA `(.L_x_68) ;  /* 0xfffffffc00f08947 */ /* 0x002fea000383ffff */
[----:B------:R-:W-:Y:S05]  /*12a90*/  BRA `(.L_x_165) ;  /* 0xffffffc400547947 */ /* 0x000fea000383ffff */
.L_x_80:
[----:B--2---:R2:W3:Y:S02]  /*12aa0*/  SYNCS.PHASECHK.TRANS64.TRYWAIT P0, [R3+URZ+0x38840], R2 ;  /* 0x03884002030075a7 */ /* 0x0044e4000800017f */
[----:B---3--:R-:W-:Y:S05]  /*12ab0*/  @!P0 NANOSLEEP.SYNCS 0x989680 ;  /* 0x009896800000895d */ /* 0x008fea0003900000 */
[----:B------:R-:W3:Y:S02]  /*12ac0*/  @!P0 SYNCS.PHASECHK.TRANS64 P0, [R3+URZ+0x38840], R2 ;  /* 0x03884002030085a7 */ /* 0x000ee4000800007f */
[----:B---3--:R-:W-:Y:S05]  /*12ad0*/  @!P0 BRA `(.L_x_80) ;  /* 0xfffffffc00f08947 */ /* 0x008fea000383ffff */
[----:B------:R-:W-:Y:S05]  /*12ae0*/  BRA `(.L_x_166) ;  /* 0xffffffcc00547947 */ /* 0x000fea000383ffff */
.L_x_88:
[----:B0-----:R0:W1:Y:S02]  /*12af0*/  SYNCS.PHASECHK.TRANS64.TRYWAIT P0, [R5+URZ+0x60], R2 ;  /* 0x00006002050075a7 */ /* 0x001064000800017f */
[----:B-1----:R-:W-:Y:S05]  /*12b00*/  @!P0 NANOSLEEP.SYNCS 0x989680 ;  /* 0x009896800000895d */ /* 0x002fea0003900000 */
[----:B------:R-:W1:Y:S02]  /*12b10*/  @!P0 SYNCS.PHASECHK.TRANS64 P0, [R5+URZ+0x60], R2 ;  /* 0x00006002050085a7 */ /* 0x000e64000800007f */
[----:B-1----:R-:W-:Y:S05]  /*12b20*/  @!P0 BRA `(.L_x_88) ;  /* 0xfffffffc00f08947 */ /* 0x002fea000383ffff */
[----:B------:R-:W-:Y:S05]  /*12b30*/  BRA `(.L_x_167) ;  /* 0xffffffd000a47947 */ /* 0x000fea000383ffff */
.L_x_99:
[----:B---3--:R3:W4:Y:S02]  /*12b40*/  SYNCS.PHASECHK.TRANS64.TRYWAIT P0, [R2+URZ+0x38840], R3 ;  /* 0x03884003020075a7 */ /* 0x008724000800017f */
[----:B----4-:R-:W-:Y:S05]  /*12b50*/  @!P0 NANOSLEEP.SYNCS 0x989680 ;  /* 0x009896800000895d */ /* 0x010fea0003900000 */
[----:B------:R-:W4:Y:S02]  /*12b60*/  @!P0 SYNCS.PHASECHK.TRANS64 P0, [R2+URZ+0x38840], R3 ;  /* 0x03884003020085a7 */ /* 0x000f24000800007f */
[----:B----4-:R-:W-:Y:S05]  /*12b70*/  @!P0 BRA `(.L_x_99) ;  /* 0xfffffffc00f08947 */ /* 0x010fea000383ffff */
[----:B------:R-:W-:Y:S05]  /*12b80*/  BRA `(.L_x_168) ;  /* 0xffffffd800747947 */ /* 0x000fea000383ffff */
.L_x_107:
[----:B0-----:R0:W1:Y:S02]  /*12b90*/  SYNCS.PHASECHK.TRANS64.TRYWAIT P0, [R5+URZ+0x60], R7 ;  /* 0x00006007050075a7 */ /* 0x001064000800017f */
[----:B-1----:R-:W-:Y:S05]  /*12ba0*/  @!P0 NANOSLEEP.SYNCS 0x989680 ;  /* 0x009896800000895d */ /* 0x002fea0003900000 */
[----:B------:R-:W1:Y:S02]  /*12bb0*/  @!P0 SYNCS.PHASECHK.TRANS64 P0, [R5+URZ+0x60], R7 ;  /* 0x00006007050085a7 */ /* 0x000e64000800007f */
[----:B-1----:R-:W-:Y:S05]  /*12bc0*/  @!P0 BRA `(.L_x_107) ;  /* 0xfffffffc00f08947 */ /* 0x002fea000383ffff */
[----:B------:R-:W-:Y:S05]  /*12bd0*/  BRA `(.L_x_169) ;  /* 0xffffffdc00c47947 */ /* 0x000fea000383ffff */
.L_x_118:
[----:B0-----:R0:W2:Y:S02]  /*12be0*/  SYNCS.PHASECHK.TRANS64.TRYWAIT P0, [R2+URZ+0x38860], R3 ;  /* 0x03886003020075a7 */ /* 0x0010a4000800017f */
[----:B--2---:R-:W-:Y:S05]  /*12bf0*/  @!P0 NANOSLEEP.SYNCS 0x989680 ;  /* 0x009896800000895d */ /* 0x004fea0003900000 */
[----:B------:R-:W2:Y:S02]  /*12c00*/  @!P0 SYNCS.PHASECHK.TRANS64 P0, [R2+URZ+0x38860], R3 ;  /* 0x03886003020085a7 */ /* 0x000ea4000800007f */
[----:B--2---:R-:W-:Y:S05]  /*12c10*/  @!P0 BRA `(.L_x_118) ;  /* 0xfffffffc00f08947 */ /* 0x004fea000383ffff */
[----:B------:R-:W-:Y:S05]  /*12c20*/  BRA `(.L_x_170) ;  /* 0xffffffe4003c7947 */ /* 0x000fea000383ffff */
.L_x_127:
[----:B0-----:R0:W1:Y:S02]  /*12c30*/  SYNCS.PHASECHK.TRANS64.TRYWAIT P0, [R0+URZ+0x38820], R3 ;  /* 0x03882003000075a7 */ /* 0x001064000800017f */
[----:B-1----:R-:W-:Y:S05]  /*12c40*/  @!P0 NANOSLEEP.SYNCS 0x989680 ;  /* 0x009896800000895d */ /* 0x002fea0003900000 */
[----:B------:R-:W1:Y:S02]  /*12c50*/  @!P0 SYNCS.PHASECHK.TRANS64 P0, [R0+URZ+0x38820], R3 ;  /* 0x03882003000085a7 */ /* 0x000e64000800007f */
[----:B-1----:R-:W-:Y:S05]  /*12c60*/  @!P0 BRA `(.L_x_127) ;  /* 0xfffffffc00f08947 */ /* 0x002fea000383ffff */
[----:B------:R-:W-:Y:S05]  /*12c70*/  BRA `(.L_x_171) ;  /* 0xffffffe800c07947 */ /* 0x000fea000383ffff */
.L_x_128:
[----:B------:R-:W1:Y:S01]  /*12c80*/  S2R R2, SR_TID.X ;  /* 0x0000000000027919 */ /* 0x000e620000002100 */
[----:B------:R-:W-:Y:S01]  /*12c90*/  BSSY B0, `(.L_x_172) ;  /* 0x000000a000007945 */ /* 0x000fe20003800000 */
[----:B------:R-:W-:Y:S02]  /*12ca0*/  IMAD.MOV.U32 R12, RZ, RZ, RZ ;  /* 0x000000ffff0c7224 */ /* 0x000fe400078e00ff */
[----:B------:R-:W-:Y:S02]  /*12cb0*/  IMAD.MOV.U32 R11, RZ, RZ, 0x1f ;  /* 0x0000001fff0b7424 */ /* 0x000fe400078e00ff */
[----:B------:R-:W-:Y:S01]  /*12cc0*/  IMAD.MOV.U32 R15, RZ, RZ, -0x1 ;  /* 0xffffffffff0f7424 */ /* 0x000fe200078e00ff */
[----:B-1----:R-:W-:-:S04]  /*12cd0*/  SHF.R.U32.HI R2, RZ, 0x5, R2 ;  /* 0x00000005ff027819 */ /* 0x002fc80000011602 */
[----:B------:R-:W-:-:S05]  /*12ce0*/  LOP3.LUT R2, R2, 0x3, RZ, 0xc0, !PT ;  /* 0x0000000302027812 */ /* 0x000fca00078ec0ff */
[----:B------:R-:W-:-:S07]  /*12cf0*/  IMAD.MOV.U32 R13, RZ, RZ, R2 ;  /* 0x000000ffff0d7224 */ /* 0x000fce00078e0002 */
[----:B0--3--:R-:W-:Y:S05]  /*12d00*/  WARPSYNC.COLLECTIVE R15, `(.L_x_173) ;  /* 0x000000000f087348 */ /* 0x009fea0003c00000 */
[----:B------:R1:W2:Y:S02]  /*12d10*/  SHFL.IDX P6, R14, R13, R12, R11 ;  /* 0x0000000c0d0e7389 */ /* 0x0002a400000c000b */
[----:B0123--:R-:W-:Y:S01]  /*12d20*/  ENDCOLLECTIVE ;  /* 0x000000000000791b */ /* 0x00ffe20003800000 */
.L_x_173:
[----:B------:R-:W-:Y:S05]  /*12d30*/  BSYNC B0 ;  /* 0x0000000000007941 */ /* 0x000fea0003800000 */
.L_x_172:
[----:B------:R-:W-:Y:S05]  /*12d40*/  BRA `(.L_x_174) ;  /* 0xffffffe800a87947 */ /* 0x000fea000383ffff */
.L_x_131:
[----:B------:R-:W-:Y:S01]  /*12d50*/  BSSY B1, `(.L_x_175) ;  /* 0x0000006000017945 */ /* 0x000fe20003800000 */
[----:B------:R-:W-:-:S07]  /*12d60*/  IMAD.MOV.U32 R15, RZ, RZ, -0x1 ;  /* 0xffffffffff0f7424 */ /* 0x000fce00078e00ff */
[----:B01-3--:R-:W-:Y:S05]  /*12d70*/  WARPSYNC.COLLECTIVE R15, `(.L_x_176) ;  /* 0x000000000f0c7348 */ /* 0x00bfea0003c00000 */
[----:B------:R-:W-:Y:S02]  /*12d80*/  ELECT P6, UR62, PT ;  /* 0x00000000003e782f */ /* 0x000fe400038c0000 */
[----:B------:R-:W-:Y:S01]  /*12d90*/  MOV R14, UR62 ;  /* 0x0000003e000e7c02 */ /* 0x000fe20008000f00 */
[----:B01-3--:R-:W-:Y:S10]  /*12da0*/  ENDCOLLECTIVE ;  /* 0x000000000000791b */ /* 0x00bff40003800000 */
.L_x_176:
[----:B------:R-:W-:Y:S05]  /*12db0*/  BSYNC B1 ;  /* 0x0000000000017941 */ /* 0x000fea0003800000 */
.L_x_175:
[----:B------:R-:W-:Y:S05]  /*12dc0*/  BRA `(.L_x_177) ;  /* 0xffffffe800a07947 */ /* 0x000fea000383ffff */
.L_x_133:
[----:B0-----:R0:W1:Y:S02]  /*12dd0*/  SYNCS.PHASECHK.TRANS64.TRYWAIT P0, [R6+URZ], R5 ;  /* 0x00000005060075a7 */ /* 0x001064000800017f */
[----:B-1----:R-:W-:Y:S05]  /*12de0*/  @!P0 NANOSLEEP.SYNCS 0x989680 ;  /* 0x009896800000895d */ /* 0x002fea0003900000 */
[----:B------:R-:W1:Y:S02]  /*12df0*/  @!P0 SYNCS.PHASECHK.TRANS64 P0, [R6+URZ], R5 ;  /* 0x00000005060085a7 */ /* 0x000e64000800007f */
[----:B-1----:R-:W-:Y:S05]  /*12e00*/  @!P0 BRA `(.L_x_133) ;  /* 0xfffffffc00f08947 */ /* 0x002fea000383ffff */
[----:B------:R-:W-:Y:S05]  /*12e10*/  BRA `(.L_x_178) ;  /* 0xffffffe800e07947 */ /* 0x000fea000383ffff */
.L_x_134:
[----:B-1----:R1:W2:Y:S02]  /*12e20*/  SYNCS.PHASECHK.TRANS64.TRYWAIT P0, [R3+URZ], R2 ;  /* 0x00000002030075a7 */ /* 0x0022a4000800017f */
[----:B--2---:R-:W-:Y:S05]  /*12e30*/  @!P0 NANOSLEEP.SYNCS 0x989680 ;  /* 0x009896800000895d */ /* 0x004fea0003900000 */
[----:B------:R-:W2:Y:S02]  /*12e40*/  @!P0 SYNCS.PHASECHK.TRANS64 P0, [R3+URZ], R2 ;  /* 0x00000002030085a7 */ /* 0x000ea4000800007f */
[----:B--2---:R-:W-:Y:S05]  /*12e50*/  @!P0 BRA `(.L_x_134) ;  /* 0xfffffffc00f08947 */ /* 0x004fea000383ffff */
[----:B------:R-:W-:Y:S05]  /*12e60*/  BRA `(.L_x_179) ;  /* 0xffffffe800d47947 */ /* 0x000fea000383ffff */
.L_x_136:
[----:B-1----:R1:W2:Y:S02]  /*12e70*/  SYNCS.PHASECHK.TRANS64.TRYWAIT P0, [R18+URZ], R5 ;  /* 0x00000005120075a7 */ /* 0x0022a4000800017f */
[----:B--2---:R-:W-:Y:S05]  /*12e80*/  @!P0 NANOSLEEP.SYNCS 0x989680 ;  /* 0x009896800000895d */ /* 0x004fea0003900000 */
[----:B------:R-:W2:Y:S02]  /*12e90*/  @!P0 SYNCS.PHASECHK.TRANS64 P0, [R18+URZ], R5 ;  /* 0x00000005120085a7 */ /* 0x000ea4000800007f */
[----:B--2---:R-:W-:Y:S05]  /*12ea0*/  @!P0 BRA `(.L_x_136) ;  /* 0xfffffffc00f08947 */ /* 0x004fea000383ffff */
[----:B------:R-:W-:Y:S05]  /*12eb0*/  BRA `(.L_x_180) ;  /* 0xffffffe800d87947 */ /* 0x000fea000383ffff */
.L_x_181:
[----:B------:R-:W-:-:S00]  /*12ec0*/  BRA `(.L_x_181) ;  /* 0xfffffffc00fc7947 */ /* 0x000fc0000383ffff */
[----:B------:R-:W-:-:S00]  /*12ed0*/  NOP ;  /* 0x0000000000007918 */ /* 0x000fc00000000000 */
        /* <DEDUP_REMOVED lines=10> */
.L_x_3424:


//--------------------- .text._ZN7cutlass13device_kernelIN5flash11enable_sm90INS1_16FlashAttnFwdSm90INS1_25CollectiveMainloopFwdSm90ILi2EN4cute5tupleIJNS5_1CILi2EEENS7_ILi1EEES9_EEENS6_IJNS7_ILi128EEENS7_ILi80EEENS7_ILi256EEEEEELi256ENS_6half_tEfNS_4arch4Sm90ELb0ELb0ELb1ELb0ELb0ELb0ELb0ELb1ELb1ELb1ELb0ELb0EEENS1_21CollectiveEpilogueFwdINS6_IJSB_SD_SC_EEESA_SF_SH_Li256ELb0ELb1ELb0ELb0EEENS1_29StaticPersistentTileSchedulerILb0EEEEEEEEEvNT_6ParamsE --------------------------
	.section	.text._ZN7cutlass13device_kernelIN5flash11enable_sm90INS1_16FlashAttnFwdSm90INS1_25CollectiveMainloopFwdSm90ILi2EN4cute5tupleIJNS5_1CILi2EEENS7_ILi1EEES9_EEENS6_IJNS7_ILi128EEENS7_ILi80EEENS7_ILi256EEEEEELi256ENS_6half_tEfNS_4arch4Sm90ELb0ELb0ELb1ELb0ELb0ELb0ELb0ELb1ELb1ELb1ELb0ELb0EEENS1_21CollectiveEpilogueFwdINS6_IJSB_SD_SC_EEESA_SF_SH_Li256ELb0ELb1ELb0ELb0EEENS1_29StaticPersistentTileSchedulerILb0EEEEEEEEEvNT_6ParamsE,"ax",@progbits
	.align	128
.text._ZN7cutlass13device_kernelIN5flash11enable_sm90INS1_16FlashAttnFwdSm90INS1_25CollectiveMainloopFwdSm90ILi2EN4cute5tupleIJNS5_1CILi2EEENS7_ILi1EEES9_EEENS6_IJNS7_ILi128EEENS7_ILi80EEENS7_ILi256EEEEEELi256ENS_6half_tEfNS_4arch4Sm90ELb0ELb0ELb1ELb0ELb0ELb0ELb0ELb1ELb1ELb1ELb0ELb0EEENS1_21CollectiveEpilogueFwdINS6_IJSB_SD_SC_EEESA_SF_SH_Li256ELb0ELb1ELb0ELb0EEENS1_29StaticPersistentTileSchedulerILb0EEEEEEEEEvNT_6ParamsE:
        .type           _ZN7cutlass13device_kernelIN5flash11enable_sm90INS1_16FlashAttnFwdSm90INS1_25CollectiveMainloopFwdSm90ILi2EN4cute5tupleIJNS5_1CILi2EEENS7_ILi1EEES9_EEENS6_IJNS7_ILi128EEENS7_ILi80EEENS7_ILi256EEEEEELi256ENS_6half_tEfNS_4arch4Sm90ELb0ELb0ELb1ELb0ELb0ELb0ELb0ELb1ELb1ELb1ELb0ELb0EEENS1_21CollectiveEpilogueFwdINS6_IJSB_SD_SC_EEESA_SF_SH_Li256ELb0ELb1ELb0ELb0EEENS1_29StaticPersistentTileSchedulerILb0EEEEEEEEEvNT_6ParamsE,@function
        .size           _ZN7cutlass13device_kernelIN5flash11enable_sm90INS1_16FlashAttnFwdSm90INS1_25CollectiveMainloopFwdSm90ILi2EN4cute5tupleIJNS5_1CILi2EEENS7_ILi1EEES9_EEENS6_IJNS7_ILi128EEENS7_ILi80EEENS7_ILi256EEEEEELi256ENS_6half_tEfNS_4arch4Sm90ELb0ELb0ELb1ELb0ELb0ELb0ELb0ELb1ELb1ELb1ELb0ELb0EEENS1_21CollectiveEpilogueFwdINS6_IJSB_SD_SC_EEESA_SF_SH_Li256ELb0ELb1ELb0ELb0EEENS1_29StaticPersistentTileSchedulerILb0EEEEEEEEEvNT_6ParamsE,(.L_x_3425 - _ZN7cutlass13device_kernelIN5flash11enable_sm90INS1_16FlashAttnFwdSm90INS1_25CollectiveMainloopFwdSm90ILi2EN4cute5tupleIJNS5_1CILi2EEENS7_ILi1EEES9_EEENS6_IJNS7_ILi128EEENS7_ILi80EEENS7_ILi256EEEEEELi256ENS_6half_tEfNS_4arch4Sm90ELb0ELb0ELb1ELb0ELb0ELb0ELb0ELb1ELb1ELb1ELb0ELb0EEENS1_21CollectiveEpilogueFwdINS6_IJSB_SD_SC_EEESA_SF_SH_Li256ELb0ELb1ELb0ELb0EEENS1_29StaticPersistentTileSchedulerILb0EEEEEEEEEvNT_6ParamsE)
        .other          _ZN7cutlass13device_kernelIN5flash11enable_sm90INS1_16FlashAttnFwdSm90INS1_25CollectiveMainloopFwdSm90ILi2EN4cute5tupleIJNS5_1CILi2EEENS7_ILi1EEES9_EEENS6_IJNS7_ILi128EEENS7_ILi80EEENS7_ILi256EEEEEELi256ENS_6half_tEfNS_4arch4Sm90ELb0ELb0ELb1ELb0ELb0ELb0ELb0ELb1ELb1ELb1ELb0ELb0EEENS1_21CollectiveEpilogueFwdINS6_IJSB_SD_SC_EEESA_SF_SH_Li256ELb0ELb1ELb0ELb0EEENS1_29StaticPersistentTileSchedulerILb0EEEEEEEEEvNT_6ParamsE,@"STO_CUDA_ENTRY STV_DEFAULT"
_ZN7cutlass13device_kernelIN5flash11enable_sm90INS1_16FlashAttnFwdSm90INS1_25CollectiveMainloopFwdSm90ILi2EN4cute5tupleIJNS5_1CILi2EEENS7_ILi1EEES9_EEENS6_IJNS7_ILi128EEENS7_ILi80EEENS7_ILi256EEEEEELi256ENS_6half_tEfNS_4arch4Sm90ELb0ELb0ELb1ELb0ELb0ELb0ELb0ELb1ELb1ELb1ELb0ELb0EEENS1_21CollectiveEpilogueFwdINS6_IJSB_SD_SC_EEESA_SF_SH_Li256ELb0ELb1ELb0ELb0EEENS1_29StaticPersistentTileSchedulerILb0EEEEEEEEEvNT_6ParamsE:
        /* <DEDUP_REMOVED lines=18> */
.L_x_183:
[----:B------:R-:W-:Y:S05]  /*0120*/  BSYNC B0 ;  /* 0x0000000000007941 */ /* 0x000fea0003800000 */
.L_x_182:
        /* <DEDUP_REMOVED lines=41> */
.L_x_184:
[----:B0-----:R-:W0:Y:S01]  /*03c0*/  S2UR UR4, SR_CTAID.Y ;  /* 0x00000000000479c3 */ /* 0x001e220000002600 */
[----:B------:R-:W3:Y:S01]  /*03d0*/  SHFL.IDX PT, R8, R2, RZ, 0x1f ;  /* 0x00001fff02087589 */ /* 0x000ee200000e0000 */
[----:B------:R-:W-:Y:S01]  /*03e0*/  ULDC UR5, c[0x0][0x154] ;  /* 0x0000550000057ab9 */ /* 0x000fe20000000800 */
[----:B------:R-:W-:-:S05]  /*03f0*/  NOP ;  /* 0x0000000000007918 */ /* 0x000fca0000000000 */
[----:B------:R-:W5:Y:S08]  /*0400*/  S2UR UR6, SR_CTAID.X ;  /* 0x00000000000679c3 */ /* 0x000f700000002500 */
[----:B------:R-:W1:Y:S01]  /*0410*/  LDC R7, c[0x0][0x148] ;  /* 0x00005200ff077b82 */ /* 0x000e620000000800 */
[----:B0-----:R-:W-:Y:S02]  /*0420*/  I2FP.F32.U32 R3, UR4 ;  /* 0x0000000400037c45 */ /* 0x001fe40008201000 */
[----:B---3--:R-:W-:-:S03]  /*0430*/  ISETP.NE.AND P0, PT, R8, RZ, PT ;  /* 0x000000ff0800720c */ /* 0x008fc60003f05270 */
[----:B------:R-:W-:Y:S01]  /*0440*/  FMUL R6, R3, UR5 ;  /* 0x0000000503067c20 */ /* 0x000fe20008400000 */
[----:B------:R-:W-:Y:S02]  /*0450*/  SHF.R.S32.HI R3, RZ, 0x1f, R0 ;  /* 0x0000001fff037819 */ /* 0x000fe40000011400 */
[----:B-----5:R-:W-:Y:S02]  /*0460*/  I2FP.F32.U32 R5, UR6 ;  /* 0x0000000600057c45 */ /* 0x020fe40008201000 */
[----:B------:R-:W-:Y:S01]  /*0470*/  LEA.HI R3, R3, R0, RZ, 0x7 ;  /* 0x0000000003037211 */ /* 0x000fe200078f38ff */
[----:B------:R-:W0:Y:S02]  /*0480*/  F2I.U32.TRUNC.NTZ R6, R6 ;  /* 0x0000000600067305 */ /* 0x000e24000020f000 */
[----:B0-----:R-:W-:-:S04]  /*0490*/  IMAD.MOV R12, RZ, RZ, -R6 ;  /* 0x000000ffff0c7224 */ /* 0x001fc800078e0a06 */
[----:B-1----:R-:W-:Y:S01]  /*04a0*/  IMAD R12, R7, R12, UR4 ;  /* 0x00000004070c7e24 */ /* 0x002fe2000f8e020c */
[----:B------:R-:W-:Y:S02]  /*04b0*/  ULDC UR4, c[0x0][0x150] ;  /* 0x0000540000047ab9 */ /* 0x000fe40000000800 */
[----:B------:R-:W-:Y:S01]  /*04c0*/  FMUL R10, R5, UR4 ;  /* 0x00000004050a7c20 */ /* 0x000fe20008400000 */
[----:B------:R-:W-:Y:S06]  /*04d0*/  @P0 BRA `(.L_x_185) ;  /* 0x0000000000480947 */ /* 0x000fec0003800000 */
[----:B------:R-:W0:Y:S01]  /*04e0*/  S2UR UR5, SR_CgaCtaId ;  /* 0x00000000000579c3 */ /* 0x000e220000008800 */
        /* <DEDUP_REMOVED lines=12> */
[----:B0-----:R0:W1:Y:S08]  /*05b0*/  SYNCS.EXCH.64 URZ, [UR8+0x38850], UR4 ;  /* 0x03885004083f75b2 */ /* 0x0010700008000100 */
[----:B------:R0:W3:Y:S01]  /*05c0*/  SYNCS.EXCH.64 URZ, [UR8+0x38860], UR6 ;  /* 0x03886006083f75b2 */ /* 0x0000e20008000100 */
[----:B------:R0:W0:Y:S01]  /*05d0*/  SYNCS.EXCH.64 URZ, [UR8+0x38858], UR4 ;  /* 0x03885804083f75b2 */ /* 0x0000220008000100 */
[----:B------:R0:W0:Y:S01]  /*05e0*/  SYNCS.EXCH.64 URZ, [UR8+0x38868], UR6 ;  /* 0x03886806083f75b2 */ /* 0x0000220008000100 */
[----:B------:R-:W-:Y:S01]  /*05f0*/  NOP ;  /* 0x0000000000007918 */ /* 0x000fe20000000000 */
.L_x_185:
[----:B------:R-:W5:Y:S01]  /*0600*/  SHFL.IDX PT, R7, R2, RZ, 0x1f ;  /* 0x00001fff02077589 */ /* 0x000f6200000e0000 */
[----:B------:R-:W-:Y:S01]  /*0610*/  LOP3.LUT R3, R3, 0xffffff80, RZ, 0xc0, !PT ;  /* 0xffffff8003037812 */ /* 0x000fe200078ec0ff */
[----:B------:R-:W0:Y:S01]  /*0620*/  LDC R11, c[0x0][0x144] ;  /* 0x00005100ff0b7b82 */ /* 0x000e220000000800 */
[----:B------:R-:W0:Y:S01]  /*0630*/  F2I.U32.TRUNC.NTZ R10, R10 ;  /* 0x0000000a000a7305 */ /* 0x000e22000020f000 */
[----:B------:R-:W-:Y:S01]  /*0640*/  SHF.R.S32.HI R9, RZ, 0x1f, R8 ;  /* 0x0000001fff097819 */ /* 0x000fe20000011408 */
[----:B------:R-:W-:Y:S01]  /*0650*/  NOP ;  /* 0x0000000000007918 */ /* 0x000fe20000000000 */
[----:B------:R-:W-:-:S05]  /*0660*/  IMAD.IADD R3, R0, 0x1, -R3 ;  /* 0x0000000100037824 */ /* 0x000fca00078e0a03 */
[----:B------:R-:W-:-:S04]  /*0670*/  SHF.R.S32.HI R6, RZ, 0x1f, R3 ;  /* 0x0000001fff067819 */ /* 0x000fc80000011403 */
[----:B------:R-:W-:-:S04]  /*0680*/  LEA.HI R6, R6, R3, RZ, 0x3 ;  /* 0x0000000306067211 */ /* 0x000fc800078f18ff */
[--C-:B------:R-:W-:Y:S02]  /*0690*/  SHF.R.S32.HI R5, RZ, 0x3, R6.reuse ;  /* 0x00000003ff057819 */ /* 0x100fe40000011406 */
[----:B------:R-:W-:Y:S02]  /*06a0*/  SHF.R.S32.HI R6, RZ, 0x1f, R6 ;  /* 0x0000001fff067819 */ /* 0x000fe40000011406 */
[----:B-----5:R-:W-:Y:S02]  /*06b0*/  ISETP.NE.AND P0, PT, R7, RZ, PT ;  /* 0x000000ff0700720c */ /* 0x020fe40003f05270 */
[----:B------:R-:W-:Y:S02]  /*06c0*/  LEA.HI R6, R6, R5, RZ, 0x2 ;  /* 0x0000000506067211 */ /* 0x000fe400078f10ff */
[----:B------:R-:W-:Y:S02]  /*06d0*/  SHF.R.S32.HI R7, RZ, 0x1f, R4 ;  /* 0x0000001fff077819 */ /* 0x000fe40000011404 */
[----:B------:R-:W-:-:S02]  /*06e0*/  LOP3.LUT R6, R6, 0xfffffffc, RZ, 0xc0, !PT ;  /* 0xfffffffc06067812 */ /* 0x000fc400078ec0ff */
[----:B------:R-:W-:-:S05]  /*06f0*/  LEA.HI R7, R7, R4, RZ, 0x2 ;  /* 0x0000000407077211 */ /* 0x000fca00078f10ff */
[----:B------:R-:W-:Y:S05]  /*0700*/  @P0 BRA `(.L_x_186) ;  /* 0x0000000000480947 */ /* 0x000fea0003800000 */
[----:B0-----:R-:W0:Y:S01]  /*0710*/  S2UR UR5, SR_CgaCtaId ;  /* 0x00000000000579c3 */ /* 0x001e220000008800 */
[----:B------:R-:W-:Y:S01]  /*0720*/  UMOV UR4, 0x400 ;  /* 0x0000040000047882 */ /* 0x000fe20000000000 */
[----:B------:R-:W-:Y:S01]  /*0730*/  UMOV UR6, 0x1 ;  /* 0x0000000100067882 */ /* 0x000fe20000000000 */
[----:B------:R-:W-:Y:S01]  /*0740*/  UMOV UR9, 0x2 ;  /* 0x0000000200097882 */ /* 0x000fe20000000000 */
[----:B------:R-:W-:-:S04]  /*0750*/  UIADD3 UR6, -UR6, 0x100000, URZ ;  /* 0x0010000006067890 */ /* 0x000fc8000fffe13f */
[----:B------:R-:W-:Y:S02]  /*0760*/  USHF.L.U32 UR7, UR6, 0xb, URZ ;  /* 0x0000000b06077899 */ /* 0x000fe4000800063f */
[----:B------:R-:W-:Y:S01]  /*0770*/  USHF.L.U32 UR6, UR6, 0x1, URZ ;  /* 0x0000000106067899 */ /* 0x000fe2000800063f */
[----:B------:R-:W-:Y:S01]  /*0780*/  ELECT P0, URZ, PT ;  /* 0x00000000003f782f */ /* 0x000fe20003800000 */
[----:B0-----:R-:W-:Y:S02]  /*0790*/  ULEA UR8, UR5, UR4, 0x18 ;  /* 0x0000000405087291 */ /* 0x001fe4000f8ec03f */
[----:B------:R-:W-:-:S04]  /*07a0*/  UIADD3 UR4, -UR9, 0x100000, URZ ;  /* 0x0010000009047890 */ /* 0x000fc8000fffe13f */
[----:B------:R-:W-:Y:S02]  /*07b0*/  USHF.L.U32 UR5, UR4, 0xb, URZ ;  /* 0x0000000b04057899 */ /* 0x000fe4000800063f */
[----:B------:R-:W-:Y:S01]  /*07c0*/  USHF.L.U32 UR4, UR4, 0x1, URZ ;  /* 0x0000000104047899 */ /* 0x000fe2000800063f */
[----:B------:R-:W0:Y:S03]  /*07d0*/  FENCE.VIEW.ASYNC.S ;  /* 0x00000000000073c6 */ /* 0x000e260000000000 */
[----:B0-----:R0:W0:Y:S08]  /*07e0*/  SYNCS.EXCH.64 URZ, [UR8+0x38870], UR6 ;  /* 0x03887006083f75b2 */ /* 0x0010300008000100 */
[----:B------:R0:W0:Y:S01]  /*07f0*/  SYNCS.EXCH.64 URZ, [UR8+0x38880], UR4 ;  /* 0x03888004083f75b2 */ /* 0x0000220008000100 */
[----:B------:R0:W0:Y:S01]  /*0800*/  SYNCS.EXCH.64 URZ, [UR8+0x38878], UR6 ;  /* 0x03887806083f75b2 */ /* 0x0000220008000100 */
[----:B------:R0:W0:Y:S01]  /*0810*/  SYNCS.EXCH.64 URZ, [UR8+0x38888], UR4 ;  /* 0x03888804083f75b2 */ /* 0x0000220008000100 */
[----:B------:R-:W-:Y:S01]  /*0820*/  NOP ;  /* 0x0000000000007918 */ /* 0x000fe20000000000 */
.L_x_186:
[----:B------:R-:W5:Y:S01]  /*0830*/  SHFL.IDX PT, R13, R2, RZ, 0x1f ;  /* 0x00001fff020d7589 */ /* 0x000f6200000e0000 */
[----:B0-----:R-:W0:Y:S01]  /*0840*/  S2UR UR4, SR_CTAID.X ;  /* 0x00000000000479c3 */ /* 0x001e220000002500 */
[----:B------:R-:W-:Y:S01]  /*0850*/  LOP3.LUT R7, R7, 0x3ffffffc, RZ, 0xc0, !PT ;  /* 0x3ffffffc07077812 */ /* 0x000fe200078ec0ff */
[----:B------:R-:W-:Y:S01]  /*0860*/  IMAD.IADD R6, R5, 0x1, -R6 ;  /* 0x0000000105067824 */ /* 0x000fe200078e0a06 */
[----:B------:R-:W-:Y:S01]  /*0870*/  LEA.HI R9, R9, R8, RZ, 0x2 ;  /* 0x0000000809097211 */ /* 0x000fe200078f10ff */
[----:B------:R-:W-:Y:S01]  /*0880*/  IMAD.MOV R10, RZ, RZ, -R10 ;  /* 0x000000ffff0a7224 */ /* 0x000fe200078e0a0a */
[----:B------:R-:W-:Y:S01]  /*0890*/  NOP ;  /* 0x0000000000007918 */ /* 0x000fe20000000000 */
[----:B------:R-:W-:Y:S01]  /*08a0*/  IMAD.IADD R7, R4, 0x1, -R7 ;  /* 0x0000000104077824 */ /* 0x000fe200078e0a07 */
[----:B------:R-:W-:-:S03]  /*08b0*/  LOP3.LUT R9, R9, 0x3ffffffc, RZ, 0xc0, !PT ;  /* 0x3ffffffc09097812 */ /* 0x000fc600078ec0ff */
[--C-:B------:R-:W-:Y:S02]  /*08c0*/  IMAD R7, R7, 0x4, R6.reuse ;  /* 0x0000000407077824 */ /* 0x100fe400078e0206 */
[----:B------:R-:W-:Y:S02]  /*08d0*/  IMAD.IADD R9, R8, 0x1, -R9 ;  /* 0x0000000108097824 */ /* 0x000fe400078e0a09 */
[----:B------:R-:W1:Y:S01]  /*08e0*/  LDC R8, c[0x0][0x140] ;  /* 0x00005000ff087b82 */ /* 0x000e620000000800 */
[----:B------:R-:W-:Y:S01]  /*08f0*/  LEA.HI R4, R7, R7, RZ, 0x1 ;  /* 0x0000000707047211 */ /* 0x000fe200078f08ff */
[----:B------:R-:W-:-:S03]  /*0900*/  IMAD R9, R9, 0x4, R6 ;  /* 0x0000000409097824 */ /* 0x000fc600078e0206 */
[----:B------:R-:W-:Y:S02]  /*0910*/  LOP3.LUT R4, R4, 0xfffffffe, RZ, 0xc0, !PT ;  /* 0xfffffffe04047812 */ /* 0x000fe400078ec0ff */
[----:B------:R-:W-:Y:S02]  /*0920*/  LEA.HI R5, R9, R9, RZ, 0x1 ;  /* 0x0000000909057211 */ /* 0x000fe400078f08ff */
[----:B-----5:R-:W-:Y:S01]  /*0930*/  ISETP.NE.AND P0, PT, R13, RZ, PT ;  /* 0x000000ff0d00720c */ /* 0x020fe20003f05270 */
[----:B0-----:R-:W-:Y:S02]  /*0940*/  IMAD R11, R11, R10, UR4 ;  /* 0x000000040b0b7e24 */ /* 0x001fe4000f8e020a */
[----:B------:R-:W-:-:S05]  /*0950*/  IMAD.IADD R4, R7, 0x1, -R4 ;  /* 0x0000000107047824 */ /* 0x000fca00078e0a04 */
[----:B------:R-:W-:Y:S02]  /*0960*/  ISETP.NE.AND P5, PT, R4, R11, PT ;  /* 0x0000000b0400720c */ /* 0x000fe40003fa5270 */
[----:B------:R-:W-:-:S05]  /*0970*/  LOP3.LUT R4, R5, 0xfffffffe, RZ, 0xc0, !PT ;  /* 0xfffffffe05047812 */ /* 0x000fca00078ec0ff */
[----:B------:R-:W-:Y:S01]  /*0980*/  IMAD.IADD R4, R9, 0x1, -R4 ;  /* 0x0000000109047824 */ /* 0x000fe200078e0a04 */
        /* <DEDUP_REMOVED lines=19> */
.L_x_187:
[----:B------:R-:W5:Y:S01]  /*0ac0*/  SHFL.IDX PT, R6, R2, RZ, 0x1f ;  /* 0x00001fff02067589 */ /* 0x000f6200000e0000 */
[----:B------:R-:W-:Y:S01]  /*0ad0*/  ISETP.NE.AND P2, PT, R4, R11, PT ;  /* 0x0000000b0400720c */ /* 0x000fe20003f45270 */
[----:B------:R-:W-:Y:S01]  /*0ae0*/  IMAD.SHL.U32 R4, R7, 0x4, RZ ;  /* 0x0000000407047824 */ /* 0x000fe200078e00ff */
[----:B------:R-:W-:Y:S01]  /*0af0*/  LOP3.LUT P0, RZ, R3, 0x7, RZ, 0xc0, !PT ;  /* 0x0000000703ff7812 */ /* 0x000fe2000780c0ff */
[----:B------:R-:W-:Y:S01]  /*0b00*/  IMAD.SHL.U32 R22, R9, 0x4, RZ ;  /* 0x0000000409167824 */ /* 0x000fe200078e00ff */
[----:B-1----:R-:W-:Y:S01]  /*0b10*/  ISETP.EQ.U32.AND P1, PT, R8, 0x1, PT ;  /* 0x000000010800780c */ /* 0x002fe20003f22070 */
[----:B------:R-:W-:Y:S01]  /*0b20*/  IMAD.MOV.U32 R19, RZ, RZ, 0x1 ;  /* 0x00000001ff137424 */ /* 0x000fe200078e00ff */
[----:B------:R-:W-:Y:S01]  /*0b30*/  LOP3.LUT R23, R7, 0xc, R4, 0x78, !PT ;  /* 0x0000000c07177812 */ /* 0x000fe200078e7804 */
[----:B------:R-:W-:Y:S01]  /*0b40*/  IMAD.MOV.U32 R18, RZ, RZ, 0x1 ;  /* 0x00000001ff127424 */ /* 0x000fe200078e00ff */
[----:B------:R-:W-:Y:S01]  /*0b50*/  LOP3.LUT R22, R9, 0xc, R22, 0x78, !PT ;  /* 0x0000000c09167812 */ /* 0x000fe200078e7816 */
[----:B------:R-:W-:Y:S01]  /*0b60*/  NOP ;  /* 0x0000000000007918 */ /* 0x000fe20000000000 */
[----:B------:R-:W-:-:S02]  /*0b70*/  @P5 LEA.HI R4, R23, R23, RZ, 0x1 ;  /* 0x0000001717045211 */ /* 0x000fc400078f08ff */
[----:B------:R-:W-:Y:S02]  /*0b80*/  ISETP.LT.U32.AND P4, PT, R23, 0x2, !P0 ;  /* 0x000000021700780c */ /* 0x000fe40004781070 */
[----:B------:R-:W-:Y:S02]  /*0b90*/  @P5 SHF.R.S32.HI R4, RZ, 0x1, R4 ;  /* 0x00000001ff045819 */ /* 0x000fe40000011404 */
[----:B------:R-:W-:Y:S02]  /*0ba0*/  @P2 LEA.HI R5, R22, R22, RZ, 0x1 ;  /* 0x0000001616052211 */ /* 0x000fe400078f08ff */
[----:B------:R-:W-:Y:S02]  /*0bb0*/  @P5 ISETP.NE.AND P6, PT, R4, R12, PT ;  /* 0x0000000c0400520c */ /* 0x000fe40003fc5270 */
[----:B------:R-:W-:Y:S02]  /*0bc0*/  SEL R4, RZ, 0x1, !P4 ;  /* 0x00000001ff047807 */ /* 0x000fe40006000000 */
[----:B------:R-:W-:-:S02]  /*0bd0*/  @P2 SHF.R.S32.HI R5, RZ, 0x1, R5 ;  /* 0x00000001ff052819 */ /* 0x000fc40000011405 */
[----:B-----5:R-:W-:Y:S02]  /*0be0*/  ISETP.NE.AND P4, PT, R6, RZ, PT ;  /* 0x000000ff0600720c */ /* 0x020fe40003f85270 */
[----:B------:R-:W-:Y:S02]  /*0bf0*/  @P2 ISETP.NE.AND P3, PT, R5, R12, PT ;  /* 0x0000000c0500220c */ /* 0x000fe40003f65270 */
[----:B------:R-:W-:Y:S02]  /*0c00*/  @P5 SEL R19, RZ, 0x1, P6 ;  /* 0x00000001ff135807 */ /* 0x000fe40003000000 */
[----:B------:R-:W-:Y:S02]  /*0c10*/  ISETP.LT.U32.AND P0, PT, R22, 0x2, !P0 ;  /* 0x000000021600780c */ /* 0x000fe40004701070 */
[----:B------:R-:W-:Y:S02]  /*0c20*/  LOP3.LUT R19, R19, R4, RZ, 0xc0, !PT ;  /* 0x0000000413137212 */ /* 0x000fe400078ec0ff */
[----:B------:R-:W-:-:S02]  /*0c30*/  SEL R3, RZ, 0x1, !P0 ;  /* 0x00000001ff037807 */ /* 0x000fc40004000000 */
[----:B------:R-:W-:Y:S01]  /*0c40*/  @P2 SEL R18, RZ, 0x1, P3 ;  /* 0x00000001ff122807 */ /* 0x000fe20001800000 */
[----:B------:R-:W-:Y:S06]  /*0c50*/  @P4 BRA `(.L_x_188) ;  /* 0x0000000000484947 */ /* 0x000fec0003800000 */
        /* <DEDUP_REMOVED lines=17> */
[----:B-1----:R-:W-:Y:S01]  /*0d70*/  NOP ;  /* 0x0000000000007918 */ /* 0x002fe20000000000 */
.L_x_188:
[----:B------:R-:W-:Y:S01]  /*0d80*/  LOP3.LUT R18, R18, R3, RZ, 0xc0, !PT ;  /* 0x0000000312127212 */ /* 0x000fe200078ec0ff */
[----:B------:R-:W-:Y:S01]  /*0d90*/  NOP ;  /* 0x0000000000007918 */ /* 0x000fe20000000000 */
[----:B------:R-:W-:Y:S05]  /*0da0*/  @!P1 BRA `(.L_x_189) ;  /* 0x0000000000089947 */ /* 0x000fea0003800000 */
[----:B0-234-:R-:W-:Y:S01]  /*0db0*/  UCGABAR_ARV ;  /* 0x00000000000079c7 */ /* 0x01dfe20008000000 */
[----:B------:R-:W-:Y:S05]  /*0dc0*/  BRA `(.L_x_190) ;  /* 0x0000000000047947 */ /* 0x000fea0003800000 */
.L_x_189:
[----:B0-234-:R-:W-:Y:S01]  /*0dd0*/  NOP ;  /* 0x0000000000007918 */ /* 0x01dfe20000000000 */
.L_x_190:
[----:B------:R-:W-:Y:S05]  /*0de0*/  @!P1 BRA `(.L_x_191) ;  /* 0x00000000000c9947 */ /* 0x000fea0003800000 */
[----:B------:R-:W-:Y:S01]  /*0df0*/  UCGABAR_WAIT ;  /* 0x0000000000007dc7 */ /* 0x000fe20008000000 */
[----:B------:R-:W-:Y:S01]  /*0e00*/  CCTL.IVALL ;  /* 0x00000000ff00798f */ /* 0x000fe20002000000 */
[----:B------:R-:W-:Y:S05]  /*0e10*/  BRA `(.L_x_192) ;  /* 0x0000000000047947 */ /* 0x000fea0003800000 */
.L_x_191:
[----:B------:R-:W-:Y:S06]  /*0e20*/  BAR.SYNC.DEFER_BLOCKING 0x0 ;  /* 0x0000000000007b1d */ /* 0x000fec0000010000 */
.L_x_192:
[----:B------:R-:W-:Y:S01]  /*0e30*/  UMOV UR4, 0x1 ;  /* 0x0000000100047882 */ /* 0x000fe20000000000 */
[----:B------:R-:W-:Y:S01]  /*0e40*/  PLOP3.LUT P0, PT, PT, PT, UP0, 0x80, 0x0 ;  /* 0x000000000000781c */ /* 0x000fe20003f0f008 */
[----:B------:R-:W-:-:S06]  /*0e50*/  USEL UR4, UR4, 0x2, !UP0 ;  /* 0x0000000204047887 */ /* 0x000fcc000c000000 */
[----:B------:R-:W-:-:S05]  /*0e60*/  IMAD.U32 R3, RZ, RZ, UR4 ;  /* 0x00000004ff037e24 */ /* 0x000fca000f8e00ff */
[----:B------:R0:W-:Y:S01]  /*0e70*/  STL [R1+0x30], R3 ;  /* 0x0000300301007387 */ /* 0x0001e20000100800 */
[----:B------:R-:W-:Y:S05]  /*0e80*/  @!P0 BRA `(.L_x_193) ;  /* 0x000000b800e48947 */ /* 0x000fea0003800000 */
.L_x_194:
        /* <DEDUP_REMOVED lines=39> */
[----:B------:R-:W-:Y:S01]  /*1100*/  SHF.R.S32.HI R9, RZ, 0x4, R4 ;  /* 0x00000004ff097819 */ /* 0x000fe20000011404 */
[----:B------:R-:W-:Y:S01]  /*1110*/  IMAD.IADD R215, R0, 0x1, -R215 ;  /* 0x0000000100d77824 */ /* 0x000fe200078e0ad7 */
[----:B------:R-:W-:Y:S02]  /*1120*/  LOP3.LUT R11, R11, 0xfffffff8, RZ, 0xc0, !PT ;  /* 0xfffffff80b0b7812 */ /* 0x000fe400078ec0ff */
[----:B------:R-:W-:Y:S01]  /*1130*/  LEA.HI R2, R2, R223, RZ, 0x1 ;  /* 0x000000df02027211 */ /* 0x000fe200078f08ff */
[----:B------:R-:W-:Y:S01]  /*1140*/  IMAD.SHL.U32 R17, R215, 0x8, RZ ;  /* 0x00000008d7117824 */ /* 0x000fe200078e00ff */
[----:B------:R-:W-:Y:S01]  /*1150*/  LEA.HI R5, R5, R222, RZ, 0x5 ;  /* 0x000000de05057211 */ /* 0x000fe200078f28ff */
[----:B------:R-:W-:Y:S01]  /*1160*/  IMAD.IADD R8, R8, 0x1, -R11 ;  /* 0x0000000108087824 */ /* 0x000fe200078e0a0b */
[----:B------:R-:W-:Y:S01]  /*1170*/  LEA.HI R4, R4, R9, RZ, 0x1 ;  /* 0x0000000904047211 */ /* 0x000fe200078f08ff */
[----:B------:R-:W-:Y:S01]  /*1180*/  VIADD R214, R17, 0x40 ;  /* 0x0000004011d67836 */ /* 0x000fe20000000000 */
[----:B------:R-:W-:Y:S01]  /*1190*/  LEA.HI R0, R13, R13, RZ, 0x1 ;  /* 0x0000000d0d007211 */ /* 0x000fe200078f08ff */
[C---:B------:R-:W-:Y:S01]  /*11a0*/  VIADD R213, R17.reuse, 0x80 ;  /* 0x0000008011d57836 */ /* 0x040fe20000000000 */
[----:B------:R-:W-:Y:S01]  /*11b0*/  LOP3.LUT R2, R2, 0x3fffffe, RZ, 0xc0, !PT ;  /* 0x03fffffe02027812 */ /* 0x000fe200078ec0ff */
[----:B------:R-:W-:Y:S01]  /*11c0*/  VIADD R212, R17, 0xc0 ;  /* 0x000000c011d47836 */ /* 0x000fe20000000000 */
[----:B------:R-:W-:-:S02]  /*11d0*/  SHF.R.S32.HI R5, RZ, 0x5, R5 ;  /* 0x00000005ff057819 */ /* 0x000fc40000011405 */
[----:B------:R-:W-:Y:S01]  /*11e0*/  LOP3.LUT R6, R6, 0xfffffc00, RZ, 0xc0, !PT ;  /* 0xfffffc0006067812 */ /* 0x000fe200078ec0ff */
[----:B------:R-:W-:Y:S01]  /*11f0*/  IMAD.IADD R2, R223, 0x1, -R2 ;  /* 0x00000001df027824 */ /* 0x000fe200078e0a02 */
[----:B------:R-:W-:Y:S01]  /*1200*/  LOP3.LUT R4, R4, 0x1ffffffe, RZ, 0xc0, !PT ;  /* 0x1ffffffe04047812 */ /* 0x000fe200078ec0ff */
[----:B------:R-:W-:Y:S01]  /*1210*/  IMAD R5, R5, 0x10, R8 ;  /* 0x0000001005057824 */ /* 0x000fe200078e0208 */
[----:B------:R-:W-:Y:S01]  /*1220*/  LOP3.LUT R3, R3, 0x7ffffffc, RZ, 0xc0, !PT ;  /* 0x7ffffffc03037812 */ /* 0x000fe200078ec0ff */
[----:B------:R-:W-:Y:S01]  /*1230*/  IMAD R7, R7, 0x40, R6 ;  /* 0x0000004007077824 */ /* 0x000fe200078e0206 */
[----:B------:R-:W-:Y:S01]  /*1240*/  LOP3.LUT R0, R0, 0x1ffffffe, RZ, 0xc0, !PT ;  /* 0x1ffffffe00007812 */ /* 0x000fe200078ec0ff */
[----:B------:R-:W-:Y:S01]  /*1250*/  IMAD.IADD R4, R9, 0x1, -R4 ;  /* 0x0000000109047824 */ /* 0x000fe200078e0a04 */
[----:B------:R-:W-:Y:S01]  /*1260*/  SHF.R.S32.HI R220, RZ, 0x3, R220 ;  /* 0x00000003ffdc7819 */ /* 0x000fe200000114dc */
[----:B------:R-:W-:Y:S01]  /*1270*/  IMAD.MOV.U32 R6, RZ, RZ, -0x2 ;  /* 0xfffffffeff067424 */ /* 0x000fe200078e00ff */
[----:B------:R-:W-:Y:S01]  /*1280*/  SHF.R.S32.HI R231, RZ, 0x1f, R214 ;  /* 0x0000001fffe77819 */ /* 0x000fe200000114d6 */
[----:B------:R-:W-:Y:S01]  /*1290*/  IMAD.IADD R3, R222, 0x1, -R3 ;  /* 0x00000001de037824 */ /* 0x000fe200078e0a03 */
[----:B------:R-:W-:Y:S01]  /*12a0*/  SHF.R.S32.HI R230, RZ, 0x1f, R213 ;  /* 0x0000001fffe67819 */ /* 0x000fe200000114d5 */
[----:B------:R-:W-:Y:S01]  /*12b0*/  IMAD.IADD R225, R13, 0x1, -R0 ;  /* 0x000000010de17824 */ /* 0x000fe200078e0a00 */
[----:B------:R-:W-:Y:S01]  /*12c0*/  SHF.R.S32.HI R229, RZ, 0x1f, R212 ;  /* 0x0000001fffe57819 */ /* 0x000fe200000114d4 */
[----:B------:R-:W-:-:S02]  /*12d0*/  IMAD R224, R2, 0x40, R5 ;  /* 0x0000004002e07824 */ /* 0x000fc400078e0205 */
[----:B------:R-:W-:Y:S02]  /*12e0*/  IMAD R226, R4, 0x8, R7 ;  /* 0x0000000804e27824 */ /* 0x000fe400078e0207 */
[----:B------:R-:W-:Y:S02]  /*12f0*/  IMAD R227, R3, R6, 0x50 ;  /* 0x0000005003e37424 */ /* 0x000fe400078e0206 */
[----:B------:R-:W-:-:S07]  /*1300*/  IMAD R225, R225, 0x8, R224 ;  /* 0x00000008e1e17824 */ /* 0x000fce00078e02e0 */
.L_x_227:
        /* <DEDUP_REMOVED lines=42> */
[----:B------:R-:W-:Y:S02]  /*15b0*/  IMAD.U32 R217, RZ, RZ, UR4 ;  /* 0x00000004ffd97e24 */ /* 0x000fe4000f8e00ff */
[----:B------:R-:W-:Y:S01]  /*15c0*/  IMAD.U32 R152, RZ, RZ, UR5 ;  /* 0x00000005ff987e24 */ /* 0x000fe2000f8e00ff */
[----:B--2---:R-:W-:Y:S06]  /*15d0*/  @!P0 BRA `(.L_x_195) ;  /* 0x0000000000408947 */ /* 0x004fec0003800000 */
[----:B------:R-:W-:Y:S01]  /*15e0*/  MOV R0, 0x0 ;  /* 0x0000000000007802 */ /* 0x000fe20000000f00 */
[----:B------:R-:W-:Y:S01]  /*15f0*/  ULDC.64 UR4, c[0x4][0xa8] ;  /* 0x01002a0000047ab9 */ /* 0x000fe20000000a00 */
[----:B------:R-:W-:Y:S01]  /*1600*/  ULDC.64 UR6, c[0x4][0x28] ;  /* 0x01000a0000067ab9 */ /* 0x000fe20000000a00 */
[----:B------:R-:W-:Y:S01]  /*1610*/  IMAD.U32 R4, RZ, RZ, UR4 ;  /* 0x00000004ff047e24 */ /* 0x000fe2000f8e00ff */
[----:B------:R0:W1:Y:S01]  /*1620*/  LDC.64 R2, c[0x4][R0] ;  /* 0x0100000000027b82 */ /* 0x0000620000000a00 */
[----:B------:R-:W-:Y:S01]  /*1630*/  IMAD.U32 R5, RZ, RZ, UR5 ;  /* 0x00000005ff057e24 */ /* 0x000fe2000f8e00ff */
[----:B------:R-:W-:Y:S01]  /*1640*/  ULDC.64 UR4, c[0x4][0xb0] ;  /* 0x01002c0000047ab9 */ /* 0x000fe20000000a00 */
        /* <DEDUP_REMOVED lines=9> */
.L_x_195:
        /* <DEDUP_REMOVED lines=9> */
.L_x_336:
[----:B------:R-:W-:Y:S05]  /*1770*/  @!P0 BRA `(.L_x_197) ;  /* 0x0000000000048947 */ /* 0x000fea0003800000 */
[----:B------:R-:W-:Y:S01]  /*1780*/  BPT.TRAP 0x1 ;  /* 0x000000040000795c */ /* 0x000fe20000300000 */
.L_x_197:
        /* <DEDUP_REMOVED lines=8> */
.L_x_198:
[----:B-1----:R-:W-:Y:S05]  /*1810*/  @P1 BRA `(.L_x_199) ;  /* 0x0000000000081947 */ /* 0x002fea0003800000 */
[----:B------:R-:W1:Y:S02]  /*1820*/  SYNCS.PHASECHK.TRANS64.TRYWAIT P1, [R0+URZ+0x38830], R3 ;  /* 0x03883003000075a7 */ /* 0x000e64000802017f */
[----:B-1----:R-:W-:Y:S05]  /*1830*/  @!P1 BRA `(.L_x_200) ;  /* 0x0000010400fc9947 */ /* 0x002fea0003800000 */
.L_x_199:
[----:B------:R-:W-:Y:S05]  /*1840*/  WARPSYNC.ALL ;  /* 0x0000000000007948 */ /* 0x000fea0003800000 */
[----:B------:R-:W-:Y:S01]  /*1850*/  UIADD3 UR36, UR36, 0x24400, URZ ;  /* 0x0002440024247890 */ /* 0x000fe2000fffe03f */
[----:B------:R-:W-:Y:S01]  /*1860*/  WARPGROUP.ARRIVE ;  /* 0x00000000000079c5 */ /* 0x000fe20000000000 */
[----:B------:R-:W-:Y:S02]  /*1870*/  ULOP3.LUT UR5, UR37, 0x10000, URZ, 0xfc, !UPT ;  /* 0x0001000025057892 */ /* 0x000fe4000f8efc3f */
[----:B------:R-:W-:Y:S01]  /*1880*/  USHF.R.U32.HI UR36, URZ, 0x4, UR36 ;  /* 0x000000043f247899 */ /* 0x000fe20008011624 */
[----:B------:R-:W-:Y:S01]  /*1890*/  UMOV UR17, 0x40000040 ;  /* 0x4000004000117882 */ /* 0x000fe20000000000 */
[----:B------:R-:W-:-:S02]  /*18a0*/  UMOV UR19, 0x40000040 ;  /* 0x4000004000137882 */ /* 0x000fc40000000000 */
[----:B------:R-:W-:Y:S01]  /*18b0*/  ULOP3.LUT UR36, UR36, 0x3fff, URZ, 0xc0, !UPT ;  /* 0x00003fff24247892 */ /* 0x000fe2000f8ec03f */
[----:B------:R-:W-:Y:S01]  /*18c0*/  IMAD.U32 R13, RZ, RZ, UR17 ;  /* 0x00000011ff0d7e24 */ /* 0x000fe2000f8e00ff */
[----:B------:R-:W-:Y:S01]  /*18d0*/  UMOV UR16, UR5 ;  /* 0x0000000500107c82 */ /* 0x000fe20008000000 */
[----:B------:R-:W-:Y:S01]  /*18e0*/  UMOV UR9, UR17 ;  /* 0x0000001100097c82 */ /* 0x000fe20008000000 */
[----:B------:R-:W-:Y:S01]  /*18f0*/  ULOP3.LUT UR4, UR36, 0x10000, URZ, 0xfc, !UPT ;  /* 0x0001000024047892 */ /* 0x000fe2000f8efc3f */
[----:B------:R-:W-:Y:S01]  /*1900*/  IMAD.U32 R12, RZ, RZ, UR16 ;  /* 0x00000010ff0c7e24 */ /* 0x000fe2000f8e00ff */
[----:B------:R-:W-:Y:S01]  /*1910*/  UMOV UR8, UR16 ;  /* 0x0000001000087c82 */ /* 0x000fe20008000000 */
[----:B------:R-:W-:Y:S01]  /*1920*/  UMOV UR11, 0x40000040 ;  /* 0x40000040000b7882 */ /* 0x000fe20000000000 */
[----:B------:R-:W-:Y:S01]  /*1930*/  UMOV UR12, UR16 ;  /* 0x00000010000c7c82 */ /* 0x000fe20008000000 */
[----:B------:R-:W-:Y:S01]  /*1940*/  UMOV UR13, UR17 ;  /* 0x00000011000d7c82 */ /* 0x000fe20008000000 */
[----:B------:R-:W-:Y:S01]  /*1950*/  IMAD.U32 R15, RZ, RZ, UR4 ;  /* 0x00000004ff0f7e24 */ /* 0x000fe2000f8e00ff */
[----:B------:R-:W-:Y:S01]  /*1960*/  UIMAD UR4, UR60, 0xa00, UR4 ;  /* 0x00000a003c0478a4 */ /* 0x000fe2000f8e0204 */
[----:B------:R-:W-:Y:S01]  /*1970*/  UMOV UR15, 0x40000040 ;  /* 0x40000040000f7882 */ /* 0x000fe20000000000 */
[----:B------:R-:W-:-:S02]  /*1980*/  UMOV UR23, 0x40000040 ;  /* 0x4000004000177882 */ /* 0x000fc40000000000 */
[----:B------:R-:W-:Y:S02]  /*1990*/  UIADD3 UR10, UR4, 0x80, URZ ;  /* 0x00000080040a7890 */ /* 0x000fe4000fffe03f */
[----:B------:R-:W-:Y:S02]  /*19a0*/  UIADD3 UR14, UR4, 0x100, URZ ;  /* 0x00000100040e7890 */ /* 0x000fe4000fffe03f */
[----:B------:R-:W-:Y:S01]  /*19b0*/  UMOV UR18, UR4 ;  /* 0x0000000400127c82 */ /* 0x000fe20008000000 */
[----:B------:R-:W-:Y:S01]  /*19c0*/  UIADD3 UR6, UR4, 0x180, URZ ;  /* 0x0000018004067890 */ /* 0x000fe2000fffe03f */
[----:B------:R-:W-:Y:S01]  /*19d0*/  HGMMA.64x16x16.F32 R56, gdesc[UR16], RZ, !UPT, gsb0 ;  /* 0x00200000103879f0 */ /* 0x000fe2000c0008ff */
[----:B------:R-:W-:Y:S01]  /*19e0*/  UIADD3 UR7, UR4, 0x200, URZ ;  /* 0x0000020004077890 */ /* 0x000fe2000fffe03f */
[----:B------:R-:W-:Y:S01]  /*19f0*/  UMOV UR19, 0x40000040 ;  /* 0x4000004000137882 */ /* 0x000fe20000000000 */
[----:B------:R-:W-:Y:S02]  /*1a00*/  UIADD3 UR22, UR4, 0x382, URZ ;  /* 0x0000038204167890 */ /* 0x000fe4000fffe03f */
[----:B------:R-:W-:Y:S01]  /*1a10*/  UIADD3 UR26, UR4, 0x384, URZ ;  /* 0x00000384041a7890 */ /* 0x000fe2000fffe03f */
[----:B------:R-:W-:Y:S01]  /*1a20*/  UMOV UR27, 0x40000040 ;  /* 0x40000040001b7882 */ /* 0x000fe20000000000 */
        /* <DEDUP_REMOVED lines=16> */
[----:B------:R-:W-:-:S02]  /*1b30*/  WARPGROUP.DEPBAR.LE gsb0, 0x0 ;  /* 0x00008000000079c5 */ /* 0x000fc40000010000 */
[----:B------:R-:W-:-:S06]  /*1b40*/  WARPGROUP.ARRIVE ;  /* 0x00000000000079c5 */ /* 0x000fcc0000000000 */
[----:B------:R-:W-:Y:S01]  /*1b50*/  HGMMA.64x16x16.F32 R48, gdesc[UR8], RZ, !UPT, gsb0 ;  /* 0x00200000083079f0 */ /* 0x000fe2000c0008ff */
[----:B------:R-:W-:Y:S01]  /*1b60*/  UMOV UR8, UR16 ;  /* 0x0000001000087c82 */ /* 0x000fe20008000000 */
[----:B------:R-:W-:Y:S01]  /*1b70*/  UMOV UR9, UR17 ;  /* 0x0000001100097c82 */ /* 0x000fe20008000000 */
[----:B------:R-:W-:Y:S01]  /*1b80*/  UMOV UR10, UR6 ;  /* 0x00000006000a7c82 */ /* 0x000fe20008000000 */
[----:B------:R-:W-:Y:S01]  /*1b90*/  UMOV UR11, 0x40000040 ;  /* 0x40000040000b7882 */ /* 0x000fe20000000000 */
[----:B------:R-:W-:Y:S01]  /*1ba0*/  UIADD3 UR6, UR5, 0x2, URZ ;  /* 0x0000000205067890 */ /* 0x000fe2000fffe03f */
[----:B------:R-:W-:Y:S02]  /*1bb0*/  WARPGROUP.DEPBAR.LE gsb0, 0x0 ;  /* 0x00008000000079c5 */ /* 0x000fe40000010000 */
[----:B------:R-:W-:-:S06]  /*1bc0*/  WARPGROUP.ARRIVE ;  /* 0x00000000000079c5 */ /* 0x000fcc0000000000 */
[----:B------:R-:W-:Y:S01]  /*1bd0*/  HGMMA.64x16x16.F32 R40, gdesc[UR12], RZ, !UPT, gsb0 ;  /* 0x002000000c2879f0 */ /* 0x000fe2000c0008ff */
[----:B------:R-:W-:Y:S01]  /*1be0*/  UIADD3 UR14, UR4, 0x102, URZ ;  /* 0x00000102040e7890 */ /* 0x000fe2000fffe03f */
[----:B------:R-:W-:Y:S01]  /*1bf0*/  UMOV UR15, 0x40000040 ;  /* 0x40000040000f7882 */ /* 0x000fe20000000000 */
[----:B------:R-:W-:Y:S02]  /*1c00*/  WARPGROUP.DEPBAR.LE gsb0, 0x0 ;  /* 0x00008000000079c5 */ /* 0x000fe40000010000 */
[----:B------:R-:W-:-:S06]  /*1c10*/  WARPGROUP.ARRIVE ;  /* 0x00000000000079c5 */ /* 0x000fcc0000000000 */
[----:B------:R-:W-:Y:S01]  /*1c20*/  HGMMA.64x16x16.F32 R32, gdesc[UR8], RZ, !UPT, gsb0 ;  /* 0x00200000082079f0 */ /* 0x000fe2000c0008ff */
[----:B------:R-:W-:Y:S01]  /*1c30*/  UMOV UR8, UR16 ;  /* 0x0000001000087c82 */ /* 0x000fe20008000000 */
[----:B------:R-:W-:Y:S01]  /*1c40*/  UMOV UR9, UR17 ;  /* 0x0000001100097c82 */ /* 0x000fe20008000000 */
[----:B------:R-:W-:Y:S01]  /*1c50*/  UMOV UR10, UR7 ;  /* 0x00000007000a7c82 */ /* 0x000fe20008000000 */
[----:B------:R-:W-:Y:S01]  /*1c60*/  UMOV UR11, 0x40000040 ;  /* 0x40000040000b7882 */ /* 0x000fe20000000000 */
[----:B------:R-:W-:Y:S01]  /*1c70*/  UMOV UR16, UR6 ;  /* 0x0000000600107c82 */ /* 0x000fe20008000000 */
[----:B------:R-:W-:Y:S01]  /*1c80*/  UIADD3 UR6, UR4, 0x2, URZ ;  /* 0x0000000204067890 */ /* 0x000fe2000fffe03f */
[----:B------:R-:W-:Y:S01]  /*1c90*/  IMAD.U32 R10, RZ, RZ, UR16 ;  /* 0x00000010ff0a7e24 */ /* 0x000fe2000f8e00ff */
[----:B------:R-:W-:Y:S01]  /*1ca0*/  UMOV UR17, 0x40000040 ;  /* 0x4000004000117882 */ /* 0x000fe20000000000 */
[----:B------:R-:W-:Y:S01]  /*1cb0*/  UMOV UR12, UR16 ;  /* 0x00000010000c7c82 */ /* 0x000fe20008000000 */
[----:B------:R-:W-:Y:S01]  /*1cc0*/  UMOV UR13, UR17 ;  /* 0x00000011000d7c82 */ /* 0x000fe20008000000 */
[----:B------:R-:W-:Y:S01]  /*1cd0*/  UIADD3 UR7, UR4, 0x202, URZ ;  /* 0x0000020204077890 */ /* 0x000fe2000fffe03f */
[----:B------:R-:W-:Y:S01]  /*1ce0*/  IMAD.U32 R11, RZ, RZ, UR17 ;  /* 0x00000011ff0b7e24 */ /* 0x000fe2000f8e00ff */
[----:B------:R-:W-:Y:S01]  /*1cf0*/  UMOV UR18, UR6 ;  /* 0x0000000600127c82 */ /* 0x000fe20008000000 */
[----:B------:R-:W-:Y:S01]  /*1d00*/  UIADD3 UR6, UR4, 0x182, URZ ;  /* 0x0000018204067890 */ /* 0x000fe2000fffe03f */
[----:B------:R-:W-:-:S02]  /*1d10*/  WARPGROUP.DEPBAR.LE gsb0, 0x0 ;  /* 0x00008000000079c5 */ /* 0x000fc40000010000 */
        /* <DEDUP_REMOVED lines=76> */
[----:B------:R-:W-:Y:S02]  /*21e0*/  UIADD3 UR8, UR5, 0x6, URZ ;  /* 0x0000000605087890 */ /* 0x000fe4000fffe03f */
[----:B------:R-:W-:Y:S01]  /*21f0*/  UIADD3 UR10, UR4, 0x6, URZ ;  /* 0x00000006040a7890 */ /* 0x000fe2000fffe03f */
[----:B------:R-:W-:Y:S01]  /*2200*/  UMOV UR9, 0x40000040 ;  /* 0x4000004000097882 */ /* 0x000fe20000000000 */
[----:B------:R-:W-:Y:S01]  /*2210*/  UMOV UR11, 0x40000040 ;  /* 0x40000040000b7882 */ /* 0x000fe20000000000 */
        /* <DEDUP_REMOVED lines=23> */
[----:B01----:R-:W-:Y:S02]  /*2390*/  MOV R3, UR12 ;  /* 0x0000000c00037c02 */ /* 0x003fe40008000f00 */
[----:B------:R-:W-:Y:S01]  /*23a0*/  MOV R2, UR13 ;  /* 0x0000000d00027c02 */ /* 0x000fe20008000f00 */
        /* <DEDUP_REMOVED lines=31> */
[----:B------:R-:W-:Y:S02]  /*25a0*/  MOV R4, UR17 ;  /* 0x0000001100047c02 */ /* 0x000fe40008000f00 */
        /* <DEDUP_REMOVED lines=10> */
[----:B------:R-:W-:Y:S01]  /*2650*/  UMOV UR13, 0x40000040 ;  /* 0x40000040000d7882 */ /* 0x000fe20000000000 */
[----:B------:R-:W-:Y:S01]  /*2660*/  UMOV UR15, 0x40000040 ;  /* 0x40000040000f7882 */ /* 0x000fe20000000000 */
[----:B------:R-:W-:Y:S01]  /*2670*/  IMAD.U32 R7, RZ, RZ, UR13 ;  /* 0x0000000dff077e24 */ /* 0x000fe2000f8e00ff */
        /* <DEDUP_REMOVED lines=257> */
[----:B------:R-:W-:-:S07]  /*3690*/  UIADD3 UR5, UR5, 0xc06, URZ ;  /* 0x00000c0605057890 */ /* 0x000fce000fffe03f */
[----:B------:R-:W-:Y:S01]  /*36a0*/  UMOV UR12, UR5 ;  /* 0x00000005000c7c82 */ /* 0x000fe20008000000 */
[----:B------:R-:W-:Y:S01]  /*36b0*/  UIADD3 UR5, UR4, 0x786, URZ ;  /* 0x0000078604057890 */ /* 0x000fe2000fffe03f */
[----:B------:R-:W-:Y:S01]  /*36c0*/  IMAD.U32 R6, RZ, RZ, UR12 ;  /* 0x0000000cff067e24 */ /* 0x000fe2000f8e00ff */
[----:B------:R-:W-:-:S05]  /*36d0*/  UMOV UR16, UR12 ;  /* 0x0000000c00107c82 */ /* 0x000fca0008000000 */
        /* <DEDUP_REMOVED lines=40> */
[----:B------:R-:W-:-:S07]  /*3960*/  UIADD3 UR7, UR4, 0x806, URZ ;  /* 0x0000080604077890 */ /* 0x000fce000fffe03f */
        /* <DEDUP_REMOVED lines=11> */
[----:B------:R-:W-:Y:S01]  /*3a20*/  UMOV UR5, UR15 ;  /* 0x0000000f00057c82 */ /* 0x000fe20008000000 */
[----:B------:R-:W-:Y:S02]  /*3a30*/  R2UR UR13, R2 ;  /* 0x00000000020d72ca */ /* 0x000fe400000e0000 */
[----:B------:R-:W-:Y:S01]  /*3a40*/  R2UR UR12, R3 ;  /* 0x00000000030c72ca */ /* 0x000fe200000e0000 */
[----:B------:R-:W-:Y:S02]  /*3a50*/  WARPGROUP.DEPBAR.LE gsb0, 0x0 ;  /* 0x00008000000079c5 */ /* 0x000fe40000010000 */
[----:B------:R-:W-:-:S06]  /*3a60*/  WARPGROUP.ARRIVE ;  /* 0x00000000000079c5 */ /* 0x000fcc0000000000 */
[----:B------:R-:W-:Y:S01]  /*3a70*/  HGMMA.64x16x16.F32 R48, gdesc[UR16], R48, gsb0 ;  /* 0x00200000103079f0 */ /* 0x000fe20008000830 */
[----:B------:R-:W-:Y:S02]  /*3a80*/  R2UR UR17, R4 ;  /* 0x00000000041172ca */ /* 0x000fe400000e0000 */
[----:B------:R-:W-:Y:S01]  /*3a90*/  R2UR UR16, R5 ;  /* 0x00000000051072ca */ /* 0x000fe200000e0000 */
        /* <DEDUP_REMOVED lines=16> */
.L_x_201:
[----:B------:R-:W-:Y:S01]  /*3ba0*/  R2UR UR5, R152 ;  /* 0x00000000980572ca */ /* 0x000fe200000e0000 */
[----:B------:R-:W-:Y:S01]  /*3bb0*/  ULDC UR4, c[0x0][0x9d8] ;  /* 0x0002760000047ab9 */ /* 0x000fe20000000800 */
[----:B------:R-:W-:Y:S02]  /*3bc0*/  VIADD R2, R227, UR61 ;  /* 0x0000003de3027c36 */ /* 0x000fe40008000000 */
[----:B------:R-:W-:Y:S01]  /*3bd0*/  FMUL.FTZ R56, R56, UR4 ;  /* 0x0000000438387c20 */ /* 0x000fe20008410000 */
[----:B------:R-:W-:Y:S01]  /*3be0*/  FMUL.FTZ R57, R57, UR4 ;  /* 0x0000000439397c20 */ /* 0x000fe20008410000 */
[----:B------:R-:W-:Y:S01]  /*3bf0*/  FMUL.FTZ R60, R60, UR4 ;  /* 0x000000043c3c7c20 */ /* 0x000fe20008410000 */
[----:B------:R-:W-:Y:S01]  /*3c00*/  FMUL.FTZ R61, R61, UR4 ;  /* 0x000000043d3d7c20 */ /* 0x000fe20008410000 */
[----:B------:R-:W-:Y:S01]  /*3c10*/  FMUL.FTZ R48, R48, UR4 ;  /* 0x0000000430307c20 */ /* 0x000fe20008410000 */
[----:B------:R-:W-:Y:S01]  /*3c20*/  FMUL.FTZ R58, R58, UR4 ;  /* 0x000000043a3a7c20 */ /* 0x000fe20008410000 */
[----:B------:R-:W0:Y:S01]  /*3c30*/  MUFU.TANH R56, R56 ;  /* 0x0000003800387308 */ /* 0x000e220000002400 */
[----:B------:R-:W-:Y:S01]  /*3c40*/  FMUL.FTZ R49, R49, UR4 ;  /* 0x0000000431317c20 */ /* 0x000fe20008410000 */
[----:B------:R-:W-:Y:S01]  /*3c50*/  FMUL.FTZ R59, R59, UR4 ;  /* 0x000000043b3b7c20 */ /* 0x000fe20008410000 */
[----:B------:R-:W-:Y:S01]  /*3c60*/  FMUL.FTZ R52, R52, UR4 ;  /* 0x0000000434347c20 */ /* 0x000fe20008410000 */
[----:B------:R-:W-:-:S02]  /*3c70*/  IMAD.U32 R3, RZ, RZ, UR5 ;  /* 0x00000005ff037e24 */ /* 0x000fc4000f8e00ff */
[----:B------:R-:W-:Y:S01]  /*3c80*/  FMUL.FTZ R62, R62, UR4 ;  /* 0x000000043e3e7c20 */ /* 0x000fe20008410000 */
[----:B------:R-:W-:Y:S01]  /*3c90*/  FMUL.FTZ R53, R53, UR4 ;  /* 0x0000000435357c20 */ /* 0x000fe20008410000 */
[----:B------:R-:W-:Y:S01]  /*3ca0*/  FMUL.FTZ R63, R63, UR4 ;  /* 0x000000043f3f7c20 */ /* 0x000fe20008410000 */
[----:B------:R-:W1:Y:S01]  /*3cb0*/  MUFU.TANH R57, R57 ;  /* 0x0000003900397308 */ /* 0x000e620000002400 */
[----:B------:R-:W-:Y:S02]  /*3cc0*/  IMAD R2, R3, -0x50, R2 ;  /* 0xffffffb003027824 */ /* 0x000fe400078e0202 */
[----:B------:R-:W-:Y:S01]  /*3cd0*/  FMUL.FTZ R40, R40, UR4 ;  /* 0x0000000428287c20 */ /* 0x000fe20008410000 */
[----:B------:R-:W-:Y:S01]  /*3ce0*/  FMUL.FTZ R50, R50, UR4 ;  /* 0x0000000432327c20 */ /* 0x000fe20008410000 */
[----:B------:R-:W-:Y:S01]  /*3cf0*/  FMUL.FTZ R41, R41, UR4 ;  /* 0x0000000429297c20 */ /* 0x000fe20008410000 */
[----:B------:R-:W-:Y:S01]  /*3d00*/  FMUL.FTZ R51, R51, UR4 ;  /* 0x0000000433337c20 */ /* 0x000fe20008410000 */
[----:B------:R-:W-:Y:S01]  /*3d10*/  ISETP.GT.AND P2, PT, R2, RZ, PT ;  /* 0x000000ff0200720c */ /* 0x000fe20003f44270 */
[----:B------:R-:W-:Y:S01]  /*3d20*/  FMUL.FTZ R44, R44, UR4 ;  /* 0x000000042c2c7c20 */ /* 0x000fe20008410000 */
[----:B------:R-:W2:Y:S01]  /*3d30*/  MUFU.TANH R60, R60 ;  /* 0x0000003c003c7308 */ /* 0x000ea20000002400 */
[----:B------:R-:W-:Y:S01]  /*3d40*/  ISETP.GT.AND P1, PT, R2, 0x1, PT ;  /* 0x000000010200780c */ /* 0x000fe20003f24270 */
[----:B------:R-:W-:Y:S01]  /*3d50*/  FMUL.FTZ R54, R54, UR4 ;  /* 0x0000000436367c20 */ /* 0x000fe20008410000 */
[----:B------:R-:W-:Y:S01]  /*3d60*/  ISETP.GT.AND P6, PT, R2, 0x8, PT ;  /* 0x000000080200780c */ /* 0x000fe20003fc4270 */
[----:B------:R-:W-:Y:S01]  /*3d70*/  FMUL.FTZ R45, R45, UR4 ;  /* 0x000000042d2d7c20 */ /* 0x000fe20008410000 */
[----:B0-----:R-:W-:Y:S01]  /*3d80*/  FSEL R56, R56, -INF , P2 ;  /* 0xff80000038387808 */ /* 0x001fe20001000000 */
[----:B------:R-:W-:Y:S01]  /*3d90*/  FMUL.FTZ R55, R55, UR4 ;  /* 0x0000000437377c20 */ /* 0x000fe20008410000 */
[----:B------:R-:W-:Y:S01]  /*3da0*/  ISETP.GT.AND P5, PT, R2, 0x9, PT ;  /* 0x000000090200780c */ /* 0x000fe20003fa4270 */
[----:B------:R-:W0:Y:S01]  /*3db0*/  MUFU.TANH R61, R61 ;  /* 0x0000003d003d7308 */ /* 0x000e220000002400 */
[----:B-1----:R-:W-:Y:S01]  /*3dc0*/  FSEL R57, R57, -INF , P1 ;  /* 0xff80000039397808 */ /* 0x002fe20000800000 */
[----:B------:R-:W-:Y:S01]  /*3dd0*/  FMUL.FTZ R32, R32, UR4 ;  /* 0x0000000420207c20 */ /* 0x000fe20008410000 */
[----:B------:R-:W-:Y:S01]  /*3de0*/  ISETP.GT.AND P4, PT, R2, 0x10, PT ;  /* 0x000000100200780c */ /* 0x000fe20003f84270 */
[----:B------:R-:W-:Y:S01]  /*3df0*/  FMUL.FTZ R42, R42, UR4 ;  /* 0x000000042a2a7c20 */ /* 0x000fe20008410000 */
[----:B------:R-:W-:Y:S01]  /*3e00*/  FMNMX.FTZ R3, R56, R57, !PT ;  /* 0x0000003938037209 */ /* 0x000fe20007810000 */
[----:B------:R-:W-:Y:S01]  /*3e10*/  FMUL.FTZ R33, R33, UR4 ;  /* 0x0000000421217c20 */ /* 0x000fe20008410000 */
[----:B------:R-:W-:Y:S01]  /*3e20*/  ISETP.GT.AND P3, PT, R2, 0x11, PT ;  /* 0x000000110200780c */ /* 0x000fe20003f64270 */
[----:B------:R-:W1:Y:S01]  /*3e30*/  MUFU.TANH R48, R48 ;  /* 0x0000003000307308 */ /* 0x000e620000002400 */
[----:B--2---:R-:W-:Y:S01]  /*3e40*/  FSEL R60, R60, -INF , P6 ;  /* 0xff8000003c3c7808 */ /* 0x004fe20003000000 */
[----:B------:R-:W-:Y:S01]  /*3e50*/  FMUL.FTZ R43, R43, UR4 ;  /* 0x000000042b2b7c20 */ /* 0x000fe20008410000 */
[----:B------:R-:W-:Y:S01]  /*3e60*/  FMUL.FTZ R36, R36, UR4 ;  /* 0x0000000424247c20 */ /* 0x000fe20008410000 */
[----:B------:R-:W-:Y:S01]  /*3e70*/  FMUL.FTZ R46, R46, UR4 ;  /* 0x000000042e2e7c20 */ /* 0x000fe20008410000 */
[----:B------:R-:W-:Y:S01]  /*3e80*/  FMNMX.FTZ R4, R60, R3, !PT ;  /* 0x000000033c047209 */ /* 0x000fe20007810000 */
[----:B------:R-:W-:Y:S01]  /*3e90*/  FMUL.FTZ R37, R37, UR4 ;  /* 0x0000000425257c20 */ /* 0x000fe20008410000 */
[----:B------:R-:W-:Y:S01]  /*3ea0*/  FMUL.FTZ R47, R47, UR4 ;  /* 0x000000042f2f7c20 */ /* 0x000fe20008410000 */
[----:B------:R-:W2:Y:S01]  /*3eb0*/  MUFU.TANH R58, R58 ;  /* 0x0000003a003a7308 */ /* 0x000ea20000002400 */
[----:B0-----:R-:W-:Y:S01]  /*3ec0*/  FSEL R61, R61, -INF , P5 ;  /* 0xff8000003d3d7808 */ /* 0x001fe20002800000 */
[----:B------:R-:W-:Y:S01]  /*3ed0*/  FMUL.FTZ R24, R24, UR4 ;  /* 0x0000000418187c20 */ /* 0x000fe20008410000 */
[----:B------:R-:W-:Y:S01]  /*3ee0*/  FMUL.FTZ R34, R34, UR4 ;  /* 0x0000000422227c20 */ /* 0x000fe20008410000 */
[----:B------:R-:W-:Y:S01]  /*3ef0*/  FMUL.FTZ R25, R25, UR4 ;  /* 0x0000000419197c20 */ /* 0x000fe20008410000 */
[----:B------:R-:W-:Y:S01]  /*3f00*/  FMNMX.FTZ R3, R61, R4, !PT ;  /* 0x000000043d037209 */ /* 0x000fe20007810000 */
[----:B------:R-:W-:Y:S01]  /*3f10*/  FMUL.FTZ R35, R35, UR4 ;  /* 0x0000000423237c20 */ /* 0x000fe20008410000 */
[----:B------:R-:W-:Y:S01]  /*3f20*/  FMUL.FTZ R28, R28, UR4 ;  /* 0x000000041c1c7c20 */ /* 0x000fe20008410000 */
[----:B------:R-:W0:Y:S01]  /*3f30*/  MUFU.TANH R49, R49 ;  /* 0x0000003100317308 */ /* 0x000e220000002400 */
[----:B-1----:R-:W-:Y:S01]  /*3f40*/  FSEL R48, R48, -INF , P4 ;  /* 0xff80000030307808 */ /* 0x002fe20002000000 */
[----:B------:R-:W-:Y:S01]  /*3f50*/  FMUL.FTZ R29, R29, UR4 ;  /* 0x000000041d1d7c20 */ /* 0x000fe20008410000 */
[----:B------:R-:W-:Y:S01]  /*3f60*/  FMUL.FTZ R38, R38, UR4 ;  /* 0x0000000426267c20 */ /* 0x000fe20008410000 */
[----:B------:R-:W-:Y:S01]  /*3f70*/  FMUL.FTZ R39, R39, UR4 ;  /* 0x0000000427277c20 */ /* 0x000fe20008410000 */
[----:B------:R-:W-:Y:S01]  /*3f80*/  FMNMX.FTZ R4, R48, R3, !PT ;  /* 0x0000000330047209 */ /* 0x000fe20007810000 */
[----:B------:R-:W-:Y:S01]  /*3f90*/  FMUL.FTZ R26, R26, UR4 ;  /* 0x000000041a1a7c20 */ /* 0x000fe20008410000 */
[----:B------:R-:W-:Y:S01]  /*3fa0*/  FMUL.FTZ R27, R27, UR4 ;  /* 0x000000041b1b7c20 */ /* 0x000fe20008410000 */
[----:B------:R-:W1:Y:S01]  /*3fb0*/  MUFU.TANH R59, R59 ;  /* 0x0000003b003b7308 */ /* 0x000e620000002400 */
[----:B--2---:R-:W-:Y:S01]  /*3fc0*/  FSEL R58, R58, -INF , P2 ;  /* 0xff8000003a3a7808 */ /* 0x004fe20001000000 */
[----:B------:R-:W-:Y:S01]  /*3fd0*/  FMUL.FTZ R30, R30, UR4 ;  /* 0x000000041e1e7c20 */ /* 0x000fe20008410000 */
[----:B------:R-:W-:Y:S01]  /*3fe0*/  ISETP.GT.AND P2, PT, R2, 0x18, PT ;  /* 0x000000180200780c */ /* 0x000fe20003f44270 */
[----:B------:R-:W-:Y:S01]  /*3ff0*/  FMUL.FTZ R31, R31, UR4 ;  /* 0x000000041f1f7c20 */ /* 0x000fe20008410000 */
[----:B------:R-:W-:Y:S01]  /*4000*/  ULDC UR5, c[0x0][0x988] ;  /* 0x0002620000057ab9 */ /* 0x000fe20000000800 */
[----:B------:R-:W-:Y:S01]  /*4010*/  P2R R20, PR, RZ, 0x1 ;  /* 0x00000001ff147803 */ /* 0x000fe20000000000 */
[----:B------:R-:W-:Y:S01]  /*4020*/  UISETP.GE.AND UP0, UPT, UR61, 0x51, UPT ;  /* 0x000000513d00788c */ /* 0x000fe2000bf06270 */
[----:B------:R-:W2:Y:S01]  /*4030*/  MUFU.TANH R52, R52 ;  /* 0x0000003400347308 */ /* 0x000ea20000002400 */
[----:B0-----:R-:W-:-:S02]  /*4040*/  FSEL R49, R49, -INF , P3 ;  /* 0xff80000031317808 */ /* 0x001fc40001800000 */
[----:B------:R-:W-:Y:S02]  /*4050*/  CS2R R150, SRZ ;  /* 0x0000000000967805 */ /* 0x000fe4000001ff00 */
[----:B------:R-:W-:Y:S02]  /*4060*/  CS2R R148, SRZ ;  /* 0x0000000000947805 */ /* 0x000fe4000001ff00 */
[----:B------:R-:W-:Y:S02]  /*4070*/  CS2R R146, SRZ ;  /* 0x0000000000927805 */ /* 0x000fe4000001ff00 */
[----:B------:R-:W-:Y:S02]  /*4080*/  FMNMX.FTZ R3, R49, R4, !PT ;  /* 0x0000000431037209 */ /* 0x000fe40007810000 */
[----:B------:R-:W-:Y:S02]  /*4090*/  CS2R R144, SRZ ;  /* 0x0000000000907805 */ /* 0x000fe4000001ff00 */
[----:B------:R-:W-:Y:S01]  /*40a0*/  CS2R R142, SRZ ;  /* 0x00000000008e7805 */ /* 0x000fe2000001ff00 */
[----:B------:R-:W0:Y:S01]  /*40b0*/  MUFU.TANH R62, R62 ;  /* 0x0000003e003e7308 */ /* 0x000e220000002400 */
[----:B-1----:R-:W-:-:S02]  /*40c0*/  FSEL R59, R59, -INF , P1 ;  /* 0xff8000003b3b7808 */ /* 0x002fc40000800000 */
[----:B------:R-:W-:Y:S02]  /*40d0*/  CS2R R140, SRZ ;  /* 0x00000000008c7805 */ /* 0x000fe4000001ff00 */
[----:B------:R-:W-:Y:S02]  /*40e0*/  ISETP.GT.AND P1, PT, R2, 0x19, PT ;  /* 0x000000190200780c */ /* 0x000fe40003f24270 */
[----:B------:R-:W-:Y:S02]  /*40f0*/  CS2R R138, SRZ ;  /* 0x00000000008a7805 */ /* 0x000fe4000001ff00 */
[----:B------:R-:W-:Y:S02]  /*4100*/  CS2R R136, SRZ ;  /* 0x0000000000887805 */ /* 0x000fe4000001ff00 */
[----:B------:R-:W-:Y:S02]  /*4110*/  CS2R R134, SRZ ;  /* 0x0000000000867805 */ /* 0x000fe4000001ff00 */
[----:B------:R-:W-:Y:S01]  /*4120*/  CS2R R132, SRZ ;  /* 0x0000000000847805 */ /* 0x000fe2000001ff00 */
[----:B------:R-:W1:Y:S01]  /*4130*/  MUFU.TANH R53, R53 ;  /* 0x0000003500357308 */ /* 0x000e620000002400 */
[----:B--2---:R-:W-:-:S02]  /*4140*/  FSEL R52, R52, -INF , P2 ;  /* 0xff80000034347808 */ /* 0x004fc40001000000 */
[----:B------:R-:W-:Y:S02]  /*4150*/  CS2R R130, SRZ ;  /* 0x0000000000827805 */ /* 0x000fe4000001ff00 */
[----:B------:R-:W-:Y:S02]  /*4160*/  CS2R R128, SRZ ;  /* 0x0000000000807805 */ /* 0x000fe4000001ff00 */
[----:B------:R-:W-:Y:S02]  /*4170*/  CS2R R126, SRZ ;  /* 0x00000000007e7805 */ /* 0x000fe4000001ff00 */
[----:B------:R-:W-:Y:S02]  /*4180*/  FMNMX.FTZ R4, R52, R3, !PT ;  /* 0x0000000334047209 */ /* 0x000fe40007810000 */
[----:B------:R-:W-:Y:S02]  /*4190*/  CS2R R124, SRZ ;  /* 0x00000000007c7805 */ /* 0x000fe4000001ff00 */
[----:B------:R-:W-:Y:S01]  /*41a0*/  CS2R R122, SRZ ;  /* 0x00000000007a7805 */ /* 0x000fe2000001ff00 */
[----:B------:R-:W2:Y:S01]  /*41b0*/  MUFU.TANH R63, R63 ;  /* 0x0000003f003f7308 */ /* 0x000ea20000002400 */
[----:B0-----:R-:W-:-:S02]  /*41c0*/  FSEL R62, R62, -INF , P6 ;  /* 0xff8000003e3e7808 */ /* 0x001fc40003000000 */
[----:B------:R-:W-:Y:S02]  /*41d0*/  CS2R R120, SRZ ;  /* 0x0000000000787805 */ /* 0x000fe4000001ff00 */
[----:B------:R-:W-:Y:S02]  /*41e0*/  ISETP.GT.AND P6, PT, R2, 0x20, PT ;  /* 0x000000200200780c */ /* 0x000fe40003fc4270 */
[----:B------:R-:W-:Y:S02]  /*41f0*/  CS2R R118, SRZ ;  /* 0x0000000000767805 */ /* 0x000fe4000001ff00 */
[----:B------:R-:W-:Y:S02]  /*4200*/  CS2R R116, SRZ ;  /* 0x0000000000747805 */ /* 0x000fe4000001ff00 */
[----:B------:R-:W-:Y:S02]  /*4210*/  CS2R R114, SRZ ;  /* 0x0000000000727805 */ /* 0x000fe4000001ff00 */
[----:B------:R-:W-:Y:S01]  /*4220*/  CS2R R112, SRZ ;  /* 0x0000000000707805 */ /* 0x000fe2000001ff00 */
[----:B------:R-:W0:Y:S01]  /*4230*/  MUFU.TANH R40, R40 ;  /* 0x0000002800287308 */ /* 0x000e220000002400 */
[----:B-1----:R-:W-:-:S02]  /*4240*/  FSEL R53, R53, -INF , P1 ;  /* 0xff80000035357808 */ /* 0x002fc40000800000 */
[----:B------:R-:W-:Y:S02]  /*4250*/  CS2R R110, SRZ ;  /* 0x00000000006e7805 */ /* 0x000fe4000001ff00 */
[----:B------:R-:W-:Y:S02]  /*4260*/  CS2R R108, SRZ ;  /* 0x00000000006c7805 */ /* 0x000fe4000001ff00 */
[----:B------:R-:W-:Y:S02]  /*4270*/  CS2R R106, SRZ ;  /* 0x00000000006a7805 */ /* 0x000fe4000001ff00 */
[----:B------:R-:W-:Y:S02]  /*4280*/  FMNMX.FTZ R3, R53, R4, !PT ;  /* 0x0000000435037209 */ /* 0x000fe40007810000 */
[----:B------:R-:W-:Y:S02]  /*4290*/  CS2R R104, SRZ ;  /* 0x0000000000687805 */ /* 0x000fe4000001ff00 */
[----:B------:R-:W-:Y:S01]  /*42a0*/  CS2R R102, SRZ ;  /* 0x0000000000667805 */ /* 0x000fe2000001ff00 */
[----:B------:R-:W1:Y:S01]  /*42b0*/  MUFU.TANH R50, R50 ;  /* 0x0000003200327308 */ /* 0x000e620000002400 */
[----:B--2---:R-:W-:-:S02]  /*42c0*/  FSEL R63, R63, -INF , P5 ;  /* 0xff8000003f3f7808 */ /* 0x004fc40002800000 */
[----:B------:R-:W-:Y:S02]  /*42d0*/  CS2R R100, SRZ ;  /* 0x0000000000647805 */ /* 0x000fe4000001ff00 */
[----:B------:R-:W-:Y:S02]  /*42e0*/  ISETP.GT.AND P5, PT, R2, 0x21, PT ;  /* 0x000000210200780c */ /* 0x000fe40003fa4270 */
[----:B------:R-:W-:Y:S02]  /*42f0*/  CS2R R98, SRZ ;  /* 0x0000000000627805 */ /* 0x000fe4000001ff00 */
[----:B------:R-:W-:Y:S02]  /*4300*/  CS2R R96, SRZ ;  /* 0x0000000000607805 */ /* 0x000fe4000001ff00 */
[----:B------:R-:W-:Y:S02]  /*4310*/  CS2R R94, SRZ ;  /* 0x00000000005e7805 */ /* 0x000fe4000001ff00 */
[----:B------:R-:W-:Y:S01]  /*4320*/  CS2R R92, SRZ ;  /* 0x00000000005c7805 */ /* 0x000fe2000001ff00 */
        /* <DEDUP_REMOVED lines=22> */
[----:B------:R-:W-:Y:S01]  /*4490*/  CS2R R64, SRZ ;  /* 0x0000000000407805 */ /* 0x000fe2000001ff00 */
[----:B------:R-:W2:Y:S01]  /*44a0*/  MUFU.TANH R54, R54 ;  /* 0x0000003600367308 */ /* 0x000ea20000002400 */
[----:B0-----:R-:W-:-:S02]  /*44b0*/  FSEL R51, R51, -INF , P3 ;  /* 0xff80000033337808 */ /* 0x001fc40001800000 */
[----:B------:R-:W-:-:S05]  /*44c0*/  ISETP.GT.AND P3, PT, R2, 0x29, PT ;  /* 0x000000290200780c */ /* 0x000fca0003f64270 */
[----:B------:R-:W0:Y:S01]  /*44d0*/  MUFU.TANH R45, R45 ;  /* 0x0000002d002d7308 */ /* 0x000e220000002400 */
[----:B-1----:R-:W-:-:S04]  /*44e0*/  FSEL R44, R44, -INF , P4 ;  /* 0xff8000002c2c7808 */ /* 0x002fc80002000000 */
[----:B------:R-:W-:-:S03]  /*44f0*/  FMNMX.FTZ R4, R44, R3, !PT ;  /* 0x000000032c047209 */ /* 0x000fc60007810000 */
[----:B------:R-:W1:Y:S01]  /*4500*/  MUFU.TANH R55, R55 ;  /* 0x0000003700377308 */ /* 0x000e620000002400 */
[----:B--2---:R-:W-:Y:S02]  /*4510*/  FSEL R54, R54, -INF , P2 ;  /* 0xff80000036367808 */ /* 0x004fe40001000000 */
[----:B------:R-:W-:-:S05]  /*4520*/  ISETP.GT.AND P2, PT, R2, 0x30, PT ;  /* 0x000000300200780c */ /* 0x000fca0003f44270 */
[----:B------:R-:W2:Y:S01]  /*4530*/  MUFU.TANH R32, R32 ;  /* 0x0000002000207308 */ /* 0x000ea20000002400 */
[----:B0-----:R-:W-:-:S04]  /*4540*/  FSEL R45, R45, -INF , P3 ;  /* 0xff8000002d2d7808 */ /* 0x001fc80001800000 */
[----:B------:R-:W-:-:S03]  /*4550*/  FMNMX.FTZ R3, R45, R4, !PT ;  /* 0x000000042d037209 */ /* 0x000fc60007810000 */
[----:B------:R-:W0:Y:S01]  /*4560*/  MUFU.TANH R42, R42 ;  /* 0x0000002a002a7308 */ /* 0x000e220000002400 */
[----:B-1----:R-:W-:Y:S02]  /*4570*/  FSEL R55, R55, -INF , P1 ;  /* 0xff80000037377808 */ /* 0x002fe40000800000 */
[----:B------:R-:W-:-:S05]  /*4580*/  ISETP.GT.AND P1, PT, R2, 0x31, PT ;  /* 0x000000310200780c */ /* 0x000fca0003f24270 */
        /* <DEDUP_REMOVED lines=44> */
[----:B------:R-:W1:Y:S06]  /*4850*/  SHFL.BFLY PT, R3, R2, 0x2, 0x1f ;  /* 0x0c401f0002037f89 */ /* 0x000e6c00000e0000 */
[----:B------:R-:W3:Y:S01]  /*4860*/  MUFU.TANH R27, R27 ;  /* 0x0000001b001b7308 */ /* 0x000ee20000002400 */
[----:B--2---:R-:W-:-:S07]  /*4870*/  FSEL R39, R39, -INF , P5 ;  /* 0xff80000027277808 */ /* 0x004fce0002800000 */
[----:B------:R-:W2:Y:S01]  /*4880*/  MUFU.TANH R30, R30 ;  /* 0x0000001e001e7308 */ /* 0x000ea20000002400 */
[----:B0-----:R-:W-:-:S07]  /*4890*/  FSEL R26, R26, -INF , P4 ;  /* 0xff8000001a1a7808 */ /* 0x001fce0002000000 */
[----:B------:R-:W0:Y:S01]  /*48a0*/  MUFU.TANH R31, R31 ;  /* 0x0000001f001f7308 */ /* 0x000e220000002400 */
[----:B---3--:R-:W-:Y:S02]  /*48b0*/  FSEL R27, R27, -INF , P3 ;  /* 0xff8000001b1b7808 */ /* 0x008fe40001800000 */
[----:B-1----:R-:W-:-:S05]  /*48c0*/  FMNMX.FTZ R3, R2, R3, !PT ;  /* 0x0000000302037209 */ /* 0x002fca0007810000 */
[----:B------:R-:W1:Y:S01]  /*48d0*/  SHFL.BFLY PT, R4, R3, 0x1, 0x1f ;  /* 0x0c201f0003047f89 */ /* 0x000e6200000e0000 */
[----:B--2---:R-:W-:Y:S02]  /*48e0*/  FSEL R30, R30, -INF , P2 ;  /* 0xff8000001e1e7808 */ /* 0x004fe40001000000 */
[----:B0-----:R-:W-:Y:S02]  /*48f0*/  FSEL R31, R31, -INF , P1 ;  /* 0xff8000001f1f7808 */ /* 0x001fe40000800000 */
[----:B-1----:R-:W-:Y:S02]  /*4900*/  FMNMX.FTZ R4, R3, R4, !PT ;  /* 0x0000000403047209 */ /* 0x002fe40007810000 */
        /* <DEDUP_REMOVED lines=42> */
[----:B------:R-:W-:Y:S02]  /*4bb0*/  F2FP.F16.F32.PACK_AB R208, R57, R56 ;  /* 0x0000003839d0723e */ /* 0x000fe400000000ff */
[----:B------:R-:W-:Y:S02]  /*4bc0*/  CS2R R56, SRZ ;  /* 0x0000000000387805 */ /* 0x000fe4000001ff00 */
[----:B------:R-:W-:Y:S01]  /*4bd0*/  FMNMX.FTZ R2, R38, R3, !PT ;  /* 0x0000000326027209 */ /* 0x000fe20007810000 */
[----:B------:R-:W-:Y:S03]  /*4be0*/  MUFU.EX2 R48, R48 ;  /* 0x0000003000307308 */ /* 0x000fe60000000800 */
        /* <DEDUP_REMOVED lines=9> */
[----:B------:R-:W2:Y:S01]  /*4c80*/  MUFU.EX2 R53, R53 ;  /* 0x0000003500357308 */ /* 0x000ea20000000800 */
[----:B0-----:R-:W-:-:S07]  /*4c90*/  F2FP.F16.F32.PACK_AB R204, R49, R48 ;  /* 0x0000003031cc723e */ /* 0x001fce00000000ff */
[----:B------:R-:W-:Y:S08]  /*4ca0*/  MUFU.EX2 R40, R40 ;  /* 0x0000002800287308 */ /* 0x000ff00000000800 */
[----:B------:R-:W0:Y:S01]  /*4cb0*/  MUFU.EX2 R41, R41 ;  /* 0x0000002900297308 */ /* 0x000e220000000800 */
[----:B--2---:R-:W-:Y:S02]  /*4cc0*/  F2FP.F16.F32.PACK_AB R206, R53, R52 ;  /* 0x0000003435ce723e */ /* 0x004fe400000000ff */
[----:B-1----:R-:W-:-:S05]  /*4cd0*/  FMNMX.FTZ R5, R2, R3, !PT ;  /* 0x0000000302057209 */ /* 0x002fca0007810000 */
[----:B------:R-:W-:Y:S01]  /*4ce0*/  MUFU.EX2 R44, R44 ;  /* 0x0000002c002c7308 */ /* 0x000fe20000000800 */
[----:B------:R-:W1:Y:S07]  /*4cf0*/  SHFL.BFLY PT, R2, R5, 0x1, 0x1f ;  /* 0x0c201f0005027f89 */ /* 0x000e6e00000e0000 */
[----:B------:R-:W2:Y:S01]  /*4d00*/  MUFU.EX2 R45, R45 ;  /* 0x0000002d002d7308 */ /* 0x000ea20000000800 */
[----:B0-----:R-:W-:-:S07]  /*4d10*/  F2FP.F16.F32.PACK_AB R200, R41, R40 ;  /* 0x0000002829c8723e */ /* 0x001fce00000000ff */
[----:B------:R-:W-:Y:S08]  /*4d20*/  MUFU.EX2 R32, R32 ;  /* 0x0000002000207308 */ /* 0x000ff00000000800 */
[----:B------:R-:W-:Y:S01]  /*4d30*/  MUFU.EX2 R33, R33 ;  /* 0x0000002100217308 */ /* 0x000fe20000000800 */
[----:B--2---:R-:W-:Y:S02]  /*4d40*/  F2FP.F16.F32.PACK_AB R202, R45, R44 ;  /* 0x0000002c2dca723e */ /* 0x004fe400000000ff */
[----:B-1----:R-:W-:-:S04]  /*4d50*/  FMNMX.FTZ R3, R5, R2, !PT ;  /* 0x0000000205037209 */ /* 0x002fc80007810000 */
[C---:B------:R-:W-:Y:S01]  /*4d60*/  FSETP.NEU.FTZ.AND P1, PT, R3.reuse, -INF , PT ;  /* 0xff8000000300780b */ /* 0x040fe20003f3d000 */
[----:B------:R-:W-:Y:S01]  /*4d70*/  FMUL.FTZ R2, R3, UR5 ;  /* 0x0000000503027c20 */ /* 0x000fe20008410000 */
[----:B------:R0:W-:Y:S04]  /*4d80*/  MUFU.EX2 R5, R14 ;  /* 0x0000000e00057308 */ /* 0x0001e80000000800 */
[----:B------:R-:W-:Y:S02]  /*4d90*/  FSEL R2, R2, RZ, P1 ;  /* 0x000000ff02027208 */ /* 0x000fe40000800000 */
[----:B------:R-:W-:Y:S02]  /*4da0*/  ISETP.NE.AND P1, PT, R19, RZ, PT ;  /* 0x000000ff1300720c */ /* 0x000fe40003f25270 */
[----:B------:R-:W-:Y:S01]  /*4db0*/  MUFU.EX2 R36, R36 ;  /* 0x0000002400247308 */ /* 0x000fe20000000800 */
[--C-:B------:R-:W-:Y:S01]  /*4dc0*/  FFMA.FTZ R58, R58, UR5, -R2.reuse ;  /* 0x000000053a3a7c23 */ /* 0x100fe20008010802 */
[--C-:B------:R-:W-:Y:S01]  /*4dd0*/  FFMA.FTZ R59, R59, UR5, -R2.reuse ;  /* 0x000000053b3b7c23 */ /* 0x100fe20008010802 */
[--C-:B------:R-:W-:Y:S01]  /*4de0*/  FFMA.FTZ R62, R62, UR5, -R2.reuse ;  /* 0x000000053e3e7c23 */ /* 0x100fe20008010802 */
[--C-:B------:R-:W-:Y:S01]  /*4df0*/  FFMA.FTZ R63, R63, UR5, -R2.reuse ;  /* 0x000000053f3f7c23 */ /* 0x100fe20008010802 */
[--C-:B------:R-:W-:Y:S01]  /*4e00*/  FFMA.FTZ R50, R50, UR5, -R2.reuse ;  /* 0x0000000532327c23 */ /* 0x100fe20008010802 */
[----:B0-----:R-:W-:Y:S01]  /*4e10*/  FADD.FTZ R14, R60, R21 ;  /* 0x000000153c0e7221 */ /* 0x001fe20000010000 */
        /* <DEDUP_REMOVED lines=8> */
[----:B------:R-:W-:Y:S01]  /*4ea0*/  FFMA.FTZ R46, R46, UR5, -R2 ;  /* 0x000000052e2e7c23 */ /* 0x000fe20008010802 */
[----:B------:R-:W0:Y:S01]  /*4eb0*/  MUFU.EX2 R59, R59 ;  /* 0x0000003b003b7308 */ /* 0x000e220000000800 */
[----:B------:R-:W-:-:S02]  /*4ec0*/  @P1 VIADD R0, R0, 0x38840 ;  /* 0x0003884000001836 */ /* 0x000fc40000000000 */
[----:B------:R-:W-:Y:S01]  /*4ed0*/  FADD.FTZ R29, R49, R14 ;  /* 0x0000000e311d7221 */ /* 0x000fe20000010000 */
[--C-:B------:R-:W-:Y:S01]  /*4ee0*/  FFMA.FTZ R47, R47, UR5, -R2.reuse ;  /* 0x000000052f2f7c23 */ /* 0x100fe20008010802 */
[--C-:B------:R-:W-:Y:S01]  /*4ef0*/  FFMA.FTZ R34, R34, UR5, -R2.reuse ;  /* 0x0000000522227c23 */ /* 0x100fe20008010802 */
[----:B------:R-:W-:Y:S01]  /*4f00*/  FFMA.FTZ R35, R35, UR5, -R2 ;  /* 0x0000000523237c23 */ /* 0x000fe20008010802 */
[----:B------:R-:W-:Y:S01]  /*4f10*/  FADD.FTZ R20, R52, R29 ;  /* 0x0000001d34147221 */ /* 0x000fe20000010000 */
[----:B------:R-:W-:Y:S01]  /*4f20*/  @P1 PRMT R0, R23, 0x654, R0 ;  /* 0x0000065417001816 */ /* 0x000fe20000000000 */
[----:B------:R-:W1:Y:S01]  /*4f30*/  MUFU.EX2 R62, R62 ;  /* 0x0000003e003e7308 */ /* 0x000e620000000800 */
[----:B------:R-:W-:Y:S01]  /*4f40*/  FFMA.FTZ R38, R38, UR5, -R2 ;  /* 0x0000000526267c23 */ /* 0x000fe20008010802 */
[----:B------:R-:W-:Y:S01]  /*4f50*/  FADD.FTZ R29, R53, R20 ;  /* 0x00000014351d7221 */ /* 0x000fe20000010000 */
[----:B------:R2:W-:Y:S01]  /*4f60*/  @P1 SYNCS.ARRIVE.TRANS64.RED.A1T0 RZ, [R0+URZ], RZ ;  /* 0x000000ff00ff19a7 */ /* 0x0005e2000810043f */
[--C-:B------:R-:W-:Y:S01]  /*4f70*/  FFMA.FTZ R39, R39, UR5, -R2.reuse ;  /* 0x0000000527277c23 */ /* 0x100fe20008010802 */
[--C-:B------:R-:W-:Y:S01]  /*4f80*/  FFMA.FTZ R26, R26, UR5, -R2.reuse ;  /* 0x000000051a1a7c23 */ /* 0x100fe20008010802 */
[----:B------:R-:W-:Y:S01]  /*4f90*/  FADD.FTZ R20, R40, R29 ;  /* 0x0000001d28147221 */ /* 0x000fe20000010000 */
[----:B------:R-:W-:Y:S01]  /*4fa0*/  FFMA.FTZ R27, R27, UR5, -R2 ;  /* 0x000000051b1b7c23 */ /* 0x000fe20008010802 */
[----:B------:R-:W3:Y:S01]  /*4fb0*/  MUFU.EX2 R63, R63 ;  /* 0x0000003f003f7308 */ /* 0x000ee20000000800 */
[----:B0-----:R-:W-:Y:S01]  /*4fc0*/  FADD.FTZ R21, R58, R59 ;  /* 0x0000003b3a157221 */ /* 0x001fe20000010000 */
[----:B------:R-:W-:Y:S01]  /*4fd0*/  FADD.FTZ R29, R41, R20 ;  /* 0x00000014291d7221 */ /* 0x000fe20000010000 */
[--C-:B------:R-:W-:Y:S01]  /*4fe0*/  FFMA.FTZ R30, R30, UR5, -R2.reuse ;  /* 0x000000051e1e7c23 */ /* 0x100fe20008010802 */
[----:B------:R-:W-:Y:S01]  /*4ff0*/  FFMA.FTZ R2, R31, UR5, -R2 ;  /* 0x000000051f027c23 */ /* 0x000fe20008010802 */
[----:B------:R-:W-:Y:S01]  /*5000*/  PLOP3.LUT P1, PT, PT, PT, UP0, 0x80, 0x0 ;  /* 0x000000000000781c */ /* 0x000fe20003f2f008 */
[----:B--2---:R-:W-:Y:S01]  /*5010*/  FADD.FTZ R0, R44, R29 ;  /* 0x0000001d2c007221 */ /* 0x004fe20000010000 */
[----:B------:R-:W-:Y:S01]  /*5020*/  F2FP.F16.F32.PACK_AB R196, R33, R32 ;  /* 0x0000002021c4723e */ /* 0x000fe200000000ff */
[----:B------:R-:W0:Y:S01]  /*5030*/  MUFU.EX2 R50, R50 ;  /* 0x0000003200327308 */ /* 0x000e220000000800 */
[----:B-1----:R-:W-:Y:S01]  /*5040*/  FADD.FTZ R14, R62, R21 ;  /* 0x000000153e0e7221 */ /* 0x002fe20000010000 */
[----:B------:R-:W-:Y:S01]  /*5050*/  FADD.FTZ R29, R45, R0 ;  /* 0x000000002d1d7221 */ /* 0x000fe20000010000 */
[----:B------:R-:W-:-:S02]  /*5060*/  F2FP.F16.F32.PACK_AB R209, R59, R58 ;  /* 0x0000003a3bd1723e */ /* 0x000fc400000000ff */
[----:B------:R-:W-:Y:S02]  /*5070*/  CS2R R60, SRZ ;  /* 0x00000000003c7805 */ /* 0x000fe4000001ff00 */
[----:B------:R-:W-:Y:S02]  /*5080*/  CS2R R58, SRZ ;  /* 0x00000000003a7805 */ /* 0x000fe4000001ff00 */
[----:B------:R-:W-:Y:S02]  /*5090*/  CS2R R52, SRZ ;  /* 0x0000000000347805 */ /* 0x000fe4000001ff00 */
[----:B------:R-:W-:Y:S01]  /*50a0*/  CS2R R48, SRZ ;  /* 0x0000000000307805 */ /* 0x000fe2000001ff00 */
[----:B------:R-:W1:Y:S01]  /*50b0*/  MUFU.EX2 R51, R51 ;  /* 0x0000003300337308 */ /* 0x000e620000000800 */
[C---:B---3--:R-:W-:Y:S01]  /*50c0*/  FADD.FTZ R21, R63.reuse, R14 ;  /* 0x0000000e3f157221 */ /* 0x048fe20000010000 */
[----:B------:R-:W-:Y:S02]  /*50d0*/  F2FP.F16.F32.PACK_AB R211, R63, R62 ;  /* 0x0000003e3fd3723e */ /* 0x000fe400000000ff */
[----:B------:R-:W-:-:S02]  /*50e0*/  CS2R R62, SRZ ;  /* 0x00000000003e7805 */ /* 0x000fc4000001ff00 */
[----:B------:R-:W-:Y:S02]  /*50f0*/  CS2R R44, SRZ ;  /* 0x00000000002c7805 */ /* 0x000fe4000001ff00 */
[----:B------:R-:W-:Y:S01]  /*5100*/  CS2R R40, SRZ ;  /* 0x0000000000287805 */ /* 0x000fe2000001ff00 */
[----:B------:R-:W2:Y:S01]  /*5110*/  MUFU.EX2 R54, R54 ;  /* 0x0000003600367308 */ /* 0x000ea20000000800 */
[----:B0-----:R-:W-:-:S07]  /*5120*/  FADD.FTZ R14, R50, R21 ;  /* 0x00000015320e7221 */ /* 0x001fce0000010000 */
[----:B------:R-:W0:Y:S01]  /*5130*/  MUFU.EX2 R55, R55 ;  /* 0x0000003700377308 */ /* 0x000e220000000800 */
[C---:B-1----:R-:W-:Y:S01]  /*5140*/  FADD.FTZ R21, R51.reuse, R14 ;  /* 0x0000000e33157221 */ /* 0x042fe20000010000 */
[----:B------:R-:W-:Y:S02]  /*5150*/  F2FP.F16.F32.PACK_AB R205, R51, R50 ;  /* 0x0000003233cd723e */ /* 0x000fe400000000ff */
[----:B------:R-:W-:-:S04]  /*5160*/  CS2R R50, SRZ ;  /* 0x0000000000327805 */ /* 0x000fc8000001ff00 */
[----:B------:R-:W1:Y:S01]  /*5170*/  MUFU.EX2 R42, R42 ;  /* 0x0000002a002a7308 */ /* 0x000e620000000800 */
[----:B--2---:R-:W-:-:S07]  /*5180*/  FADD.FTZ R14, R54, R21 ;  /* 0x00000015360e7221 */ /* 0x004fce0000010000 */
[----:B------:R-:W2:Y:S01]  /*5190*/  MUFU.EX2 R43, R43 ;  /* 0x0000002b002b7308 */ /* 0x000ea20000000800 */
[C---:B0-----:R-:W-:Y:S01]  /*51a0*/  FADD.FTZ R21, R55.reuse, R14 ;  /* 0x0000000e37157221 */ /* 0x041fe20000010000 */
[----:B------:R-:W-:Y:S01]  /*51b0*/  FADD.FTZ R14, R32, R29 ;  /* 0x0000001d200e7221 */ /* 0x000fe20000010000 */
[----:B------:R-:W-:Y:S02]  /*51c0*/  F2FP.F16.F32.PACK_AB R207, R55, R54 ;  /* 0x0000003637cf723e */ /* 0x000fe400000000ff */
[----:B------:R-:W-:Y:S01]  /*51d0*/  CS2R R54, SRZ ;  /* 0x0000000000367805 */ /* 0x000fe2000001ff00 */
[----:B------:R-:W-:Y:S01]  /*51e0*/  FADD.FTZ R29, R33, R14 ;  /* 0x0000000e211d7221 */ /* 0x000fe20000010000 */
[----:B------:R-:W-:Y:S01]  /*51f0*/  CS2R R32, SRZ ;  /* 0x0000000000207805 */ /* 0x000fe2000001ff00 */
[----:B------:R-:W0:Y:S01]  /*5200*/  MUFU.EX2 R46, R46 ;  /* 0x0000002e002e7308 */ /* 0x000e220000000800 */
[----:B-1----:R-:W-:Y:S01]  /*5210*/  FADD.FTZ R0, R42, R21 ;  /* 0x000000152a007221 */ /* 0x002fe20000010000 */
[----:B------:R-:W-:-:S06]  /*5220*/  FADD.FTZ R14, R36, R29 ;  /* 0x0000001d240e7221 */ /* 0x000fcc0000010000 */
[----:B------:R-:W1:Y:S01]  /*5230*/  MUFU.EX2 R47, R47 ;  /* 0x0000002f002f7308 */ /* 0x000e620000000800 */
[C---:B--2---:R-:W-:Y:S01]  /*5240*/  FADD.FTZ R21, R43.reuse, R0 ;  /* 0x000000002b157221 */ /* 0x044fe20000010000 */
[----:B------:R-:W-:Y:S02]  /*5250*/  F2FP.F16.F32.PACK_AB R201, R43, R42 ;  /* 0x0000002a2bc9723e */ /* 0x000fe400000000ff */
[----:B------:R-:W-:-:S04]  /*5260*/  CS2R R42, SRZ ;  /* 0x00000000002a7805 */ /* 0x000fc8000001ff00 */
        /* <DEDUP_REMOVED lines=10> */
[----:B------:R-:W-:Y:S02]  /*5310*/  F2FP.F16.F32.PACK_AB R198, R37, R36 ;  /* 0x0000002425c6723e */ /* 0x000fe400000000ff */
[----:B------:R-:W-:-:S04]  /*5320*/  CS2R R36, SRZ ;  /* 0x0000000000247805 */ /* 0x000fc8000001ff00 */
[----:B------:R-:W0:Y:S01]  /*5330*/  MUFU.EX2 R38, R38 ;  /* 0x0000002600267308 */ /* 0x000e220000000800 */
[C---:B-1----:R-:W-:Y:S01]  /*5340*/  FADD.FTZ R21, R35.reuse, R0 ;  /* 0x0000000023157221 */ /* 0x042fe20000010000 */
[----:B------:R-:W-:Y:S02]  /*5350*/  F2FP.F16.F32.PACK_AB R197, R35, R34 ;  /* 0x0000002223c5723e */ /* 0x000fe400000000ff */
[----:B------:R-:W-:-:S04]  /*5360*/  CS2R R34, SRZ ;  /* 0x0000000000227805 */ /* 0x000fc8000001ff00 */
[----:B------:R-:W1:Y:S01]  /*5370*/  MUFU.EX2 R25, R25 ;  /* 0x0000001900197308 */ /* 0x000e620000000800 */
[----:B--2---:R-:W-:-:S07]  /*5380*/  FADD.FTZ R14, R24, R29 ;  /* 0x0000001d180e7221 */ /* 0x004fce0000010000 */
[----:B------:R-:W2:Y:S01]  /*5390*/  MUFU.EX2 R39, R39 ;  /* 0x0000002700277308 */ /* 0x000ea20000000800 */
[----:B0-----:R-:W-:-:S07]  /*53a0*/  FADD.FTZ R0, R38, R21 ;  /* 0x0000001526007221 */ /* 0x001fce0000010000 */
[----:B------:R-:W0:Y:S01]  /*53b0*/  MUFU.EX2 R28, R28 ;  /* 0x0000001c001c7308 */ /* 0x000e220000000800 */
[C---:B-1----:R-:W-:Y:S01]  /*53c0*/  FADD.FTZ R29, R25.reuse, R14 ;  /* 0x0000000e191d7221 */ /* 0x042fe20000010000 */
[----:B------:R-:W-:Y:S02]  /*53d0*/  F2FP.F16.F32.PACK_AB R192, R25, R24 ;  /* 0x0000001819c0723e */ /* 0x000fe400000000ff */
[----:B------:R-:W-:-:S04]  /*53e0*/  CS2R R24, SRZ ;  /* 0x0000000000187805 */ /* 0x000fc8000001ff00 */
[----:B------:R-:W1:Y:S01]  /*53f0*/  MUFU.EX2 R26, R26 ;  /* 0x0000001a001a7308 */ /* 0x000e620000000800 */
[C---:B--2---:R-:W-:Y:S01]  /*5400*/  FADD.FTZ R21, R39.reuse, R0 ;  /* 0x0000000027157221 */ /* 0x044fe20000010000 */
[----:B------:R-:W-:Y:S02]  /*5410*/  F2FP.F16.F32.PACK_AB R199, R39, R38 ;  /* 0x0000002627c7723e */ /* 0x000fe400000000ff */
[----:B------:R-:W-:-:S04]  /*5420*/  CS2R R38, SRZ ;  /* 0x0000000000267805 */ /* 0x000fc8000001ff00 */
[----:B------:R-:W2:Y:S01]  /*5430*/  MUFU.EX2 R27, R27 ;  /* 0x0000001b001b7308 */ /* 0x000ea20000000800 */
[----:B0-----:R-:W-:Y:S01]  /*5440*/  FADD.FTZ R14, R28, R29 ;  /* 0x0000001d1c0e7221 */ /* 0x001fe20000010000 */
[C---:B------:R-:W-:Y:S02]  /*5450*/  F2FP.F16.F32.PACK_AB R194, R5.reuse, R28 ;  /* 0x0000001c05c2723e */ /* 0x040fe400000000ff */
[----:B------:R-:W-:Y:S01]  /*5460*/  CS2R R28, SRZ ;  /* 0x00000000001c7805 */ /* 0x000fe2000001ff00 */
[----:B------:R-:W-:-:S03]  /*5470*/  FADD.FTZ R14, R5, R14 ;  /* 0x0000000e050e7221 */ /* 0x000fc60000010000 */
[----:B------:R-:W0:Y:S01]  /*5480*/  MUFU.EX2 R30, R30 ;  /* 0x0000001e001e7308 */ /* 0x000e220000000800 */
[----:B-1----:R-:W-:-:S07]  /*5490*/  FADD.FTZ R0, R26, R21 ;  /* 0x000000151a007221 */ /* 0x002fce0000010000 */
[----:B------:R1:W3:Y:S01]  /*54a0*/  MUFU.EX2 R195, R2 ;  /* 0x0000000200c37308 */ /* 0x0002e20000000800 */
[C---:B--2---:R-:W-:Y:S01]  /*54b0*/  FADD.FTZ R5, R27.reuse, R0 ;  /* 0x000000001b057221 */ /* 0x044fe20000010000 */
[----:B------:R-:W-:Y:S02]  /*54c0*/  F2FP.F16.F32.PACK_AB R193, R27, R26 ;  /* 0x0000001a1bc1723e */ /* 0x000fe400000000ff */
[----:B------:R-:W-:Y:S01]  /*54d0*/  CS2R R26, SRZ ;  /* 0x00000000001a7805 */ /* 0x000fe2000001ff00 */
[----:B0-----:R-:W-:Y:S01]  /*54e0*/  FADD.FTZ R0, R30, R5 ;  /* 0x000000051e007221 */ /* 0x001fe20000010000 */
[----:B-1----:R-:W-:-:S03]  /*54f0*/  IMAD.MOV.U32 R2, RZ, RZ, 0x3f800000 ;  /* 0x3f800000ff027424 */ /* 0x002fc600078e00ff */
[C---:B---3--:R-:W-:Y:S01]  /*5500*/  FADD.FTZ R5, R195.reuse, R0 ;  /* 0x00000000c3057221 */ /* 0x048fe20000010000 */
[----:B------:R-:W-:Y:S01]  /*5510*/  F2FP.F16.F32.PACK_AB R195, R195, R30 ;  /* 0x0000001ec3c3723e */ /* 0x000fe200000000ff */
[----:B------:R-:W-:Y:S01]  /*5520*/  IMAD.MOV.U32 R0, RZ, RZ, 0x3f800000 ;  /* 0x3f800000ff007424 */ /* 0x000fe200078e00ff */
[----:B------:R-:W-:Y:S01]  /*5530*/  CS2R R30, SRZ ;  /* 0x00000000001e7805 */ /* 0x000fe2000001ff00 */
[----:B------:R-:W-:Y:S06]  /*5540*/  @!P1 BRA `(.L_x_202) ;  /* 0x0000004000189947 */ /* 0x000fec0003800000 */
[----:B------:R-:W-:Y:S01]  /*5550*/  R2UR UR4, R152 ;  /* 0x00000000980472ca */ /* 0x000fe200000e0000 */
[----:B------:R-:W-:Y:S01]  /*5560*/  IMAD.MOV.U32 R20, RZ, RZ, R3 ;  /* 0x000000ffff147224 */ /* 0x000fe200078e0003 */
[----:B------:R-:W-:Y:S01]  /*5570*/  ULDC UR61, c[0x0][0x9d8] ;  /* 0x00027600003d7ab9 */ /* 0x000fe20000000800 */
[----:B------:R-:W-:Y:S02]  /*5580*/  IMAD.MOV.U32 R21, RZ, RZ, R4 ;  /* 0x000000ffff157224 */ /* 0x000fe400078e0004 */
[----:B------:R-:W-:Y:S02]  /*5590*/  IMAD.U32 R234, RZ, RZ, UR60 ;  /* 0x0000003cffea7e24 */ /* 0x000fe4000f8e00ff */
[----:B------:R-:W-:Y:S02]  /*55a0*/  IMAD.MOV.U32 R0, RZ, RZ, 0x3f800000 ;  /* 0x3f800000ff007424 */ /* 0x000fe400078e00ff */
[----:B------:R-:W-:-:S04]  /*55b0*/  IMAD.MOV.U32 R151, RZ, RZ, RZ ;  /* 0x000000ffff977224 */ /* 0x000fc800078e00ff */
[----:B------:R-:W-:-:S06]  /*55c0*/  UIADD3 UR4, UR4, -0x2, URZ ;  /* 0xfffffffe04047890 */ /* 0x000fcc000fffe03f */
[----:B------:R-:W-:Y:S01]  /*55d0*/  IMAD.U32 R233, RZ, RZ, UR4 ;  /* 0x00000004ffe97e24 */ /* 0x000fe2000f8e00ff */
[----:B------:R-:W-:-:S13]  /*55e0*/  R2UR UR4, R16 ;  /* 0x00000000100472ca */ /* 0x000fda00000e0000 */
[----:B------:R-:W-:-:S07]  /*55f0*/  IMAD.U32 R235, RZ, RZ, UR4 ;  /* 0x00000004ffeb7e24 */ /* 0x000fce000f8e00ff */
.L_x_213:
        /* <DEDUP_REMOVED lines=10> */
.L_x_203:
        /* <DEDUP_REMOVED lines=12> */
.L_x_204:
[----:B-1----:R-:W-:Y:S05]  /*5760*/  @P1 BRA `(.L_x_205) ;  /* 0x00000000000c1947 */ /* 0x002fea0003800000 */
[----:B------:R-:W-:-:S13]  /*5770*/  R2UR UR4, R232 ;  /* 0x00000000e80472ca */ /* 0x000fda00000e0000 */
[----:B------:R-:W1:Y:S02]  /*5780*/  SYNCS.PHASECHK.TRANS64.TRYWAIT P1, [UR4+0x38830], R3 ;  /* 0x03883003ff0075a7 */ /* 0x000e640008020144 */
[----:B-1----:R-:W-:Y:S05]  /*5790*/  @!P1 BRA `(.L_x_206) ;  /* 0x000000c800389947 */ /* 0x002fea0003800000 */
.L_x_205:
        /* <DEDUP_REMOVED lines=195> */
[----:B-1----:R-:W-:-:S06]  /*63d0*/  WARPGROUP.ARRIVE ;  /* 0x00000000000079c5 */ /* 0x002fcc0000000000 */
        /* <DEDUP_REMOVED lines=447> */
.L_x_207:
[----:B------:R-:W-:Y:S02]  /*7fd0*/  R2UR UR6, R4 ;  /* 0x00000000040672ca */ /* 0x000fe400000e0000 */
[----:B------:R-:W-:Y:S02]  /*7fe0*/  R2UR UR4, R234 ;  /* 0x00000000ea0472ca */ /* 0x000fe400000e0000 */
[----:B------:R-:W-:-:S11]  /*7ff0*/  R2UR UR5, R235 ;  /* 0x00000000eb0572ca */ /* 0x000fd600000e0000 */
[----:B------:R-:W-:Y:S02]  /*8000*/  ULEA UR4, UR4, UR6, 0x3 ;  /* 0x0000000604047291 */ /* 0x000fe4000f8e183f */
[----:B------:R-:W-:-:S05]  /*8010*/  IMAD.U32 R0, RZ, RZ, UR5 ;  /* 0x00000005ff007e24 */ /* 0x000fca000f8e00ff */
[----:B------:R-:W-:-:S04]  /*8020*/  SHF.L.U32 R0, R0, 0x1f, RZ ;  /* 0x0000001f00007819 */ /* 0x000fc800000006ff */
[----:B------:R1:W2:Y:S01]  /*8030*/  SYNCS.PHASECHK.TRANS64.TRYWAIT P1, [UR4+0x38850], R0 ;  /* 0x03885000ff0075a7 */ /* 0x0002a20008020144 */
[----:B------:R-:W-:Y:S05]  /*8040*/  @!P0 BRA `(.L_x_208) ;  /* 0x0000000000048947 */ /* 0x000fea0003800000 */
[----:B------:R-:W-:Y:S01]  /*8050*/  BPT.TRAP 0x1 ;  /* 0x000000040000795c */ /* 0x000fe20000300000 */
.L_x_208:
[----:B--2---:R-:W-:Y:S05]  /*8060*/  @P1 BRA `(.L_x_209) ;  /* 0x0000000000081947 */ /* 0x004fea0003800000 */
[----:B------:R-:W2:Y:S02]  /*8070*/  SYNCS.PHASECHK.TRANS64.TRYWAIT P1, [UR4+0x38850], R0 ;  /* 0x03885000ff0075a7 */ /* 0x000ea40008020144 */
[----:B--2---:R-:W-:Y:S05]  /*8080*/  @!P1 BRA `(.L_x_210) ;  /* 0x000000a000189947 */ /* 0x004fea0003800000 */
.L_x_209:
[----:B------:R-:W-:Y:S01]  /*8090*/  R2UR UR5, R4 ;  /* 0x00000000040572ca */ /* 0x000fe200000e0000 */
[----:B------:R-:W-:Y:S01]  /*80a0*/  WARPGROUP.ARRIVE ;  /* 0x00000000000079c5 */ /* 0x000fe20000000000 */
[----:B------:R-:W-:Y:S01]  /*80b0*/  R2UR UR6, R234 ;  /* 0x00000000ea0672ca */ /* 0x000fe200000e0000 */
[----:B------:R-:W-:-:S10]  /*80c0*/  UMOV UR7, 0x40000040 ;  /* 0x4000004000077882 */ /* 0x000fd40000000000 */
[----:B------:R-:W-:-:S04]  /*80d0*/  UIADD3 UR5, UR5, 0x400, URZ ;  /* 0x0000040005057890 */ /* 0x000fc8000fffe03f */
[----:B------:R-:W-:-:S04]  /*80e0*/  USHF.R.U32.HI UR5, URZ, 0x4, UR5 ;  /* 0x000000043f057899 */ /* 0x000fc80008011605 */
[----:B------:R-:W-:-:S04]  /*80f0*/  ULOP3.LUT UR5, UR5, 0x3fff, URZ, 0xc0, !UPT ;  /* 0x00003fff05057892 */ /* 0x000fc8000f8ec03f */
[----:B------:R-:W-:-:S04]  /*8100*/  ULOP3.LUT UR5, UR5, 0x2800000, URZ, 0xfc, !UPT ;  /* 0x0280000005057892 */ /* 0x000fc8000f8efc3f */
[----:B------:R-:W-:-:S07]  /*8110*/  UIMAD UR5, UR6, 0xa00, UR5 ;  /* 0x00000a00060578a4 */ /* 0x000fce000f8e0205 */
[----:B------:R-:W-:Y:S02]  /*8120*/  UMOV UR6, UR5 ;  /* 0x0000000500067c82 */ /* 0x000fe40008000000 */
        /* <DEDUP_REMOVED lines=24> */
[----:B------:R-:W-:Y:S03]  /*82b0*/  HGMMA.64x256x16.F32 R24, R192, gdesc[UR4].tnspB, R24, gsb0 ;  /* 0x43e00004c0187df0 */ /* 0x000fe60008000818 */
[----:B------:R-:W-:Y:S02]  /*82c0*/  WARPGROUP.DEPBAR.LE gsb0, 0x0 ;  /* 0x00008000000079c5 */ /* 0x000fe40000010000 */
[----:B------:R-:W-:Y:S05]  /*82d0*/  @!P0 BRA `(.L_x_211) ;  /* 0x0000000000048947 */ /* 0x000fea0003800000 */
[----:B------:R-:W-:Y:S01]  /*82e0*/  BPT.TRAP 0x1 ;  /* 0x000000040000795c */ /* 0x000fe20000300000 */
.L_x_211:
        /* <DEDUP_REMOVED lines=10> */
[----:B------:R-:W-:Y:S01]  /*8390*/  FMUL.FTZ R178, R178, UR61 ;  /* 0x0000003db2b27c20 */ /* 0x000fe20008410000 */
[----:B------:R-:W-:Y:S01]  /*83a0*/  FMUL.FTZ R177, R177, UR61 ;  /* 0x0000003db1b17c20 */ /* 0x000fe20008410000 */
[----:B------:R-:W-:Y:S01]  /*83b0*/  FMUL.FTZ R179, R179, UR61 ;  /* 0x0000003db3b37c20 */ /* 0x000fe20008410000 */
[----:B------:R-:W-:Y:S01]  /*83c0*/  FMUL.FTZ R180, R180, UR61 ;  /* 0x0000003db4b47c20 */ /* 0x000fe20008410000 */
[----:B------:R-:W2:Y:S01]  /*83d0*/  MUFU.TANH R193, R193 ;  /* 0x000000c100c17308 */ /* 0x000ea20000002400 */
[----:B------:R-:W-:Y:S01]  /*83e0*/  FMUL.FTZ R182, R182, UR61 ;  /* 0x0000003db6b67c20 */ /* 0x000fe20008410000 */
[----:B------:R-:W-:Y:S01]  /*83f0*/  FMUL.FTZ R192, R169, UR61 ;  /* 0x0000003da9c07c20 */ /* 0x000fe20008410000 */
[----:B------:R-:W-:Y:S01]  /*8400*/  FMUL.FTZ R169, R171, UR61 ;  /* 0x0000003daba97c20 */ /* 0x000fe20008410000 */
[----:B------:R-:W-:Y:S01]  /*8410*/  FMUL.FTZ R171, R175, UR61 ;  /* 0x0000003dafab7c20 */ /* 0x000fe20008410000 */
[----:B------:R-:W-:Y:S01]  /*8420*/  FMUL.FTZ R181, R181, UR61 ;  /* 0x0000003db5b57c20 */ /* 0x000fe20008410000 */
[----:B------:R-:W-:Y:S01]  /*8430*/  FMUL.FTZ R175, R161, UR61 ;  /* 0x0000003da1af7c20 */ /* 0x000fe20008410000 */
[----:B------:R-:W-:Y:S01]  /*8440*/  FMUL.FTZ R183, R183, UR61 ;  /* 0x0000003db7b77c20 */ /* 0x000fe20008410000 */
[----:B------:R-:W3:Y:S01]  /*8450*/  MUFU.TANH R185, R185 ;  /* 0x000000b900b97308 */ /* 0x000ee20000002400 */
[----:B01----:R-:W-:Y:S01]  /*8460*/  FMNMX.FTZ R0, R184, R21, !PT ;  /* 0x00000015b8007209 */ /* 0x003fe20007810000 */
[----:B------:R-:W-:Y:S01]  /*8470*/  FMUL.FTZ R161, R163, UR61 ;  /* 0x0000003da3a17c20 */ /* 0x000fe20008410000 */
[----:B------:R-:W-:Y:S01]  /*8480*/  FMUL.FTZ R163, R167, UR61 ;  /* 0x0000003da7a37c20 */ /* 0x000fe20008410000 */
[----:B------:R-:W-:Y:S01]  /*8490*/  FMUL.FTZ R167, R153, UR61 ;  /* 0x0000003d99a77c20 */ /* 0x000fe20008410000 */
[----:B------:R-:W-:Y:S01]  /*84a0*/  FMUL.FTZ R191, R168, UR61 ;  /* 0x0000003da8bf7c20 */ /* 0x000fe20008410000 */
[----:B------:R-:W-:Y:S01]  /*84b0*/  FMUL.FTZ R168, R170, UR61 ;  /* 0x0000003daaa87c20 */ /* 0x000fe20008410000 */
[----:B------:R-:W-:Y:S01]  /*84c0*/  FMUL.FTZ R170, R174, UR61 ;  /* 0x0000003daeaa7c20 */ /* 0x000fe20008410000 */
[----:B------:R-:W0:Y:S01]  /*84d0*/  MUFU.TANH R186, R186 ;  /* 0x000000ba00ba7308 */ /* 0x000e220000002400 */
[----:B--2---:R-:W-:Y:S01]  /*84e0*/  FMNMX.FTZ R3, R193, R20, !PT ;  /* 0x00000014c1037209 */ /* 0x004fe20007810000 */
[----:B------:R-:W-:Y:S01]  /*84f0*/  FMUL.FTZ R172, R172, UR61 ;  /* 0x0000003dacac7c20 */ /* 0x000fe20008410000 */
[----:B------:R-:W-:Y:S01]  /*8500*/  FMUL.FTZ R173, R173, UR61 ;  /* 0x0000003dadad7c20 */ /* 0x000fe20008410000 */
[----:B------:R-:W-:Y:S01]  /*8510*/  FMUL.FTZ R174, R160, UR61 ;  /* 0x0000003da0ae7c20 */ /* 0x000fe20008410000 */
[----:B------:R-:W-:Y:S01]  /*8520*/  FMUL.FTZ R160, R162, UR61 ;  /* 0x0000003da2a07c20 */ /* 0x000fe20008410000 */
[----:B------:R-:W-:Y:S01]  /*8530*/  FMUL.FTZ R162, R166, UR61 ;  /* 0x0000003da6a27c20 */ /* 0x000fe20008410000 */
[----:B------:R-:W-:Y:S01]  /*8540*/  FMUL.FTZ R164, R164, UR61 ;  /* 0x0000003da4a47c20 */ /* 0x000fe20008410000 */
[----:B------:R-:W1:Y:S01]  /*8550*/  MUFU.TANH R187, R187 ;  /* 0x000000bb00bb7308 */ /* 0x000e620000002400 */
[----:B---3--:R-:W-:Y:S01]  /*8560*/  FMNMX.FTZ R0, R185, R0, !PT ;  /* 0x00000000b9007209 */ /* 0x008fe20007810000 */
[----:B------:R-:W-:Y:S01]  /*8570*/  FMUL.FTZ R165, R165, UR61 ;  /* 0x0000003da5a57c20 */ /* 0x000fe20008410000 */
[----:B------:R-:W-:Y:S01]  /*8580*/  FMUL.FTZ R166, R152, UR61 ;  /* 0x0000003d98a67c20 */ /* 0x000fe20008410000 */
[----:B------:R-:W-:Y:S01]  /*8590*/  FMUL.FTZ R152, R154, UR61 ;  /* 0x0000003d9a987c20 */ /* 0x000fe20008410000 */
[----:B------:R-:W-:Y:S01]  /*85a0*/  FMUL.FTZ R154, R158, UR61 ;  /* 0x0000003d9e9a7c20 */ /* 0x000fe20008410000 */
[----:B------:R-:W-:Y:S01]  /*85b0*/  FMUL.FTZ R156, R156, UR61 ;  /* 0x0000003d9c9c7c20 */ /* 0x000fe20008410000 */
[----:B------:R-:W-:Y:S01]  /*85c0*/  FMUL.FTZ R197, R157, UR61 ;  /* 0x0000003d9dc57c20 */ /* 0x000fe20008410000 */
[----:B------:R-:W2:Y:S01]  /*85d0*/  MUFU.TANH R189, R189 ;  /* 0x000000bd00bd7308 */ /* 0x000ea20000002400 */
[----:B0-----:R-:W-:Y:S01]  /*85e0*/  FMNMX.FTZ R2, R186, R3, !PT ;  /* 0x00000003ba027209 */ /* 0x001fe20007810000 */
[----:B------:R-:W-:Y:S01]  /*85f0*/  ULDC UR5, c[0x0][0x988] ;  /* 0x0002620000057ab9 */ /* 0x000fe20000000800 */
[----:B------:R-:W-:-:S02]  /*8600*/  R2UR UR6, R232 ;  /* 0x00000000e80672ca */ /* 0x000fc400000e0000 */
[----:B------:R-:W-:-:S03]  /*8610*/  ISETP.NE.AND P1, PT, R19, RZ, PT ;  /* 0x000000ff1300720c */ /* 0x000fc60003f25270 */
        /* <DEDUP_REMOVED lines=11> */
[----:B0-----:R-:W-:Y:S01]  /*86d0*/  FMNMX.FTZ R2, R178, R153, !PT ;  /* 0x00000099b2027209 */ /* 0x001fe20007810000 */
[----:B------:R-:W-:-:S06]  /*86e0*/  FMUL.FTZ R153, R155, UR61 ;  /* 0x0000003d9b997c20 */ /* 0x000fcc0008410000 */
        /* <DEDUP_REMOVED lines=56> */
[----:B-1----:R-:W-:Y:S02]  /*8a70*/  FMNMX.FTZ R0, R156, R3, !PT ;  /* 0x000000039c007209 */ /* 0x002fe40007810000 */
[----:B--2---:R-:W-:-:S05]  /*8a80*/  FMNMX.FTZ R2, R155, R2, !PT ;  /* 0x000000029b027209 */ /* 0x004fca0007810000 */
[----:B------:R-:W1:Y:S01]  /*8a90*/  SHFL.BFLY PT, R159, R2, 0x2, 0x1f ;  /* 0x0c401f00029f7f89 */ /* 0x000e6200000e0000 */
[----:B0-----:R-:W-:-:S05]  /*8aa0*/  FMNMX.FTZ R0, R197, R0, !PT ;  /* 0x00000000c5007209 */ /* 0x001fca0007810000 */
[----:B------:R-:W0:Y:S01]  /*8ab0*/  SHFL.BFLY PT, R3, R0, 0x2, 0x1f ;  /* 0x0c401f0000037f89 */ /* 0x000e2200000e0000 */
[----:B-1----:R-:W-:-:S05]  /*8ac0*/  FMNMX.FTZ R159, R2, R159, !PT ;  /* 0x0000009f029f7209 */ /* 0x002fca0007810000 */
[----:B------:R-:W1:Y:S01]  /*8ad0*/  SHFL.BFLY PT, R158, R159, 0x1, 0x1f ;  /* 0x0c201f009f9e7f89 */ /* 0x000e6200000e0000 */
[----:B0-----:R-:W-:-:S05]  /*8ae0*/  FMNMX.FTZ R157, R0, R3, !PT ;  /* 0x00000003009d7209 */ /* 0x001fca0007810000 */
[----:B------:R-:W0:Y:S01]  /*8af0*/  SHFL.BFLY PT, R4, R157, 0x1, 0x1f ;  /* 0x0c201f009d047f89 */ /* 0x000e2200000e0000 */
[----:B-1----:R-:W-:-:S05]  /*8b00*/  FMNMX.FTZ R3, R159, R158, !PT ;  /* 0x0000009e9f037209 */ /* 0x002fca0007810000 */
[----:B------:R-:W-:Y:S01]  /*8b10*/  FADD.FTZ R0, -R3, R20 ;  /* 0x0000001403007221 */ /* 0x000fe20000010100 */
[----:B0-----:R-:W-:-:S03]  /*8b20*/  FMNMX.FTZ R4, R157, R4, !PT ;  /* 0x000000049d047209 */ /* 0x001fc60007810000 */
[----:B------:R-:W-:Y:S02]  /*8b30*/  FMUL.FTZ R0, R0, UR5 ;  /* 0x0000000500007c20 */ /* 0x000fe40008410000 */
[C---:B------:R-:W-:Y:S01]  /*8b40*/  FMUL.FTZ R20, R4.reuse, UR5 ;  /* 0x0000000504147c20 */ /* 0x040fe20008410000 */
[----:B------:R-:W-:-:S03]  /*8b50*/  FADD.FTZ R21, -R4, R21 ;  /* 0x0000001504157221 */ /* 0x000fc60000010100 */
[----:B------:R-:W-:Y:S01]  /*8b60*/  MUFU.EX2 R0, R0 ;  /* 0x0000000000007308 */ /* 0x000fe20000000800 */
[--C-:B------:R-:W-:Y:S01]  /*8b70*/  FFMA.FTZ R208, R185, UR5, -R20.reuse ;  /* 0x00000005b9d07c23 */ /* 0x100fe20008010814 */
[--C-:B------:R-:W-:Y:S01]  /*8b80*/  FFMA.FTZ R210, R187, UR5, -R20.reuse ;  /* 0x00000005bbd27c23 */ /* 0x100fe20008010814 */
[--C-:B------:R-:W-:Y:S01]  /*8b90*/  FFMA.FTZ R187, R177, UR5, -R20.reuse ;  /* 0x00000005b1bb7c23 */ /* 0x100fe20008010814 */
[--C-:B------:R-:W-:Y:S01]  /*8ba0*/  FFMA.FTZ R185, R181, UR5, -R20.reuse ;  /* 0x00000005b5b97c23 */ /* 0x100fe20008010814 */
[----:B------:R-:W-:Y:S01]  /*8bb0*/  FMUL.FTZ R158, R21, UR5 ;  /* 0x00000005159e7c20 */ /* 0x000fe20008410000 */
[--C-:B------:R-:W-:Y:S01]  /*8bc0*/  FFMA.FTZ R181, R192, UR5, -R20.reuse ;  /* 0x00000005c0b57c23 */ /* 0x100fe20008010814 */
        /* <DEDUP_REMOVED lines=14> */
[----:B------:R-:W-:Y:S01]  /*8cb0*/  FFMA.FTZ R165, R197, UR5, -R20 ;  /* 0x00000005c5a57c23 */ /* 0x000fe20008010814 */
[----:B------:R-:W-:Y:S01]  /*8cc0*/  FMUL.FTZ R20, R3, UR5 ;  /* 0x0000000503147c20 */ /* 0x000fe20008410000 */
[----:B------:R0:W-:Y:S03]  /*8cd0*/  MUFU.EX2 R2, R158 ;  /* 0x0000009e00027308 */ /* 0x0001e60000000800 */
[--C-:B------:R-:W-:Y:S01]  /*8ce0*/  FFMA.FTZ R209, R193, UR5, -R20.reuse ;  /* 0x00000005c1d17c23 */ /* 0x100fe20008010814 */
[--C-:B------:R-:W-:Y:S01]  /*8cf0*/  FFMA.FTZ R156, R186, UR5, -R20.reuse ;  /* 0x00000005ba9c7c23 */ /* 0x100fe20008010814 */
[--C-:B------:R-:W-:Y:S01]  /*8d00*/  FFMA.FTZ R211, R189, UR5, -R20.reuse ;  /* 0x00000005bdd37c23 */ /* 0x100fe20008010814 */
[--C-:B------:R-:W-:Y:S01]  /*8d10*/  FFMA.FTZ R205, R178, UR5, -R20.reuse ;  /* 0x00000005b2cd7c23 */ /* 0x100fe20008010814 */
[--C-:B------:R-:W-:Y:S01]  /*8d20*/  FFMA.FTZ R164, R179, UR5, -R20.reuse ;  /* 0x00000005b3a47c23 */ /* 0x100fe20008010814 */
[----:B------:R-:W1:Y:S01]  /*8d30*/  MUFU.EX2 R21, R21 ;  /* 0x0000001500157308 */ /* 0x000e620000000800 */
[--C-:B0-----:R-:W-:Y:S01]  /*8d40*/  FFMA.FTZ R158, R190, UR5, -R20.reuse ;  /* 0x00000005be9e7c23 */ /* 0x101fe20008010814 */
[--C-:B------:R-:W-:Y:S01]  /*8d50*/  FFMA.FTZ R207, R182, UR5, -R20.reuse ;  /* 0x00000005b6cf7c23 */ /* 0x100fe20008010814 */
[--C-:B------:R-:W-:Y:S01]  /*8d60*/  FFMA.FTZ R166, R183, UR5, -R20.reuse ;  /* 0x00000005b7a67c23 */ /* 0x100fe20008010814 */
[--C-:B------:R-:W-:Y:S01]  /*8d70*/  FFMA.FTZ R201, R168, UR5, -R20.reuse ;  /* 0x00000005a8c97c23 */ /* 0x100fe20008010814 */
[--C-:B------:R-:W-:Y:S01]  /*8d80*/  FFMA.FTZ R197, R160, UR5, -R20.reuse ;  /* 0x00000005a0c57c23 */ /* 0x100fe20008010814 */
[--C-:B------:R-:W-:Y:S01]  /*8d90*/  FFMA.FTZ R160, R161, UR5, -R20.reuse ;  /* 0x00000005a1a07c23 */ /* 0x100fe20008010814 */
[--C-:B------:R-:W-:Y:S01]  /*8da0*/  FFMA.FTZ R168, R169, UR5, -R20.reuse ;  /* 0x00000005a9a87c23 */ /* 0x100fe20008010814 */
[----:B------:R-:W0:Y:S01]  /*8db0*/  MUFU.EX2 R209, R209 ;  /* 0x000000d100d17308 */ /* 0x000e220000000800 */
[--C-:B------:R-:W-:Y:S01]  /*8dc0*/  FFMA.FTZ R199, R162, UR5, -R20.reuse ;  /* 0x00000005a2c77c23 */ /* 0x100fe20008010814 */
[--C-:B------:R-:W-:Y:S01]  /*8dd0*/  FFMA.FTZ R203, R170, UR5, -R20.reuse ;  /* 0x00000005aacb7c23 */ /* 0x100fe20008010814 */
[--C-:B------:R-:W-:Y:S01]  /*8de0*/  FFMA.FTZ R170, R171, UR5, -R20.reuse ;  /* 0x00000005abaa7c23 */ /* 0x100fe20008010814 */
[----:B------:R-:W-:-:S04]  /*8df0*/  FFMA.FTZ R193, R152, UR5, -R20 ;  /* 0x0000000598c17c23 */ /* 0x000fc80008010814 */
[----:B------:R-:W2:Y:S01]  /*8e00*/  MUFU.EX2 R208, R208 ;  /* 0x000000d000d07308 */ /* 0x000ea20000000800 */
[----:B-1----:R-:W-:-:S07]  /*8e10*/  FFMA.FTZ R167, R2, R14, R21 ;  /* 0x0000000e02a77223 */ /* 0x002fce0000010015 */
[----:B------:R-:W1:Y:S01]  /*8e20*/  MUFU.EX2 R156, R156 ;  /* 0x0000009c009c7308 */ /* 0x000e620000000800 */
[----:B0-----:R-:W-:-:S07]  /*8e30*/  FFMA.FTZ R5, R0, R5, R209 ;  /* 0x0000000500057223 */ /* 0x001fce00000100d1 */
[----:B------:R-:W0:Y:S01]  /*8e40*/  MUFU.EX2 R210, R210 ;  /* 0x000000d200d27308 */ /* 0x000e220000000800 */
[----:B--2---:R-:W-:-:S07]  /*8e50*/  FADD.FTZ R167, R208, R167 ;  /* 0x000000a7d0a77221 */ /* 0x004fce0000010000 */
[----:B------:R-:W2:Y:S01]  /*8e60*/  MUFU.EX2 R211, R211 ;  /* 0x000000d300d37308 */ /* 0x000ea20000000800 */
[----:B-1----:R-:W-:-:S07]  /*8e70*/  FADD.FTZ R14, R156, R5 ;  /* 0x000000059c0e7221 */ /* 0x002fce0000010000 */
[----:B------:R-:W1:Y:S01]  /*8e80*/  MUFU.EX2 R195, R195 ;  /* 0x000000c300c37308 */ /* 0x000e620000000800 */
[----:B0-----:R-:W-:-:S07]  /*8e90*/  FADD.FTZ R172, R210, R167 ;  /* 0x000000a7d2ac7221 */ /* 0x001fce0000010000 */
        /* <DEDUP_REMOVED lines=11> */
[----:B0-----:R-:W-:Y:S01]  /*8f50*/  FADD.FTZ R161, R187, R162 ;  /* 0x000000a2bba17221 */ /* 0x001fe20000010000 */
[----:B------:R-:W-:Y:S01]  /*8f60*/  FFMA.FTZ R162, R163, UR5, -R20 ;  /* 0x00000005a3a27c23 */ /* 0x000fe20008010814 */
[----:B------:R-:W-:-:S05]  /*8f70*/  IMAD.U32 R163, RZ, RZ, UR6 ;  /* 0x00000006ffa37e24 */ /* 0x000fca000f8e00ff */
        /* <DEDUP_REMOVED lines=15> */
[----:B-1----:R-:W-:Y:S01]  /*9070*/  FADD.FTZ R161, R181, R152 ;  /* 0x00000098b5a17221 */ /* 0x002fe20000010000 */
[--C-:B------:R-:W-:Y:S01]  /*9080*/  FFMA.FTZ R152, R153, UR5, -R20.reuse ;  /* 0x0000000599987c23 */ /* 0x100fe20008010814 */
[--C-:B------:R-:W-:Y:S01]  /*9090*/  FFMA.FTZ R153, R154, UR5, -R20.reuse ;  /* 0x000000059a997c23 */ /* 0x100fe20008010814 */
[----:B------:R-:W-:-:S04]  /*90a0*/  FFMA.FTZ R20, R155, UR5, -R20 ;  /* 0x000000059b147c23 */ /* 0x000fc80008010814 */
        /* <DEDUP_REMOVED lines=14> */
[----:B------:R-:W-:-:S05]  /*9190*/  @P1 VIADD R14, R163, 0x38840 ;  /* 0x00038840a30e1836 */ /* 0x000fca0000000000 */
[----:B------:R-:W-:Y:S01]  /*91a0*/  @P1 PRMT R14, R23, 0x654, R14 ;  /* 0x00000654170e1816 */ /* 0x000fe2000000000e */
[----:B------:R-:W0:Y:S01]  /*91b0*/  MUFU.EX2 R198, R198 ;  /* 0x000000c600c67308 */ /* 0x000e220000000800 */
[----:B--2---:R-:W-:Y:S02]  /*91c0*/  FADD.FTZ R161, R173, R154 ;  /* 0x0000009aada17221 */ /* 0x004fe40000010000 */
[----:B------:R2:W-:Y:S05]  /*91d0*/  @P1 SYNCS.ARRIVE.TRANS64.RED.A1T0 RZ, [R14+URZ], RZ ;  /* 0x000000ff0eff19a7 */ /* 0x0005ea000810043f */
[----:B------:R-:W3:Y:S01]  /*91e0*/  MUFU.EX2 R199, R199 ;  /* 0x000000c700c77308 */ /* 0x000ee20000000800 */
[----:B-1----:R-:W-:-:S07]  /*91f0*/  FADD.FTZ R154, R160, R5 ;  /* 0x00000005a09a7221 */ /* 0x002fce0000010000 */
[----:B------:R-:W1:Y:S01]  /*9200*/  MUFU.EX2 R159, R159 ;  /* 0x0000009f009f7308 */ /* 0x000e620000000800 */
[----:B0-----:R-:W-:-:S07]  /*9210*/  FADD.FTZ R172, R198, R161 ;  /* 0x000000a1c6ac7221 */ /* 0x001fce0000010000 */
[----:B------:R-:W2:Y:S01]  /*9220*/  MUFU.EX2 R162, R162 ;  /* 0x000000a200a27308 */ /* 0x000ea20000000800 */
[----:B---3--:R-:W-:-:S07]  /*9230*/  FADD.FTZ R5, R199, R154 ;  /* 0x0000009ac7057221 */ /* 0x008fce0000010000 */
[----:B------:R-:W0:Y:S01]  /*9240*/  MUFU.EX2 R192, R192 ;  /* 0x000000c000c07308 */ /* 0x000e220000000800 */
[----:B-1----:R-:W-:-:S07]  /*9250*/  FADD.FTZ R155, R159, R172 ;  /* 0x000000ac9f9b7221 */ /* 0x002fce0000010000 */
[----:B------:R-:W1:Y:S01]  /*9260*/  MUFU.EX2 R193, R193 ;  /* 0x000000c100c17308 */ /* 0x000e620000000800 */
[----:B--2---:R-:W-:-:S07]  /*9270*/  FADD.FTZ R14, R162, R5 ;  /* 0x00000005a20e7221 */ /* 0x004fce0000010000 */
[----:B------:R-:W2:Y:S01]  /*9280*/  MUFU.EX2 R157, R157 ;  /* 0x0000009d009d7308 */ /* 0x000ea20000000800 */
[----:B0-----:R-:W-:-:S07]  /*9290*/  FADD.FTZ R154, R192, R155 ;  /* 0x0000009bc09a7221 */ /* 0x001fce0000010000 */
        /* <DEDUP_REMOVED lines=9> */
[----:B--2---:R-:W-:Y:S01]  /*9330*/  FADD.FTZ R5, R153, R14 ;  /* 0x0000000e99057221 */ /* 0x004fe20000010000 */
[----:B0-----:R-:W-:-:S03]  /*9340*/  FADD.FTZ R14, R165, R154 ;  /* 0x0000009aa50e7221 */ /* 0x001fc60000010000 */
[----:B-1----:R-:W-:Y:S01]  /*9350*/  FADD.FTZ R5, R20, R5 ;  /* 0x0000000514057221 */ /* 0x002fe20000010000 */
[----:B------:R-:W-:Y:S06]  /*9360*/  @!P0 BRA `(.L_x_212) ;  /* 0x0000000000048947 */ /* 0x000fec0003800000 */
[----:B------:R-:W-:Y:S01]  /*9370*/  BPT.TRAP 0x1 ;  /* 0x000000040000795c */ /* 0x000fe20000300000 */
.L_x_212:
[----:B------:R-:W-:Y:S01]  /*9380*/  ISETP.NE.AND P1, PT, R18, RZ, PT ;  /* 0x000000ff1200720c */ /* 0x000fe20003f25270 */
[----:B------:R-:W-:Y:S01]  /*9390*/  IMAD.U32 R155, RZ, RZ, UR4 ;  /* 0x00000004ff9b7e24 */ /* 0x000fe2000f8e00ff */
[----:B------:R-:W-:Y:S01]  /*93a0*/  R2UR UR6, R233 ;  /* 0x00000000e90672ca */ /* 0x000fe200000e0000 */
[----:B------:R-:W-:Y:S01]  /*93b0*/  IMAD.U32 R234, RZ, RZ, UR60 ;  /* 0x0000003cffea7e24 */ /* 0x000fe2000f8e00ff */
[----:B------:R-:W-:Y:S02]  /*93c0*/  F2FP.F16.F32.PACK_AB R210, R195, R210 ;  /* 0x000000d2c3d2723e */ /* 0x000fe400000000ff */
[----:B------:R-:W-:Y:S01]  /*93d0*/  F2FP.F16.F32.PACK_AB R208, R208, R21 ;  /* 0x00000015d0d0723e */ /* 0x000fe200000000ff */
[----:B------:R-:W-:Y:S01]  /*93e0*/  IMAD.MOV.U32 R21, RZ, RZ, R4 ;  /* 0x000000ffff157224 */ /* 0x000fe200078e0004 */
[----:B------:R-:W-:Y:S01]  /*93f0*/  F2FP.F16.F32.PACK_AB R195, R20, R153 ;  /* 0x0000009914c3723e */ /* 0x000fe200000000ff */
[----:B------:R-:W-:Y:S01]  /*9400*/  IMAD.MOV.U32 R20, RZ, RZ, R3 ;  /* 0x000000ffff147224 */ /* 0x000fe200078e0003 */
[----:B------:R-:W-:-:S02]  /*9410*/  F2FP.F16.F32.PACK_AB R209, R156, R209 ;  /* 0x000000d19cd1723e */ /* 0x000fc400000000ff */
[----:B------:R-:W-:Y:S01]  /*9420*/  F2FP.F16.F32.PACK_AB R211, R158, R211 ;  /* 0x000000d39ed3723e */ /* 0x000fe200000000ff */
[----:B------:R-:W-:Y:S01]  /*9430*/  @P1 VIADD R155, R155, 0x38860 ;  /* 0x000388609b9b1836 */ /* 0x000fe20000000000 */
[----:B------:R-:W-:Y:S01]  /*9440*/  F2FP.F16.F32.PACK_AB R204, R187, R204 ;  /* 0x000000ccbbcc723e */ /* 0x000fe200000000ff */
[----:B------:R-:W-:Y:S01]  /*9450*/  UIADD3 UR4, UR6, -0x1, URZ ;  /* 0xffffffff06047890 */ /* 0x000fe2000fffe03f */
[----:B------:R-:W-:Y:S02]  /*9460*/  F2FP.F16.F32.PACK_AB R205, R164, R205 ;  /* 0x000000cda4cd723e */ /* 0x000fe400000000ff */
[----:B------:R-:W-:Y:S02]  /*9470*/  @P1 PRMT R155, R22, 0x654, R155 ;  /* 0x00000654169b1816 */ /* 0x000fe4000000009b */
[----:B------:R-:W-:Y:S01]  /*9480*/  F2FP.F16.F32.PACK_AB R206, R185, R206 ;  /* 0x000000ceb9ce723e */ /* 0x000fe200000000ff */
[----:B------:R-:W-:Y:S01]  /*9490*/  IMAD.U32 R233, RZ, RZ, UR4 ;  /* 0x00000004ffe97e24 */ /* 0x000fe2000f8e00ff */
[----:B------:R0:W-:Y:S01]  /*94a0*/  @P1 SYNCS.ARRIVE.TRANS64.RED.A1T0 RZ, [R155+URZ], RZ ;  /* 0x000000ff9bff19a7 */ /* 0x0001e2000810043f */
[----:B------:R-:W-:-:S02]  /*94b0*/  ISETP.LT.AND P1, PT, RZ, UR6, PT ;  /* 0x00000006ff007c0c */ /* 0x000fc4000bf21270 */
[----:B------:R-:W-:Y:S02]  /*94c0*/  R2UR UR6, R16 ;  /* 0x00000000100672ca */ /* 0x000fe400000e0000 */
[----:B------:R-:W-:Y:S02]  /*94d0*/  F2FP.F16.F32.PACK_AB R207, R166, R207 ;  /* 0x000000cfa6cf723e */ /* 0x000fe400000000ff */
[----:B------:R-:W-:Y:S02]  /*94e0*/  F2FP.F16.F32.PACK_AB R200, R181, R200 ;  /* 0x000000c8b5c8723e */ /* 0x000fe400000000ff */
[----:B------:R-:W-:Y:S02]  /*94f0*/  F2FP.F16.F32.PACK_AB R201, R168, R201 ;  /* 0x000000c9a8c9723e */ /* 0x000fe400000000ff */
[----:B------:R-:W-:Y:S02]  /*9500*/  F2FP.F16.F32.PACK_AB R202, R177, R202 ;  /* 0x000000cab1ca723e */ /* 0x000fe400000000ff */
[----:B------:R-:W-:-:S02]  /*9510*/  F2FP.F16.F32.PACK_AB R203, R170, R203 ;  /* 0x000000cbaacb723e */ /* 0x000fc400000000ff */
[----:B------:R-:W-:Y:S01]  /*9520*/  F2FP.F16.F32.PACK_AB R196, R173, R196 ;  /* 0x000000c4adc4723e */ /* 0x000fe200000000ff */
[----:B------:R-:W-:Y:S01]  /*9530*/  IMAD.U32 R235, RZ, RZ, UR6 ;  /* 0x00000006ffeb7e24 */ /* 0x000fe2000f8e00ff */
[----:B------:R-:W-:Y:S02]  /*9540*/  F2FP.F16.F32.PACK_AB R197, R160, R197 ;  /* 0x000000c5a0c5723e */ /* 0x000fe400000000ff */
[----:B------:R-:W-:Y:S02]  /*9550*/  F2FP.F16.F32.PACK_AB R198, R159, R198 ;  /* 0x000000c69fc6723e */ /* 0x000fe400000000ff */
[----:B------:R-:W-:Y:S02]  /*9560*/  F2FP.F16.F32.PACK_AB R199, R162, R199 ;  /* 0x000000c7a2c7723e */ /* 0x000fe400000000ff */
[----:B------:R-:W-:Y:S02]  /*9570*/  F2FP.F16.F32.PACK_AB R192, R157, R192 ;  /* 0x000000c09dc0723e */ /* 0x000fe400000000ff */
[----:B------:R-:W-:-:S02]  /*9580*/  F2FP.F16.F32.PACK_AB R193, R152, R193 ;  /* 0x000000c198c1723e */ /* 0x000fc400000000ff */
[----:B------:R-:W-:Y:S01]  /*9590*/  F2FP.F16.F32.PACK_AB R194, R165, R194 ;  /* 0x000000c2a5c2723e */ /* 0x000fe200000000ff */
[----:B0-----:R-:W-:Y:S06]  /*95a0*/  @P1 BRA `(.L_x_213) ;  /* 0xffffffc000141947 */ /* 0x001fec000383ffff */
.L_x_202:
        /* <DEDUP_REMOVED lines=131> */
.L_x_214:
        /* <DEDUP_REMOVED lines=10> */
.L_x_215:
[----:B-1----:R-:W-:Y:S05]  /*9e80*/  @P1 BRA `(.L_x_216) ;  /* 0x0000000000081947 */ /* 0x002fea0003800000 */
[----:B------:R-:W1:Y:S02]  /*9e90*/  SYNCS.PHASECHK.TRANS64.TRYWAIT P1, [UR9+0x38850], R0 ;  /* 0x03885000ff0075a7 */ /* 0x000e640008020149 */
[----:B-1----:R-:W-:Y:S05]  /*9ea0*/  @!P1 BRA `(.L_x_217) ;  /* 0x0000008000a89947 */ /* 0x002fea0003800000 */
.L_x_216:
[----:B------:R-:W-:Y:S01]  /*9eb0*/  UIADD3 UR6, UR4, 0x400, URZ ;  /* 0x0000040004067890 */ /* 0x000fe2000fffe03f */
[----:B------:R-:W-:Y:S01]  /*9ec0*/  WARPGROUP.ARRIVE ;  /* 0x00000000000079c5 */ /* 0x000fe20000000000 */
[----:B------:R-:W-:Y:S01]  /*9ed0*/  UMOV UR7, 0x40000040 ;  /* 0x4000004000077882 */ /* 0x000fe20000000000 */
[----:B-1----:R-:W1:Y:S01]  /*9ee0*/  SHFL.BFLY PT, R7, R14, 0x2, 0x1f ;  /* 0x0c401f000e077f89 */ /* 0x002e6200000e0000 */
[----:B------:R-:W-:Y:S01]  /*9ef0*/  USHF.R.U32.HI UR6, URZ, 0x4, UR6 ;  /* 0x000000043f067899 */ /* 0x000fe20008011606 */
[----:B------:R-:W-:Y:S02]  /*9f00*/  IMAD.MOV.U32 R6, RZ, RZ, RZ ;  /* 0x000000ffff067224 */ /* 0x000fe400078e00ff */
[----:B0-----:R-:W0:Y:S01]  /*9f10*/  SHFL.BFLY PT, R0, R5, 0x2, 0x1f ;  /* 0x0c401f0005007f89 */ /* 0x001e2200000e0000 */
[----:B------:R-:W-:Y:S01]  /*9f20*/  ULOP3.LUT UR6, UR6, 0x3fff, URZ, 0xc0, !UPT ;  /* 0x00003fff06067892 */ /* 0x000fe2000f8ec03f */
[----:B------:R-:W-:-:S03]  /*9f30*/  IMAD.U32 R13, RZ, RZ, UR5 ;  /* 0x00000005ff0d7e24 */ /* 0x000fc6000f8e00ff */
[----:B------:R-:W-:-:S04]  /*9f40*/  ULOP3.LUT UR6, UR6, 0x2800000, URZ, 0xfc, !UPT ;  /* 0x0280000006067892 */ /* 0x000fc8000f8efc3f */
[----:B------:R-:W-:-:S07]  /*9f50*/  UIMAD UR8, UR60, 0xa00, UR6 ;  /* 0x00000a003c0878a4 */ /* 0x000fce000f8e0206 */
[----:B------:R-:W-:Y:S02]  /*9f60*/  UMOV UR6, UR8 ;  /* 0x0000000800067c82 */ /* 0x000fe40008000000 */
[----:B------:R-:W-:Y:S01]  /*9f70*/  HGMMA.64x256x16.F32 R24, R208, gdesc[UR4].tnspB, R24, gsb0 ;  /* 0x43e00004d0187df0 */ /* 0x000fe20008000818 */
[----:B------:R-:W-:Y:S01]  /*9f80*/  UIADD3 UR6, UR8, 0x80, URZ ;  /* 0x0000008008067890 */ /* 0x000fe2000fffe03f */
[----:B-1----:R-:W-:Y:S01]  /*9f90*/  FADD.FTZ R7, R7, R14 ;  /* 0x0000000e07077221 */ /* 0x002fe20000010000 */
[----:B------:R-:W-:Y:S01]  /*9fa0*/  UMOV UR7, 0x40000040 ;  /* 0x4000004000077882 */ /* 0x000fe20000000000 */
[----:B0-----:R-:W-:Y:S01]  /*9fb0*/  FADD.FTZ R2, R0, R5 ;  /* 0x0000000500027221 */ /* 0x001fe20000010000 */
[----:B------:R-:W-:Y:S02]  /*9fc0*/  IMAD.MOV.U32 R5, RZ, RZ, RZ ;  /* 0x000000ffff057224 */ /* 0x000fe400078e00ff */
[----:B------:R-:W0:Y:S04]  /*9fd0*/  SHFL.BFLY PT, R0, R7, 0x1, 0x1f ;  /* 0x0c201f0007007f89 */ /* 0x000e2800000e0000 */
[----:B------:R-:W1:Y:S01]  /*9fe0*/  SHFL.BFLY PT, R9, R2, 0x1, 0x1f ;  /* 0x0c201f0002097f89 */ /* 0x000e6200000e0000 */
[----:B0-----:R-:W-:Y:S01]  /*9ff0*/  FADD.FTZ R11, R7, R0 ;  /* 0x00000000070b7221 */ /* 0x001fe20000010000 */
[----:B------:R-:W-:-:S02]  /*a000*/  IMAD.U32 R7, RZ, RZ, UR5 ;  /* 0x00000005ff077e24 */ /* 0x000fc4000f8e00ff */
[----:B------:R-:W-:Y:S02]  /*a010*/  IMAD.MOV.U32 R0, RZ, RZ, -0x800000 ;  /* 0xff800000ff007424 */ /* 0x000fe400078e00ff */
[----:B-1----:R-:W-:Y:S01]  /*a020*/  FADD.FTZ R12, R2, R9 ;  /* 0x00000009020c7221 */ /* 0x002fe20000010000 */
[----:B------:R-:W-:Y:S01]  /*a030*/  FSETP.NE.FTZ.AND P1, PT, R11, RZ, PT ;  /* 0x000000ff0b00720b */ /* 0x000fe20003f35000 */
[----:B------:R-:W-:-:S03]  /*a040*/  IMAD.MOV.U32 R2, RZ, RZ, -0x800000 ;  /* 0xff800000ff027424 */ /* 0x000fc600078e00ff */
[----:B------:R-:W-:-:S09]  /*a050*/  FSETP.NE.FTZ.AND P2, PT, R12, RZ, PT ;  /* 0x000000ff0c00720b */ /* 0x000fd20003f55000 */
[----:B------:R-:W0:Y:S01]  /*a060*/  @P1 MUFU.LG2 R8, R11 ;  /* 0x0000000b00081308 */ /* 0x000e220000000c00 */
[----:B------:R-:W-:-:S03]  /*a070*/  @P1 FMUL.FTZ R7, R7, 0.69314718246459960938 ;  /* 0x3f31721807071820 */ /* 0x000fc60000410000 */
[----:B------:R-:W-:-:S04]  /*a080*/  @P2 FMUL.FTZ R13, R13, 0.69314718246459960938 ;  /* 0x3f3172180d0d2820 */ /* 0x000fc80000410000 */
[----:B------:R-:W1:Y:S08]  /*a090*/  @P2 MUFU.LG2 R9, R12 ;  /* 0x0000000c00092308 */ /* 0x000e700000000c00 */
[----:B------:R2:W3:Y:S01]  /*a0a0*/  @P1 MUFU.RCP R6, R11 ;  /* 0x0000000b00061308 */ /* 0x0004e20000001000 */
[----:B0-----:R-:W-:-:S04]  /*a0b0*/  @P1 FMUL.FTZ R8, R8, 0.69314718246459960938 ;  /* 0x3f31721808081820 */ /* 0x001fc80000410000 */
[----:B------:R-:W-:-:S03]  /*a0c0*/  @P1 FFMA.FTZ R2, R7, R4, R8 ;  /* 0x0000000407021223 */ /* 0x000fc60000010008 */
[----:B------:R2:W0:Y:S01]  /*a0d0*/  @P2 MUFU.RCP R5, R12 ;  /* 0x0000000c00052308 */ /* 0x0004220000001000 */
[----:B-1----:R-:W-:-:S04]  /*a0e0*/  @P2 FMUL.FTZ R10, R9, 0.69314718246459960938 ;  /* 0x3f317218090a2820 */ /* 0x002fc80000410000 */
        /* <DEDUP_REMOVED lines=18> */
[----:B------:R-:W-:Y:S01]  /*a210*/  UMOV UR7, 0x40000040 ;  /* 0x4000004000077882 */ /* 0x000fe20000000000 */
[----:B------:R-:W-:Y:S02]  /*a220*/  WARPGROUP.DEPBAR.LE gsb0, 0x0 ;  /* 0x00008000000079c5 */ /* 0x000fe40000010000 */
[----:B------:R-:W-:-:S15]  /*a230*/  WARPGROUP.ARRIVE ;  /* 0x00000000000079c5 */ /* 0x000fde0000000000 */
[----:B------:R-:W-:-:S08]  /*a240*/  NOP ;  /* 0x0000000000007918 */ /* 0x000fd00000000000 */
[----:B------:R-:W-:Y:S03]  /*a250*/  HGMMA.64x256x16.F32 R24, R192, gdesc[UR4].tnspB, R24, gsb0 ;  /* 0x43e00004c0187df0 */ /* 0x000fe60008000818 */
[----:B------:R-:W-:Y:S02]  /*a260*/  WARPGROUP.DEPBAR.LE gsb0, 0x0 ;  /* 0x00008000000079c5 */ /* 0x000fe40000010000 */
[----:B0-23--:R-:W-:Y:S05]  /*a270*/  @!P0 BRA `(.L_x_218) ;  /* 0x0000000000048947 */ /* 0x00dfea0003800000 */
[----:B------:R-:W-:Y:S01]  /*a280*/  BPT.TRAP 0x1 ;  /* 0x000000040000795c */ /* 0x000fe20000300000 */
.L_x_218:
[----:B------:R-:W0:Y:S01]  /*a290*/  S2UR UR5, SR_SWINHI ;  /* 0x00000000000579c3 */ /* 0x000e220000002f00 */
[----:B------:R-:W-:Y:S01]  /*a2a0*/  ISETP.NE.AND P0, PT, R18, RZ, PT ;  /* 0x000000ff1200720c */ /* 0x000fe20003f05270 */
[----:B------:R-:W-:Y:S02]  /*a2b0*/  IMAD.U32 R7, RZ, RZ, UR9 ;  /* 0x00000009ff077e24 */ /* 0x000fe4000f8e00ff */
        /* <DEDUP_REMOVED lines=11> */
[----:B------:R-:W-:-:S02]  /*a370*/  @P0 VIADD R7, R7, 0x38860 ;  /* 0x0003886007070836 */ /* 0x000fc40000000000 */
[-C--:B------:R-:W-:Y:S01]  /*a380*/  FMUL.FTZ R185, R125, R6.reuse ;  /* 0x000000067db97220 */ /* 0x080fe20000410000 */
[----:B------:R-:W-:Y:S01]  /*a390*/  FMUL.FTZ R184, R129, R6 ;  /* 0x0000000681b87220 */ /* 0x000fe20000410000 */
[-C--:B------:R-:W-:Y:S01]  /*a3a0*/  FMUL.FTZ R27, R27, R5.reuse ;  /* 0x000000051b1b7220 */ /* 0x080fe20000410000 */
[-C--:B------:R-:W-:Y:S01]  /*a3b0*/  FMUL.FTZ R26, R26, R5.reuse ;  /* 0x000000051a1a7220 */ /* 0x080fe20000410000 */
[----:B------:R-:W-:Y:S01]  /*a3c0*/  @P0 PRMT R7, R22, 0x654, R7 ;  /* 0x0000065416070816 */ /* 0x000fe20000000007 */
[-C--:B------:R-:W-:Y:S01]  /*a3d0*/  FMUL.FTZ R3, R31, R5.reuse ;  /* 0x000000051f037220 */ /* 0x080fe20000410000 */
[-C--:B------:R-:W-:Y:S01]  /*a3e0*/  FMUL.FTZ R21, R30, R5.reuse ;  /* 0x000000051e157220 */ /* 0x080fe20000410000 */
[-C--:B------:R-:W-:Y:S01]  /*a3f0*/  FMUL.FTZ R35, R35, R5.reuse ;  /* 0x0000000523237220 */ /* 0x080fe20000410000 */
[-C--:B------:R-:W-:Y:S01]  /*a400*/  FMUL.FTZ R34, R34, R5.reuse ;  /* 0x0000000522227220 */ /* 0x080fe20000410000 */
[----:B------:R-:W-:Y:S01]  /*a410*/  UMOV UR6, UR4 ;  /* 0x0000000400067c82 */ /* 0x000fe20008000000 */
[----:B0-----:R-:W-:Y:S01]  /*a420*/  UMOV UR7, UR5 ;  /* 0x0000000500077c82 */ /* 0x001fe20008000000 */
[----:B------:R-:W-:Y:S01]  /*a430*/  FMUL.FTZ R39, R39, R5 ;  /* 0x0000000527277220 */ /* 0x000fe20000410000 */
[----:B------:R-:W-:-:S02]  /*a440*/  IMAD.U32 R164, RZ, RZ, UR6 ;  /* 0x00000006ffa47e24 */ /* 0x000fc4000f8e00ff */
[-C--:B------:R-:W-:Y:S01]  /*a450*/  FMUL.FTZ R38, R38, R5.reuse ;  /* 0x0000000526267220 */ /* 0x080fe20000410000 */
[----:B------:R-:W-:Y:S02]  /*a460*/  IMAD.U32 R165, RZ, RZ, UR7 ;  /* 0x00000007ffa57e24 */ /* 0x000fe4000f8e00ff */
[-C--:B------:R-:W-:Y:S01]  /*a470*/  FMUL.FTZ R43, R43, R5.reuse ;  /* 0x000000052b2b7220 */ /* 0x080fe20000410000 */
[-C--:B------:R-:W-:Y:S01]  /*a480*/  FMUL.FTZ R42, R42, R5.reuse ;  /* 0x000000052a2a7220 */ /* 0x080fe20000410000 */
[----:B------:R-:W-:Y:S01]  /*a490*/  FMUL.FTZ R47, R47, R5 ;  /* 0x000000052f2f7220 */ /* 0x000fe20000410000 */
[----:B------:R-:W-:-:S04]  /*a4a0*/  IMAD.WIDE R12, R226, 0x2, R164 ;  /* 0x00000002e20c7825 */ /* 0x000fc800078e02a4 */
[-C--:B------:R-:W-:Y:S01]  /*a4b0*/  FMUL.FTZ R46, R46, R5.reuse ;  /* 0x000000052e2e7220 */ /* 0x080fe20000410000 */
[-C--:B------:R-:W-:Y:S01]  /*a4c0*/  FMUL.FTZ R51, R51, R5.reuse ;  /* 0x0000000533337220 */ /* 0x080fe20000410000 */
[-C--:B------:R-:W-:Y:S01]  /*a4d0*/  FMUL.FTZ R50, R50, R5.reuse ;  /* 0x0000000532327220 */ /* 0x080fe20000410000 */
[-C--:B------:R-:W-:Y:S01]  /*a4e0*/  FMUL.FTZ R55, R55, R5.reuse ;  /* 0x0000000537377220 */ /* 0x080fe20000410000 */
[----:B------:R-:W-:Y:S01]  /*a4f0*/  IADD3 R11, P3, R12, 0xc060, RZ ;  /* 0x0000c0600c0b7810 */ /* 0x000fe20007f7e0ff */
[-C--:B------:R-:W-:Y:S01]  /*a500*/  FMUL.FTZ R54, R54, R5.reuse ;  /* 0x0000000536367220 */ /* 0x080fe20000410000 */
[-C--:B------:R-:W-:Y:S01]  /*a510*/  FMUL.FTZ R59, R59, R5.reuse ;  /* 0x000000053b3b7220 */ /* 0x080fe20000410000 */
[-C--:B------:R-:W-:Y:S01]  /*a520*/  FMUL.FTZ R58, R58, R5.reuse ;  /* 0x000000053a3a7220 */ /* 0x080fe20000410000 */
[----:B------:R-:W-:Y:S01]  /*a530*/  LOP3.LUT R4, R11, 0x380, RZ, 0xc0, !PT ;  /* 0x000003800b047812 */ /* 0x000fe200078ec0ff */
        /* <DEDUP_REMOVED lines=49> */
[----:B------:R0:W-:Y:S01]  /*a850*/  @P0 SYNCS.ARRIVE.TRANS64.RED.A1T0 RZ, [R7+URZ], RZ ;  /* 0x000000ff07ff09a7 */ /* 0x0001e2000810043f */
[----:B------:R-:W-:Y:S01]  /*a860*/  IMAD.X R5, RZ, RZ, R13, P3 ;  /* 0x000000ffff057224 */ /* 0x000fe200018e060d */
[----:B------:R-:W-:Y:S01]  /*a870*/  SHF.R.U64 R4, R4, 0x3, RZ ;  /* 0x0000000304047819 */ /* 0x000fe200000012ff */
[----:B------:R-:W-:Y:S01]  /*a880*/  IMAD R9, R220, 0x40, R17 ;  /* 0x00000040dc097824 */ /* 0x000fe200078e0211 */
[C---:B------:R-:W-:Y:S01]  /*a890*/  IADD3 R115, P4, R12.reuse, 0xc040, RZ ;  /* 0x0000c0400c737810 */ /* 0x040fe20007f9e0ff */
[----:B------:R-:W-:Y:S01]  /*a8a0*/  FMUL.FTZ R199, R53, R6 ;  /* 0x0000000635c77220 */ /* 0x000fe20000410000 */
[C---:B------:R-:W-:Y:S01]  /*a8b0*/  IADD3 R111, P5, R12.reuse, 0xc020, RZ ;  /* 0x0000c0200c6f7810 */ /* 0x040fe20007fbe0ff */
[----:B------:R-:W-:Y:S01]  /*a8c0*/  IMAD.WIDE R164, R9, 0x2, R164 ;  /* 0x0000000209a47825 */ /* 0x000fe200078e02a4 */
[----:B------:R-:W-:-:S03]  /*a8d0*/  IADD3 R107, P6, R12, 0xc000, RZ ;  /* 0x0000c0000c6b7810 */ /* 0x000fc60007fde0ff */
[-C--:B------:R-:W-:Y:S01]  /*a8e0*/  FMUL.FTZ R198, R57, R6.reuse ;  /* 0x0000000639c67220 */ /* 0x080fe20000410000 */
[C---:B------:R-:W-:Y:S01]  /*a8f0*/  IADD3 R69, P0, R12.reuse, 0x8060, RZ ;  /* 0x000080600c457810 */ /* 0x040fe20007f1e0ff */
[----:B------:R-:W-:Y:S01]  /*a900*/  FMUL.FTZ R197, R61, R6 ;  /* 0x000000063dc57220 */ /* 0x000fe20000410000 */
[C---:B------:R-:W-:Y:S01]  /*a910*/  IADD3 R31, P1, R12.reuse, 0x20, RZ ;  /* 0x000000200c1f7810 */ /* 0x040fe20007f3e0ff */
[--C-:B0-----:R-:W-:Y:S01]  /*a920*/  IMAD.X R7, RZ, RZ, R13.reuse, P4 ;  /* 0x000000ffff077224 */ /* 0x101fe200020e060d */
[C---:B------:R-:W-:Y:S01]  /*a930*/  IADD3 R56, P2, R12.reuse, 0x8040, RZ ;  /* 0x000080400c387810 */ /* 0x040fe20007f5e0ff */
[--C-:B------:R-:W-:Y:S01]  /*a940*/  IMAD.X R9, RZ, RZ, R13.reuse, P5 ;  /* 0x000000ffff097224 */ /* 0x100fe200028e060d */
[C---:B------:R-:W-:Y:S01]  /*a950*/  IADD3 R65, P3, R12.reuse, 0x8020, RZ ;  /* 0x000080200c417810 */ /* 0x040fe20007f7e0ff */
[--C-:B------:R-:W-:Y:S01]  /*a960*/  IMAD.X R135, RZ, RZ, R13.reuse, P0 ;  /* 0x000000ffff877224 */ /* 0x100fe200000e060d */
[----:B------:R-:W-:Y:S01]  /*a970*/  LOP3.LUT R131, R12, 0x380, RZ, 0xc0, !PT ;  /* 0x000003800c837812 */ /* 0x000fe200078ec0ff */
[--C-:B------:R-:W-:Y:S01]  /*a980*/  IMAD.X R139, RZ, RZ, R13.reuse, P1 ;  /* 0x000000ffff8b7224 */ /* 0x100fe200008e060d */
[----:B------:R-:W-:Y:S01]  /*a990*/  LOP3.LUT R4, R4, R11, RZ, 0x3c, !PT ;  /* 0x0000000b04047212 */ /* 0x000fe200078e3cff */
[--C-:B------:R-:W-:Y:S01]  /*a9a0*/  IMAD.X R11, RZ, RZ, R13.reuse, P6 ;  /* 0x000000ffff0b7224 */ /* 0x100fe200030e060d */
[C---:B------:R-:W-:Y:S01]  /*a9b0*/  IADD3 R30, P4, R12.reuse, 0x8000, RZ ;  /* 0x000080000c1e7810 */ /* 0x040fe20007f9e0ff */
        /* <DEDUP_REMOVED lines=14> */
[----:B------:R-:W-:-:S02]  /*aaa0*/  IMAD.X R161, RZ, RZ, R13, P2 ;  /* 0x000000ffffa17224 */ /* 0x000fc400010e060d */
[----:B------:R-:W-:Y:S01]  /*aab0*/  FMUL.FTZ R183, R52, R6 ;  /* 0x0000000634b77220 */ /* 0x000fe20000410000 */
[--C-:B------:R-:W-:Y:S01]  /*aac0*/  IMAD.X R163, RZ, RZ, R13.reuse, P3 ;  /* 0x000000ffffa37224 */ /* 0x100fe200018e060d */
[----:B------:R-:W-:Y:S01]  /*aad0*/  LOP3.LUT R130, R131, R12, RZ, 0x3c, !PT ;  /* 0x0000000c83827212 */ /* 0x000fe200078e3cff */
[----:B------:R-:W-:Y:S01]  /*aae0*/  IMAD.MOV.U32 R131, RZ, RZ, R13 ;  /* 0x000000ffff837224 */ /* 0x000fe200078e000d */
[----:B------:R-:W-:Y:S01]  /*aaf0*/  LOP3.LUT R13, R56, 0x380, RZ, 0xc0, !PT ;  /* 0x00000380380d7812 */ /* 0x000fe200078ec0ff */
[-C--:B------:R-:W-:Y:S01]  /*ab00*/  FMUL.FTZ R25, R25, R6.reuse ;  /* 0x0000000619197220 */ /* 0x080fe20000410000 */
[----:B------:R-:W-:Y:S01]  /*ab10*/  LOP3.LUT R12, R31, 0x380, RZ, 0xc0, !PT ;  /* 0x000003801f0c7812 */ /* 0x000fe200078ec0ff */
[-C--:B------:R-:W-:Y:S01]  /*ab20*/  FMUL.FTZ R24, R24, R6.reuse ;  /* 0x0000000618187220 */ /* 0x080fe20000410000 */
[----:B------:R-:W-:Y:S01]  /*ab30*/  SHF.R.U64 R13, R13, 0x3, RZ ;  /* 0x000000030d0d7819 */ /* 0x000fe200000012ff */
[-C--:B------:R-:W-:Y:S01]  /*ab40*/  FMUL.FTZ R29, R29, R6.reuse ;  /* 0x000000061d1d7220 */ /* 0x080fe20000410000 */
[----:B------:R-:W-:Y:S01]  /*ab50*/  SHF.R.U64 R12, R12, 0x3, RZ ;  /* 0x000000030c0c7819 */ /* 0x000fe200000012ff */
[----:B------:R-:W-:Y:S01]  /*ab60*/  FMUL.FTZ R28, R28, R6 ;  /* 0x000000061c1c7220 */ /* 0x000fe20000410000 */
[----:B------:R-:W-:Y:S01]  /*ab70*/  LOP3.LUT R142, R13, R56, RZ, 0x3c, !PT ;  /* 0x000000380d8e7212 */ /* 0x000fe200078e3cff */
[-C--:B------:R-:W-:Y:S01]  /*ab80*/  FMUL.FTZ R33, R33, R6.reuse ;  /* 0x0000000621217220 */ /* 0x080fe20000410000 */
[----:B------:R-:W-:Y:S01]  /*ab90*/  LOP3.LUT R13, R30, 0x380, RZ, 0xc0, !PT ;  /* 0x000003801e0d7812 */ /* 0x000fe200078ec0ff */
[-C--:B------:R-:W-:Y:S01]  /*aba0*/  FMUL.FTZ R32, R32, R6.reuse ;  /* 0x0000000620207220 */ /* 0x080fe20000410000 */
[----:B------:R-:W-:Y:S01]  /*abb0*/  LOP3.LUT R138, R12, R31, RZ, 0x3c, !PT ;  /* 0x0000001f0c8a7212 */ /* 0x000fe200078e3cff */
[-C--:B------:R-:W-:Y:S01]  /*abc0*/  FMUL.FTZ R36, R36, R6.reuse ;  /* 0x0000000624247220 */ /* 0x080fe20000410000 */
[----:B------:R-:W-:Y:S01]  /*abd0*/  SHF.R.U64 R13, R13, 0x3, RZ ;  /* 0x000000030d0d7819 */ /* 0x000fe200000012ff */
[-C--:B------:R-:W-:Y:S01]  /*abe0*/  FMUL.FTZ R41, R41, R6.reuse ;  /* 0x0000000629297220 */ /* 0x080fe20000410000 */
[----:B------:R-:W-:Y:S01]  /*abf0*/  LOP3.LUT R12, R61, 0x380, RZ, 0xc0, !PT ;  /* 0x000003803d0c7812 */ /* 0x000fe200078ec0ff */
[----:B------:R-:W-:Y:S01]  /*ac00*/  FMUL.FTZ R40, R40, R6 ;  /* 0x0000000628287220 */ /* 0x000fe20000410000 */
[----:B------:R-:W-:Y:S01]  /*ac10*/  LOP3.LUT R150, R13, R30, RZ, 0x3c, !PT ;  /* 0x0000001e0d967212 */ /* 0x000fe200078e3cff */
[-C--:B------:R-:W-:Y:S01]  /*ac20*/  FMUL.FTZ R44, R44, R6.reuse ;  /* 0x000000062c2c7220 */ /* 0x080fe20000410000 */
[----:B------:R-:W-:Y:S01]  /*ac30*/  LOP3.LUT R30, R57, 0x380, RZ, 0xc0, !PT ;  /* 0x00000380391e7812 */ /* 0x000fe200078ec0ff */
[-C--:B------:R-:W-:Y:S01]  /*ac40*/  FMUL.FTZ R49, R49, R6.reuse ;  /* 0x0000000631317220 */ /* 0x080fe20000410000 */
[----:B------:R-:W-:Y:S01]  /*ac50*/  LOP3.LUT R52, R65, 0x380, RZ, 0xc0, !PT ;  /* 0x0000038041347812 */ /* 0x000fe200078ec0ff */
[-C--:B------:R-:W-:Y:S01]  /*ac60*/  FMUL.FTZ R48, R48, R6.reuse ;  /* 0x0000000630307220 */ /* 0x080fe20000410000 */
[----:B------:R-:W-:Y:S01]  /*ac70*/  SHF.R.U64 R12, R12, 0x3, RZ ;  /* 0x000000030c0c7819 */ /* 0x000fe200000012ff */
[-C--:B------:R-:W-:Y:S01]  /*ac80*/  FMUL.FTZ R181, R60, R6.reuse ;  /* 0x000000063cb57220 */ /* 0x080fe20000410000 */
[----:B------:R-:W-:Y:S01]  /*ac90*/  LOP3.LUT R13, R20, 0x380, RZ, 0xc0, !PT ;  /* 0x00000380140d7812 */ /* 0x000fe200078ec0ff */
[-C--:B------:R-:W-:Y:S01]  /*aca0*/  FMUL.FTZ R180, R64, R6.reuse ;  /* 0x0000000640b47220 */ /* 0x080fe20000410000 */
[----:B------:R-:W-:Y:S01]  /*acb0*/  SHF.R.U64 R30, R30, 0x3, RZ ;  /* 0x000000031e1e7819 */ /* 0x000fe200000012ff */
[-C--:B------:R-:W-:Y:S01]  /*acc0*/  FMUL.FTZ R179, R68, R6.reuse ;  /* 0x0000000644b37220 */ /* 0x080fe20000410000 */
[----:B------:R-:W-:Y:S01]  /*acd0*/  SHF.R.U64 R52, R52, 0x3, RZ ;  /* 0x0000000334347819 */ /* 0x000fe200000012ff */
[-C--:B------:R-:W-:Y:S01]  /*ace0*/  FMUL.FTZ R73, R73, R6.reuse ;  /* 0x0000000649497220 */ /* 0x080fe20000410000 */
[----:B------:R-:W-:Y:S01]  /*acf0*/  LOP3.LUT R152, R12, R61, RZ, 0x3c, !PT ;  /* 0x0000003d0c987212 */ /* 0x000fe200078e3cff */
[-C--:B------:R-:W-:Y:S01]  /*ad00*/  FMUL.FTZ R72, R72, R6.reuse ;  /* 0x0000000648487220 */ /* 0x080fe20000410000 */
[----:B------:R-:W-:Y:S01]  /*ad10*/  LOP3.LUT R12, R53, 0x380, RZ, 0xc0, !PT ;  /* 0x00000380350c7812 */ /* 0x000fe200078ec0ff */
[-C--:B------:R-:W-:Y:S01]  /*ad20*/  FMUL.FTZ R76, R76, R6.reuse ;  /* 0x000000064c4c7220 */ /* 0x080fe20000410000 */
[----:B------:R-:W-:Y:S01]  /*ad30*/  SHF.R.U64 R13, R13, 0x3, RZ ;  /* 0x000000030d0d7819 */ /* 0x000fe200000012ff */
[-C--:B------:R-:W-:Y:S01]  /*ad40*/  FMUL.FTZ R81, R81, R6.reuse ;  /* 0x0000000651517220 */ /* 0x080fe20000410000 */
[----:B------:R-:W-:Y:S01]  /*ad50*/  LOP3.LUT R156, R30, R57, RZ, 0x3c, !PT ;  /* 0x000000391e9c7212 */ /* 0x000fe200078e3cff */
[-C--:B------:R-:W-:Y:S01]  /*ad60*/  FMUL.FTZ R80, R80, R6.reuse ;  /* 0x0000000650507220 */ /* 0x080fe20000410000 */
[----:B------:R-:W-:Y:S01]  /*ad70*/  IADD3 R30, P3, R164, 0x1000, RZ ;  /* 0x00001000a41e7810 */ /* 0x000fe20007f7e0ff */
[-C--:B------:R-:W-:Y:S01]  /*ad80*/  FMUL.FTZ R84, R84, R6.reuse ;  /* 0x0000000654547220 */ /* 0x080fe20000410000 */
[----:B------:R-:W-:Y:S01]  /*ad90*/  LOP3.LUT R31, R14, 0x380, RZ, 0xc0, !PT ;  /* 0x000003800e1f7812 */ /* 0x000fe200078ec0ff */
[-C--:B------:R-:W-:Y:S01]  /*ada0*/  FMUL.FTZ R89, R89, R6.reuse ;  /* 0x0000000659597220 */ /* 0x080fe20000410000 */
[----:B------:R-:W-:Y:S01]  /*adb0*/  LOP3.LUT R146, R52, R65, RZ, 0x3c, !PT ;  /* 0x0000004134927212 */ /* 0x000fe200078e3cff */
[-C--:B------:R-:W-:Y:S01]  /*adc0*/  FMUL.FTZ R88, R88, R6.reuse ;  /* 0x0000000658587220 */ /* 0x080fe20000410000 */
[----:B------:R-:W-:Y:S01]  /*add0*/  SHF.R.U64 R12, R12, 0x3, RZ ;  /* 0x000000030c0c7819 */ /* 0x000fe200000012ff */
[----:B------:R-:W-:Y:S01]  /*ade0*/  FMUL.FTZ R92, R92, R6 ;  /* 0x000000065c5c7220 */ /* 0x000fe20000410000 */
[----:B------:R-:W-:Y:S01]  /*adf0*/  LOP3.LUT R158, R13, R20, RZ, 0x3c, !PT ;  /* 0x000000140d9e7212 */ /* 0x000fe200078e3cff */
[-C--:B------:R-:W-:Y:S01]  /*ae00*/  FMUL.FTZ R97, R97, R6.reuse ;  /* 0x0000000661617220 */ /* 0x080fe20000410000 */
[----:B------:R-:W-:Y:S01]  /*ae10*/  LOP3.LUT R52, R15, 0x380, RZ, 0xc0, !PT ;  /* 0x000003800f347812 */ /* 0x000fe200078ec0ff */
[-C--:B------:R-:W-:Y:S01]  /*ae20*/  FMUL.FTZ R96, R96, R6.reuse ;  /* 0x0000000660607220 */ /* 0x080fe20000410000 */
[----:B------:R-:W-:Y:S01]  /*ae30*/  IADD3 R20, P4, R164, 0x2000, RZ ;  /* 0x00002000a4147810 */ /* 0x000fe20007f9e0ff */
[-C--:B------:R-:W-:Y:S01]  /*ae40*/  FMUL.FTZ R100, R100, R6.reuse ;  /* 0x0000000664647220 */ /* 0x080fe20000410000 */
[----:B------:R-:W-:Y:S01]  /*ae50*/  LOP3.LUT R13, R30, 0x380, RZ, 0xc0, !PT ;  /* 0x000003801e0d7812 */ /* 0x000fe200078ec0ff */
[-C--:B------:R-:W-:Y:S01]  /*ae60*/  FMUL.FTZ R104, R104, R6.reuse ;  /* 0x0000000668687220 */ /* 0x080fe20000410000 */
[----:B------:R-:W-:Y:S01]  /*ae70*/  SHF.R.U64 R31, R31, 0x3, RZ ;  /* 0x000000031f1f7819 */ /* 0x000fe200000012ff */
[-C--:B------:R-:W-:Y:S01]  /*ae80*/  FMUL.FTZ R108, R108, R6.reuse ;  /* 0x000000066c6c7220 */ /* 0x080fe20000410000 */
[----:B------:R-:W-:Y:S01]  /*ae90*/  LOP3.LUT R154, R12, R53, RZ, 0x3c, !PT ;  /* 0x000000350c9a7212 */ /* 0x000fe200078e3cff */
[-C--:B------:R-:W-:Y:S01]  /*aea0*/  FMUL.FTZ R112, R112, R6.reuse ;  /* 0x0000000670707220 */ /* 0x080fe20000410000 */
[----:B------:R-:W-:Y:S01]  /*aeb0*/  SHF.R.U64 R52, R52, 0x3, RZ ;  /* 0x0000000334347819 */ /* 0x000fe200000012ff */
[-C--:B------:R-:W-:Y:S01]  /*aec0*/  FMUL.FTZ R116, R116, R6.reuse ;  /* 0x0000000674747220 */ /* 0x080fe20000410000 */
[----:B------:R-:W-:Y:S01]  /*aed0*/  LOP3.LUT R12, R20, 0x380, RZ, 0xc0, !PT ;  /* 0x00000380140c7812 */ /* 0x000fe200078ec0ff */
[-C--:B------:R-:W-:Y:S01]  /*aee0*/  FMUL.FTZ R120, R120, R6.reuse ;  /* 0x0000000678787220 */ /* 0x080fe20000410000 */
[----:B------:R-:W-:Y:S01]  /*aef0*/  SHF.R.U64 R13, R13, 0x3, RZ ;  /* 0x000000030d0d7819 */ /* 0x000fe200000012ff */
[----:B------:R-:W-:Y:S01]  /*af00*/  FMUL.FTZ R124, R124, R6 ;  /* 0x000000067c7c7220 */ /* 0x000fe20000410000 */
[----:B------:R-:W-:Y:S01]  /*af10*/  LOP3.LUT R162, R31, R14, RZ, 0x3c, !PT ;  /* 0x0000000e1fa27212 */ /* 0x000fe200078e3cff */
[-C--:B------:R-:W-:Y:S01]  /*af20*/  FMUL.FTZ R128, R128, R6.reuse ;  /* 0x0000000680807220 */ /* 0x080fe20000410000 */
[----:B------:R-:W-:Y:S01]  /*af30*/  IADD3 R31, P5, R164, 0x3000, RZ ;  /* 0x00003000a41f7810 */ /* 0x000fe20007fbe0ff */
        /* <DEDUP_REMOVED lines=17> */
[----:B------:R-:W-:Y:S01]  /*b050*/  LOP3.LUT R30, R30, R31, RZ, 0x3c, !PT ;  /* 0x0000001f1e1e7212 */ /* 0x000fe200078e3cff */
[--C-:B------:R-:W-:Y:S01]  /*b060*/  IMAD.X R31, RZ, RZ, R165.reuse, P5 ;  /* 0x000000ffff1f7224 */ /* 0x100fe200028e06a5 */
[----:B------:R-:W-:Y:S01]  /*b070*/  IADD3 R111, P2, R164, 0x7000, RZ ;  /* 0x00007000a46f7810 */ /* 0x000fe20007f5e0ff */
[----:B------:R-:W-:Y:S01]  /*b080*/  FMUL.FTZ R148, R148, R6 ;  /* 0x0000000694947220 */ /* 0x000fe20000410000 */
[----:B------:R-:W-:Y:S01]  /*b090*/  IADD3 R53, P5, R164, 0xa000, RZ ;  /* 0x0000a000a4357810 */ /* 0x000fe20007fbe0ff */
[----:B------:R-:W0:Y:S01]  /*b0a0*/  LDC R200, c[0x0][0xbe8] ;  /* 0x0002fa00ffc87b82 */ /* 0x000e220000000800 */
[----:B------:R-:W-:Y:S01]  /*b0b0*/  LOP3.LUT R6, R115, 0x380, RZ, 0xc0, !PT ;  /* 0x0000038073067812 */ /* 0x000fe200078ec0ff */
[--C-:B------:R-:W-:Y:S01]  /*b0c0*/  IMAD.X R13, RZ, RZ, R165.reuse, P3 ;  /* 0x000000ffff0d7224 */ /* 0x100fe200018e06a5 */
[----:B------:R-:W-:Y:S01]  /*b0d0*/  LOP3.LUT R14, R15, R20, RZ, 0x3c, !PT ;  /* 0x000000140f0e7212 */ /* 0x000fe200078e3cff */
[----:B------:R-:W-:Y:S01]  /*b0e0*/  ULDC UR10, c[0x0][0xc44] ;  /* 0x00031100000a7ab9 */ /* 0x000fe20000000800 */
[----:B------:R-:W-:Y:S01]  /*b0f0*/  LOP3.LUT R110, R111, 0x380, RZ, 0xc0, !PT ;  /* 0x000003806f6e7812 */ /* 0x000fe200078ec0ff */
[----:B------:R-:W-:Y:S01]  /*b100*/  ULDC.64 UR8, c[0x0][0xb90] ;  /* 0x0002e40000087ab9 */ /* 0x000fe20000000a00 */
[----:B------:R-:W-:Y:S01]  /*b110*/  LOP3.LUT R20, R53, 0x380, RZ, 0xc0, !PT ;  /* 0x0000038035147812 */ /* 0x000fe200078ec0ff */
[----:B------:R-:W-:Y:S01]  /*b120*/  IMAD.X R15, RZ, RZ, R165, P4 ;  /* 0x000000ffff0f7224 */ /* 0x000fe200020e06a5 */
[----:B------:R-:W-:-:S02]  /*b130*/  SHF.R.U64 R6, R6, 0x3, RZ ;  /* 0x0000000306067819 */ /* 0x000fc400000012ff */
[----:B------:R-:W-:Y:S02]  /*b140*/  SHF.R.U64 R110, R110, 0x3, RZ ;  /* 0x000000036e6e7819 */ /* 0x000fe400000012ff */
[----:B------:R-:W-:Y:S02]  /*b150*/  SHF.R.U64 R20, R20, 0x3, RZ ;  /* 0x0000000314147819 */ /* 0x000fe400000012ff */
[----:B------:R-:W-:Y:S02]  /*b160*/  LOP3.LUT R6, R6, R115, RZ, 0x3c, !PT ;  /* 0x0000007306067212 */ /* 0x000fe400078e3cff */
[----:B------:R-:W-:Y:S01]  /*b170*/  LOP3.LUT R110, R110, R111, RZ, 0x3c, !PT ;  /* 0x0000006f6e6e7212 */ /* 0x000fe200078e3cff */
[----:B------:R-:W-:Y:S01]  /*b180*/  IMAD.X R111, RZ, RZ, R165, P2 ;  /* 0x000000ffff6f7224 */ /* 0x000fe200010e06a5 */
[----:B------:R-:W-:Y:S02]  /*b190*/  IADD3 R115, P3, R164, 0x8000, RZ ;  /* 0x00008000a4737810 */ /* 0x000fe40007f7e0ff */
[----:B------:R-:W-:-:S02]  /*b1a0*/  LOP3.LUT R20, R20, R53, RZ, 0x3c, !PT ;  /* 0x0000003514147212 */ /* 0x000fc400078e3cff */
[----:B------:R-:W-:Y:S02]  /*b1b0*/  IADD3 R53, P2, R164, 0xe000, RZ ;  /* 0x0000e000a4357810 */ /* 0x000fe40007f5e0ff */
[----:B------:R-:W-:Y:S02]  /*b1c0*/  LOP3.LUT R114, R115, 0x380, RZ, 0xc0, !PT ;  /* 0x0000038073727812 */ /* 0x000fe400078ec0ff */
[----:B------:R-:W-:Y:S02]  /*b1d0*/  LOP3.LUT R52, R53, 0x380, RZ, 0xc0, !PT ;  /* 0x0000038035347812 */ /* 0x000fe400078ec0ff */
[----:B------:R-:W-:Y:S02]  /*b1e0*/  SHF.R.U64 R114, R114, 0x3, RZ ;  /* 0x0000000372727819 */ /* 0x000fe400000012ff */
[----:B------:R-:W-:Y:S02]  /*b1f0*/  SHF.R.U64 R52, R52, 0x3, RZ ;  /* 0x0000000334347819 */ /* 0x000fe400000012ff */
[----:B------:R-:W-:-:S02]  /*b200*/  F2FP.F16.F32.PACK_AB R24, R25, R24 ;  /* 0x000000181918723e */ /* 0x000fc400000000ff */
[----:B------:R-:W-:Y:S01]  /*b210*/  LOP3.LUT R114, R114, R115, RZ, 0x3c, !PT ;  /* 0x0000007372727212 */ /* 0x000fe200078e3cff */
[--C-:B------:R-:W-:Y:S01]  /*b220*/  IMAD.X R115, RZ, RZ, R165.reuse, P3 ;  /* 0x000000ffff737224 */ /* 0x100fe200018e06a5 */
[----:B------:R-:W-:Y:S02]  /*b230*/  F2FP.F16.F32.PACK_AB R25, R27, R26 ;  /* 0x0000001a1b19723e */ /* 0x000fe400000000ff */
[----:B------:R-:W-:Y:S01]  /*b240*/  LOP3.LUT R52, R52, R53, RZ, 0x3c, !PT ;  /* 0x0000003534347212 */ /* 0x000fe200078e3cff */
[--C-:B------:R-:W-:Y:S01]  /*b250*/  IMAD.X R53, RZ, RZ, R165.reuse, P2 ;  /* 0x000000ffff357224 */ /* 0x100fe200010e06a5 */
[----:B------:R-:W-:Y:S02]  /*b260*/  MOV R201, R130 ;  /* 0x0000008200c97202 */ /* 0x000fe40000000f00 */
[----:B------:R-:W-:Y:S02]  /*b270*/  F2FP.F16.F32.PACK_AB R26, R29, R28 ;  /* 0x0000001c1d1a723e */ /* 0x000fe400000000ff */
[----:B------:R-:W-:Y:S01]  /*b280*/  F2FP.F16.F32.PACK_AB R27, R3, R21 ;  /* 0x00000015031b723e */ /* 0x000fe200000000ff */
[----:B------:R-:W-:Y:S01]  /*b290*/  BAR.SYNC.DEFER_BLOCKING 0x1, 0x100 ;  /* 0x0044000000007b1d */ /* 0x000fe20000010000 */
[----:B------:R-:W-:Y:S01]  /*b2a0*/  IADD3 R130, P3, R164, 0xf000, RZ ;  /* 0x0000f000a4827810 */ /* 0x000fe20007f7e0ff */
[----:B------:R-:W-:Y:S01]  /*b2b0*/  IMAD.X R21, RZ, RZ, R165, P5 ;  /* 0x000000ffff157224 */ /* 0x000fe200028e06a5 */
[----:B0-----:R-:W-:-:S02]  /*b2c0*/  ISETP.NE.AND P2, PT, R200, 0x1, PT ;  /* 0x00000001c800780c */ /* 0x001fc40003f45270 */
[----:B------:R-:W-:Y:S01]  /*b2d0*/  LOP3.LUT R3, R130, 0x380, RZ, 0xc0, !PT ;  /* 0x0000038082037812 */ /* 0x000fe200078ec0ff */
[----:B------:R-:W-:Y:S01]  /*b2e0*/  IMAD.X R131, RZ, RZ, R165, P3 ;  /* 0x000000ffff837224 */ /* 0x000fe200018e06a5 */
[----:B------:R-:W-:Y:S02]  /*b2f0*/  R2UR UR14, R218 ;  /* 0x00000000da0e72ca */ /* 0x000fe400000e0000 */
[----:B------:R-:W-:Y:S02]  /*b300*/  SHF.R.U64 R3, R3, 0x3, RZ ;  /* 0x0000000303037819 */ /* 0x000fe400000012ff */
[----:B------:R-:W-:Y:S02]  /*b310*/  R2UR UR13, R219 ;  /* 0x00000000db0d72ca */ /* 0x000fe400000e0000 */
[----:B------:R-:W-:Y:S02]  /*b320*/  LOP3.LUT R130, R3, R130, RZ, 0x3c, !PT ;  /* 0x0000008203827212 */ /* 0x000fe400078e3cff */
[----:B------:R-:W-:-:S02]  /*b330*/  LOP3.LUT R60, R69, 0x380, RZ, 0xc0, !PT ;  /* 0x00000380453c7812 */ /* 0x000fc400078ec0ff */
[----:B------:R-:W-:Y:S02]  /*b340*/  MOV R3, R4 ;  /* 0x0000000400037202 */ /* 0x000fe40000000f00 */
[----:B------:R-:W0:Y:S01]  /*b350*/  @P2 LDC R4, c[0x0][0xbec] ;  /* 0x0002fb00ff042b82 */ /* 0x000e220000000800 */
[----:B------:R-:W-:Y:S01]  /*b360*/  R2UR UR12, R217 ;  /* 0x00000000d90c72ca */ /* 0x000fe200000e0000 */
[----:B------:R-:W-:Y:S01]  /*b370*/  UIADD3 UR5, -UR14, URZ, URZ ;  /* 0x0000003f0e057290 */ /* 0x000fe2000fffe13f */
[----:B------:R-:W-:Y:S01]  /*b380*/  SHF.R.U64 R60, R60, 0x3, RZ ;  /* 0x000000033c3c7819 */ /* 0x000fe200000012ff */
[----:B------:R1:W-:Y:S02]  /*b390*/  STSM.16.M88.4 [R201], R24 ;  /* 0x00000018c9007844 */ /* 0x0003e40000000200 */
[----:B------:R-:W-:Y:S01]  /*b3a0*/  UIMAD UR10, UR10, UR5, UR13 ;  /* 0x000000050a0a72a4 */ /* 0x000fe2000f8e020d */
[----:B------:R-:W-:Y:S01]  /*b3b0*/  LOP3.LUT R134, R60, R69, RZ, 0x3c, !PT ;  /* 0x000000453c867212 */ /* 0x000fe200078e3cff */
[----:B------:R-:W2:Y:S01]  /*b3c0*/  @P2 LDC R5, c[0x0][0xbf0] ;  /* 0x0002fc00ff052b82 */ /* 0x000ea20000000800 */
[----:B------:R-:W-:Y:S01]  /*b3d0*/  IADD3 R65, P0, R164, 0x5000, RZ ;  /* 0x00005000a4417810 */ /* 0x000fe20007f1e0ff */
[----:B------:R-:W-:Y:S01]  /*b3e0*/  USHF.R.S32.HI UR11, URZ, 0x1f, UR10 ;  /* 0x0000001f3f0b7899 */ /* 0x000fe2000801140a */
[----:B------:R-:W-:Y:S01]  /*b3f0*/  MOV R134, R134 ;  /* 0x0000008600867202 */ /* 0x000fe20000000f00 */
[----:B------:R-:W-:Y:S01]  /*b400*/  IMAD R135, RZ, RZ, -UR13 ;  /* 0x8000000dff877e24 */ /* 0x000fe2000f8e02ff */
[----:B------:R-:W-:Y:S01]  /*b410*/  F2FP.F16.F32.PACK_AB R40, R41, R40 ;  /* 0x000000282928723e */ /* 0x000fe200000000ff */
[----:B------:R-:W-:Y:S01]  /*b420*/  UIMAD UR5, UR11, UR8, URZ ;  /* 0x000000080b0572a4 */ /* 0x000fe2000f8e023f */
[----:B------:R-:W-:Y:S01]  /*b430*/  F2FP.F16.F32.PACK_AB R41, R43, R42 ;  /* 0x0000002a2b29723e */ /* 0x000fe200000000ff */
[----:B------:R-:W-:Y:S01]  /*b440*/  UIMAD.WIDE.U32 UR6, UR10, UR8, URZ ;  /* 0x000000080a0672a5 */ /* 0x000fe2000f8e003f */
[----:B------:R-:W-:Y:S01]  /*b450*/  LOP3.LUT R64, R65, 0x380, RZ, 0xc0, !PT ;  /* 0x0000038041407812 */ /* 0x000fe200078ec0ff */
[----:B------:R-:W-:Y:S01]  /*b460*/  UIMAD UR5, UR10, UR9, UR5 ;  /* 0x000000090a0572a4 */ /* 0x000fe2000f8e0205 */
[----:B------:R-:W-:-:S02]  /*b470*/  F2FP.F16.F32.PACK_AB R43, R47, R46 ;  /* 0x0000002e2f2b723e */ /* 0x000fc400000000ff */
[----:B-1----:R-:W-:Y:S01]  /*b480*/  MOV R26, R6 ;  /* 0x00000006001a7202 */ /* 0x002fe20000000f00 */
[----:B------:R-:W1:Y:S01]  /*b490*/  LDC.64 R24, c[0x0][0xb98] ;  /* 0x0002e600ff187b82 */ /* 0x000e620000000a00 */
[----:B------:R-:W-:Y:S01]  /*b4a0*/  LOP3.LUT R10, R107, 0x380, RZ, 0xc0, !PT ;  /* 0x000003806b0a7812 */ /* 0x000fe200078ec0ff */
[----:B------:R-:W-:Y:S01]  /*b4b0*/  IMAD.U32 R126, RZ, RZ, UR6 ;  /* 0x00000006ff7e7e24 */ /* 0x000fe2000f8e00ff */
[----:B------:R-:W-:Y:S01]  /*b4c0*/  SHF.R.U64 R64, R64, 0x3, RZ ;  /* 0x0000000340407819 */ /* 0x000fe200000012ff */
[----:B------:R-:W-:Y:S01]  /*b4d0*/  UIADD3 UR6, UR7, UR5, URZ ;  /* 0x0000000507067290 */ /* 0x000fe2000fffe03f */
[----:B------:R-:W-:Y:S01]  /*b4e0*/  SHF.R.U64 R10, R10, 0x3, RZ ;  /* 0x000000030a0a7819 */ /* 0x000fe200000012ff */
[----:B------:R-:W-:Y:S01]  /*b4f0*/  IMAD.U32 R127, RZ, RZ, UR7 ;  /* 0x00000007ff7f7e24 */ /* 0x000fe2000f8e00ff */
[----:B------:R-:W-:Y:S01]  /*b500*/  F2FP.F16.F32.PACK_AB R32, R33, R32 ;  /* 0x000000202120723e */ /* 0x000fe200000000ff */
[----:B------:R-:W3:Y:S01]  /*b510*/  LDC R6, c[0x0][0xc38] ;  /* 0x00030e00ff067b82 */ /* 0x000ee20000000800 */
[----:B------:R-:W-:Y:S01]  /*b520*/  F2FP.F16.F32.PACK_AB R33, R35, R34 ;  /* 0x000000222321723e */ /* 0x000fe200000000ff */
[----:B------:R-:W-:Y:S01]  /*b530*/  IMAD.U32 R127, RZ, RZ, UR6 ;  /* 0x00000006ff7f7e24 */ /* 0x000fe2000f8e00ff */
[----:B------:R-:W-:Y:S01]  /*b540*/  LOP3.LUT R64, R64, R65, RZ, 0x3c, !PT ;  /* 0x0000004140407212 */ /* 0x000fe200078e3cff */
[----:B------:R-:W-:Y:S01]  /*b550*/  IMAD.X R65, RZ, RZ, R165, P0 ;  /* 0x000000ffff417224 */ /* 0x000fe200000e06a5 */
[----:B------:R-:W-:Y:S01]  /*b560*/  MOV R138, R138 ;  /* 0x0000008a008a7202 */ /* 0x000fe20000000f00 */
[----:B------:R-:W-:Y:S01]  /*b570*/  ULDC.64 UR6, c[0x0][0xb88] ;  /* 0x0002e20000067ab9 */ /* 0x000fe20000000a00 */
[----:B------:R-:W-:Y:S01]  /*b580*/  F2FP.F16.F32.PACK_AB R34, R178, R36 ;  /* 0x00000024b222723e */ /* 0x000fe200000000ff */
[----:B------:R-:W-:Y:S01]  /*b590*/  ULDC UR5, c[0x0][0xa88] ;  /* 0x0002a20000057ab9 */ /* 0x000fe20000000800 */
[----:B------:R-:W-:Y:S01]  /*b5a0*/  F2FP.F16.F32.PACK_AB R35, R39, R38 ;  /* 0x000000262723723e */ /* 0x000fe200000000ff */
[----:B------:R-:W-:Y:S01]  /*b5b0*/  ULDC.64 UR8, c[0x0][0x208] ;  /* 0x0000820000087ab9 */ /* 0x000fe20000000a00 */
[----:B------:R-:W-:-:S02]  /*b5c0*/  LOP3.LUT R10, R10, R107, RZ, 0x3c, !PT ;  /* 0x0000006b0a0a7212 */ /* 0x000fc400078e3cff */
[C---:B------:R-:W-:Y:S01]  /*b5d0*/  IADD3 R107, P0, R164.reuse, 0xc000, RZ ;  /* 0x0000c000a46b7810 */ /* 0x040fe20007f1e0ff */
[----:B------:R1:W-:Y:S01]  /*b5e0*/  STSM.16.M88.4 [R138], R32 ;  /* 0x000000208a007844 */ /* 0x0003e20000000200 */
[C---:B------:R-:W-:Y:S02]  /*b5f0*/  IADD3 R57, P6, R164.reuse, 0x4000, RZ ;  /* 0x00004000a4397810 */ /* 0x040fe40007fde0ff */
[----:B------:R-:W-:Y:S02]  /*b600*/  IADD3 R69, P1, R164, 0x6000, RZ ;  /* 0x00006000a4457810 */ /* 0x000fe40007f3e0ff */
[----:B------:R-:W-:Y:S02]  /*b610*/  LOP3.LUT R106, R107, 0x380, RZ, 0xc0, !PT ;  /* 0x000003806b6a7812 */ /* 0x000fe400078ec0ff */
[----:B------:R-:W-:Y:S02]  /*b620*/  LOP3.LUT R56, R57, 0x380, RZ, 0xc0, !PT ;  /* 0x0000038039387812 */ /* 0x000fe400078ec0ff */
[----:B------:R-:W-:Y:S01]  /*b630*/  LOP3.LUT R68, R69, 0x380, RZ, 0xc0, !PT ;  /* 0x0000038045447812 */ /* 0x000fe200078ec0ff */
[----:B---3--:R-:W-:Y:S01]  /*b640*/  IMAD R135, R6, R135, UR12 ;  /* 0x0000000c06877e24 */ /* 0x008fe2000f8e0287 */
[----:B------:R-:W-:Y:S01]  /*b650*/  USHF.R.S32.HI UR12, URZ, 0x1f, UR14 ;  /* 0x0000001f3f0c7899 */ /* 0x000fe2000801140e */
[----:B------:R-:W-:-:S02]  /*b660*/  F2FP.F16.F32.PACK_AB R48, R49, R48 ;  /* 0x000000303130723e */ /* 0x000fc400000000ff */
[----:B------:R-:W-:Y:S01]  /*b670*/  IMAD R47, R135, 0x80, R225 ;  /* 0x00000080872f7824 */ /* 0x000fe200078e02e1 */
[----:B------:R-:W-:Y:S02]  /*b680*/  MOV R154, R154 ;  /* 0x0000009a009a7202 */ /* 0x000fe40000000f00 */
[----:B-1----:R-:W-:Y:S01]  /*b690*/  IMAD R32, R24, UR12, RZ ;  /* 0x0000000c18207c24 */ /* 0x002fe2000f8e02ff */
[----:B------:R-:W-:Y:S01]  /*b6a0*/  F2FP.F16.F32.PACK_AB R42, R177, R44 ;  /* 0x0000002cb12a723e */ /* 0x000fe200000000ff */
[----:B0-----:R-:W-:Y:S01]  /*b6b0*/  @P2 IMAD.HI.U32 R4, R47, R4, RZ ;  /* 0x000000042f042227 */ /* 0x001fe200078e00ff */
[----:B------:R-:W-:Y:S02]  /*b6c0*/  F2FP.F16.F32.PACK_AB R49, R51, R50 ;  /* 0x000000323331723e */ /* 0x000fe400000000ff */
[----:B------:R-:W-:Y:S01]  /*b6d0*/  LOP3.LUT R29, R164, 0x380, RZ, 0xc0, !PT ;  /* 0x00000380a41d7812 */ /* 0x000fe200078ec0ff */
[----:B------:R-:W-:Y:S01]  /*b6e0*/  IMAD.MOV.U32 R39, RZ, RZ, R47 ;  /* 0x000000ffff277224 */ /* 0x000fe200078e002f */
[----:B--2---:R-:W-:Y:S01]  /*b6f0*/  @P2 SHF.R.U32.HI R39, RZ, R5, R4 ;  /* 0x00000005ff272219 */ /* 0x004fe20000011604 */
[----:B------:R-:W-:Y:S01]  /*b700*/  IMAD R32, R25, UR14, R32 ;  /* 0x0000000e19207c24 */ /* 0x000fe2000f8e0220 */
[----:B------:R-:W-:Y:S01]  /*b710*/  MOV R162, R162 ;  /* 0x000000a200a27202 */ /* 0x000fe20000000f00 */
[----:B------:R-:W-:Y:S01]  /*b720*/  IMAD.WIDE.U32 R24, R24, UR14, R126 ;  /* 0x0000000e18187c25 */ /* 0x000fe2000f8e007e */
[----:B------:R-:W-:Y:S01]  /*b730*/  F2FP.F16.F32.PACK_AB R50, R199, R183 ;  /* 0x000000b7c732723e */ /* 0x000fe200000000ff */
[----:B------:R-:W-:Y:S01]  /*b740*/  STSM.16.M88.4 [R154], R40 ;  /* 0x000000289a007844 */ /* 0x000fe20000000200 */
[----:B------:R-:W-:Y:S01]  /*b750*/  F2FP.F16.F32.PACK_AB R51, R55, R54 ;  /* 0x000000363733723e */ /* 0x000fe200000000ff */
[----:B------:R-:W-:Y:S01]  /*b760*/  IMAD.MOV R33, RZ, RZ, -R39 ;  /* 0x000000ffff217224 */ /* 0x000fe200078e0a27 */
[----:B------:R-:W-:-:S02]  /*b770*/  SHF.R.U64 R106, R106, 0x3, RZ ;  /* 0x000000036a6a7819 */ /* 0x000fc400000012ff */
[----:B------:R-:W-:Y:S01]  /*b780*/  MOV R160, R160 ;  /* 0x000000a000a07202 */ /* 0x000fe20000000f00 */
[----:B------:R-:W-:Y:S01]  /*b790*/  IMAD R33, R200, R33, R47 ;  /* 0x00000021c8217224 */ /* 0x000fe200078e022f */
[----:B------:R-:W-:Y:S01]  /*b7a0*/  F2FP.F16.F32.PACK_AB R4, R198, R182 ;  /* 0x000000b6c604723e */ /* 0x000fe200000000ff */
[----:B------:R-:W-:Y:S01]  /*b7b0*/  STSM.16.M88.4 [R162], R48 ;  /* 0x00000030a2007844 */ /* 0x000fe20000000200 */
[----:B------:R-:W-:Y:S02]  /*b7c0*/  F2FP.F16.F32.PACK_AB R5, R59, R58 ;  /* 0x0000003a3b05723e */ /* 0x000fe400000000ff */
[----:B------:R-:W-:Y:S02]  /*b7d0*/  F2FP.F16.F32.PACK_AB R6, R197, R181 ;  /* 0x000000b5c506723e */ /* 0x000fe400000000ff */
[----:B------:R-:W-:Y:S02]  /*b7e0*/  F2FP.F16.F32.PACK_AB R7, R63, R62 ;  /* 0x0000003e3f07723e */ /* 0x000fe400000000ff */
[----:B------:R-:W-:-:S02]  /*b7f0*/  SHF.R.U64 R56, R56, 0x3, RZ ;  /* 0x0000000338387819 */ /* 0x000fc400000012ff */
[----:B------:R-:W-:Y:S01]  /*b800*/  SHF.R.U64 R68, R68, 0x3, RZ ;  /* 0x0000000344447819 */ /* 0x000fe200000012ff */
[----:B------:R0:W-:Y:S01]  /*b810*/  STSM.16.M88.4 [R160], R4 ;  /* 0x00000004a0007844 */ /* 0x0001e20000000200 */
[----:B------:R-:W-:Y:S02]  /*b820*/  SHF.R.U64 R29, R29, 0x3, RZ ;  /* 0x000000031d1d7819 */ /* 0x000fe400000012ff */
[----:B------:R-:W-:Y:S01]  /*b830*/  LOP3.LUT R106, R106, R107, RZ, 0x3c, !PT ;  /* 0x0000006b6a6a7212 */ /* 0x000fe200078e3cff */
[--C-:B------:R-:W-:Y:S01]  /*b840*/  IMAD.X R107, RZ, RZ, R165.reuse, P0 ;  /* 0x000000ffff6b7224 */ /* 0x100fe200000e06a5 */
[----:B------:R-:W-:Y:S01]  /*b850*/  LOP3.LUT R56, R56, R57, RZ, 0x3c, !PT ;  /* 0x0000003938387212 */ /* 0x000fe200078e3cff */
[--C-:B------:R-:W-:Y:S01]  /*b860*/  IMAD.X R57, RZ, RZ, R165.reuse, P6 ;  /* 0x000000ffff397224 */ /* 0x100fe200030e06a5 */
[----:B------:R-:W-:Y:S01]  /*b870*/  LOP3.LUT R68, R68, R69, RZ, 0x3c, !PT ;  /* 0x0000004544447212 */ /* 0x000fe200078e3cff */
[----:B------:R-:W-:Y:S01]  /*b880*/  IMAD.X R69, RZ, RZ, R165, P1 ;  /* 0x000000ffff457224 */ /* 0x000fe200008e06a5 */
[----:B------:R-:W-:-:S02]  /*b890*/  IADD3 R123, P4, R164, 0x9000, RZ ;  /* 0x00009000a47b7810 */ /* 0x000fc40007f9e0ff */
[C---:B------:R-:W-:Y:S02]  /*b8a0*/  IADD3 R61, P6, R164.reuse, 0xb000, RZ ;  /* 0x0000b000a43d7810 */ /* 0x040fe40007fde0ff */
[----:B------:R-:W-:Y:S02]  /*b8b0*/  IADD3 R119, P1, R164, 0xd000, RZ ;  /* 0x0000d000a4777810 */ /* 0x000fe40007f3e0ff */
[----:B------:R-:W-:Y:S01]  /*b8c0*/  LOP3.LUT R28, R29, R164, RZ, 0x3c, !PT ;  /* 0x000000a41d1c7212 */ /* 0x000fe200078e3cff */
[----:B------:R-:W-:Y:S01]  /*b8d0*/  IMAD.MOV.U32 R29, RZ, RZ, R165 ;  /* 0x000000ffff1d7224 */ /* 0x000fe200078e00a5 */
[----:B0-----:R-:W-:Y:S02]  /*b8e0*/  SHF.R.S32.HI R5, RZ, 0x1f, R39 ;  /* 0x0000001fff057819 */ /* 0x001fe40000011427 */
[----:B------:R-:W-:Y:S02]  /*b8f0*/  SHF.R.S32.HI R6, RZ, 0x1f, R33 ;  /* 0x0000001fff067819 */ /* 0x000fe40000011421 */
[----:B------:R-:W-:Y:S01]  /*b900*/  IADD3 R4, P0, R39, R24, RZ ;  /* 0x0000001827047210 */ /* 0x000fe20007f1e0ff */
[----:B------:R-:W-:Y:S01]  /*b910*/  IMAD R24, R200, UR5, RZ ;  /* 0x00000005c8187c24 */ /* 0x000fe2000f8e02ff */
[----:B------:R-:W-:Y:S01]  /*b920*/  MOV R27, R8 ;  /* 0x00000008001b7202 */ /* 0x000fe20000000f00 */
[----:B------:R-:W-:Y:S01]  /*b930*/  IMAD R6, R6, UR6, RZ ;  /* 0x0000000606067c24 */ /* 0x000fe2000f8e02ff */
[----:B------:R-:W-:-:S02]  /*b940*/  MOV R164, R10 ;  /* 0x0000000a00a47202 */ /* 0x000fc40000000f00 */
[----:B------:R-:W-:Y:S02]  /*b950*/  MOV R158, R158 ;  /* 0x0000009e009e7202 */ /* 0x000fe40000000f00 */
[----:B------:R-:W-:Y:S02]  /*b960*/  F2FP.F16.F32.PACK_AB R8, R196, R180 ;  /* 0x000000b4c408723e */ /* 0x000fe400000000ff */
[----:B------:R-:W-:Y:S02]  /*b970*/  F2FP.F16.F32.PACK_AB R9, R67, R66 ;  /* 0x000000424309723e */ /* 0x000fe400000000ff */
[----:B------:R-:W-:Y:S02]  /*b980*/  F2FP.F16.F32.PACK_AB R10, R195, R179 ;  /* 0x000000b3c30a723e */ /* 0x000fe400000000ff */
[----:B------:R-:W-:Y:S02]  /*b990*/  F2FP.F16.F32.PACK_AB R11, R71, R70 ;  /* 0x00000046470b723e */ /* 0x000fe400000000ff */
[----:B------:R-:W-:-:S02]  /*b9a0*/  IADD3.X R5, R5, R25, R32, P0, !PT ;  /* 0x0000001905057210 */ /* 0x000fc400007fe420 */
[----:B------:R-:W-:Y:S01]  /*b9b0*/  LOP3.LUT R118, R119, 0x380, RZ, 0xc0, !PT ;  /* 0x0000038077767812 */ /* 0x000fe200078ec0ff */
[----:B------:R0:W-:Y:S01]  /*b9c0*/  STSM.16.M88.4 [R158], R8 ;  /* 0x000000089e007844 */ /* 0x0001e20000000200 */
[----:B------:R-:W-:Y:S01]  /*b9d0*/  F2FP.F16.F32.PACK_AB R72, R73, R72 ;  /* 0x000000484948723e */ /* 0x000fe200000000ff */
[----:B------:R-:W-:Y:S01]  /*b9e0*/  IMAD.WIDE.U32 R4, R33, UR6, R4 ;  /* 0x0000000621047c25 */ /* 0x000fe2000f8e0004 */
[----:B------:R-:W-:Y:S02]  /*b9f0*/  SHF.R.U64 R118, R118, 0x3, RZ ;  /* 0x0000000376767819 */ /* 0x000fe400000012ff */
[----:B------:R-:W-:Y:S02]  /*ba00*/  F2FP.F16.F32.PACK_AB R73, R75, R74 ;  /* 0x0000004a4b49723e */ /* 0x000fe400000000ff */
[----:B------:R-:W-:Y:S02]  /*ba10*/  F2FP.F16.F32.PACK_AB R80, R81, R80 ;  /* 0x000000505150723e */ /* 0x000fe400000000ff */
[----:B------:R-:W-:-:S02]  /*ba20*/  MOV R156, R156 ;  /* 0x0000009c009c7202 */ /* 0x000fc40000000f00 */
[----:B------:R-:W-:Y:S02]  /*ba30*/  F2FP.F16.F32.PACK_AB R74, R194, R76 ;  /* 0x0000004cc24a723e */ /* 0x000fe400000000ff */
[----:B------:R-:W-:Y:S02]  /*ba40*/  F2FP.F16.F32.PACK_AB R75, R79, R78 ;  /* 0x0000004e4f4b723e */ /* 0x000fe400000000ff */
[----:B------:R-:W-:Y:S01]  /*ba50*/  F2FP.F16.F32.PACK_AB R81, R83, R82 ;  /* 0x000000525351723e */ /* 0x000fe200000000ff */
[----:B0-----:R-:W-:Y:S01]  /*ba60*/  IMAD R9, R33, UR7, R6 ;  /* 0x0000000721097c24 */ /* 0x001fe2000f8e0206 */
[----:B------:R-:W-:Y:S01]  /*ba70*/  ULDC.64 UR6, c[0x0][0xb50] ;  /* 0x0002d40000067ab9 */ /* 0x000fe20000000a00 */
[----:B------:R-:W-:Y:S01]  /*ba80*/  IMAD R11, R135, 0x80, R224 ;  /* 0x00000080870b7824 */ /* 0x000fe200078e02e0 */
[----:B------:R-:W-:Y:S01]  /*ba90*/  F2FP.F16.F32.PACK_AB R88, R89, R88 ;  /* 0x000000585958723e */ /* 0x000fe200000000ff */
[----:B------:R-:W-:Y:S01]  /*baa0*/  IMAD.IADD R5, R5, 0x1, R9 ;  /* 0x0000000105057824 */ /* 0x000fe200078e0209 */
[----:B------:R-:W-:Y:S01]  /*bab0*/  LOP3.LUT P0, RZ, R222, 0x3, RZ, 0xc0, !PT ;  /* 0x00000003deff7812 */ /* 0x000fe2000780c0ff */
[----:B------:R-:W-:Y:S01]  /*bac0*/  VIADD R7, R11, 0x8 ;  /* 0x000000080b077836 */ /* 0x000fe20000000000 */
[----:B------:R-:W-:Y:S01]  /*bad0*/  MOV R152, R152 ;  /* 0x0000009800987202 */ /* 0x000fe20000000f00 */
[----:B------:R-:W-:Y:S01]  /*bae0*/  STSM.16.M88.4 [R156], R72 ;  /* 0x000000489c007844 */ /* 0x000fe20000000200 */
[----:B------:R-:W-:-:S02]  /*baf0*/  F2FP.F16.F32.PACK_AB R82, R193, R84 ;  /* 0x00000054c152723e */ /* 0x000fc400000000ff */
[----:B------:R-:W-:Y:S02]  /*bb00*/  F2FP.F16.F32.PACK_AB R83, R87, R86 ;  /* 0x000000565753723e */ /* 0x000fe400000000ff */
[----:B------:R-:W-:Y:S02]  /*bb10*/  F2FP.F16.F32.PACK_AB R89, R91, R90 ;  /* 0x0000005a5b59723e */ /* 0x000fe400000000ff */
[----:B------:R-:W-:Y:S01]  /*bb20*/  F2FP.F16.F32.PACK_AB R96, R97, R96 ;  /* 0x000000606160723e */ /* 0x000fe200000000ff */
[----:B------:R-:W-:Y:S01]  /*bb30*/  STSM.16.M88.4 [R152], R80 ;  /* 0x0000005098007844 */ /* 0x000fe20000000200 */
[----:B------:R-:W-:Y:S02]  /*bb40*/  LEA R8, P3, R4, UR6, 0x2 ;  /* 0x0000000604087c11 */ /* 0x000fe4000f8610ff */
[----:B------:R-:W-:Y:S01]  /*bb50*/  LOP3.LUT R118, R118, R119, RZ, 0x3c, !PT ;  /* 0x0000007776767212 */ /* 0x000fe200078e3cff */
[----:B------:R-:W-:Y:S01]  /*bb60*/  IMAD.X R119, RZ, RZ, R165, P1 ;  /* 0x000000ffff777224 */ /* 0x000fe200008e06a5 */
[----:B------:R-:W-:Y:S01]  /*bb70*/  MOV R150, R150 ;  /* 0x0000009600967202 */ /* 0x000fe20000000f00 */
[----:B------:R-:W-:Y:S01]  /*bb80*/  SHFL.IDX PT, R44, R8, RZ, 0x1c1f ;  /* 0x001c1fff082c7589 */ /* 0x000fe200000e0000 */
[----:B------:R-:W-:-:S02]  /*bb90*/  F2FP.F16.F32.PACK_AB R90, R192, R92 ;  /* 0x0000005cc05a723e */ /* 0x000fc400000000ff */
[----:B------:R-:W-:Y:S01]  /*bba0*/  F2FP.F16.F32.PACK_AB R91, R95, R94 ;  /* 0x0000005e5f5b723e */ /* 0x000fe200000000ff */
[----:B------:R-:W-:Y:S01]  /*bbb0*/  SHFL.IDX PT, R46, R8, 0x1, 0x1c1f ;  /* 0x003c1f00082e7f89 */ /* 0x000fe200000e0000 */
[----:B------:R-:W-:Y:S02]  /*bbc0*/  F2FP.F16.F32.PACK_AB R97, R99, R98 ;  /* 0x000000626361723e */ /* 0x000fe400000000ff */
[----:B------:R-:W-:Y:S01]  /*bbd0*/  MOV R146, R146 ;  /* 0x0000009200927202 */ /* 0x000fe20000000f00 */
[----:B------:R-:W-:Y:S01]  /*bbe0*/  STSM.16.M88.4 [R150], R88 ;  /* 0x0000005896007844 */ /* 0x000fe20000000200 */
[----:B------:R-:W-:Y:S02]  /*bbf0*/  F2FP.F16.F32.PACK_AB R98, R191, R100 ;  /* 0x00000064bf62723e */ /* 0x000fe400000000ff */
[----:B------:R-:W-:Y:S02]  /*bc00*/  F2FP.F16.F32.PACK_AB R99, R103, R102 ;  /* 0x000000666763723e */ /* 0x000fe400000000ff */
[----:B------:R-:W-:-:S02]  /*bc10*/  MOV R142, R142 ;  /* 0x0000008e008e7202 */ /* 0x000fc40000000f00 */
[----:B------:R-:W-:Y:S01]  /*bc20*/  F2FP.F16.F32.PACK_AB R36, R190, R104 ;  /* 0x00000068be24723e */ /* 0x000fe200000000ff */
[----:B------:R-:W-:Y:S01]  /*bc30*/  STSM.16.M88.4 [R146], R96 ;  /* 0x0000006092007844 */ /* 0x000fe20000000200 */
[----:B------:R-:W-:Y:S02]  /*bc40*/  F2FP.F16.F32.PACK_AB R37, R37, R45 ;  /* 0x0000002d2525723e */ /* 0x000fe400000000ff */
[----:B------:R-:W-:Y:S02]  /*bc50*/  F2FP.F16.F32.PACK_AB R38, R189, R108 ;  /* 0x0000006cbd26723e */ /* 0x000fe400000000ff */
[----:B------:R-:W-:Y:S02]  /*bc60*/  F2FP.F16.F32.PACK_AB R39, R77, R85 ;  /* 0x000000554d27723e */ /* 0x000fe400000000ff */
[-C--:B------:R-:W-:Y:S02]  /*bc70*/  ISETP.GE.OR P1, PT, R11, R24.reuse, P0 ;  /* 0x000000180b00720c */ /* 0x080fe40000726670 */
[----:B------:R-:W-:Y:S01]  /*bc80*/  ISETP.GE.OR P0, PT, R7, R24, P0 ;  /* 0x000000180700720c */ /* 0x000fe20000706670 */
[----:B------:R-:W-:Y:S01]  /*bc90*/  STSM.16.M88.4 [R142], R36 ;  /* 0x000000248e007844 */ /* 0x000fe20000000200 */
[----:B------:R-:W-:-:S02]  /*bca0*/  LEA.HI.X R9, R4, UR7, R5, 0x2, P3 ;  /* 0x0000000704097c11 */ /* 0x000fc400098f1405 */
[----:B------:R-:W-:Y:S02]  /*bcb0*/  F2FP.F16.F32.PACK_AB R92, R188, R112 ;  /* 0x00000070bc5c723e */ /* 0x000fe400000000ff */
[----:B------:R-:W-:Y:S01]  /*bcc0*/  F2FP.F16.F32.PACK_AB R93, R93, R101 ;  /* 0x000000655d5d723e */ /* 0x000fe200000000ff */
[----:B------:R-:W0:Y:S01]  /*bcd0*/  SHFL.IDX PT, R45, R9, RZ, 0x1c1f ;  /* 0x001c1fff092d7589 */ /* 0x000e2200000e0000 */
[----:B------:R-:W-:Y:S02]  /*bce0*/  F2FP.F16.F32.PACK_AB R94, R187, R116 ;  /* 0x00000074bb5e723e */ /* 0x000fe400000000ff */
[----:B------:R-:W-:Y:S01]  /*bcf0*/  F2FP.F16.F32.PACK_AB R95, R105, R109 ;  /* 0x0000006d695f723e */ /* 0x000fe200000000ff */
[----:B------:R-:W1:Y:S01]  /*bd00*/  SHFL.IDX PT, R47, R9, 0x1, 0x1c1f ;  /* 0x003c1f00092f7f89 */ /* 0x000e6200000e0000 */
[----:B------:R-:W-:Y:S02]  /*bd10*/  F2FP.F16.F32.PACK_AB R4, R186, R120 ;  /* 0x00000078ba04723e */ /* 0x000fe400000000ff */
[----:B------:R-:W-:Y:S01]  /*bd20*/  F2FP.F16.F32.PACK_AB R5, R113, R117 ;  /* 0x000000757105723e */ /* 0x000fe200000000ff */
[----:B------:R-:W-:Y:S01]  /*bd30*/  STSM.16.M88.4 [R134], R92 ;  /* 0x0000005c86007844 */ /* 0x000fe20000000200 */
[----:B------:R-:W-:-:S02]  /*bd40*/  F2FP.F16.F32.PACK_AB R6, R185, R124 ;  /* 0x0000007cb906723e */ /* 0x000fc400000000ff */
[----:B------:R-:W-:Y:S02]  /*bd50*/  F2FP.F16.F32.PACK_AB R7, R121, R125 ;  /* 0x0000007d7907723e */ /* 0x000fe400000000ff */
[----:B------:R-:W-:Y:S02]  /*bd60*/  F2FP.F16.F32.PACK_AB R184, R184, R128 ;  /* 0x00000080b8b8723e */ /* 0x000fe400000000ff */
[----:B------:R-:W-:Y:S01]  /*bd70*/  F2FP.F16.F32.PACK_AB R185, R129, R166 ;  /* 0x000000a681b9723e */ /* 0x000fe200000000ff */
[----:B------:R-:W-:Y:S01]  /*bd80*/  STSM.16.M88.4 [R164], R4 ;  /* 0x00000004a4007844 */ /* 0x000fe20000000200 */
[----:B------:R-:W-:Y:S02]  /*bd90*/  F2FP.F16.F32.PACK_AB R186, R133, R132 ;  /* 0x0000008485ba723e */ /* 0x000fe400000000ff */
[----:B------:R-:W-:Y:S02]  /*bda0*/  F2FP.F16.F32.PACK_AB R187, R167, R168 ;  /* 0x000000a8a7bb723e */ /* 0x000fe400000000ff */
[----:B------:R-:W-:-:S02]  /*bdb0*/  F2FP.F16.F32.PACK_AB R169, R169, R170 ;  /* 0x000000aaa9a9723e */ /* 0x000fc400000000ff */
[----:B------:R-:W-:Y:S01]  /*bdc0*/  F2FP.F16.F32.PACK_AB R168, R137, R136 ;  /* 0x0000008889a8723e */ /* 0x000fe200000000ff */
[----:B------:R-:W-:Y:S01]  /*bdd0*/  STSM.16.M88.4 [R27], R184 ;  /* 0x000000b81b007844 */ /* 0x000fe20000000200 */
[----:B------:R-:W-:Y:S02]  /*bde0*/  F2FP.F16.F32.PACK_AB R170, R141, R140 ;  /* 0x0000008c8daa723e */ /* 0x000fe400000000ff */
[----:B------:R-:W-:Y:S02]  /*bdf0*/  F2FP.F16.F32.PACK_AB R171, R171, R172 ;  /* 0x000000acabab723e */ /* 0x000fe400000000ff */
[----:B------:R-:W-:Y:S02]  /*be00*/  F2FP.F16.F32.PACK_AB R173, R173, R174 ;  /* 0x000000aeadad723e */ /* 0x000fe400000000ff */
[----:B------:R-:W-:Y:S01]  /*be10*/  F2FP.F16.F32.PACK_AB R172, R145, R144 ;  /* 0x0000009091ac723e */ /* 0x000fe200000000ff */
[----:B------:R-:W-:Y:S01]  /*be20*/  STSM.16.M88.4 [R26], R168 ;  /* 0x000000a81a007844 */ /* 0x000fe20000000200 */
[----:B------:R-:W-:-:S02]  /*be30*/  F2FP.F16.F32.PACK_AB R174, R149, R148 ;  /* 0x0000009495ae723e */ /* 0x000fc400000000ff */
[----:B------:R-:W-:Y:S02]  /*be40*/  F2FP.F16.F32.PACK_AB R175, R175, R176 ;  /* 0x000000b0afaf723e */ /* 0x000fe400000000ff */
[----:B------:R-:W-:Y:S02]  /*be50*/  LOP3.LUT R122, R123, 0x380, RZ, 0xc0, !PT ;  /* 0x000003807b7a7812 */ /* 0x000fe400078ec0ff */
[----:B------:R-:W-:Y:S01]  /*be60*/  LOP3.LUT R60, R61, 0x380, RZ, 0xc0, !PT ;  /* 0x000003803d3c7812 */ /* 0x000fe200078ec0ff */
[----:B------:R2:W-:Y:S01]  /*be70*/  STSM.16.M88.4 [R3], R172 ;  /* 0x000000ac03007844 */ /* 0x0005e20000000200 */
[----:B------:R-:W-:Y:S02]  /*be80*/  SHF.R.U64 R122, R122, 0x3, RZ ;  /* 0x000000037a7a7819 */ /* 0x000fe400000012ff */
[----:B------:R-:W-:Y:S01]  /*be90*/  SHF.R.U64 R60, R60, 0x3, RZ ;  /* 0x000000033c3c7819 */ /* 0x000fe200000012ff */
[----:B------:R-:W-:Y:S01]  /*bea0*/  BAR.SYNC.DEFER_BLOCKING 0x1, 0x100 ;  /* 0x0044000000007b1d */ /* 0x000fe20000010000 */
[----:B------:R-:W-:Y:S01]  /*beb0*/  LOP3.LUT R122, R122, R123, RZ, 0x3c, !PT ;  /* 0x0000007b7a7a7212 */ /* 0x000fe200078e3cff */
[--C-:B------:R-:W-:Y:S01]  /*bec0*/  IMAD.X R123, RZ, RZ, R165.reuse, P4 ;  /* 0x000000ffff7b7224 */ /* 0x100fe200020e06a5 */
[----:B------:R-:W-:Y:S01]  /*bed0*/  LOP3.LUT R60, R60, R61, RZ, 0x3c, !PT ;  /* 0x0000003d3c3c7212 */ /* 0x000fe200078e3cff */
[----:B------:R-:W-:-:S04]  /*bee0*/  IMAD.X R61, RZ, RZ, R165, P6 ;  /* 0x000000ffff3d7224 */ /* 0x000fc800030e06a5 */
[----:B--2---:R-:W2:Y:S01]  /*bef0*/  @P2 LDC R3, c[0x0][0xbec] ;  /* 0x0002fb00ff032b82 */ /* 0x004ea20000000800 */
[----:B0-----:R-:W-:Y:S04]  /*bf00*/  @!P1 ST.E desc[UR8][R44.64], R2 ;  /* 0x000000022c009985 */ /* 0x001fe8000c101908 */
[----:B-1----:R0:W-:Y:S04]  /*bf10*/  @!P0 ST.E desc[UR8][R46.64], R0 ;  /* 0x000000002e008985 */ /* 0x0021e8000c101908 */
[----:B------:R1:W5:Y:S04]  /*bf20*/  LD.E.128 R32, desc[UR8][R12.64] ;  /* 0x000000080c207980 */ /* 0x000368000c101d00 */
[----:B------:R3:W5:Y:S01]  /*bf30*/  LD.E.128 R36, desc[UR8][R14.64] ;  /* 0x000000080e247980 */ /* 0x000762000c101d00 */
[----:B0-----:R-:W-:-:S03]  /*bf40*/  IMAD R0, R215, 0x20, R220 ;  /* 0x00000020d7007824 */ /* 0x001fc600078e02dc */
[----:B------:R0:W5:Y:S01]  /*bf50*/  LD.E.128 R8, desc[UR8][R28.64] ;  /* 0x000000081c087980 */ /* 0x000162000c101d00 */
[----:B-1----:R-:W1:Y:S03]  /*bf60*/  @P2 LDC R13, c[0x0][0xbf0] ;  /* 0x0002fc00ff0d2b82 */ /* 0x002e660000000800 */
[----:B------:R0:W5:Y:S04]  /*bf70*/  LD.E.128 R40, desc[UR8][R30.64] ;  /* 0x000000081e287980 */ /* 0x000168000c101d00 */
[----:B------:R-:W5:Y:S01]  /*bf80*/  LD.E.128 R56, desc[UR8][R56.64] ;  /* 0x0000000838387980 */ /* 0x000f62000c101d00 */
[----:B---3--:R-:W3:Y:S03]  /*bf90*/  LDC.64 R14, c[0x0][0xae0] ;  /* 0x0002b800ff0e7b82 */ /* 0x008ee60000000a00 */
[----:B------:R-:W5:Y:S01]  /*bfa0*/  LD.E.128 R64, desc[UR8][R64.64] ;  /* 0x0000000840407980 */ /* 0x000f62000c101d00 */
[----:B------:R-:W-:-:S03]  /*bfb0*/  IMAD R12, R135, 0x80, R0 ;  /* 0x00000080870c7824 */ /* 0x000fc600078e0200 */
[----:B------:R-:W5:Y:S04]  /*bfc0*/  LD.E.128 R68, desc[UR8][R68.64] ;  /* 0x0000000844447980 */ /* 0x000f68000c101d00 */
[----:B------:R-:W5:Y:S04]  /*bfd0*/  LD.E.128 R108, desc[UR8][R110.64] ;  /* 0x000000086e6c7980 */ /* 0x000f68000c101d00 */
[----:B------:R-:W5:Y:S04]  /*bfe0*/  LD.E.128 R112, desc[UR8][R114.64] ;  /* 0x0000000872707980 */ /* 0x000f68000c101d00 */
[----:B------:R-:W5:Y:S04]  /*bff0*/  LD.E.128 R120, desc[UR8][R122.64] ;  /* 0x000000087a787980 */ /* 0x000f68000c101d00 */
[----:B------:R0:W5:Y:S04]  /*c000*/  LD.E.128 R4, desc[UR8][R20.64] ;  /* 0x0000000814047980 */ /* 0x000168000c101d00 */
[----:B------:R-:W5:Y:S04]  /*c010*/  LD.E.128 R60, desc[UR8][R60.64] ;  /* 0x000000083c3c7980 */ /* 0x000f68000c101d00 */
[----:B------:R-:W5:Y:S04]  /*c020*/  LD.E.128 R104, desc[UR8][R106.64] ;  /* 0x000000086a687980 */ /* 0x000f68000c101d00 */
[----:B------:R-:W5:Y:S04]  /*c030*/  LD.E.128 R116, desc[UR8][R118.64] ;  /* 0x0000000876747980 */ /* 0x000f68000c101d00 */
[----:B------:R-:W5:Y:S04]  /*c040*/  LD.E.128 R52, desc[UR8][R52.64] ;  /* 0x0000000834347980 */ /* 0x000f68000c101d00 */
[----:B------:R-:W5:Y:S01]  /*c050*/  LD.E.128 R128, desc[UR8][R130.64] ;  /* 0x0000000882807980 */ /* 0x000f62000c101d00 */
[----:B------:R-:W-:-:S02]  /*c060*/  ULDC.64 UR8, c[0x0][0xae8] ;  /* 0x0002ba0000087ab9 */ /* 0x000fc40000000a00 */
[----:B------:R-:W-:Y:S01]  /*c070*/  UIMAD UR5, UR11, UR8, URZ ;  /* 0x000000080b0572a4 */ /* 0x000fe2000f8e023f */
[----:B--2---:R-:W-:Y:S01]  /*c080*/  @P2 IMAD.HI.U32 R2, R12, R3, RZ ;  /* 0x000000030c022227 */ /* 0x004fe200078e00ff */
[----:B------:R-:W-:Y:S01]  /*c090*/  UIMAD.WIDE.U32 UR6, UR10, UR8, URZ ;  /* 0x000000080a0672a5 */ /* 0x000fe2000f8e003f */
[----:B------:R-:W-:Y:S01]  /*c0a0*/  R2UR UR13, R216 ;  /* 0x00000000d80d72ca */ /* 0x000fe200000e0000 */
[----:B------:R-:W-:Y:S01]  /*c0b0*/  UIMAD UR5, UR10, UR9, UR5 ;  /* 0x000000090a0572a4 */ /* 0x000fe2000f8e0205 */
[----:B------:R-:W-:Y:S01]  /*c0c0*/  IMAD.MOV.U32 R0, RZ, RZ, R12 ;  /* 0x000000ffff007224 */ /* 0x000fe200078e000c */
[----:B------:R-:W-:Y:S01]  /*c0d0*/  @!PT LDS RZ, [RZ] ;  /* 0x00000000fffff984 */ /* 0x000fe20000000800 */
[----:B------:R-:W-:Y:S01]  /*c0e0*/  @!PT LDS RZ, [RZ] ;  /* 0x00000000fffff984 */ /* 0x000fe20000000800 */
[----:B------:R-:W-:Y:S01]  /*c0f0*/  @!PT LDS RZ, [RZ] ;  /* 0x00000000fffff984 */ /* 0x000fe20000000800 */
[----:B------:R-:W-:Y:S01]  /*c100*/  @!PT LDS RZ, [RZ] ;  /* 0x00000000fffff984 */ /* 0x000fe20000000800 */
[----:B------:R2:W-:Y:S06]  /*c110*/  MEMBAR.ALL.CTA ;  /* 0x0000000000007992 */ /* 0x0005ec0000008000 */
[----:B--2---:R-:W2:Y:S01]  /*c120*/  FENCE.VIEW.ASYNC.S ;  /* 0x00000000000073c6 */ /* 0x004ea20000000000 */
[----:B------:R-:W-:Y:S01]  /*c130*/  ULDC.64 UR8, c[0x0][0xaf0] ;  /* 0x0002bc0000087ab9 */ /* 0x000fe20000000a00 */
[----:B------:R-:W-:Y:S01]  /*c140*/  UIADD3 UR7, UR7, UR5, URZ ;  /* 0x0000000507077290 */ /* 0x000fe2000fffe03f */
[----:B-1----:R-:W-:Y:S01]  /*c150*/  @P2 SHF.R.U32.HI R0, RZ, R13, R2 ;  /* 0x0000000dff002219 */ /* 0x002fe20000011602 */
[----:B------:R-:W-:-:S02]  /*c160*/  UIMAD UR5, UR12, UR8, URZ ;  /* 0x000000080c0572a4 */ /* 0x000fc4000f8e023f */
[----:B------:R-:W-:Y:S01]  /*c170*/  UIMAD.WIDE.U32 UR6, UR14, UR8, UR6 ;  /* 0x000000080e0672a5 */ /* 0x000fe2000f8e0006 */
[--C-:B------:R-:W-:Y:S01]  /*c180*/  SHF.R.S32.HI R3, RZ, 0x1f, R0.reuse ;  /* 0x0000001fff037819 */ /* 0x100fe20000011400 */
[----:B------:R-:W-:Y:S01]  /*c190*/  UIMAD UR5, UR14, UR9, UR5 ;  /* 0x000000090e0572a4 */ /* 0x000fe2000f8e0205 */
[----:B------:R-:W-:Y:S01]  /*c1a0*/  IMAD.MOV R13, RZ, RZ, -R0 ;  /* 0x000000ffff0d7224 */ /* 0x000fe200078e0a00 */
[----:B------:R-:W-:Y:S01]  /*c1b0*/  R2UR UR12, R16 ;  /* 0x00000000100c72ca */ /* 0x000fe200000e0000 */
[----:B------:R-:W-:Y:S01]  /*c1c0*/  ULDC.64 UR8, c[0x0][0xad8] ;  /* 0x0002b60000087ab9 */ /* 0x000fe20000000a00 */
[----:B------:R-:W-:Y:S01]  /*c1d0*/  UIADD3 UR7, UR7, UR5, URZ ;  /* 0x0000000507077290 */ /* 0x000fe2000fffe03f */
[-C--:B---3--:R-:W-:Y:S01]  /*c1e0*/  IMAD R3, R3, R14.reuse, RZ ;  /* 0x0000000e03037224 */ /* 0x088fe200078e02ff */
[----:B------:R-:W-:Y:S01]  /*c1f0*/  UIADD3 UR60, UR60, 0x1, URZ ;  /* 0x000000013c3c7890 */ /* 0x000fe2000fffe03f */
[----:B------:R-:W-:Y:S01]  /*c200*/  IMAD R13, R200, R13, R12 ;  /* 0x0000000dc80d7224 */ /* 0x000fe200078e020c */
[----:B------:R-:W-:Y:S01]  /*c210*/  UIADD3 UR4, UR4, 0x38820, URZ ;  /* 0x0003882004047890 */ /* 0x000fe2000fffe03f */
[C---:B------:R-:W-:Y:S01]  /*c220*/  IMAD R15, R0.reuse, R15, R3 ;  /* 0x0000000f000f7224 */ /* 0x040fe200078e0203 */
[----:B------:R-:W-:Y:S01]  /*c230*/  ULDC.64 UR10, c[0x0][0xa80] ;  /* 0x0002a000000a7ab9 */ /* 0x000fe20000000a00 */
[----:B------:R-:W-:Y:S01]  /*c240*/  IMAD.WIDE.U32 R2, R0, R14, UR6 ;  /* 0x0000000600027e25 */ /* 0x000fe2000f8e000e */
[----:B------:R-:W-:-:S03]  /*c250*/  SHF.R.S32.HI R0, RZ, 0x1f, R13 ;  /* 0x0000001fff007819 */ /* 0x000fc6000001140d */
[----:B------:R-:W-:Y:S02]  /*c260*/  IMAD.IADD R3, R3, 0x1, R15 ;  /* 0x0000000103037824 */ /* 0x000fe400078e020f */
[----:B------:R-:W-:Y:S02]  /*c270*/  IMAD R0, R0, UR8, RZ ;  /* 0x0000000800007c24 */ /* 0x000fe4000f8e02ff */
[----:B------:R-:W-:Y:S01]  /*c280*/  IMAD R135, R135, 0x80, R220 ;  /* 0x0000008087877824 */ /* 0x000fe200078e02dc */
[----:B------:R-:W-:Y:S01]  /*c290*/  ULDC UR5, c[0x0][0xc] ;  /* 0x0000030000057ab9 */ /* 0x000fe20000000800 */
[C---:B------:R-:W-:Y:S01]  /*c2a0*/  IMAD R15, R13.reuse, UR9, R0 ;  /* 0x000000090d0f7c24 */ /* 0x040fe2000f8e0200 */
[----:B------:R-:W-:Y:S01]  /*c2b0*/  UISETP.NE.AND UP0, UPT, UR60, 0x2, UPT ;  /* 0x000000023c00788c */ /* 0x000fe2000bf05270 */
[----:B------:R-:W-:Y:S01]  /*c2c0*/  IMAD.WIDE.U32 R2, R13, UR8, R2 ;  /* 0x000000080d027c25 */ /* 0x000fe2000f8e0002 */
[----:B------:R-:W-:Y:S01]  /*c2d0*/  UMOV UR6, 0x1 ;  /* 0x0000000100067882 */ /* 0x000fe20000000000 */
[----:B------:R-:W-:Y:S01]  /*c2e0*/  UIADD3 UR13, UR5, UR13, URZ ;  /* 0x0000000d050d7290 */ /* 0x000fe2000fffe03f */
[----:B------:R-:W-:Y:S01]  /*c2f0*/  ISETP.GE.AND P2, PT, R135, R24, PT ;  /* 0x000000188700720c */ /* 0x000fe20003f46270 */
[----:B------:R-:W-:Y:S01]  /*c300*/  UPRMT UR5, URZ, 0x654, UR4 ;  /* 0x000006543f057896 */ /* 0x000fe20008000004 */
[----:B------:R-:W-:Y:S01]  /*c310*/  IMAD.IADD R15, R3, 0x1, R15 ;  /* 0x00000001030f7824 */ /* 0x000fe200078e020f */
[----:B------:R-:W-:Y:S01]  /*c320*/  UPRMT UR4, UR6, 0x654, UR4 ;  /* 0x0000065406047896 */ /* 0x000fe20008000004 */
[----:B------:R-:W-:Y:S01]  /*c330*/  LEA R0, P0, R2, UR10, 0x1 ;  /* 0x0000000a02007c11 */ /* 0x000fe2000f8008ff */
[----:B------:R-:W-:Y:S01]  /*c340*/  USEL UR6, URZ, 0x1, UP0 ;  /* 0x000000013f067887 */ /* 0x000fe20008000000 */
[----:B------:R-:W-:-:S02]  /*c350*/  VIADD R13, R135, 0x20 ;  /* 0x00000020870d7836 */ /* 0x000fc40000000000 */
[----:B------:R-:W-:Y:S01]  /*c360*/  LEA.HI.X R25, R2, UR11, R15, 0x1, P0 ;  /* 0x0000000b02197c11 */ /* 0x000fe200080f0c0f */
[----:B------:R-:W-:Y:S01]  /*c370*/  ULOP3.LUT UR12, UR12, UR6, URZ, 0x3c, !UPT ;  /* 0x000000060c0c7292 */ /* 0x000fe2000f8e3c3f */
[----:B------:R-:W-:Y:S01]  /*c380*/  VIADD R3, R135, 0x40 ;  /* 0x0000004087037836 */ /* 0x000fe20000000000 */
[-C--:B------:R-:W-:Y:S01]  /*c390*/  ISETP.GE.AND P1, PT, R13, R24.reuse, PT ;  /* 0x000000180d00720c */ /* 0x080fe20003f26270 */
[----:B--2---:R-:W-:Y:S01]  /*c3a0*/  SYNCS.ARRIVE.TRANS64.RED.A1T0 RZ, [UR5], RZ ;  /* 0x000000ffffff79a7 */ /* 0x004fe20008100405 */
[----:B------:R-:W-:Y:S01]  /*c3b0*/  IMAD.U32 R216, RZ, RZ, UR13 ;  /* 0x0000000dffd87e24 */ /* 0x000fe2000f8e00ff */
[----:B------:R-:W-:Y:S01]  /*c3c0*/  USEL UR60, UR60, URZ, UP0 ;  /* 0x0000003f3c3c7287 */ /* 0x000fe20008000000 */
[----:B------:R0:W1:Y:S01]  /*c3d0*/  SHFL.IDX PT, R12, R0, RZ, 0x181f ;  /* 0x00181fff000c7589 */ /* 0x00006200000e0000 */
[----:B------:R-:W-:Y:S01]  /*c3e0*/  IMAD.U32 R16, RZ, RZ, UR12 ;  /* 0x0000000cff107e24 */ /* 0x000fe2000f8e00ff */
[----:B------:R-:W-:Y:S02]  /*c3f0*/  BSSY B0, `(.L_x_219) ;  /* 0x0000016000007945 */ /* 0x000fe40003800000 */
[----:B------:R0:W2:Y:S01]  /*c400*/  SHFL.IDX PT, R13, R25, RZ, 0x181f ;  /* 0x00181fff190d7589 */ /* 0x0000a200000e0000 */
[----:B------:R-:W-:Y:S01]  /*c410*/  SYNCS.ARRIVE.TRANS64.RED.A1T0 RZ, [UR4], RZ ;  /* 0x000000ffffff79a7 */ /* 0x000fe20008100404 */
[----:B------:R-:W-:Y:S01]  /*c420*/  ISETP.GE.AND P0, PT, R3, R24, PT ;  /* 0x000000180300720c */ /* 0x000fe20003f06270 */
[----:B------:R-:W-:-:S12]  /*c430*/  @P2 BRA `(.L_x_220) ;  /* 0x0000000000442947 */ /* 0x000fd80003800000 */
[----:B------:R-:W-:Y:S01]  /*c440*/  ULDC UR4, c[0x0][0xac8] ;  /* 0x0002b20000047ab9 */ /* 0x000fe20000000800 */
[----:B------:R-:W-:Y:S01]  /*c450*/  ULDC.64 UR6, c[0x0][0x208] ;  /* 0x0000820000067ab9 */ /* 0x000fe20000000a00 */
[----:B------:R-:W-:Y:S02]  /*c460*/  ISETP.GE.AND P4, PT, R214, UR4, PT ;  /* 0x00000004d6007c0c */ /* 0x000fe4000bf86270 */
[----:B------:R-:W-:Y:S02]  /*c470*/  ISETP.GE.AND P3, PT, R213, UR4, PT ;  /* 0x00000004d5007c0c */ /* 0x000fe4000bf66270 */
[----:B------:R-:W-:Y:S02]  /*c480*/  ISETP.GE.AND P2, PT, R212, UR4, PT ;  /* 0x00000004d4007c0c */ /* 0x000fe4000bf46270 */
[----:B------:R-:W-:-:S07]  /*c490*/  ISETP.GE.AND P5, PT, R17, UR4, PT ;  /* 0x0000000411007c0c */ /* 0x000fce000bfa6270 */
[----:B-1----:R-:W-:-:S04]  /*c4a0*/  @!P4 LEA R14, P6, R214, R12, 0x1 ;  /* 0x0000000cd60ec211 */ /* 0x002fc800078c08ff */
[----:B--2---:R-:W-:Y:S02]  /*c4b0*/  @!P4 LEA.HI.X R15, R214, R13, R231, 0x1, P6 ;  /* 0x0000000dd60fc211 */ /* 0x004fe400030f0ce7 */
[----:B0-----:R-:W-:Y:S01]  /*c4c0*/  @!P3 LEA R20, P6, R213, R12, 0x1 ;  /* 0x0000000cd514b211 */ /* 0x001fe200078c08ff */
        /* <DEDUP_REMOVED lines=8> */
.L_x_220:
[----:B------:R-:W-:Y:S05]  /*c550*/  BSYNC B0 ;  /* 0x0000000000007941 */ /* 0x000fea0003800000 */
.L_x_219:
[----:B---3-5:R3:W4:Y:S01]  /*c560*/  SHFL.IDX PT, R9, R25, 0x1, 0x181f ;  /* 0x00381f0019097f89 */ /* 0x02872200000e0000 */
        /* <DEDUP_REMOVED lines=10> */
[-C--:B-1----:R-:W-:Y:S02]  /*c610*/  @!P2 LEA R12, P5, R213, R8.reuse, 0x1 ;  /* 0x00000008d50ca211 */ /* 0x082fe400078a08ff */
[-C--:B----4-:R-:W-:Y:S02]  /*c620*/  @!P3 LEA.HI.X R11, R214, R9.reuse, R231, 0x1, P6 ;  /* 0x00000009d60bb211 */ /* 0x090fe400030f0ce7 */
[C---:B------:R-:W-:Y:S01]  /*c630*/  @!P1 LEA R14, P6, R212.reuse, R8, 0x1 ;  /* 0x00000008d40e9211 */ /* 0x040fe200078c08ff */
[----:B------:R-:W-:Y:S01]  /*c640*/  @!P4 IMAD.WIDE R2, R17, 0x2, R8 ;  /* 0x000000021102c825 */ /* 0x000fe200078e0208 */
[-C--:B--2---:R-:W-:Y:S02]  /*c650*/  @!P2 LEA.HI.X R13, R213, R9.reuse, R230, 0x1, P5 ;  /* 0x00000009d50da211 */ /* 0x084fe400028f0ce6 */
[----:B------:R-:W-:-:S02]  /*c660*/  @!P1 LEA.HI.X R15, R212, R9, R229, 0x1, P6 ;  /* 0x00000009d40f9211 */ /* 0x000fc400030f0ce5 */
[----:B------:R0:W-:Y:S04]  /*c670*/  @!P4 ST.E.128 desc[UR6][R2.64], R32 ;  /* 0x000000200200c985 */ /* 0x0001e8000c101d06 */
[----:B------:R0:W-:Y:S04]  /*c680*/  @!P3 ST.E.128 desc[UR6][R10.64], R64 ;  /* 0x000000400a00b985 */ /* 0x0001e8000c101d06 */
[----:B------:R0:W-:Y:S04]  /*c690*/  @!P2 ST.E.128 desc[UR6][R12.64], R120 ;  /* 0x000000780c00a985 */ /* 0x0001e8000c101d06 */
[----:B------:R0:W-:Y:S02]  /*c6a0*/  @!P1 ST.E.128 desc[UR6][R14.64], R116 ;  /* 0x000000740e009985 */ /* 0x0001e4000c101d06 */
.L_x_222:
[----:B------:R-:W-:Y:S05]  /*c6b0*/  BSYNC B0 ;  /* 0x0000000000007941 */ /* 0x000fea0003800000 */
.L_x_221:
[----:B----4-:R4:W1:Y:S01]  /*c6c0*/  SHFL.IDX PT, R9, R25, 0x2, 0x181f ;  /* 0x00581f0019097f89 */ /* 0x01086200000e0000 */
[----:B------:R-:W-:Y:S03]  /*c6d0*/  BSSY B0, `(.L_x_223) ;  /* 0x0000014000007945 */ /* 0x000fe60003800000 */
[----:B0-----:R4:W0:Y:S01]  /*c6e0*/  SHFL.IDX PT, R8, R0, 0x2, 0x181f ;  /* 0x00581f0000087f89 */ /* 0x00182200000e0000 */
        /* <DEDUP_REMOVED lines=8> */
[-C--:B-1----:R-:W-:Y:S02]  /*c770*/  @!P5 LEA R12, P1, R213, R8.reuse, 0x1 ;  /* 0x00000008d50cd211 */ /* 0x082fe400078208ff */
[----:B------:R-:W-:Y:S02]  /*c780*/  @!P6 LEA R14, P2, R212, R8, 0x1 ;  /* 0x00000008d40ee211 */ /* 0x000fe400078408ff */
[----:B------:R-:W-:Y:S01]  /*c790*/  @!P3 IMAD.WIDE R2, R17, 0x2, R8 ;  /* 0x000000021102b825 */ /* 0x000fe200078e0208 */
[-C--:B------:R-:W-:Y:S02]  /*c7a0*/  @!P4 LEA.HI.X R11, R214, R9.reuse, R231, 0x1, P0 ;  /* 0x00000009d60bc211 */ /* 0x080fe400000f0ce7 */
[-C--:B--2---:R-:W-:Y:S02]  /*c7b0*/  @!P5 LEA.HI.X R13, R213, R9.reuse, R230, 0x1, P1 ;  /* 0x00000009d50dd211 */ /* 0x084fe400008f0ce6 */
[----:B------:R-:W-:Y:S01]  /*c7c0*/  @!P6 LEA.HI.X R15, R212, R9, R229, 0x1, P2 ;  /* 0x00000009d40fe211 */ /* 0x000fe200010f0ce5 */
[----:B------:R0:W-:Y:S04]  /*c7d0*/  @!P3 ST.E.128 desc[UR6][R2.64], R36 ;  /* 0x000000240200b985 */ /* 0x0001e8000c101d06 */
[----:B------:R0:W-:Y:S04]  /*c7e0*/  @!P4 ST.E.128 desc[UR6][R10.64], R68 ;  /* 0x000000440a00c985 */ /* 0x0001e8000c101d06 */
[----:B------:R0:W-:Y:S04]  /*c7f0*/  @!P5 ST.E.128 desc[UR6][R12.64], R4 ;  /* 0x000000040c00d985 */ /* 0x0001e8000c101d06 */
[----:B------:R0:W-:Y:S02]  /*c800*/  @!P6 ST.E.128 desc[UR6][R14.64], R52 ;  /* 0x000000340e00e985 */ /* 0x0001e4000c101d06 */
.L_x_224:
[----:B------:R-:W-:Y:S05]  /*c810*/  BSYNC B0 ;  /* 0x0000000000007941 */ /* 0x000fea0003800000 */
.L_x_223:
        /* <DEDUP_REMOVED lines=20> */
[-C--:B-1----:R-:W-:Y:S02]  /*c960*/  @!P5 LEA.HI.X R9, R213, R5.reuse, R230, 0x1, P1 ;  /* 0x00000005d509d211 */ /* 0x082fe400008f0ce6 */
[----:B------:R-:W-:Y:S01]  /*c970*/  @!P6 LEA.HI.X R11, R212, R5, R229, 0x1, P2 ;  /* 0x00000005d40be211 */ /* 0x000fe200010f0ce5 */
[----:B------:R0:W-:Y:S04]  /*c980*/  @!P3 ST.E.128 desc[UR6][R2.64], R40 ;  /* 0x000000280200b985 */ /* 0x0001e8000c101d06 */
[----:B------:R0:W-:Y:S04]  /*c990*/  @!P4 ST.E.128 desc[UR6][R6.64], R108 ;  /* 0x0000006c0600c985 */ /* 0x0001e8000c101d06 */
[----:B------:R0:W-:Y:S04]  /*c9a0*/  @!P5 ST.E.128 desc[UR6][R8.64], R60 ;  /* 0x0000003c0800d985 */ /* 0x0001e8000c101d06 */
[----:B------:R0:W-:Y:S02]  /*c9b0*/  @!P6 ST.E.128 desc[UR6][R10.64], R128 ;  /* 0x000000800a00e985 */ /* 0x0001e4000c101d06 */
.L_x_226:
[----:B------:R-:W-:Y:S05]  /*c9c0*/  BSYNC B0 ;  /* 0x0000000000007941 */ /* 0x000fea0003800000 */
.L_x_225:
[----:B0--34-:R-:W0:Y:S01]  /*c9d0*/  LDC R0, c[0x0][0xc34] ;  /* 0x00030d00ff007b82 */ /* 0x019e220000000800 */
[----:B------:R-:W-:-:S13]  /*c9e0*/  R2UR UR4, R216 ;  /* 0x00000000d80472ca */ /* 0x000fda00000e0000 */
[----:B0-----:R-:W-:-:S13]  /*c9f0*/  ISETP.LE.AND P0, PT, R0, UR4, PT ;  /* 0x0000000400007c0c */ /* 0x001fda000bf03270 */
[----:B------:R-:W-:Y:S05]  /*ca00*/  @!P0 BRA `(.L_x_227) ;  /* 0xffffff4800408947 */ /* 0x000fea000383ffff */
[----:B------:R-:W-:Y:S05]  /*ca10*/  EXIT ;  /* 0x000000000000794d */ /* 0x000fea0003800000 */
.L_x_193:
        /* <DEDUP_REMOVED lines=10> */
[----:B------:R-:W2:Y:S01]  /*cac0*/  LDL R4, [R1+0x30] ;  /* 0x0000300001047983 */ /* 0x000ea20000100800 */
[----:B------:R-:W1:Y:S01]  /*cad0*/  S2UR UR4, SR_CgaCtaId ;  /* 0x00000000000479c3 */ /* 0x000e620000008800 */
[C---:B------:R-:W-:Y:S01]  /*cae0*/  IMAD.SHL.U32 R2, R0.reuse, 0x8, RZ ;  /* 0x0000000800027824 */ /* 0x040fe200078e00ff */
[C---:B------:R-:W-:Y:S01]  /*caf0*/  LOP3.LUT R5, R0.reuse, 0x7f, RZ, 0xc0, !PT ;  /* 0x0000007f00057812 */ /* 0x040fe200078ec0ff */
[----:B------:R-:W-:Y:S01]  /*cb00*/  UMOV UR36, 0x400 ;  /* 0x0000040000247882 */ /* 0x000fe20000000000 */
[----:B------:R-:W-:Y:S01]  /*cb10*/  LOP3.LUT P0, RZ, R0, 0x1f, RZ, 0xc0, !PT ;  /* 0x0000001f00ff7812 */ /* 0x000fe2000780c0ff */
[----:B------:R-:W-:Y:S01]  /*cb20*/  IMAD.MOV.U32 R19, RZ, RZ, RZ ;  /* 0x000000ffff137224 */ /* 0x000fe200078e00ff */
[----:B0-----:R-:W-:Y:S01]  /*cb30*/  LOP3.LUT R3, R2, 0x1f8, RZ, 0xc0, !PT ;  /* 0x000001f802037812 */ /* 0x001fe200078ec0ff */
[----:B------:R-:W-:Y:S01]  /*cb40*/  ULDC.64 UR38, c[0x0][0x198] ;  /* 0x0000660000267ab9 */ /* 0x000fe20000000a00 */
[C---:B------:R-:W-:Y:S01]  /*cb50*/  ISETP.NE.AND P1, PT, R5.reuse, RZ, PT ;  /* 0x000000ff0500720c */ /* 0x040fe20003f25270 */
[----:B------:R-:W-:Y:S01]  /*cb60*/  ULDC UR40, c[0x0][0xc] ;  /* 0x0000030000287ab9 */ /* 0x000fe20000000800 */
[----:B------:R-:W-:-:S02]  /*cb70*/  ISETP.NE.OR P0, PT, R5, RZ, !P0 ;  /* 0x000000ff0500720c */ /* 0x000fc40004705670 */
[----:B------:R-:W-:Y:S02]  /*cb80*/  LOP3.LUT R18, R18, 0xfffffffe, RZ, 0xc0, !PT ;  /* 0xfffffffe12127812 */ /* 0x000fe400078ec0ff */
[----:B------:R-:W-:-:S07]  /*cb90*/  LOP3.LUT R2, R2, 0x38, RZ, 0xc0, !PT ;  /* 0x0000003802027812 */ /* 0x000fce00078ec0ff */
[----:B------:R-:W-:Y:S01]  /*cba0*/  @P1 LOP3.LUT R18, R18, 0x1, RZ, 0xfc, !PT ;  /* 0x0000000112121812 */ /* 0x000fe200078efcff */
[----:B-1----:R-:W-:-:S03]  /*cbb0*/  ULEA UR36, UR4, UR36, 0x18 ;  /* 0x0000002404247291 */ /* 0x002fc6000f8ec03f */
[----:B------:R-:W-:-:S04]  /*cbc0*/  LOP3.LUT R18, R18, 0xfffffffd, RZ, 0xc0, !PT ;  /* 0xfffffffd12127812 */ /* 0x000fc800078ec0ff */
[----:B------:R-:W-:Y:S02]  /*cbd0*/  @P0 LOP3.LUT R18, R18, 0x2, RZ, 0xfc, !PT ;  /* 0x0000000212120812 */ /* 0x000fe400078efcff */
[----:B--2---:R-:W-:Y:S02]  /*cbe0*/  R2UR UR5, R4 ;  /* 0x00000000040572ca */ /* 0x004fe400000e0000 */
[----:B------:R-:W-:Y:S01]  /*cbf0*/  LOP3.LUT R4, R3, 0x38, R0, 0x78, !PT ;  /* 0x0000003803047812 */ /* 0x000fe200078e7800 */
[----:B------:R-:W-:Y:S02]  /*cc00*/  IMAD.SHL.U32 R3, R5, 0x8, RZ ;  /* 0x0000000805037824 */ /* 0x000fe400078e00ff */
[----:B------:R-:W-:-:S03]  /*cc10*/  IMAD.SHL.U32 R0, R0, 0x10, RZ ;  /* 0x0000001000007824 */ /* 0x000fc600078e00ff */
[----:B------:R-:W-:Y:S02]  /*cc20*/  LOP3.LUT R3, R4, 0x200, R3, 0xf8, !PT ;  /* 0x0000020004037812 */ /* 0x000fe400078ef803 */
[----:B------:R-:W-:-:S03]  /*cc30*/  SHF.R.U32.HI R4, RZ, 0x3, R5 ;  /* 0x00000003ff047819 */ /* 0x000fc60000011605 */
[----:B------:R-:W-:Y:S01]  /*cc40*/  ULOP3.LUT UR37, UR5, 0x2, URZ, 0xfc, !UPT ;  /* 0x0000000205257892 */ /* 0x000fe2000f8efc3f */
[----:B------:R-:W0:Y:S01]  /*cc50*/  S2UR UR5, SR_CTAID.X ;  /* 0x00000000000579c3 */ /* 0x000e220000002500 */
[----:B------:R-:W-:Y:S02]  /*cc60*/  LOP3.LUT R4, R4, 0x70, R0, 0xf8, !PT ;  /* 0x0000007004047812 */ /* 0x000fe400078ef800 */
[----:B------:R-:W-:Y:S02]  /*cc70*/  LEA R0, R3, UR36, 0x1 ;  /* 0x0000002403007c11 */ /* 0x000fe4000f8e08ff */
[----:B------:R-:W-:-:S03]  /*cc80*/  LOP3.LUT R4, R2, 0x40, RZ, 0xfc, !PT ;  /* 0x0000004002047812 */ /* 0x000fc600078efcff */
[----:B------:R1:W-:Y:S02]  /*cc90*/  STL [R1+0x10], R0 ;  /* 0x0000100001007387 */ /* 0x0003e40000100800 */
[----:B-1----:R-:W-:Y:S02]  /*cca0*/  IMAD.MOV.U32 R0, RZ, RZ, 0x1 ;  /* 0x00000001ff007424 */ /* 0x002fe400078e00ff */
[----:B0-----:R-:W-:-:S05]  /*ccb0*/  IMAD.U32 R3, RZ, RZ, UR5 ;  /* 0x00000005ff037e24 */ /* 0x001fca000f8e00ff */
[----:B------:R0:W-:Y:S04]  /*ccc0*/  STL [R1+0x24], R3 ;  /* 0x0000240301007387 */ /* 0x0001e80000100800 */
[----:B------:R-:W-:Y:S04]  /*ccd0*/  STL [R1+0x2c], RZ ;  /* 0x00002cff01007387 */ /* 0x000fe80000100800 */
[----:B------:R1:W-:Y:S01]  /*cce0*/  STL [R1], R0 ;  /* 0x0000000001007387 */ /* 0x0003e20000100800 */
[C---:B0-----:R-:W-:Y:S02]  /*ccf0*/  LOP3.LUT R3, R2.reuse, 0x80, RZ, 0xfc, !PT ;  /* 0x0000008002037812 */ /* 0x041fe400078efcff */
[----:B-1----:R-:W-:-:S07]  /*cd00*/  LOP3.LUT R0, R2, 0xc0, RZ, 0xfc, !PT ;  /* 0x000000c002007812 */ /* 0x002fce00078efcff */
.L_x_323:
[----:B------:R-:W2:Y:S01]  /*cd10*/  LDL R2, [R1+0x24] ;  /* 0x0000240001027983 */ /* 0x000ea20000100800 */
[----:B0-----:R-:W0:Y:S01]  /*cd20*/  LDC R0, c[0x0][0xc38] ;  /* 0x00030e00ff007b82 */ /* 0x001e220000000800 */
[----:B------:R-:W-:Y:S05]  /*cd30*/  YIELD ;  /* 0x0000000000007946 */ /* 0x000fea0003800000 */
[----:B------:R-:W-:Y:S02]  /*cd40*/  ULDC.64 UR4, c[0x0][0x418] ;  /* 0x0001060000047ab9 */ /* 0x000fe40000000a00 */
[----:B------:R-:W1:Y:S01]  /*cd50*/  LDC R16, c[0x0][0xc44] ;  /* 0x00031100ff107b82 */ /* 0x000e620000000800 */
[----:B------:R-:W-:-:S03]  /*cd60*/  UISETP.NE.U32.AND UP0, UPT, UR4, URZ, UPT ;  /* 0x0000003f0400728c */ /* 0x000fc6000bf05070 */
[----:B------:R-:W-:Y:S01]  /*cd70*/  ULDC UR4, c[0x0][0x424] ;  /* 0x0001090000047ab9 */ /* 0x000fe20000000800 */
[----:B------:R-:W-:-:S04]  /*cd80*/  UISETP.NE.AND.EX UP0, UPT, UR5, URZ, UPT, UP0 ;  /* 0x0000003f0500728c */ /* 0x000fc8000bf05300 */
[----:B------:R-:W-:Y:S01]  /*cd90*/  USEL UR4, UR4, 0x1, UP0 ;  /* 0x0000000104047887 */ /* 0x000fe20008000000 */
[----:B0-----:R-:W-:Y:S02]  /*cda0*/  ISETP.NE.AND P0, PT, R0, 0x1, PT ;  /* 0x000000010000780c */ /* 0x001fe40003f05270 */
[----:B-1----:R-:W-:-:S11]  /*cdb0*/  ISETP.NE.AND P1, PT, R16, 0x1, PT ;  /* 0x000000011000780c */ /* 0x002fd60003f25270 */
[----:B------:R-:W2:Y:S08]  /*cdc0*/  @P0 LDC R0, c[0x0][0xc3c] ;  /* 0x00030f00ff000b82 */ /* 0x000eb00000000800 */
[----:B------:R-:W0:Y:S01]  /*cdd0*/  @P0 LDC R3, c[0x0][0xc40] ;  /* 0x00031000ff030b82 */ /* 0x000e220000000800 */
[----:B--2---:R-:W-:-:S04]  /*cde0*/  @P0 IMAD.HI.U32 R0, R2, R0, RZ ;  /* 0x0000000002000227 */ /* 0x004fc800078e00ff */
[----:B------:R-:W-:Y:S01]  /*cdf0*/  IMAD.MOV.U32 R4, RZ, RZ, R2 ;  /* 0x000000ffff047224 */ /* 0x000fe200078e0002 */
[----:B0-----:R-:W-:Y:S02]  /*ce00*/  @P0 SHF.R.U32.HI R4, RZ, R3, R0 ;  /* 0x00000003ff040219 */ /* 0x001fe40000011600 */
[----:B------:R-:W0:Y:S03]  /*ce10*/  @P1 LDC.64 R2, c[0x0][0xc48] ;  /* 0x00031200ff021b82 */ /* 0x000e260000000a00 */
[----:B------:R-:W-:Y:S01]  /*ce20*/  IMAD.MOV.U32 R5, RZ, RZ, R4 ;  /* 0x000000ffff057224 */ /* 0x000fe200078e0004 */
[----:B------:R-:W-:Y:S04]  /*ce30*/  STL [R1+0x1c], R4 ;  /* 0x00001c0401007387 */ /* 0x000fe80000100800 */
[----:B------:R-:W1:Y:S01]  /*ce40*/  LDC R0, c[0x0][0x2f0] ;  /* 0x0000bc00ff007b82 */ /* 0x000e620000000800 */
[----:B0-----:R-:W-:-:S05]  /*ce50*/  @P1 IMAD.HI.U32 R2, R4, R2, RZ ;  /* 0x0000000204021227 */ /* 0x001fca00078e00ff */
[----:B------:R-:W-:Y:S01]  /*ce60*/  @P1 SHF.R.U32.HI R5, RZ, R3, R2 ;  /* 0x00000003ff051219 */ /* 0x000fe20000011602 */
[----:B-1----:R-:W-:Y:S01]  /*ce70*/  IMAD R0, R0, UR4, RZ ;  /* 0x0000000400007c24 */ /* 0x002fe2000f8e02ff */
[----:B------:R-:W-:-:S03]  /*ce80*/  UIADD3 UR4, UR36, 0x24400, URZ ;  /* 0x0002440024047890 */ /* 0x000fc6000fffe03f */
[----:B------:R-:W-:Y:S01]  /*ce90*/  STL [R1+0x14], R5 ;  /* 0x0000140501007387 */ /* 0x000fe20000100800 */
[----:B------:R-:W-:Y:S01]  /*cea0*/  IMAD.MOV R3, RZ, RZ, -R5 ;  /* 0x000000ffff037224 */ /* 0x000fe200078e0a05 */
[----:B------:R-:W-:Y:S02]  /*ceb0*/  ULOP3.LUT UP0, URZ, UR4, 0x3ff, URZ, 0xc0, !UPT ;  /* 0x000003ff043f7892 */ /* 0x000fe4000f80c03f */
[----:B------:R0:W-:Y:S01]  /*cec0*/  STL [R1+0x28], R0 ;  /* 0x0000280001007387 */ /* 0x0001e20000100800 */
[----:B------:R-:W-:-:S03]  /*ced0*/  IMAD R16, R16, R3, R4 ;  /* 0x0000000310107224 */ /* 0x000fc600078e0204 */
[----:B------:R-:W-:Y:S01]  /*cee0*/  PLOP3.LUT P0, PT, PT, PT, UP0, 0x80, 0x0 ;  /* 0x000000000000781c */ /* 0x000fe20003f0f008 */
[----:B0-----:R-:W-:-:S04]  /*cef0*/  VIADD R0, R0, 0x4f ;  /* 0x0000004f00007836 */ /* 0x001fc80000000000 */
[----:B------:R-:W-:-:S05]  /*cf00*/  IMAD.HI R0, R0, 0x66666667, RZ ;  /* 0x6666666700007827 */ /* 0x000fca00078e02ff */
[----:B------:R-:W-:-:S04]  /*cf10*/  SHF.R.U32.HI R2, RZ, 0x1f, R0 ;  /* 0x0000001fff027819 */ /* 0x000fc80000011600 */
[----:B------:R-:W-:-:S05]  /*cf20*/  LEA.HI.SX32 R0, R0, R2, 0x1b ;  /* 0x0000000200007211 */ /* 0x000fca00078fdaff */
[----:B------:R0:W-:Y:S01]  /*cf30*/  STL [R1+0x20], R0 ;  /* 0x0000200001007387 */ /* 0x0001e20000100800 */
[----:B------:R-:W-:Y:S05]  /*cf40*/  @!P0 BRA `(.L_x_229) ;  /* 0x0000000000408947 */ /* 0x000fea0003800000 */
[----:B------:R-:W-:Y:S01]  /*cf50*/  MOV R2, 0x0 ;  /* 0x0000000000027802 */ /* 0x000fe20000000f00 */
[----:B------:R-:W-:Y:S01]  /*cf60*/  ULDC.64 UR6, c[0x4][0xa8] ;  /* 0x01002a0000067ab9 */ /* 0x000fe20000000a00 */
[----:B------:R-:W-:Y:S01]  /*cf70*/  ULDC.64 UR8, c[0x4][0xb0] ;  /* 0x01002c0000087ab9 */ /* 0x000fe20000000a00 */
[----:B------:R-:W-:Y:S01]  /*cf80*/  ULDC.64 UR4, c[0x4][0x8] ;  /* 0x0100020000047ab9 */ /* 0x000fe20000000a00 */
[----:B------:R-:W-:Y:S02]  /*cf90*/  IMAD.U32 R4, RZ, RZ, UR6 ;  /* 0x00000006ff047e24 */ /* 0x000fe4000f8e00ff */
[----:B------:R-:W1:Y:S01]  /*cfa0*/  LDC.64 R2, c[0x4][R2] ;  /* 0x0100000002027b82 */ /* 0x000e620000000a00 */
[----:B------:R-:W-:Y:S02]  /*cfb0*/  IMAD.U32 R5, RZ, RZ, UR7 ;  /* 0x00000007ff057e24 */ /* 0x000fe4000f8e00ff */
[----:B------:R-:W-:Y:S02]  /*cfc0*/  IMAD.U32 R6, RZ, RZ, UR8 ;  /* 0x00000008ff067e24 */ /* 0x000fe4000f8e00ff */
[----:B------:R-:W-:-:S02]  /*cfd0*/  IMAD.U32 R7, RZ, RZ, UR9 ;  /* 0x00000009ff077e24 */ /* 0x000fc4000f8e00ff */
[----:B------:R-:W-:Y:S02]  /*cfe0*/  IMAD.U32 R10, RZ, RZ, UR4 ;  /* 0x00000004ff0a7e24 */ /* 0x000fe4000f8e00ff */
[----:B------:R-:W-:Y:S02]  /*cff0*/  IMAD.U32 R11, RZ, RZ, UR5 ;  /* 0x00000005ff0b7e24 */ /* 0x000fe4000f8e00ff */
[----:B------:R-:W-:Y:S02]  /*d000*/  IMAD.MOV.U32 R8, RZ, RZ, 0x70 ;  /* 0x00000070ff087424 */ /* 0x000fe400078e00ff */
[----:B------:R-:W-:Y:S02]  /*d010*/  IMAD.MOV.U32 R12, RZ, RZ, 0x1 ;  /* 0x00000001ff0c7424 */ /* 0x000fe400078e00ff */
[----:B------:R-:W-:-:S07]  /*d020*/  IMAD.MOV.U32 R13, RZ, RZ, RZ ;  /* 0x000000ffff0d7224 */ /* 0x000fce00078e00ff */
[----:B------:R-:W-:-:S07]  /*d030*/  LEPC R20, `(.L_x_229) ;  /* 0x000000001014794e */ /* 0x000fce0000000000 */
[----:B01----:R-:W-:Y:S05]  /*d040*/  CALL.ABS.NOINC R2 ;  /* 0x0000000002007343 */ /* 0x003fea0003c00000 */
.L_x_229:
        /* <DEDUP_REMOVED lines=8> */
[----:B------:R1:W2:Y:S01]  /*d0d0*/  LDC.64 R2, c[0x4][R17] ;  /* 0x0100000011027b82 */ /* 0x0002a20000000a00 */
[----:B------:R-:W-:Y:S02]  /*d0e0*/  IMAD.U32 R4, RZ, RZ, UR6 ;  /* 0x00000006ff047e24 */ /* 0x000fe4000f8e00ff */
[----:B------:R-:W-:Y:S02]  /*d0f0*/  IMAD.U32 R5, RZ, RZ, UR7 ;  /* 0x00000007ff057e24 */ /* 0x000fe4000f8e00ff */
[----:B------:R-:W-:Y:S02]  /*d100*/  IMAD.U32 R6, RZ, RZ, UR8 ;  /* 0x00000008ff067e24 */ /* 0x000fe4000f8e00ff */
[----:B------:R-:W-:-:S02]  /*d110*/  IMAD.U32 R7, RZ, RZ, UR9 ;  /* 0x00000009ff077e24 */ /* 0x000fc4000f8e00ff */
[----:B------:R-:W-:Y:S02]  /*d120*/  IMAD.U32 R10, RZ, RZ, UR4 ;  /* 0x00000004ff0a7e24 */ /* 0x000fe4000f8e00ff */
[----:B------:R-:W-:Y:S02]  /*d130*/  IMAD.U32 R11, RZ, RZ, UR5 ;  /* 0x00000005ff0b7e24 */ /* 0x000fe4000f8e00ff */
[----:B------:R-:W-:Y:S02]  /*d140*/  IMAD.MOV.U32 R8, RZ, RZ, 0x70 ;  /* 0x00000070ff087424 */ /* 0x000fe400078e00ff */
[----:B------:R-:W-:Y:S02]  /*d150*/  IMAD.MOV.U32 R12, RZ, RZ, 0x1 ;  /* 0x00000001ff0c7424 */ /* 0x000fe400078e00ff */
[----:B-1----:R-:W-:-:S07]  /*d160*/  IMAD.MOV.U32 R13, RZ, RZ, RZ ;  /* 0x000000ffff0d7224 */ /* 0x002fce00078e00ff */
[----:B------:R-:W-:-:S07]  /*d170*/  LEPC R20, `(.L_x_231) ;  /* 0x000000001014794e */ /* 0x000fce0000000000 */
[----:B0-2---:R-:W-:Y:S05]  /*d180*/  CALL.ABS.NOINC R2 ;  /* 0x0000000002007343 */ /* 0x005fea0003c00000 */
.L_x_231:
[----:B------:R0:W1:Y:S01]  /*d190*/  LDC.64 R2, c[0x4][R17] ;  /* 0x0100000011027b82 */ /* 0x0000620000000a00 */
[----:B------:R-:W-:Y:S01]  /*d1a0*/  ULDC.64 UR6, c[0x4][0xa8] ;  /* 0x01002a0000067ab9 */ /* 0x000fe20000000a00 */
[----:B------:R-:W-:Y:S01]  /*d1b0*/  ULDC.64 UR8, c[0x4][0xb0] ;  /* 0x01002c0000087ab9 */ /* 0x000fe20000000a00 */
[----:B------:R-:W-:Y:S01]  /*d1c0*/  ULDC.64 UR4, c[0x4][0x18] ;  /* 0x0100060000047ab9 */ /* 0x000fe20000000a00 */
        /* <DEDUP_REMOVED lines=8> */
[----:B0-----:R-:W-:-:S07]  /*d250*/  IMAD.MOV.U32 R13, RZ, RZ, RZ ;  /* 0x000000ffff0d7224 */ /* 0x001fce00078e00ff */
[----:B------:R-:W-:-:S07]  /*d260*/  LEPC R20, `(.L_x_230) ;  /* 0x000000001014794e */ /* 0x000fce0000000000 */
[----:B-1----:R-:W-:Y:S05]  /*d270*/  CALL.ABS.NOINC R2 ;  /* 0x0000000002007343 */ /* 0x002fea0003c00000 */
.L_x_230:
[----:B------:R-:W2:Y:S01]  /*d280*/  LDL R2, [R1+0x20] ;  /* 0x0000200001027983 */ /* 0x000ea20000100800 */
[----:B------:R-:W-:-:S03]  /*d290*/  ULDC.64 UR4, c[0x0][0x9f8] ;  /* 0x00027e0000047ab9 */ /* 0x000fc60000000a00 */
[----:B0-----:R-:W3:Y:S01]  /*d2a0*/  LDL R0, [R1+0x14] ;  /* 0x0000140001007983 */ /* 0x001ee20000100800 */
[----:B------:R-:W-:Y:S01]  /*d2b0*/  ISETP.NE.U32.AND P0, PT, RZ, UR4, PT ;  /* 0x00000004ff007c0c */ /* 0x000fe2000bf05070 */
[----:B------:R-:W-:-:S03]  /*d2c0*/  ULDC.64 UR6, c[0x0][0x208] ;  /* 0x0000820000067ab9 */ /* 0x000fc60000000a00 */
[----:B------:R-:W-:Y:S01]  /*d2d0*/  ISETP.NE.AND.EX P0, PT, RZ, UR5, PT, P0 ;  /* 0x00000005ff007c0c */ /* 0x000fe2000bf05300 */
[----:B--2---:R-:W-:-:S12]  /*d2e0*/  IMAD.MOV.U32 R17, RZ, RZ, R2 ;  /* 0x000000ffff117224 */ /* 0x004fd800078e0002 */
[----:B------:R-:W3:Y:S02]  /*d2f0*/  @P0 LDC.64 R2, c[0x0][0x9f8] ;  /* 0x00027e00ff020b82 */ /* 0x000ee40000000a00 */
[----:B---3--:R-:W-:-:S05]  /*d300*/  @P0 IMAD.WIDE R2, R0, 0x4, R2 ;  /* 0x0000000400020825 */ /* 0x008fca00078e0202 */
[----:B------:R0:W2:Y:S01]  /*d310*/  @P0 LDG.E R0, desc[UR6][R2.64] ;  /* 0x0000000602000981 */ /* 0x0000a2000c1e1900 */
[----:B------:R-:W-:Y:S01]  /*d320*/  VIADD R9, R17, 0xffffffff ;  /* 0xffffffff11097836 */ /* 0x000fe20000000000 */
[----:B------:R-:W-:Y:S01]  /*d330*/  UMOV UR4, 0xffffffff ;  /* 0xffffffff00047882 */ /* 0x000fe20000000000 */
[----:B------:R-:W-:-:S03]  /*d340*/  LOP3.LUT R18, R18, 0xfffffffb, RZ, 0xc0, !PT ;  /* 0xfffffffb12127812 */ /* 0x000fc600078ec0ff */
[----:B------:R1:W-:Y:S01]  /*d350*/  STL [R1+0x18], R9 ;  /* 0x0000180901007387 */ /* 0x0003e20000100800 */
[----:B0-----:R-:W0:Y:S02]  /*d360*/  LDC.64 R2, c[0x0][0x418] ;  /* 0x00010600ff027b82 */ /* 0x001e240000000a00 */
[----:B0-----:R-:W-:-:S04]  /*d370*/  ISETP.NE.U32.AND P0, PT, R2, RZ, PT ;  /* 0x000000ff0200720c */ /* 0x001fc80003f05070 */
[----:B------:R-:W-:-:S13]  /*d380*/  ISETP.NE.AND.EX P1, PT, R3, RZ, PT, P0 ;  /* 0x000000ff0300720c */ /* 0x000fda0003f25300 */
[----:B------:R-:W-:Y:S02]  /*d390*/  @P1 LOP3.LUT R18, R18, 0x4, RZ, 0xfc, !PT ;  /* 0x0000000412121812 */ /* 0x000fe400078efcff */
[----:B--2---:R-:W-:Y:S01]  /*d3a0*/  SHF.R.S32.HI R8, RZ, 0x1f, R0 ;  /* 0x0000001fff087819 */ /* 0x004fe20000011400 */
[----:B------:R1:W-:Y:S01]  /*d3b0*/  STL [R1+0x8], R0 ;  /* 0x0000080001007387 */ /* 0x0003e20000100800 */
[----:B------:R-:W-:-:S03]  /*d3c0*/  SEL R17, R0, RZ, !P1 ;  /* 0x000000ff00117207 */ /* 0x000fc60004800000 */
[----:B------:R1:W-:Y:S01]  /*d3d0*/  STL [R1+0xc], R8 ;  /* 0x00000c0801007387 */ /* 0x0003e20000100800 */
[----:B------:R-:W-:Y:S05]  /*d3e0*/  BRA.DIV UR4, `(.L_x_232) ;  /* 0x0000004e04707947 */ /* 0x000fea000b800000 */
[----:B------:R-:W0:Y:S02]  /*d3f0*/  S2R R4, SR_TID.X ;  /* 0x0000000000047919 */ /* 0x000e240000002100 */
[----:B0-----:R-:W-:-:S04]  /*d400*/  SHF.R.U32.HI R4, RZ, 0x5, R4 ;  /* 0x00000005ff047819 */ /* 0x001fc80000011604 */
[----:B------:R-:W-:-:S05]  /*d410*/  LOP3.LUT R4, R4, 0x3, RZ, 0xc0, !PT ;  /* 0x0000000304047812 */ /* 0x000fca00078ec0ff */
[----:B------:R0:W2:Y:S02]  /*d420*/  SHFL.IDX PT, R14, R4, RZ, 0x1f ;  /* 0x00001fff040e7589 */ /* 0x0000a400000e0000 */
.L_x_339:
[----:B--2---:R-:W-:Y:S02]  /*d430*/  ISETP.NE.AND P0, PT, R14, RZ, PT ;  /* 0x000000ff0e00720c */ /* 0x004fe40003f05270 */
[----:B------:R-:W-:Y:S02]  /*d440*/  PLOP3.LUT P2, PT, PT, PT, PT, 0x8, 0x0 ;  /* 0x000000000000781c */ /* 0x000fe40003f4e170 */
[----:B------:R-:W-:-:S11]  /*d450*/  LOP3.LUT R18, R18, 0xfffffff7, RZ, 0xc0, !PT ;  /* 0xfffffff712127812 */ /* 0x000fd600078ec0ff */
[----:B------:R-:W-:Y:S01]  /*d460*/  @P2 LOP3.LUT R18, R18, 0x8, RZ, 0xfc, !PT ;  /* 0x0000000812122812 */ /* 0x000fe200078efcff */
[----:B------:R-:W-:Y:S06]  /*d470*/  @P0 BRA `(.L_x_233) ;  /* 0x0000000400600947 */ /* 0x000fec0003800000 */
[----:B------:R-:W-:-:S03]  /*d480*/  UMOV UR4, 0xffffffff ;  /* 0xffffffff00047882 */ /* 0x000fc60000000000 */
[----:B------:R-:W-:Y:S05]  /*d490*/  BRA.DIV UR4, `(.L_x_234) ;  /* 0x0000004e04787947 */ /* 0x000fea000b800000 */
[----:B------:R-:W-:-:S13]  /*d4a0*/  ELECT P6, URZ, PT ;  /* 0x00000000003f782f */ /* 0x000fda00038c0000 */
.L_x_342:
[----:B------:R-:W-:Y:S05]  /*d4b0*/  @!P6 BRA `(.L_x_233) ;  /* 0x000000040050e947 */ /* 0x000fea0003800000 */
[----:B------:R2:W-:Y:S01]  /*d4c0*/  STL [R1+0x4], R9 ;  /* 0x0000040901007387 */ /* 0x0005e20000100800 */
[----:B------:R-:W-:Y:S05]  /*d4d0*/  @!P1 BRA `(.L_x_235) ;  /* 0x00000000004c9947 */ /* 0x000fea0003800000 */
[----:B------:R-:W3:Y:S01]  /*d4e0*/  LDC R7, c[0x0][0x43c] ;  /* 0x00010f00ff077b82 */ /* 0x000ee20000000800 */
[----:B------:R-:W-:Y:S01]  /*d4f0*/  ULDC.64 UR4, c[0x0][0x428] ;  /* 0x00010a0000047ab9 */ /* 0x000fe20000000a00 */
[----:B------:R-:W-:Y:S01]  /*d500*/  ULDC.64 UR6, c[0x0][0x208] ;  /* 0x0000820000067ab9 */ /* 0x000fe20000000a00 */
[----:B---3--:R-:W-:-:S13]  /*d510*/  ISETP.NE.AND P0, PT, R7, 0x1, PT ;  /* 0x000000010700780c */ /* 0x008fda0003f05270 */
[----:B0-----:R-:W0:Y:S02]  /*d520*/  @P0 LDC.64 R4, c[0x0][0x440] ;  /* 0x00011000ff040b82 */ /* 0x001e240000000a00 */
[----:B0-----:R-:W-:-:S04]  /*d530*/  @P0 IMAD.HI.U32 R6, R9, R4, RZ ;  /* 0x0000000409060227 */ /* 0x001fc800078e00ff */
[----:B------:R-:W-:Y:S01]  /*d540*/  IMAD.MOV.U32 R4, RZ, RZ, R9 ;  /* 0x000000ffff047224 */ /* 0x000fe200078e0009 */
[----:B------:R-:W-:-:S05]  /*d550*/  @P0 SHF.R.U32.HI R4, RZ, R5, R6 ;  /* 0x00000005ff040219 */ /* 0x000fca0000011606 */
[----:B------:R-:W-:-:S04]  /*d560*/  IMAD.MOV R5, RZ, RZ, -R4 ;  /* 0x000000ffff057224 */ /* 0x000fc800078e0a04 */
[----:B------:R-:W-:Y:S01]  /*d570*/  IMAD R6, R7, R5, R9 ;  /* 0x0000000507067224 */ /* 0x000fe200078e0209 */
[----:B------:R-:W-:-:S04]  /*d580*/  SHF.R.S32.HI R5, RZ, 0x1f, R4 ;  /* 0x0000001fff057819 */ /* 0x000fc80000011404 */
[----:B------:R0:W-:Y:S01]  /*d590*/  STL [R1+0x4], R6 ;  /* 0x0000040601007387 */ /* 0x0001e20000100800 */
[----:B------:R-:W-:-:S03]  /*d5a0*/  IMAD.WIDE.U32 R4, R0, UR4, R4 ;  /* 0x0000000400047c25 */ /* 0x000fc6000f8e0004 */
[----:B------:R-:W-:Y:S01]  /*d5b0*/  LEA R2, P0, R4, R2, 0x2 ;  /* 0x0000000204027211 */ /* 0x000fe200078010ff */
[----:B0-----:R-:W-:-:S04]  /*d5c0*/  IMAD R6, R8, UR4, RZ ;  /* 0x0000000408067c24 */ /* 0x001fc8000f8e02ff */
[----:B-1----:R-:W-:-:S04]  /*d5d0*/  IMAD R0, R0, UR5, R6 ;  /* 0x0000000500007c24 */ /* 0x002fc8000f8e0206 */
[----:B------:R-:W-:-:S05]  /*d5e0*/  IMAD.IADD R0, R5, 0x1, R0 ;  /* 0x0000000105007824 */ /* 0x000fca00078e0200 */
[----:B------:R-:W-:-:S05]  /*d5f0*/  LEA.HI.X R3, R4, R3, R0, 0x2, P0 ;  /* 0x0000000304037211 */ /* 0x000fca00000f1400 */
[----:B------:R3:W5:Y:S02]  /*d600*/  LDG.E R0, desc[UR6][R2.64] ;  /* 0x0000000602007981 */ /* 0x000764000c1e1900 */
.L_x_235:
[----:B---3--:R-:W3:Y:S01]  /*d610*/  LDL R3, [R1] ;  /* 0x0000000001037983 */ /* 0x008ee20000100800 */
[----:B------:R-:W-:Y:S02]  /*d620*/  LEA R2, R19, UR36, 0x3 ;  /* 0x0000002413027c11 */ /* 0x000fe4000f8e18ff */
[----:B---3--:R-:W-:-:S04]  /*d630*/  SHF.L.U32 R3, R3, 0x1f, RZ ;  /* 0x0000001f03037819 */ /* 0x008fc800000006ff */
[----:B------:R-:W3:Y:S02]  /*d640*/  SYNCS.PHASECHK.TRANS64.TRYWAIT P0, [R2+URZ+0x38840], R3 ;  /* 0x03884003020075a7 */ /* 0x000ee4000800017f */
[----:B---3--:R-:W-:Y:S05]  /*d650*/  @!P0 BRA `(.L_x_236) ;  /* 0x0000004c00288947 */ /* 0x008fea0003800000 */
.L_x_343:
[----:B0-----:R-:W0:Y:S01]  /*d660*/  S2R R4, SR_TID.X ;  /* 0x0000000000047919 */ /* 0x001e220000002100 */
[----:B------:R-:W-:-:S04]  /*d670*/  UPRMT UR4, UR37, 0x9910, URZ ;  /* 0x0000991025047896 */ /* 0x000fc8000800003f */
[----:B------:R-:W-:Y:S01]  /*d680*/  UISETP.NE.AND UP0, UPT, UR4, 0x2, UPT ;  /* 0x000000020400788c */ /* 0x000fe2000bf05270 */
[----:B0-----:R-:W-:-:S04]  /*d690*/  LOP3.LUT R4, R4, 0x7f, RZ, 0xc0, !PT ;  /* 0x0000007f04047812 */ /* 0x001fc800078ec0ff */
[----:B------:R-:W-:-:S13]  /*d6a0*/  ISETP.NE.AND P0, PT, R4, RZ, PT ;  /* 0x000000ff0400720c */ /* 0x000fda0003f05270 */
[----:B---3--:R-:W-:-:S04]  /*d6b0*/  @!P0 IMAD.MOV.U32 R3, RZ, RZ, 0xa000 ;  /* 0x0000a000ff038424 */ /* 0x008fc800078e00ff */
[----:B------:R0:W-:Y:S01]  /*d6c0*/  @!P0 SYNCS.ARRIVE.TRANS64 RZ, [R2+URZ+0x38830], R3 ;  /* 0x0388300302ff89a7 */ /* 0x0001e2000800003f */
[----:B------:R-:W-:-:S13]  /*d6d0*/  PLOP3.LUT P0, PT, PT, PT, UP0, 0x80, 0x0 ;  /* 0x000000000000781c */ /* 0x000fda0003f0f008 */
[----:B0-----:R-:W-:Y:S05]  /*d6e0*/  @P0 BRA `(.L_x_237) ;  /* 0x0000000000040947 */ /* 0x001fea0003800000 */
[----:B------:R-:W-:Y:S01]  /*d6f0*/  BPT.TRAP 0x1 ;  /* 0x000000040000795c */ /* 0x000fe20000300000 */
.L_x_237:
[----:B------:R-:W-:-:S13]  /*d700*/  LOP3.LUT P0, RZ, R18, 0x2, RZ, 0xc0, !PT ;  /* 0x0000000212ff7812 */ /* 0x000fda000780c0ff */
[----:B------:R-:W-:Y:S05]  /*d710*/  @P0 BRA `(.L_x_238) ;  /* 0x0000000000040947 */ /* 0x000fea0003800000 */
[----:B------:R-:W-:Y:S01]  /*d720*/  BPT.TRAP 0x1 ;  /* 0x000000040000795c */ /* 0x000fe20000300000 */
.L_x_238:
[----:B------:R-:W3:Y:S01]  /*d730*/  LDL R4, [R1+0x4] ;  /* 0x0000040001047983 */ /* 0x000ee20000100800 */
[----:B------:R-:W-:Y:S01]  /*d740*/  R2UR UR9, R2 ;  /* 0x00000000020972ca */ /* 0x000fe200000e0000 */
[----:B------:R-:W-:Y:S01]  /*d750*/  UIADD3 UR4, UP0, UR38, 0x370, URZ ;  /* 0x0000037026047890 */ /* 0x000fe2000ff1e03f */
[----:B------:R-:W-:Y:S01]  /*d760*/  R2UR UR12, R16 ;  /* 0x00000000100c72ca */ /* 0x000fe200000e0000 */
[----:B------:R-:W0:Y:S01]  /*d770*/  S2R R5, SR_CgaCtaId ;  /* 0x0000000000057919 */ /* 0x000e220000008800 */
[----:B-----5:R-:W-:Y:S01]  /*d780*/  R2UR UR13, R0 ;  /* 0x00000000000d72ca */ /* 0x020fe200000e0000 */
[----:B------:R-:W-:Y:S01]  /*d790*/  UMOV UR10, URZ ;  /* 0x0000003f000a7c82 */ /* 0x000fe20008000000 */
[----:B------:R-:W-:Y:S01]  /*d7a0*/  UMOV UR19, 0x30000 ;  /* 0x0003000000137882 */ /* 0x000fe20000000000 */
[----:B------:R-:W4:Y:S01]  /*d7b0*/  S2R R3, SR_CgaCtaId ;  /* 0x0000000000037919 */ /* 0x000f220000008800 */
[----:B------:R-:W-:Y:S01]  /*d7c0*/  UMOV UR6, 0x0 ;  /* 0x0000000000067882 */ /* 0x000fe20000000000 */
[----:B------:R-:W-:Y:S01]  /*d7d0*/  UMOV UR7, 0x14f00000 ;  /* 0x14f0000000077882 */ /* 0x000fe20000000000 */
[----:B------:R-:W-:Y:S01]  /*d7e0*/  UMOV UR16, 0x40 ;  /* 0x0000004000107882 */ /* 0x000fe20000000000 */
[----:B------:R-:W-:Y:S01]  /*d7f0*/  PLOP3.LUT P0, PT, PT, PT, PT, 0x80, 0x0 ;  /* 0x000000000000781c */ /* 0x000fe20003f0f070 */
[----:B------:R-:W-:Y:S01]  /*d800*/  IMAD.MOV.U32 R17, RZ, RZ, R0 ;  /* 0x000000ffff117224 */ /* 0x000fe200078e0000 */
[----:B------:R-:W-:Y:S01]  /*d810*/  UIADD3 UR9, UR9, 0x38830, URZ ;  /* 0x0003883009097890 */ /* 0x000fe2000fffe03f */
[----:B------:R-:W-:-:S10]  /*d820*/  LOP3.LUT R18, R18, 0xfffffff7, RZ, 0xc0, !PT ;  /* 0xfffffff712127812 */ /* 0x000fd400078ec0ff */
[----:B------:R-:W-:Y:S02]  /*d830*/  @P0 LOP3.LUT R18, R18, 0x8, RZ, 0xfc, !PT ;  /* 0x0000000812120812 */ /* 0x000fe400078efcff */
[----:B0-----:R-:W-:Y:S02]  /*d840*/  LOP3.LUT R5, R5, 0x1, RZ, 0xc0, !PT ;  /* 0x0000000105057812 */ /* 0x001fe400078ec0ff */
[----:B----4-:R-:W-:-:S03]  /*d850*/  LOP3.LUT R3, R3, 0x1, RZ, 0xc0, !PT ;  /* 0x0000000103037812 */ /* 0x010fc600078ec0ff */
[----:B------:R-:W-:-:S04]  /*d860*/  IMAD R5, R5, 0xa00, RZ ;  /* 0x00000a0005057824 */ /* 0x000fc800078e02ff */
[----:B------:R-:W-:Y:S02]  /*d870*/  IMAD R2, R19, 0x5000, R5 ;  /* 0x0000500013027824 */ /* 0x000fe400078e0205 */
[----:B------:R-:W-:-:S03]  /*d880*/  IMAD R3, R3, 0x28, RZ ;  /* 0x0000002803037824 */ /* 0x000fc600078e02ff */
[----:B------:R-:W-:Y:S02]  /*d890*/  R2UR UR5, R2 ;  /* 0x00000000020572ca */ /* 0x000fe400000e0000 */
[----:B------:R-:W-:-:S11]  /*d8a0*/  R2UR UR8, R3 ;  /* 0x00000000030872ca */ /* 0x000fd600000e0000 */
[----:B------:R-:W-:Y:S02]  /*d8b0*/  ULEA UR14, UR5, UR36, 0x1 ;  /* 0x00000024050e7291 */ /* 0x000fe4000f8e083f */
[----:B------:R-:W-:Y:S02]  /*d8c0*/  UIADD3.X UR5, URZ, UR39, URZ, UP0, !UPT ;  /* 0x000000273f057290 */ /* 0x000fe400087fe43f */
[----:B------:R-:W-:Y:S02]  /*d8d0*/  UIADD3 UR15, UR14, 0x26c00, URZ ;  /* 0x00026c000e0f7890 */ /* 0x000fe4000fffe03f */
[----:B------:R-:W-:Y:S02]  /*d8e0*/  UIADD3 UR17, UR14, 0x29400, URZ ;  /* 0x000294000e117890 */ /* 0x000fe4000fffe03f */
[----:B------:R-:W-:Y:S01]  /*d8f0*/  UIADD3 UR18, UR14, 0x2bc00, URZ ;  /* 0x0002bc000e127890 */ /* 0x000fe2000fffe03f */
[----:B---3--:R-:W-:-:S13]  /*d900*/  R2UR UR11, R4 ;  /* 0x00000000040b72ca */ /* 0x008fda00000e0000 */
[----:B------:R-:W-:Y:S02]  /*d910*/  UIMAD UR11, UR11, 0x50, UR8 ;  /* 0x000000500b0b78a4 */ /* 0x000fe4000f8e0208 */
[----:B------:R-:W-:-:S03]  /*d920*/  UIADD3 UR8, UR14, 0x24400, URZ ;  /* 0x000244000e087890 */ /* 0x000fc6000fffe03f */
[----:B------:R-:W-:-:S06]  /*d930*/  UMOV UR14, 0x80 ;  /* 0x00000080000e7882 */ /* 0x000fcc0000000000 */
[----:B------:R0:W-:Y:S02]  /*d940*/  UTMALDG.4D.MULTICAST [UR8], [UR4], UR19, desc[UR6] ;  /* 0x00000608040073b4 */ /* 0x0001e40008019813 */
[----:B0-----:R-:W-:Y:S01]  /*d950*/  UMOV UR8, UR15 ;  /* 0x0000000f00087c82 */ /* 0x001fe20008000000 */
[----:B------:R-:W-:Y:S02]  /*d960*/  UMOV UR10, UR16 ;  /* 0x00000010000a7c82 */ /* 0x000fe40008000000 */
[----:B------:R0:W-:Y:S02]  /*d970*/  UTMALDG.4D.MULTICAST [UR8], [UR4], UR19, desc[UR6] ;  /* 0x00000608040073b4 */ /* 0x0001e40008019813 */
[----:B0-----:R-:W-:Y:S01]  /*d980*/  UMOV UR8, UR17 ;  /* 0x0000001100087c82 */ /* 0x001fe20008000000 */
[----:B------:R-:W-:Y:S01]  /*d990*/  UMOV UR10, UR14 ;  /* 0x0000000e000a7c82 */ /* 0x000fe20008000000 */
[----:B------:R-:W-:Y:S01]  /*d9a0*/  UMOV UR14, 0xc0 ;  /* 0x000000c0000e7882 */ /* 0x000fe20000000000 */
[----:B------:R0:W-:Y:S02]  /*d9b0*/  UTMALDG.4D.MULTICAST [UR8], [UR4], UR19, desc[UR6] ;  /* 0x00000608040073b4 */ /* 0x0001e40008019813 */
[----:B0-----:R-:W-:Y:S01]  /*d9c0*/  UMOV UR8, UR18 ;  /* 0x0000001200087c82 */ /* 0x001fe20008000000 */
[----:B------:R-:W-:-:S02]  /*d9d0*/  UMOV UR10, UR14 ;  /* 0x0000000e000a7c82 */ /* 0x000fc40008000000 */
[----:B------:R3:W-:Y:S02]  /*d9e0*/  UTMALDG.4D.MULTICAST [UR8], [UR4], UR19, desc[UR6] ;  /* 0x00000608040073b4 */ /* 0x0007e40008019813 */
[----:B---3--:R-:W-:Y:S01]  /*d9f0*/  NOP ;  /* 0x0000000000007918 */ /* 0x008fe20000000000 */
.L_x_233:
        /* <DEDUP_REMOVED lines=10> */
[----:B0-----:R-:W-:Y:S02]  /*daa0*/  IMAD.U32 R4, RZ, RZ, UR6 ;  /* 0x00000006ff047e24 */ /* 0x001fe4000f8e00ff */
[----:B------:R-:W0:Y:S01]  /*dab0*/  LDC.64 R2, c[0x4][R2] ;  /* 0x0100000002027b82 */ /* 0x000e220000000a00 */
[----:B------:R-:W-:Y:S02]  /*dac0*/  IMAD.U32 R5, RZ, RZ, UR7 ;  /* 0x00000007ff057e24 */ /* 0x000fe4000f8e00ff */
[----:B------:R-:W-:Y:S02]  /*dad0*/  IMAD.U32 R6, RZ, RZ, UR8 ;  /* 0x00000008ff067e24 */ /* 0x000fe4000f8e00ff */
[----:B------:R-:W-:-:S02]  /*dae0*/  IMAD.U32 R7, RZ, RZ, UR9 ;  /* 0x00000009ff077e24 */ /* 0x000fc4000f8e00ff */
[----:B------:R-:W-:Y:S02]  /*daf0*/  IMAD.U32 R10, RZ, RZ, UR4 ;  /* 0x00000004ff0a7e24 */ /* 0x000fe4000f8e00ff */
[----:B------:R-:W-:Y:S02]  /*db00*/  IMAD.U32 R11, RZ, RZ, UR5 ;  /* 0x00000005ff0b7e24 */ /* 0x000fe4000f8e00ff */
[----:B-1----:R-:W-:Y:S02]  /*db10*/  IMAD.MOV.U32 R8, RZ, RZ, 0x70 ;  /* 0x00000070ff087424 */ /* 0x002fe400078e00ff */
[----:B------:R-:W-:Y:S02]  /*db20*/  IMAD.MOV.U32 R12, RZ, RZ, 0x1 ;  /* 0x00000001ff0c7424 */ /* 0x000fe400078e00ff */
[----:B------:R-:W-:-:S07]  /*db30*/  IMAD.MOV.U32 R13, RZ, RZ, RZ ;  /* 0x000000ffff0d7224 */ /* 0x000fce00078e00ff */
[----:B------:R-:W-:-:S07]  /*db40*/  LEPC R20, `(.L_x_239) ;  /* 0x000000001014794e */ /* 0x000fce0000000000 */
[----:B0-2---:R-:W-:Y:S05]  /*db50*/  CALL.ABS.NOINC R2 ;  /* 0x0000000002007343 */ /* 0x005fea0003c00000 */
.L_x_239:
[----:B0-----:R-:W3:Y:S01]  /*db60*/  LDL.LU R4, [R1+0x14] ;  /* 0x0000140001047983 */ /* 0x001ee20000300800 */
[----:B-1----:R-:W-:Y:S01]  /*db70*/  SHF.R.S32.HI R0, RZ, 0x1f, R16 ;  /* 0x0000001fff007819 */ /* 0x002fe20000011410 */
[----:B------:R-:W-:Y:S01]  /*db80*/  ULDC.64 UR4, c[0x0][0x2d8] ;  /* 0x0000b60000047ab9 */ /* 0x000fe20000000a00 */
[----:B------:R-:W0:Y:S01]  /*db90*/  LDC R8, c[0x0][0x448] ;  /* 0x00011200ff087b82 */ /* 0x000e220000000800 */
[----:B------:R-:W4:Y:S04]  /*dba0*/  LDL.LU R7, [R1+0x1c] ;  /* 0x00001c0001077983 */ /* 0x000f280000300800 */
[----:B------:R-:W5:Y:S01]  /*dbb0*/  LDL R5, [R1+0x24] ;  /* 0x0000240001057983 */ /* 0x000f620000100800 */
[----:B------:R-:W-:Y:S02]  /*dbc0*/  IMAD R0, R0, UR4, RZ ;  /* 0x0000000400007c24 */ /* 0x000fe4000f8e02ff */
[C---:B------:R-:W-:Y:S01]  /*dbd0*/  IMAD.WIDE.U32 R2, R16.reuse, UR4, RZ ;  /* 0x0000000410027c25 */ /* 0x040fe2000f8e00ff */
[----:B------:R-:W1:Y:S03]  /*dbe0*/  S2R R10, SR_TID.X ;  /* 0x00000000000a7919 */ /* 0x000e660000002100 */
[----:B------:R-:W-:Y:S01]  /*dbf0*/  IMAD R0, R16, UR5, R0 ;  /* 0x0000000510007c24 */ /* 0x000fe2000f8e0200 */
[----:B------:R-:W-:-:S03]  /*dc00*/  ULDC.64 UR4, c[0x0][0x2e0] ;  /* 0x0000b80000047ab9 */ /* 0x000fc60000000a00 */
[----:B------:R-:W-:Y:S01]  /*dc10*/  IMAD.IADD R3, R3, 0x1, R0 ;  /* 0x0000000103037824 */ /* 0x000fe200078e0200 */
[----:B0-----:R-:W-:-:S13]  /*dc20*/  ISETP.NE.AND P0, PT, R8, 0x1, PT ;  /* 0x000000010800780c */ /* 0x001fda0003f05270 */
[----:B------:R-:W0:Y:S01]  /*dc30*/  @P0 LDC R6, c[0x0][0x44c] ;  /* 0x00011300ff060b82 */ /* 0x000e220000000800 */
[----:B-1----:R-:W-:-:S05]  /*dc40*/  IMAD.SHL.U32 R10, R10, 0x8, RZ ;  /* 0x000000080a0a7824 */ /* 0x002fca00078e00ff */
[----:B------:R-:W-:-:S04]  /*dc50*/  LOP3.LUT R10, R10, 0x38, RZ, 0xc0, !PT ;  /* 0x000000380a0a7812 */ /* 0x000fc800078ec0ff */
[C---:B------:R-:W-:Y:S02]  /*dc60*/  LOP3.LUT R12, R10.reuse, 0x40, RZ, 0xfc, !PT ;  /* 0x000000400a0c7812 */ /* 0x040fe400078efcff */
[C---:B------:R-:W-:Y:S02]  /*dc70*/  LOP3.LUT R11, R10.reuse, 0x80, RZ, 0xfc, !PT ;  /* 0x000000800a0b7812 */ /* 0x040fe400078efcff */
[----:B------:R-:W-:Y:S02]  /*dc80*/  LOP3.LUT R10, R10, 0xc0, RZ, 0xfc, !PT ;  /* 0x000000c00a0a7812 */ /* 0x000fe400078efcff */
[----:B---3--:R-:W-:Y:S01]  /*dc90*/  SHF.R.S32.HI R0, RZ, 0x1f, R4 ;  /* 0x0000001fff007819 */ /* 0x008fe20000011404 */
[----:B------:R-:W-:-:S04]  /*dca0*/  IMAD.WIDE.U32 R2, R4, UR4, R2 ;  /* 0x0000000404027c25 */ /* 0x000fc8000f8e0002 */
[----:B------:R-:W-:Y:S01]  /*dcb0*/  IMAD R0, R0, UR4, RZ ;  /* 0x0000000400007c24 */ /* 0x000fe2000f8e02ff */
[----:B------:R-:W-:-:S03]  /*dcc0*/  ULDC UR4, c[0x0][0xc38] ;  /* 0x00030e0000047ab9 */ /* 0x000fc60000000800 */
[----:B------:R-:W-:Y:S02]  /*dcd0*/  IMAD R0, R4, UR5, R0 ;  /* 0x0000000504007c24 */ /* 0x000fe4000f8e0200 */
[----:B------:R-:W1:Y:S02]  /*dce0*/  S2R R4, SR_TID.X ;  /* 0x0000000000047919 */ /* 0x000e640000002100 */
[----:B------:R-:W-:Y:S02]  /*dcf0*/  IMAD.IADD R3, R3, 0x1, R0 ;  /* 0x0000000103037824 */ /* 0x000fe400078e0200 */
[----:B----4-:R-:W-:Y:S02]  /*dd00*/  IMAD.MOV R0, RZ, RZ, -R7 ;  /* 0x000000ffff007224 */ /* 0x010fe400078e0a07 */
[----:B------:R-:W3:Y:S02]  /*dd10*/  @P0 LDC R7, c[0x0][0x450] ;  /* 0x00011400ff070b82 */ /* 0x000ee40000000800 */
[----:B-----5:R-:W-:Y:S01]  /*dd20*/  IMAD R0, R0, UR4, R5 ;  /* 0x0000000400007c24 */ /* 0x020fe2000f8e0205 */
[----:B------:R-:W-:-:S03]  /*dd30*/  ULDC.64 UR4, c[0x0][0x2d0] ;  /* 0x0000b40000047ab9 */ /* 0x000fc60000000a00 */
[----:B------:R-:W-:Y:S01]  /*dd40*/  IMAD.SHL.U32 R5, R0, 0x80, RZ ;  /* 0x0000008000057824 */ /* 0x000fe200078e00ff */
[----:B-1----:R-:W-:-:S04]  /*dd50*/  LOP3.LUT R4, R4, 0x7f, RZ, 0xc0, !PT ;  /* 0x0000007f04047812 */ /* 0x002fc800078ec0ff */
[----:B--2---:R-:W-:Y:S02]  /*dd60*/  SHF.R.U32.HI R9, RZ, 0x3, R4 ;  /* 0x00000003ff097819 */ /* 0x004fe40000011604 */
[----:B------:R-:W1:Y:S02]  /*dd70*/  S2R R4, SR_TID.X ;  /* 0x0000000000047919 */ /* 0x000e640000002100 */
[----:B-1----:R-:W-:-:S05]  /*dd80*/  IMAD.SHL.U32 R4, R4, 0x10, RZ ;  /* 0x0000001004047824 */ /* 0x002fca00078e00ff */
[----:B------:R-:W-:Y:S02]  /*dd90*/  LOP3.LUT R4, R9, 0x70, R4, 0xf8, !PT ;  /* 0x0000007009047812 */ /* 0x000fe400078ef804 */
[----:B------:R-:W1:Y:S02]  /*dda0*/  S2R R9, SR_TID.X ;  /* 0x0000000000097919 */ /* 0x000e640000002100 */
[----:B------:R-:W-:-:S05]  /*ddb0*/  LOP3.LUT R0, R4, R5, RZ, 0xfc, !PT ;  /* 0x0000000504007212 */ /* 0x000fca00078efcff */
[----:B0-----:R-:W-:-:S04]  /*ddc0*/  @P0 IMAD.HI.U32 R6, R0, R6, RZ ;  /* 0x0000000600060227 */ /* 0x001fc800078e00ff */
[----:B------:R-:W-:Y:S01]  /*ddd0*/  IMAD.MOV.U32 R4, RZ, RZ, R0 ;  /* 0x000000ffff047224 */ /* 0x000fe200078e0000 */
[----:B---3--:R-:W-:-:S05]  /*dde0*/  @P0 SHF.R.U32.HI R4, RZ, R7, R6 ;  /* 0x00000007ff040219 */ /* 0x008fca0000011606 */
[----:B------:R-:W-:Y:S02]  /*ddf0*/  IMAD.MOV R6, RZ, RZ, -R4 ;  /* 0x000000ffff067224 */ /* 0x000fe400078e0a04 */
[----:B------:R-:W-:-:S04]  /*de00*/  IMAD.WIDE.U32 R2, R4, UR4, R2 ;  /* 0x0000000404027c25 */ /* 0x000fc8000f8e0002 */
[----:B------:R-:W-:Y:S01]  /*de10*/  IMAD R0, R8, R6, R0 ;  /* 0x0000000608007224 */ /* 0x000fe200078e0200 */
[----:B------:R-:W-:-:S05]  /*de20*/  SHF.R.S32.HI R6, RZ, 0x1f, R4 ;  /* 0x0000001fff067819 */ /* 0x000fca0000011404 */
[----:B------:R-:W-:Y:S02]  /*de30*/  IMAD R6, R6, UR4, RZ ;  /* 0x0000000406067c24 */ /* 0x000fe4000f8e02ff */
[----:B-1----:R-:W-:Y:S02]  /*de40*/  IMAD.SHL.U32 R9, R9, 0x8, RZ ;  /* 0x0000000809097824 */ /* 0x002fe400078e00ff */
[----:B------:R-:W-:Y:S01]  /*de50*/  IMAD R6, R4, UR5, R6 ;  /* 0x0000000504067c24 */ /* 0x000fe2000f8e0206 */
[----:B------:R-:W-:Y:S01]  /*de60*/  SHF.R.S32.HI R4, RZ, 0x1f, R0 ;  /* 0x0000001fff047819 */ /* 0x000fe20000011400 */
[----:B------:R-:W-:Y:S01]  /*de70*/  ULDC.64 UR4, c[0x0][0x2c8] ;  /* 0x0000b20000047ab9 */ /* 0x000fe20000000a00 */
[----:B------:R-:W-:Y:S01]  /*de80*/  LOP3.LUT R9, R9, 0x38, RZ, 0xc0, !PT ;  /* 0x0000003809097812 */ /* 0x000fe200078ec0ff */
[----:B------:R-:W-:Y:S02]  /*de90*/  IMAD.IADD R3, R3, 0x1, R6 ;  /* 0x0000000103037824 */ /* 0x000fe400078e0206 */
[----:B------:R-:W-:-:S02]  /*dea0*/  IMAD R4, R4, UR4, RZ ;  /* 0x0000000404047c24 */ /* 0x000fc4000f8e02ff */
[----:B------:R-:W-:-:S04]  /*deb0*/  IMAD.WIDE.U32 R2, R0, UR4, R2 ;  /* 0x0000000400027c25 */ /* 0x000fc8000f8e0002 */
[----:B------:R-:W-:Y:S01]  /*dec0*/  IMAD R4, R0, UR5, R4 ;  /* 0x0000000500047c24 */ /* 0x000fe2000f8e0204 */
[----:B------:R-:W-:-:S03]  /*ded0*/  ULDC.64 UR4, c[0x0][0x280] ;  /* 0x0000a00000047ab9 */ /* 0x000fc60000000a00 */
[----:B------:R-:W-:Y:S01]  /*dee0*/  IMAD.IADD R3, R3, 0x1, R4 ;  /* 0x0000000103037824 */ /* 0x000fe200078e0204 */
[C---:B------:R-:W-:Y:S01]  /*def0*/  LEA R4, P0, R2.reuse, UR4, 0x1 ;  /* 0x0000000402047c11 */ /* 0x040fe2000f8008ff */
[----:B------:R-:W-:Y:S02]  /*df00*/  ULDC UR4, c[0x0][0x2b8] ;  /* 0x0000ae0000047ab9 */ /* 0x000fe40000000800 */
[----:B------:R-:W-:Y:S02]  /*df10*/  ISETP.GE.AND P4, PT, R9, UR4, PT ;  /* 0x0000000409007c0c */ /* 0x000fe4000bf86270 */
[----:B------:R-:W-:Y:S01]  /*df20*/  LEA.HI.X R3, R2, UR5, R3, 0x1, P0 ;  /* 0x0000000502037c11 */ /* 0x000fe200080f0c03 */
[----:B------:R-:W-:Y:S01]  /*df30*/  UMOV UR5, 0xffffffff ;  /* 0xffffffff00057882 */ /* 0x000fe20000000000 */
[----:B------:R-:W-:Y:S02]  /*df40*/  ISETP.GE.AND P3, PT, R12, UR4, PT ;  /* 0x000000040c007c0c */ /* 0x000fe4000bf66270 */
[----:B------:R-:W-:-:S02]  /*df50*/  ISETP.GE.AND P0, PT, R11, UR4, PT ;  /* 0x000000040b007c0c */ /* 0x000fc4000bf06270 */
[----:B------:R-:W-:Y:S01]  /*df60*/  ISETP.GE.AND P1, PT, R10, UR4, PT ;  /* 0x000000040a007c0c */ /* 0x000fe2000bf26270 */
[----:B------:R-:W-:-:S12]  /*df70*/  BRA.DIV UR5, `(.L_x_240) ;  /* 0x0000004205f47947 */ /* 0x000fd8000b800000 */
[----:B------:R-:W2:Y:S01]  /*df80*/  LDL R10, [R1+0x10] ;  /* 0x00001000010a7983 */ /* 0x000ea20000100800 */
[----:B------:R-:W-:Y:S01]  /*df90*/  ULDC UR4, c[0x0][0x288] ;  /* 0x0000a20000047ab9 */ /* 0x000fe20000000800 */
[----:B------:R-:W0:Y:S02]  /*dfa0*/  S2R R6, SR_TID.X ;  /* 0x0000000000067919 */ /* 0x000e240000002100 */
[----:B------:R-:W1:Y:S01]  /*dfb0*/  SHFL.IDX PT, R7, R4, RZ, 0x181f ;  /* 0x00181fff04077589 */ /* 0x000e6200000e0000 */
[----:B------:R-:W-:Y:S01]  /*dfc0*/  IMAD R2, R8, UR4, RZ ;  /* 0x0000000408027c24 */ /* 0x000fe2000f8e02ff */
[----:B0-----:R-:W-:-:S04]  /*dfd0*/  LOP3.LUT R6, R6, 0x7f, RZ, 0xc0, !PT ;  /* 0x0000007f06067812 */ /* 0x001fc800078ec0ff */
[----:B------:R-:W-:Y:S02]  /*dfe0*/  SHF.R.U32.HI R11, RZ, 0x3, R6 ;  /* 0x00000003ff0b7819 */ /* 0x000fe40000011606 */
[----:B------:R-:W0:Y:S03]  /*dff0*/  SHFL.IDX PT, R6, R3, RZ, 0x181f ;  /* 0x00181fff03067589 */ /* 0x000e2600000e0000 */
[----:B------:R-:W-:-:S05]  /*e000*/  IMAD.IADD R0, R11, 0x1, R5 ;  /* 0x000000010b007824 */ /* 0x000fca00078e0205 */
[----:B------:R-:W-:-:S13]  /*e010*/  ISETP.GE.AND P2, PT, R0, R2, PT ;  /* 0x000000020000720c */ /* 0x000fda0003f46270 */
[----:B-1----:R-:W-:-:S05]  /*e020*/  @!P2 LEA R7, P5, R9, R7, 0x1 ;  /* 0x000000070907a211 */ /* 0x002fca00078a08ff */
[----:B0-----:R-:W-:-:S05]  /*e030*/  @!P2 IMAD.X R6, RZ, RZ, R6, P5 ;  /* 0x000000ffff06a224 */ /* 0x001fca00028e0606 */
[----:B------:R-:W-:-:S04]  /*e040*/  @!P2 LOP3.LUT R7, R7, R6, RZ, 0x3c, !PT ;  /* 0x000000060707a212 */ /* 0x000fc800078e3cff */
[----:B------:R-:W-:Y:S01]  /*e050*/  @!P2 LOP3.LUT R6, R7, R6, RZ, 0x3c, !PT ;  /* 0x000000060706a212 */ /* 0x000fe200078e3cff */
[----:B------:R-:W-:-:S03]  /*e060*/  ULDC.64 UR6, c[0x0][0x208] ;  /* 0x0000820000067ab9 */ /* 0x000fc60000000a00 */
[----:B------:R-:W-:Y:S01]  /*e070*/  @!P2 LOP3.LUT R7, R7, R6, RZ, 0x3c, !PT ;  /* 0x000000060707a212 */ /* 0x000fe200078e3cff */
[----:B------:R-:W-:-:S04]  /*e080*/  VIADD R5, R0, 0x10 ;  /* 0x0000001000057836 */ /* 0x000fc80000000000 */
[----:B------:R-:W-:Y:S01]  /*e090*/  @!PT LDS RZ, [RZ] ;  /* 0x00000000fffff984 */ /* 0x000fe20000000800 */
[----:B--2---:R-:W-:Y:S04]  /*e0a0*/  @!P2 LDGSTS.E.BYPASS.LTC128B.128 [R10+0x14400], desc[UR6][R6.64], !P4 ;  /* 0x14400000060aafae */ /* 0x004fe8000e101d46 */
[----:B------:R-:W-:Y:S04]  /*e0b0*/  @!P2 LDGSTS.E.BYPASS.LTC128B.128 [R10+0x18400], desc[UR6][R6.64+0x80], !P3 ;  /* 0x18400080060aafae */ /* 0x000fe8000d901d46 */
[----:B------:R-:W-:Y:S04]  /*e0c0*/  @!P2 LDGSTS.E.BYPASS.LTC128B.128 [R10+0x1c400], desc[UR6][R6.64+0x100], !P0 ;  /* 0x1c400100060aafae */ /* 0x000fe8000c101d46 */
[----:B------:R0:W-:Y:S01]  /*e0d0*/  @!P2 LDGSTS.E.BYPASS.LTC128B.128 [R10+0x20400], desc[UR6][R6.64+0x180], !P1 ;  /* 0x20400180060aafae */ /* 0x0001e2000c901d46 */
[----:B------:R-:W-:-:S03]  /*e0e0*/  ISETP.GE.AND P2, PT, R5, R2, PT ;  /* 0x000000020500720c */ /* 0x000fc60003f46270 */
[----:B0-----:R-:W0:Y:S04]  /*e0f0*/  SHFL.IDX PT, R7, R4, 0x1, 0x181f ;  /* 0x00381f0004077f89 */ /* 0x001e2800000e0000 */
[----:B------:R-:W1:Y:S06]  /*e100*/  SHFL.IDX PT, R6, R3, 0x1, 0x181f ;  /* 0x00381f0003067f89 */ /* 0x000e6c00000e0000 */
[----:B0-----:R-:W-:-:S05]  /*e110*/  @!P2 LEA R7, P5, R9, R7, 0x1 ;  /* 0x000000070907a211 */ /* 0x001fca00078a08ff */
[----:B-1----:R-:W-:-:S05]  /*e120*/  @!P2 IMAD.X R6, RZ, RZ, R6, P5 ;  /* 0x000000ffff06a224 */ /* 0x002fca00028e0606 */
[----:B------:R-:W-:-:S04]  /*e130*/  @!P2 LOP3.LUT R7, R7, R6, RZ, 0x3c, !PT ;  /* 0x000000060707a212 */ /* 0x000fc800078e3cff */
[----:B------:R-:W-:-:S04]  /*e140*/  @!P2 LOP3.LUT R6, R7, R6, RZ, 0x3c, !PT ;  /* 0x000000060706a212 */ /* 0x000fc800078e3cff */
[----:B------:R-:W-:-:S05]  /*e150*/  @!P2 LOP3.LUT R7, R7, R6, RZ, 0x3c, !PT ;  /* 0x000000060707a212 */ /* 0x000fca00078e3cff */
[----:B------:R-:W-:Y:S04]  /*e160*/  @!P2 LDGSTS.E.BYPASS.LTC128B.128 [R10+0x14c00], desc[UR6][R6.64], !P4 ;  /* 0x14c00000060aafae */ /* 0x000fe8000e101d46 */
[----:B------:R-:W-:Y:S04]  /*e170*/  @!P2 LDGSTS.E.BYPASS.LTC128B.128 [R10+0x18c00], desc[UR6][R6.64+0x80], !P3 ;  /* 0x18c00080060aafae */ /* 0x000fe8000d901d46 */
[----:B------:R-:W-:Y:S04]  /*e180*/  @!P2 LDGSTS.E.BYPASS.LTC128B.128 [R10+0x1cc00], desc[UR6][R6.64+0x100], !P0 ;  /* 0x1cc00100060aafae */ /* 0x000fe8000c101d46 */
[----:B------:R0:W-:Y:S01]  /*e190*/  @!P2 LDGSTS.E.BYPASS.LTC128B.128 [R10+0x20c00], desc[UR6][R6.64+0x180], !P1 ;  /* 0x20c00180060aafae */ /* 0x0001e2000c901d46 */
[----:B------:R-:W-:-:S03]  /*e1a0*/  VIADD R5, R0, 0x20 ;  /* 0x0000002000057836 */ /* 0x000fc60000000000 */
[----:B0-----:R-:W0:Y:S04]  /*e1b0*/  SHFL.IDX PT, R7, R4, 0x2, 0x181f ;  /* 0x00581f0004077f89 */ /* 0x001e2800000e0000 */
[----:B------:R-:W1:Y:S01]  /*e1c0*/  SHFL.IDX PT, R6, R3, 0x2, 0x181f ;  /* 0x00581f0003067f89 */ /* 0x000e6200000e0000 */
[----:B------:R-:W-:-:S13]  /*e1d0*/  ISETP.GE.AND P2, PT, R5, R2, PT ;  /* 0x000000020500720c */ /* 0x000fda0003f46270 */
        /* <DEDUP_REMOVED lines=56> */
[----:B------:R-:W-:Y:S01]  /*e560*/  @!P2 LOP3.LUT R7, R7, R6, RZ, 0x3c, !PT ;  /* 0x000000060707a212 */ /* 0x000fe200078e3cff */
[----:B------:R0:W1:Y:S04]  /*e570*/  SHFL.IDX PT, R5, R3, 0x7, 0x181f ;  /* 0x00f81f0003057f89 */ /* 0x00006800000e0000 */
[----:B------:R0:W-:Y:S04]  /*e580*/  @!P2 LDGSTS.E.BYPASS.LTC128B.128 [R10+0x17400], desc[UR6][R6.64], !P4 ;  /* 0x17400000060aafae */ /* 0x0001e8000e101d46 */
[----:B------:R0:W-:Y:S04]  /*e590*/  @!P2 LDGSTS.E.BYPASS.LTC128B.128 [R10+0x1b400], desc[UR6][R6.64+0x80], !P3 ;  /* 0x1b400080060aafae */ /* 0x0001e8000d901d46 */
[----:B------:R0:W-:Y:S04]  /*e5a0*/  @!P2 LDGSTS.E.BYPASS.LTC128B.128 [R10+0x1f400], desc[UR6][R6.64+0x100], !P0 ;  /* 0x1f400100060aafae */ /* 0x0001e8000c101d46 */
[----:B------:R0:W-:Y:S04]  /*e5b0*/  @!P2 LDGSTS.E.BYPASS.LTC128B.128 [R10+0x23400], desc[UR6][R6.64+0x180], !P1 ;  /* 0x23400180060aafae */ /* 0x0001e8000c901d46 */
[----:B------:R0:W2:Y:S02]  /*e5c0*/  SHFL.IDX PT, R3, R4, 0x7, 0x181f ;  /* 0x00f81f0004037f89 */ /* 0x0000a400000e0000 */
.L_x_360:
[----:B------:R-:W-:Y:S01]  /*e5d0*/  VIADD R0, R0, 0x70 ;  /* 0x0000007000007836 */ /* 0x000fe20000000000 */
[----:B------:R-:W-:Y:S04]  /*e5e0*/  BSSY B0, `(.L_x_241) ;  /* 0x000000e000007945 */ /* 0x000fe80003800000 */
[----:B------:R-:W-:-:S13]  /*e5f0*/  ISETP.GE.AND P2, PT, R0, R2, PT ;  /* 0x000000020000720c */ /* 0x000fda0003f46270 */
[----:B------:R-:W-:Y:S05]  /*e600*/  @P2 BRA `(.L_x_242) ;  /* 0x00000000002c2947 */ /* 0x000fea0003800000 */
[----:B0-----:R-:W3:Y:S01]  /*e610*/  LDL R4, [R1+0x10] ;  /* 0x0000100001047983 */ /* 0x001ee20000100800 */
[----:B--2---:R-:W-:Y:S01]  /*e620*/  LEA R2, P2, R9, R3, 0x1 ;  /* 0x0000000309027211 */ /* 0x004fe200078408ff */
[----:B------:R-:W-:-:S04]  /*e630*/  ULDC.64 UR4, c[0x0][0x208] ;  /* 0x0000820000047ab9 */ /* 0x000fc80000000a00 */
[----:B-1----:R-:W-:-:S05]  /*e640*/  IMAD.X R3, RZ, RZ, R5, P2 ;  /* 0x000000ffff037224 */ /* 0x002fca00010e0605 */
[----:B------:R-:W-:Y:S01]  /*e650*/  @!PT LDS RZ, [RZ] ;  /* 0x00000000fffff984 */ /* 0x000fe20000000800 */
[----:B------:R-:W-:Y:S01]  /*e660*/  @!PT LDS RZ, [RZ] ;  /* 0x00000000fffff984 */ /* 0x000fe20000000800 */
[----:B------:R-:W-:Y:S01]  /*e670*/  @!PT LDS RZ, [RZ] ;  /* 0x00000000fffff984 */ /* 0x000fe20000000800 */
[----:B---3--:R3:W-:Y:S04]  /*e680*/  LDGSTS.E.BYPASS.LTC128B.128 [R4+0x17c00], desc[UR4][R2.64], !P4 ;  /* 0x17c0000002047fae */ /* 0x0087e8000e101d44 */
[----:B------:R3:W-:Y:S04]  /*e690*/  LDGSTS.E.BYPASS.LTC128B.128 [R4+0x1bc00], desc[UR4][R2.64+0x80], !P3 ;  /* 0x1bc0008002047fae */ /* 0x0007e8000d901d44 */
[----:B------:R3:W-:Y:S04]  /*e6a0*/  LDGSTS.E.BYPASS.LTC128B.128 [R4+0x1fc00], desc[UR4][R2.64+0x100], !P0 ;  /* 0x1fc0010002047fae */ /* 0x0007e8000c101d44 */
[----:B------:R3:W-:Y:S02]  /*e6b0*/  LDGSTS.E.BYPASS.LTC128B.128 [R4+0x23c00], desc[UR4][R2.64+0x180], !P1 ;  /* 0x23c0018002047fae */ /* 0x0007e4000c901d44 */
.L_x_242:
[----:B------:R-:W-:Y:S05]  /*e6c0*/  BSYNC B0 ;  /* 0x0000000000007941 */ /* 0x000fea0003800000 */
.L_x_241:
        /* <DEDUP_REMOVED lines=10> */
[----:B------:R-:W4:Y:S01]  /*e770*/  SYNCS.PHASECHK.TRANS64.TRYWAIT P0, [UR36+0x38820], R0 ;  /* 0x03882000ff0075a7 */ /* 0x000f220008000164 */
[----:B---3--:R-:W-:Y:S02]  /*e780*/  ISETP.GE.AND P1, PT, R2, 0x51, PT ;  /* 0x000000510200780c */ /* 0x008fe40003f26270 */
[----:B----4-:R-:W-:Y:S11]  /*e790*/  @!P0 BRA `(.L_x_244) ;  /* 0x0000004800148947 */ /* 0x010ff60003800000 */
.L_x_361:
[----:B------:R-:W-:Y:S05]  /*e7a0*/  BSYNC B0 ;  /* 0x0000000000007941 */ /* 0x000fea0003800000 */
.L_x_243:
[----:B------:R-:W-:Y:S05]  /*e7b0*/  @!P1 BRA `(.L_x_245) ;  /* 0x0000002c00449947 */ /* 0x000fea0003800000 */
[----:B---3--:R-:W3:Y:S01]  /*e7c0*/  LDL R2, [R1+0x20] ;  /* 0x0000200001027983 */ /* 0x008ee20000100800 */
[----:B------:R-:W-:Y:S02]  /*e7d0*/  IMAD.MOV.U32 R0, RZ, RZ, 0x1 ;  /* 0x00000001ff007424 */ /* 0x000fe400078e00ff */
[----:B---3--:R-:W-:-:S05]  /*e7e0*/  IMAD.MOV R9, RZ, RZ, -R2 ;  /* 0x000000ffff097224 */ /* 0x008fca00078e0a02 */
[----:B------:R-:W-:-:S05]  /*e7f0*/  VIADDMNMX R9, R9, R0, 0xffffffff, !PT ;  /* 0xffffffff09097446 */ /* 0x000fca0007800100 */
[----:B------:R-:W-:-:S05]  /*e800*/  IMAD.IADD R0, R2, 0x1, R9 ;  /* 0x0000000102007824 */ /* 0x000fca00078e0209 */
[----:B------:R-:W-:-:S04]  /*e810*/  LOP3.LUT R0, R0, 0x1, RZ, 0xc0, !PT ;  /* 0x0000000100007812 */ /* 0x000fc800078ec0ff */
[----:B------:R-:W-:Y:S01]  /*e820*/  ISETP.NE.U32.AND P0, PT, R0, 0x1, PT ;  /* 0x000000010000780c */ /* 0x000fe20003f05070 */
[----:B------:R-:W-:-:S12]  /*e830*/  VIADD R0, R2, 0xfffffffe ;  /* 0xfffffffe02007836 */ /* 0x000fd80000000000 */
[----:B------:R-:W-:Y:S05]  /*e840*/  @P0 BRA `(.L_x_246) ;  /* 0x0000000c00b40947 */ /* 0x000fea0003800000 */
[----:B------:R-:W3:Y:S01]  /*e850*/  LDL R2, [R1] ;  /* 0x0000000001027983 */ /* 0x000ee20000100800 */
[----:B------:R-:W-:Y:S01]  /*e860*/  LOP3.LUT P2, RZ, R18, 0x8, RZ, 0xc0, !PT ;  /* 0x0000000812ff7812 */ /* 0x000fe2000784c0ff */
[----:B0-----:R-:W-:Y:S01]  /*e870*/  VIADD R4, R19, 0x1 ;  /* 0x0000000113047836 */ /* 0x001fe20000000000 */
[----:B------:R-:W-:Y:S04]  /*e880*/  BSSY B0, `(.L_x_247) ;  /* 0x00000e5000007945 */ /* 0x000fe80003800000 */
[----:B------:R-:W-:-:S04]  /*e890*/  ISETP.NE.AND P0, PT, R4, 0x2, PT ;  /* 0x000000020400780c */ /* 0x000fc80003f05270 */
[----:B------:R-:W-:Y:S02]  /*e8a0*/  SEL R8, RZ, 0x1, P0 ;  /* 0x00000001ff087807 */ /* 0x000fe40000000000 */
[----:B------:R-:W-:Y:S02]  /*e8b0*/  SEL R4, R4, RZ, P0 ;  /* 0x000000ff04047207 */ /* 0x000fe40000000000 */
[----:B---3--:R-:W-:Y:S01]  /*e8c0*/  LOP3.LUT R8, R2, R8, RZ, 0x3c, !PT ;  /* 0x0000000802087212 */ /* 0x008fe200078e3cff */
[----:B------:R-:W-:Y:S06]  /*e8d0*/  @!P2 BRA `(.L_x_248) ;  /* 0x0000000c007ca947 */ /* 0x000fec0003800000 */
[----:B------:R-:W-:Y:S01]  /*e8e0*/  LOP3.LUT P2, RZ, R18, 0x4, RZ, 0xc0, !PT ;  /* 0x0000000412ff7812 */ /* 0x000fe2000784c0ff */
[----:B------:R-:W-:-:S12]  /*e8f0*/  IMAD.MOV.U32 R6, RZ, RZ, R17 ;  /* 0x000000ffff067224 */ /* 0x000fd800078e0011 */
[----:B------:R-:W-:Y:S05]  /*e900*/  @!P2 BRA `(.L_x_249) ;  /* 0x000000000054a947 */ /* 0x000fea0003800000 */
[----:B------:R-:W3:Y:S01]  /*e910*/  LDL R10, [R1+0xc] ;  /* 0x00000c00010a7983 */ /* 0x000ee20000100800 */
[----:B------:R-:W0:Y:S01]  /*e920*/  LDC R6, c[0x0][0x43c] ;  /* 0x00010f00ff067b82 */ /* 0x000e220000000800 */
[----:B------:R-:W-:Y:S02]  /*e930*/  ULDC.64 UR4, c[0x0][0x428] ;  /* 0x00010a0000047ab9 */ /* 0x000fe40000000a00 */
[----:B------:R-:W4:Y:S01]  /*e940*/  LDL R7, [R1+0x8] ;  /* 0x0000080001077983 */ /* 0x000f220000100800 */
[----:B------:R-:W-:Y:S01]  /*e950*/  ULDC.64 UR6, c[0x0][0x208] ;  /* 0x0000820000067ab9 */ /* 0x000fe20000000a00 */
[----:B0-----:R-:W-:-:S13]  /*e960*/  ISETP.NE.AND P0, PT, R6, 0x1, PT ;  /* 0x000000010600780c */ /* 0x001fda0003f05270 */
[----:B--2---:R-:W1:Y:S02]  /*e970*/  @P0 LDC.64 R2, c[0x0][0x440] ;  /* 0x00011000ff020b82 */ /* 0x004e640000000a00 */
[----:B-1----:R-:W-:-:S04]  /*e980*/  @P0 IMAD.HI.U32 R5, R0, R2, RZ ;  /* 0x0000000200050227 */ /* 0x002fc800078e00ff */
[----:B------:R-:W-:Y:S01]  /*e990*/  IMAD.MOV.U32 R2, RZ, RZ, R0 ;  /* 0x000000ffff027224 */ /* 0x000fe200078e0000 */
[----:B------:R-:W-:-:S05]  /*e9a0*/  @P0 SHF.R.U32.HI R2, RZ, R3, R5 ;  /* 0x00000003ff020219 */ /* 0x000fca0000011605 */
[----:B------:R-:W-:-:S04]  /*e9b0*/  IMAD.MOV R3, RZ, RZ, -R2 ;  /* 0x000000ffff037224 */ /* 0x000fc800078e0a02 */
[----:B------:R-:W-:Y:S01]  /*e9c0*/  IMAD R0, R6, R3, R0 ;  /* 0x0000000306007224 */ /* 0x000fe200078e0200 */
[----:B------:R-:W-:Y:S01]  /*e9d0*/  SHF.R.S32.HI R3, RZ, 0x1f, R2 ;  /* 0x0000001fff037819 */ /* 0x000fe20000011402 */
[----:B---3--:R-:W-:-:S04]  /*e9e0*/  IMAD R5, R10, UR4, RZ ;  /* 0x000000040a057c24 */ /* 0x008fc8000f8e02ff */
[C---:B----4-:R-:W-:Y:S02]  /*e9f0*/  IMAD R5, R7.reuse, UR5, R5 ;  /* 0x0000000507057c24 */ /* 0x050fe4000f8e0205 */
[----:B------:R-:W-:Y:S01]  /*ea00*/  IMAD.WIDE.U32 R2, R7, UR4, R2 ;  /* 0x0000000407027c25 */ /* 0x000fe2000f8e0002 */
[----:B------:R-:W-:-:S03]  /*ea10*/  ULDC.64 UR4, c[0x0][0x418] ;  /* 0x0001060000047ab9 */ /* 0x000fc60000000a00 */
[----:B------:R-:W-:Y:S01]  /*ea20*/  IMAD.IADD R3, R5, 0x1, R3 ;  /* 0x0000000105037824 */ /* 0x000fe200078e0203 */
[----:B------:R-:W-:-:S04]  /*ea30*/  LEA R6, P0, R2, UR4, 0x2 ;  /* 0x0000000402067c11 */ /* 0x000fc8000f8010ff */
[----:B------:R-:W-:-:S05]  /*ea40*/  LEA.HI.X R7, R2, UR5, R3, 0x2, P0 ;  /* 0x0000000502077c11 */ /* 0x000fca00080f1403 */
[----:B------:R0:W5:Y:S04]  /*ea50*/  LDG.E R6, desc[UR6][R6.64] ;  /* 0x0000000606067981 */ /* 0x000168000c1e1900 */
.L_x_249:
[----:B--2---:R-:W-:Y:S01]  /*ea60*/  LEA R3, R4, UR36, 0x3 ;  /* 0x0000002404037c11 */ /* 0x004fe2000f8e18ff */
[----:B------:R-:W-:Y:S01]  /*ea70*/  BSSY B1, `(.L_x_250) ;  /* 0x0000004000017945 */ /* 0x000fe20003800000 */
[----:B------:R-:W-:-:S04]  /*ea80*/  SHF.L.U32 R2, R8, 0x1f, RZ ;  /* 0x0000001f08027819 */ /* 0x000fc800000006ff */
[----:B------:R-:W2:Y:S02]  /*ea90*/  SYNCS.PHASECHK.TRANS64.TRYWAIT P0, [R3+URZ+0x38840], R2 ;  /* 0x03884002030075a7 */ /* 0x000ea4000800017f */
[----:B--2---:R-:W-:Y:S05]  /*eaa0*/  @!P0 BRA `(.L_x_251) ;  /* 0x0000004400688947 */ /* 0x004fea0003800000 */
.L_x_362:
[----:B------:R-:W-:Y:S05]  /*eab0*/  BSYNC B1 ;  /* 0x0000000000017941 */ /* 0x000fea0003800000 */
.L_x_250:
[----:B-1----:R-:W1:Y:S01]  /*eac0*/  S2R R5, SR_TID.X ;  /* 0x0000000000057919 */ /* 0x002e620000002100 */
[----:B------:R-:W-:Y:S01]  /*ead0*/  UPRMT UR4, UR37, 0x9910, URZ ;  /* 0x0000991025047896 */ /* 0x000fe2000800003f */
[----:B-1----:R-:W-:-:S04]  /*eae0*/  LOP3.LUT R5, R5, 0x7f, RZ, 0xc0, !PT ;  /* 0x0000007f05057812 */ /* 0x002fc800078ec0ff */
[----:B------:R-:W-:-:S13]  /*eaf0*/  ISETP.NE.AND P0, PT, R5, RZ, PT ;  /* 0x000000ff0500720c */ /* 0x000fda0003f05270 */
[----:B--2---:R-:W-:-:S04]  /*eb00*/  @!P0 IMAD.MOV.U32 R2, RZ, RZ, 0xa000 ;  /* 0x0000a000ff028424 */ /* 0x004fc800078e00ff */
[----:B------:R1:W-:Y:S02]  /*eb10*/  @!P0 SYNCS.ARRIVE.TRANS64 RZ, [R3+URZ+0x38830], R2 ;  /* 0x0388300203ff89a7 */ /* 0x0003e4000800003f */
[----:B-1----:R-:W-:-:S05]  /*eb20*/  IMAD.U32 R2, RZ, RZ, UR4 ;  /* 0x00000004ff027e24 */ /* 0x002fca000f8e00ff */
[----:B------:R-:W-:-:S13]  /*eb30*/  ISETP.NE.AND P1, PT, R2, 0x2, PT ;  /* 0x000000020200780c */ /* 0x000fda0003f25270 */
[----:B------:R-:W-:Y:S05]  /*eb40*/  @P1 BRA `(.L_x_252) ;  /* 0x0000000000041947 */ /* 0x000fea0003800000 */
[----:B------:R-:W-:Y:S01]  /*eb50*/  BPT.TRAP 0x1 ;  /* 0x000000040000795c */ /* 0x000fe20000300000 */
.L_x_252:
[----:B------:R-:W-:Y:S01]  /*eb60*/  LOP3.LUT P0, RZ, R18, 0x2, RZ, 0xc0, !PT ;  /* 0x0000000212ff7812 */ /* 0x000fe2000780c0ff */
[----:B------:R-:W-:-:S12]  /*eb70*/  BSSY B1, `(.L_x_253) ;  /* 0x0000003000017945 */ /* 0x000fd80003800000 */
[----:B------:R-:W-:Y:S05]  /*eb80*/  @P0 BRA `(.L_x_254) ;  /* 0x0000000000040947 */ /* 0x000fea0003800000 */
[----:B------:R-:W-:Y:S01]  /*eb90*/  BPT.TRAP 0x1 ;  /* 0x000000040000795c */ /* 0x000fe20000300000 */
.L_x_254:
[----:B------:R-:W-:Y:S05]  /*eba0*/  BSYNC B1 ;  /* 0x0000000000017941 */ /* 0x000fea0003800000 */
.L_x_253:
[----:B------:R-:W1:Y:S01]  /*ebb0*/  S2R R2, SR_CgaCtaId ;  /* 0x0000000000027919 */ /* 0x000e620000008800 */
[----:B------:R-:W-:Y:S01]  /*ebc0*/  IMAD.MOV.U32 R10, RZ, RZ, RZ ;  /* 0x000000ffff0a7224 */ /* 0x000fe200078e00ff */
[----:B------:R-:W-:Y:S01]  /*ebd0*/  UIADD3 UR4, UP0, UR38, 0x370, URZ ;  /* 0x0000037026047890 */ /* 0x000fe2000ff1e03f */
[----:B------:R-:W-:Y:S01]  /*ebe0*/  PLOP3.LUT P0, PT, PT, PT, PT, 0x80, 0x0 ;  /* 0x000000000000781c */ /* 0x000fe20003f0f070 */
[----:B------:R-:W-:Y:S01]  /*ebf0*/  VIADD R3, R3, 0x38830 ;  /* 0x0003883003037836 */ /* 0x000fe20000000000 */
[----:B------:R-:W-:Y:S01]  /*ec00*/  UMOV UR6, 0x30000 ;  /* 0x0003000000067882 */ /* 0x000fe20000000000 */
[----:B------:R-:W-:Y:S01]  /*ec10*/  R2UR UR10, R10 ;  /* 0x000000000a0a72ca */ /* 0x000fe200000e0000 */
[----:B------:R-:W-:Y:S01]  /*ec20*/  UIADD3.X UR5, URZ, UR39, URZ, UP0, !UPT ;  /* 0x000000273f057290 */ /* 0x000fe200087fe43f */
[----:B------:R-:W-:Y:S01]  /*ec30*/  UMOV UR14, 0x0 ;  /* 0x00000000000e7882 */ /* 0x000fe20000000000 */
[----:B------:R-:W-:Y:S01]  /*ec40*/  UMOV UR15, 0x14f00000 ;  /* 0x14f00000000f7882 */ /* 0x000fe20000000000 */
[----:B-1----:R-:W-:-:S05]  /*ec50*/  LOP3.LUT R2, R2, 0x1, RZ, 0xc0, !PT ;  /* 0x0000000102027812 */ /* 0x002fca00078ec0ff */
[----:B------:R-:W-:-:S04]  /*ec60*/  IMAD R2, R2, 0xa00, RZ ;  /* 0x00000a0002027824 */ /* 0x000fc800078e02ff */
[----:B------:R-:W-:Y:S02]  /*ec70*/  IMAD R5, R4, 0x5000, R2 ;  /* 0x0000500004057824 */ /* 0x000fe400078e0202 */
[----:B------:R-:W1:Y:S03]  /*ec80*/  S2R R2, SR_CgaCtaId ;  /* 0x0000000000027919 */ /* 0x000e660000008800 */
[----:B------:R-:W-:-:S05]  /*ec90*/  LEA R5, R5, UR36, 0x1 ;  /* 0x0000002405057c11 */ /* 0x000fca000f8e08ff */
[----:B0-----:R-:W-:Y:S01]  /*eca0*/  VIADD R7, R5, 0x24400 ;  /* 0x0002440005077836 */ /* 0x001fe20000000000 */
[----:B-1----:R-:W-:-:S05]  /*ecb0*/  LOP3.LUT R2, R2, 0x1, RZ, 0xc0, !PT ;  /* 0x0000000102027812 */ /* 0x002fca00078ec0ff */
[----:B------:R-:W-:-:S04]  /*ecc0*/  IMAD R2, R2, 0x28, RZ ;  /* 0x0000002802027824 */ /* 0x000fc800078e02ff */
[----:B------:R-:W-:-:S07]  /*ecd0*/  IMAD R2, R0, 0x50, R2 ;  /* 0x0000005000027824 */ /* 0x000fce00078e0202 */
.L_x_255:
        /* <DEDUP_REMOVED lines=8> */
[----:B------:R0:W-:Y:S02]  /*ed60*/  UTMALDG.4D.MULTICAST [UR8], [UR4], UR6, desc[UR14] ;  /* 0x00000e08040073b4 */ /* 0x0001e40008019806 */
[----:B0-----:R-:W-:Y:S05]  /*ed70*/  @P0 BRA.U.ANY `(.L_x_255) ;  /* 0xfffffffd00d80947 */ /* 0x001fea000393ffff */
[----:B------:R-:W-:Y:S01]  /*ed80*/  IMAD.MOV.U32 R13, RZ, RZ, 0x40 ;  /* 0x00000040ff0d7424 */ /* 0x000fe200078e00ff */
[----:B------:R-:W-:Y:S01]  /*ed90*/  PLOP3.LUT P0, PT, PT, PT, PT, 0x80, 0x0 ;  /* 0x000000000000781c */ /* 0x000fe20003f0f070 */
[----:B------:R-:W-:Y:S01]  /*eda0*/  VIADD R7, R5, 0x26c00 ;  /* 0x00026c0005077836 */ /* 0x000fe20000000000 */
[----:B------:R-:W-:Y:S01]  /*edb0*/  UMOV UR6, 0x30000 ;  /* 0x0003000000067882 */ /* 0x000fe20000000000 */
[----:B------:R-:W-:Y:S01]  /*edc0*/  UMOV UR14, 0x0 ;  /* 0x00000000000e7882 */ /* 0x000fe20000000000 */
[----:B------:R-:W-:Y:S01]  /*edd0*/  R2UR UR10, R13 ;  /* 0x000000000d0a72ca */ /* 0x000fe200000e0000 */
[----:B------:R-:W-:-:S14]  /*ede0*/  UMOV UR15, 0x14f00000 ;  /* 0x14f00000000f7882 */ /* 0x000fdc0000000000 */
.L_x_256:
        /* <DEDUP_REMOVED lines=17> */
.L_x_257:
        /* <DEDUP_REMOVED lines=17> */
.L_x_258:
        /* <DEDUP_REMOVED lines=10> */
[----:B------:R-:W2:Y:S01]  /*f0b0*/  LDL.LU R7, [R1] ;  /* 0x0000000001077983 */ /* 0x000ea20000300800 */
[----:B------:R-:W-:Y:S01]  /*f0c0*/  LEA R2, R19, UR36, 0x3 ;  /* 0x0000002413027c11 */ /* 0x000fe2000f8e18ff */
[----:B------:R-:W-:Y:S01]  /*f0d0*/  BSSY B1, `(.L_x_259) ;  /* 0x0000004000017945 */ /* 0x000fe20003800000 */
[----:B--2---:R-:W-:-:S04]  /*f0e0*/  SHF.L.U32 R3, R7, 0x1f, RZ ;  /* 0x0000001f07037819 */ /* 0x004fc800000006ff */
[----:B------:R-:W0:Y:S02]  /*f0f0*/  SYNCS.PHASECHK.TRANS64.TRYWAIT P0, [R2+URZ+0x38860], R3 ;  /* 0x03886003020075a7 */ /* 0x000e24000800017f */
[----:B0-----:R-:W-:Y:S05]  /*f100*/  @!P0 BRA `(.L_x_260) ;  /* 0x0000003c00e48947 */ /* 0x001fea0003800000 */
.L_x_363:
[----:B------:R-:W-:Y:S05]  /*f110*/  BSYNC B1 ;  /* 0x0000000000017941 */ /* 0x000fea0003800000 */
.L_x_259:
[----:B------:R-:W1:Y:S02]  /*f120*/  S2R R5, SR_TID.X ;  /* 0x0000000000057919 */ /* 0x000e640000002100 */
[----:B-1----:R-:W-:-:S04]  /*f130*/  LOP3.LUT R5, R5, 0x7f, RZ, 0xc0, !PT ;  /* 0x0000007f05057812 */ /* 0x002fc800078ec0ff */
[----:B------:R-:W-:-:S13]  /*f140*/  ISETP.NE.AND P0, PT, R5, RZ, PT ;  /* 0x000000ff0500720c */ /* 0x000fda0003f05270 */
[----:B0-----:R-:W-:-:S04]  /*f150*/  @!P0 IMAD.MOV.U32 R3, RZ, RZ, 0xa000 ;  /* 0x0000a000ff038424 */ /* 0x001fc800078e00ff */
[----:B------:R0:W-:Y:S01]  /*f160*/  @!P0 SYNCS.ARRIVE.TRANS64 RZ, [R2+URZ+0x38850], R3 ;  /* 0x0388500302ff89a7 */ /* 0x0001e2000800003f */
[----:B------:R-:W-:Y:S05]  /*f170*/  @P1 BRA `(.L_x_261) ;  /* 0x0000000000041947 */ /* 0x000fea0003800000 */
[----:B------:R-:W-:Y:S01]  /*f180*/  BPT.TRAP 0x1 ;  /* 0x000000040000795c */ /* 0x000fe20000300000 */
.L_x_261:
[----:B------:R-:W-:Y:S01]  /*f190*/  LOP3.LUT P0, RZ, R18, 0x2, RZ, 0xc0, !PT ;  /* 0x0000000212ff7812 */ /* 0x000fe2000780c0ff */
[----:B------:R-:W-:-:S12]  /*f1a0*/  BSSY B1, `(.L_x_262) ;  /* 0x0000003000017945 */ /* 0x000fd80003800000 */
[----:B------:R-:W-:Y:S05]  /*f1b0*/  @P0 BRA `(.L_x_263) ;  /* 0x0000000000040947 */ /* 0x000fea0003800000 */
[----:B------:R-:W-:Y:S01]  /*f1c0*/  BPT.TRAP 0x1 ;  /* 0x000000040000795c */ /* 0x000fe20000300000 */
.L_x_263:
[----:B------:R-:W-:Y:S05]  /*f1d0*/  BSYNC B1 ;  /* 0x0000000000017941 */ /* 0x000fea0003800000 */
.L_x_262:
[----:B------:R-:W2:Y:S01]  /*f1e0*/  LDL.LU R5, [R1+0x4] ;  /* 0x0000040001057983 */ /* 0x000ea20000300800 */
[----:B0-----:R-:W0:Y:S01]  /*f1f0*/  S2R R3, SR_CgaCtaId ;  /* 0x0000000000037919 */ /* 0x001e220000008800 */
[----:B------:R-:W1:Y:S01]  /*f200*/  S2R R7, SR_CgaCtaId ;  /* 0x0000000000077919 */ /* 0x000e620000008800 */
[----:B------:R-:W-:Y:S01]  /*f210*/  R2UR UR10, R10 ;  /* 0x000000000a0a72ca */ /* 0x000fe200000e0000 */
[----:B------:R-:W-:Y:S01]  /*f220*/  UIADD3 UR4, UP0, UR38, 0x470, URZ ;  /* 0x0000047026047890 */ /* 0x000fe2000ff1e03f */
[----:B------:R-:W-:Y:S01]  /*f230*/  PLOP3.LUT P0, PT, PT, PT, PT, 0x80, 0x0 ;  /* 0x000000000000781c */ /* 0x000fe20003f0f070 */
[----:B------:R-:W-:Y:S01]  /*f240*/  VIADD R2, R2, 0x38850 ;  /* 0x0003885002027836 */ /* 0x000fe20000000000 */
[----:B------:R-:W-:Y:S01]  /*f250*/  UMOV UR6, 0x30000 ;  /* 0x0003000000067882 */ /* 0x000fe20000000000 */
[----:B------:R-:W-:Y:S01]  /*f260*/  UIADD3.X UR5, URZ, UR39, URZ, UP0, !UPT ;  /* 0x000000273f057290 */ /* 0x000fe200087fe43f */
[----:B0-----:R-:W-:-:S05]  /*f270*/  LOP3.LUT R3, R3, 0x1, RZ, 0xc0, !PT ;  /* 0x0000000103037812 */ /* 0x001fca00078ec0ff */
[----:B------:R-:W-:Y:S01]  /*f280*/  IMAD R3, R3, 0xa00, RZ ;  /* 0x00000a0003037824 */ /* 0x000fe200078e02ff */
[----:B-1----:R-:W-:-:S03]  /*f290*/  LOP3.LUT R7, R7, 0x1, RZ, 0xc0, !PT ;  /* 0x0000000107077812 */ /* 0x002fc600078ec0ff */
[----:B------:R-:W-:Y:S02]  /*f2a0*/  IMAD R3, R19, 0x5000, R3 ;  /* 0x0000500013037824 */ /* 0x000fe400078e0203 */
[----:B------:R-:W-:-:S03]  /*f2b0*/  IMAD R7, R7, 0x28, RZ ;  /* 0x0000002807077824 */ /* 0x000fc600078e02ff */
[----:B------:R-:W-:Y:S01]  /*f2c0*/  LEA R3, R3, UR36, 0x1 ;  /* 0x0000002403037c11 */ /* 0x000fe2000f8e08ff */
[----:B------:R-:W-:Y:S01]  /*f2d0*/  UMOV UR14, 0x0 ;  /* 0x00000000000e7882 */ /* 0x000fe20000000000 */
[----:B------:R-:W-:Y:S01]  /*f2e0*/  UMOV UR15, 0x14f00000 ;  /* 0x14f00000000f7882 */ /* 0x000fe20000000000 */
[----:B--2---:R-:W-:Y:S02]  /*f2f0*/  IMAD R5, R5, 0x50, R7 ;  /* 0x0000005005057824 */ /* 0x004fe400078e0207 */
[----:B------:R-:W-:-:S07]  /*f300*/  VIADD R7, R3, 0x400 ;  /* 0x0000040003077836 */ /* 0x000fce0000000000 */
.L_x_264:
        /* <DEDUP_REMOVED lines=10> */
[----:B------:R-:W-:Y:S01]  /*f3b0*/  R2UR UR10, R13 ;  /* 0x000000000d0a72ca */ /* 0x000fe200000e0000 */
[----:B------:R-:W-:Y:S01]  /*f3c0*/  VIADD R7, R3, 0x2c00 ;  /* 0x00002c0003077836 */ /* 0x000fe20000000000 */
[----:B------:R-:W-:Y:S01]  /*f3d0*/  PLOP3.LUT P0, PT, PT, PT, PT, 0x80, 0x0 ;  /* 0x000000000000781c */ /* 0x000fe20003f0f070 */
[----:B------:R-:W-:Y:S01]  /*f3e0*/  UMOV UR6, 0x30000 ;  /* 0x0003000000067882 */ /* 0x000fe20000000000 */
[----:B------:R-:W-:Y:S01]  /*f3f0*/  UMOV UR14, 0x0 ;  /* 0x00000000000e7882 */ /* 0x000fe20000000000 */
[----:B------:R-:W-:-:S10]  /*f400*/  UMOV UR15, 0x14f00000 ;  /* 0x14f00000000f7882 */ /* 0x000fd40000000000 */
.L_x_265:
        /* <DEDUP_REMOVED lines=16> */
.L_x_266:
        /* <DEDUP_REMOVED lines=16> */
.L_x_267:
        /* <DEDUP_REMOVED lines=10> */
[----:B------:R0:W-:Y:S01]  /*f6b0*/  STL [R1+0x4], R0 ;  /* 0x0000040001007387 */ /* 0x0001e20000100800 */
[----:B------:R-:W-:-:S07]  /*f6c0*/  IMAD.MOV.U32 R17, RZ, RZ, R6 ;  /* 0x000000ffff117224 */ /* 0x000fce00078e0006 */
.L_x_248:
[----:B------:R-:W-:Y:S05]  /*f6d0*/  BSYNC B0 ;  /* 0x0000000000007941 */ /* 0x000fea0003800000 */
.L_x_247:
[----:B0-----:R-:W3:Y:S01]  /*f6e0*/  LDL.LU R0, [R1+0x20] ;  /* 0x0000200001007983 */ /* 0x001ee20000300800 */
[----:B------:R-:W-:-:S03]  /*f6f0*/  IMAD.MOV.U32 R19, RZ, RZ, R4 ;  /* 0x000000ffff137224 */ /* 0x000fc600078e0004 */
[----:B------:R4:W-:Y:S02]  /*f700*/  STL [R1], R8 ;  /* 0x0000000801007387 */ /* 0x0009e40000100800 */
[----:B---34-:R-:W-:-:S07]  /*f710*/  VIADD R0, R0, 0xfffffffd ;  /* 0xfffffffd00007836 */ /* 0x018fce0000000000 */
.L_x_246:
[----:B------:R-:W3:Y:S01]  /*f720*/  LDL.LU R2, [R1+0x18] ;  /* 0x0000180001027983 */ /* 0x000ee20000300800 */
[----:B------:R-:W-:Y:S01]  /*f730*/  IMAD.MOV R9, RZ, RZ, -R9 ;  /* 0x000000ffff097224 */ /* 0x000fe200078e0a09 */
[----:B------:R-:W-:Y:S04]  /*f740*/  BSSY B0, `(.L_x_245) ;  /* 0x00001d8000007945 */ /* 0x000fe80003800000 */
[----:B---3--:R-:W-:-:S13]  /*f750*/  ISETP.NE.AND P0, PT, R2, R9, PT ;  /* 0x000000090200720c */ /* 0x008fda0003f05270 */
[----:B------:R-:W-:Y:S05]  /*f760*/  @!P0 BRA `(.L_x_268) ;  /* 0x0000001c00548947 */ /* 0x000fea0003800000 */
[----:B0-----:R-:W-:-:S07]  /*f770*/  IMAD.MOV.U32 R6, RZ, RZ, R17 ;  /* 0x000000ffff067224 */ /* 0x001fce00078e0011 */
.L_x_311:
[----:B---3--:R-:W3:Y:S01]  /*f780*/  LDL R2, [R1] ;  /* 0x0000000001027983 */ /* 0x008ee20000100800 */
[----:B------:R-:W-:Y:S01]  /*f790*/  LOP3.LUT P1, RZ, R18, 0x8, RZ, 0xc0, !PT ;  /* 0x0000000812ff7812 */ /* 0x000fe2000782c0ff */
[----:B------:R-:W-:Y:S01]  /*f7a0*/  VIADD R4, R19, 0x1 ;  /* 0x0000000113047836 */ /* 0x000fe20000000000 */
[----:B------:R-:W-:Y:S04]  /*f7b0*/  BSSY B1, `(.L_x_269) ;  /* 0x00000e5000017945 */ /* 0x000fe80003800000 */
[----:B------:R-:W-:-:S04]  /*f7c0*/  ISETP.NE.AND P0, PT, R4, 0x2, PT ;  /* 0x000000020400780c */ /* 0x000fc80003f05270 */
[----:B-1----:R-:W-:Y:S02]  /*f7d0*/  SEL R5, RZ, 0x1, P0 ;  /* 0x00000001ff057807 */ /* 0x002fe40000000000 */
[----:B------:R-:W-:Y:S02]  /*f7e0*/  SEL R4, R4, RZ, P0 ;  /* 0x000000ff04047207 */ /* 0x000fe40000000000 */
[----:B---3--:R-:W-:Y:S01]  /*f7f0*/  LOP3.LUT R5, R2, R5, RZ, 0x3c, !PT ;  /* 0x0000000502057212 */ /* 0x008fe200078e3cff */
[----:B0-----:R-:W-:Y:S06]  /*f800*/  @!P1 BRA `(.L_x_270) ;  /* 0x0000000c007c9947 */ /* 0x001fec0003800000 */
        /* <DEDUP_REMOVED lines=9> */
[----:B--2---:R-:W0:Y:S02]  /*f8a0*/  @P0 LDC.64 R2, c[0x0][0x440] ;  /* 0x00011000ff020b82 */ /* 0x004e240000000a00 */
[----:B0-----:R-:W-:-:S04]  /*f8b0*/  @P0 IMAD.HI.U32 R6, R0, R2, RZ ;  /* 0x0000000200060227 */ /* 0x001fc800078e00ff */
        /* <DEDUP_REMOVED lines=13> */
.L_x_271:
[----:B--2---:R-:W-:Y:S01]  /*f990*/  LEA R3, R4, UR36, 0x3 ;  /* 0x0000002404037c11 */ /* 0x004fe2000f8e18ff */
[----:B------:R-:W-:Y:S01]  /*f9a0*/  BSSY B2, `(.L_x_272) ;  /* 0x0000004000027945 */ /* 0x000fe20003800000 */
[----:B------:R-:W-:-:S04]  /*f9b0*/  SHF.L.U32 R2, R5, 0x1f, RZ ;  /* 0x0000001f05027819 */ /* 0x000fc800000006ff */
[----:B------:R-:W1:Y:S02]  /*f9c0*/  SYNCS.PHASECHK.TRANS64.TRYWAIT P0, [R3+URZ+0x38840], R2 ;  /* 0x03884002030075a7 */ /* 0x000e64000800017f */
[----:B-1----:R-:W-:Y:S05]  /*f9d0*/  @!P0 BRA `(.L_x_273) ;  /* 0x0000003400c48947 */ /* 0x002fea0003800000 */
.L_x_364:
[----:B------:R-:W-:Y:S05]  /*f9e0*/  BSYNC B2 ;  /* 0x0000000000027941 */ /* 0x000fea0003800000 */
.L_x_272:
[----:B0-----:R-:W0:Y:S01]  /*f9f0*/  S2R R7, SR_TID.X ;  /* 0x0000000000077919 */ /* 0x001e220000002100 */
[----:B------:R-:W-:Y:S01]  /*fa00*/  UPRMT UR4, UR37, 0x9910, URZ ;  /* 0x0000991025047896 */ /* 0x000fe2000800003f */
[----:B0-----:R-:W-:-:S04]  /*fa10*/  LOP3.LUT R7, R7, 0x7f, RZ, 0xc0, !PT ;  /* 0x0000007f07077812 */ /* 0x001fc800078ec0ff */
[----:B------:R-:W-:-:S13]  /*fa20*/  ISETP.NE.AND P0, PT, R7, RZ, PT ;  /* 0x000000ff0700720c */ /* 0x000fda0003f05270 */
[----:B-1----:R-:W-:-:S04]  /*fa30*/  @!P0 IMAD.MOV.U32 R2, RZ, RZ, 0xa000 ;  /* 0x0000a000ff028424 */ /* 0x002fc800078e00ff */
[----:B------:R0:W-:Y:S02]  /*fa40*/  @!P0 SYNCS.ARRIVE.TRANS64 RZ, [R3+URZ+0x38830], R2 ;  /* 0x0388300203ff89a7 */ /* 0x0001e4000800003f */
[----:B0-----:R-:W-:-:S05]  /*fa50*/  IMAD.U32 R2, RZ, RZ, UR4 ;  /* 0x00000004ff027e24 */ /* 0x001fca000f8e00ff */
[----:B------:R-:W-:-:S13]  /*fa60*/  ISETP.NE.AND P1, PT, R2, 0x2, PT ;  /* 0x000000020200780c */ /* 0x000fda0003f25270 */
[----:B------:R-:W-:Y:S05]  /*fa70*/  @P1 BRA `(.L_x_274) ;  /* 0x0000000000041947 */ /* 0x000fea0003800000 */
[----:B------:R-:W-:Y:S01]  /*fa80*/  BPT.TRAP 0x1 ;  /* 0x000000040000795c */ /* 0x000fe20000300000 */
.L_x_274:
[----:B------:R-:W-:Y:S01]  /*fa90*/  LOP3.LUT P0, RZ, R18, 0x2, RZ, 0xc0, !PT ;  /* 0x0000000212ff7812 */ /* 0x000fe2000780c0ff */
[----:B------:R-:W-:-:S12]  /*faa0*/  BSSY B2, `(.L_x_275) ;  /* 0x0000003000027945 */ /* 0x000fd80003800000 */
[----:B------:R-:W-:Y:S05]  /*fab0*/  @P0 BRA `(.L_x_276) ;  /* 0x0000000000040947 */ /* 0x000fea0003800000 */
[----:B------:R-:W-:Y:S01]  /*fac0*/  BPT.TRAP 0x1 ;  /* 0x000000040000795c */ /* 0x000fe20000300000 */
.L_x_276:
[----:B------:R-:W-:Y:S05]  /*fad0*/  BSYNC B2 ;  /* 0x0000000000027941 */ /* 0x000fea0003800000 */
.L_x_275:
[----:B------:R-:W0:Y:S01]  /*fae0*/  S2R R2, SR_CgaCtaId ;  /* 0x0000000000027919 */ /* 0x000e220000008800 */
        /* <DEDUP_REMOVED lines=9> */
[----:B0-----:R-:W-:-:S05]  /*fb80*/  LOP3.LUT R2, R2, 0x1, RZ, 0xc0, !PT ;  /* 0x0000000102027812 */ /* 0x001fca00078ec0ff */
[----:B------:R-:W-:-:S04]  /*fb90*/  IMAD R2, R2, 0xa00, RZ ;  /* 0x00000a0002027824 */ /* 0x000fc800078e02ff */
[----:B------:R-:W-:Y:S02]  /*fba0*/  IMAD R7, R4, 0x5000, R2 ;  /* 0x0000500004077824 */ /* 0x000fe400078e0202 */
[----:B------:R-:W0:Y:S03]  /*fbb0*/  S2R R2, SR_CgaCtaId ;  /* 0x0000000000027919 */ /* 0x000e260000008800 */
[----:B------:R-:W-:-:S05]  /*fbc0*/  LEA R7, R7, UR36, 0x1 ;  /* 0x0000002407077c11 */ /* 0x000fca000f8e08ff */
[----:B------:R-:W-:Y:S01]  /*fbd0*/  VIADD R9, R7, 0x24400 ;  /* 0x0002440007097836 */ /* 0x000fe20000000000 */
[----:B0-----:R-:W-:-:S05]  /*fbe0*/  LOP3.LUT R2, R2, 0x1, RZ, 0xc0, !PT ;  /* 0x0000000102027812 */ /* 0x001fca00078ec0ff */
[----:B------:R-:W-:-:S04]  /*fbf0*/  IMAD R2, R2, 0x28, RZ ;  /* 0x0000002802027824 */ /* 0x000fc800078e02ff */
[----:B------:R-:W-:-:S07]  /*fc00*/  IMAD R2, R8, 0x50, R2 ;  /* 0x0000005008027824 */ /* 0x000fce00078e0202 */
.L_x_277:
        /* <DEDUP_REMOVED lines=17> */
.L_x_278:
        /* <DEDUP_REMOVED lines=17> */
.L_x_279:
        /* <DEDUP_REMOVED lines=17> */
.L_x_280:
        /* <DEDUP_REMOVED lines=16> */
.L_x_365:
[----:B------:R-:W-:Y:S05]  /*10040*/  BSYNC B2 ;  /* 0x0000000000027941 */ /* 0x000fea0003800000 */
.L_x_281:
[----:B------:R-:W1:Y:S02]  /*10050*/  S2R R7, SR_TID.X ;  /* 0x0000000000077919 */ /* 0x000e640000002100 */
[----:B-1----:R-:W-:-:S04]  /*10060*/  LOP3.LUT R7, R7, 0x7f, RZ, 0xc0, !PT ;  /* 0x0000007f07077812 */ /* 0x002fc800078ec0ff */
[----:B------:R-:W-:-:S13]  /*10070*/  ISETP.NE.AND P0, PT, R7, RZ, PT ;  /* 0x000000ff0700720c */ /* 0x000fda0003f05270 */
[----:B0-----:R-:W-:-:S04]  /*10080*/  @!P0 IMAD.MOV.U32 R3, RZ, RZ, 0xa000 ;  /* 0x0000a000ff038424 */ /* 0x001fc800078e00ff */
[----:B------:R0:W-:Y:S01]  /*10090*/  @!P0 SYNCS.ARRIVE.TRANS64 RZ, [R2+URZ+0x38850], R3 ;  /* 0x0388500302ff89a7 */ /* 0x0001e2000800003f */
[----:B------:R-:W-:Y:S05]  /*100a0*/  @P1 BRA `(.L_x_283) ;  /* 0x0000000000041947 */ /* 0x000fea0003800000 */
[----:B------:R-:W-:Y:S01]  /*100b0*/  BPT.TRAP 0x1 ;  /* 0x000000040000795c */ /* 0x000fe20000300000 */
.L_x_283:
[----:B------:R-:W-:Y:S01]  /*100c0*/  LOP3.LUT P0, RZ, R18, 0x2, RZ, 0xc0, !PT ;  /* 0x0000000212ff7812 */ /* 0x000fe2000780c0ff */
[----:B------:R-:W-:-:S12]  /*100d0*/  BSSY B2, `(.L_x_284) ;  /* 0x0000003000027945 */ /* 0x000fd80003800000 */
[----:B------:R-:W-:Y:S05]  /*100e0*/  @P0 BRA `(.L_x_285) ;  /* 0x0000000000040947 */ /* 0x000fea0003800000 */
[----:B------:R-:W-:Y:S01]  /*100f0*/  BPT.TRAP 0x1 ;  /* 0x000000040000795c */ /* 0x000fe20000300000 */
.L_x_285:
[----:B------:R-:W-:Y:S05]  /*10100*/  BSYNC B2 ;  /* 0x0000000000027941 */ /* 0x000fea0003800000 */
.L_x_284:
        /* <DEDUP_REMOVED lines=19> */
.L_x_286:
        /* <DEDUP_REMOVED lines=16> */
.L_x_287:
        /* <DEDUP_REMOVED lines=16> */
.L_x_288:
        /* <DEDUP_REMOVED lines=16> */
.L_x_289:
        /* <DEDUP_REMOVED lines=12> */
.L_x_270:
[----:B------:R-:W-:Y:S05]  /*10600*/  BSYNC B1 ;  /* 0x0000000000017941 */ /* 0x000fea0003800000 */
.L_x_269:
[----:B------:R-:W-:Y:S01]  /*10610*/  VIADD R19, R4, 0x1 ;  /* 0x0000000104137836 */ /* 0x000fe20000000000 */
[----:B------:R-:W-:Y:S01]  /*10620*/  LOP3.LUT P1, RZ, R18, 0x8, RZ, 0xc0, !PT ;  /* 0x0000000812ff7812 */ /* 0x000fe2000782c0ff */
[----:B------:R-:W-:Y:S03]  /*10630*/  BSSY B1, `(.L_x_290) ;  /* 0x00000e5000017945 */ /* 0x000fe60003800000 */
[----:B------:R-:W-:-:S04]  /*10640*/  ISETP.NE.AND P0, PT, R19, 0x2, PT ;  /* 0x000000021300780c */ /* 0x000fc80003f05270 */
[----:B------:R-:W-:Y:S02]  /*10650*/  SEL R2, RZ, 0x1, P0 ;  /* 0x00000001ff027807 */ /* 0x000fe40000000000 */
[----:B------:R-:W-:Y:S02]  /*10660*/  SEL R19, R19, RZ, P0 ;  /* 0x000000ff13137207 */ /* 0x000fe40000000000 */
[----:B------:R-:W-:-:S05]  /*10670*/  LOP3.LUT R9, R5, R2, RZ, 0x3c, !PT ;  /* 0x0000000205097212 */ /* 0x000fca00078e3cff */
[----:B------:R1:W-:Y:S01]  /*10680*/  STL [R1], R9 ;  /* 0x0000000901007387 */ /* 0x0003e20000100800 */
[----:B------:R-:W-:Y:S05]  /*10690*/  @!P1 BRA `(.L_x_291) ;  /* 0x0000000c00789947 */ /* 0x000fea0003800000 */
[----:B------:R-:W-:Y:S01]  /*106a0*/  LOP3.LUT P1, RZ, R18, 0x4, RZ, 0xc0, !PT ;  /* 0x0000000412ff7812 */ /* 0x000fe2000782c0ff */
[----:B0-----:R-:W-:-:S12]  /*106b0*/  VIADD R8, R0, 0xffffffff ;  /* 0xffffffff00087836 */ /* 0x001fd80000000000 */
        /* <DEDUP_REMOVED lines=22> */
.L_x_292:
[----:B--2---:R-:W-:Y:S01]  /*10820*/  LEA R3, R19, UR36, 0x3 ;  /* 0x0000002413037c11 */ /* 0x004fe2000f8e18ff */
[----:B------:R-:W-:Y:S01]  /*10830*/  BSSY B2, `(.L_x_293) ;  /* 0x0000004000027945 */ /* 0x000fe20003800000 */
[----:B------:R-:W-:-:S04]  /*10840*/  SHF.L.U32 R2, R9, 0x1f, RZ ;  /* 0x0000001f09027819 */ /* 0x000fc800000006ff */
[----:B------:R-:W2:Y:S02]  /*10850*/  SYNCS.PHASECHK.TRANS64.TRYWAIT P0, [R3+URZ+0x38840], R2 ;  /* 0x03884002030075a7 */ /* 0x000ea4000800017f */
[----:B--2---:R-:W-:Y:S05]  /*10860*/  @!P0 BRA `(.L_x_294) ;  /* 0x0000002800488947 */ /* 0x004fea0003800000 */
.L_x_366:
[----:B------:R-:W-:Y:S05]  /*10870*/  BSYNC B2 ;  /* 0x0000000000027941 */ /* 0x000fea0003800000 */
.L_x_293:
[----:B0-----:R-:W0:Y:S01]  /*10880*/  S2R R7, SR_TID.X ;  /* 0x0000000000077919 */ /* 0x001e220000002100 */
[----:B------:R-:W-:Y:S01]  /*10890*/  UPRMT UR4, UR37, 0x9910, URZ ;  /* 0x0000991025047896 */ /* 0x000fe2000800003f */
[----:B0-----:R-:W-:-:S04]  /*108a0*/  LOP3.LUT R7, R7, 0x7f, RZ, 0xc0, !PT ;  /* 0x0000007f07077812 */ /* 0x001fc800078ec0ff */
[----:B------:R-:W-:-:S13]  /*108b0*/  ISETP.NE.AND P0, PT, R7, RZ, PT ;  /* 0x000000ff0700720c */ /* 0x000fda0003f05270 */
[----:B--2---:R-:W-:-:S04]  /*108c0*/  @!P0 IMAD.MOV.U32 R2, RZ, RZ, 0xa000 ;  /* 0x0000a000ff028424 */ /* 0x004fc800078e00ff */
[----:B------:R0:W-:Y:S02]  /*108d0*/  @!P0 SYNCS.ARRIVE.TRANS64 RZ, [R3+URZ+0x38830], R2 ;  /* 0x0388300203ff89a7 */ /* 0x0001e4000800003f */
[----:B0-----:R-:W-:-:S05]  /*108e0*/  IMAD.U32 R2, RZ, RZ, UR4 ;  /* 0x00000004ff027e24 */ /* 0x001fca000f8e00ff */
[----:B------:R-:W-:-:S13]  /*108f0*/  ISETP.NE.AND P1, PT, R2, 0x2, PT ;  /* 0x000000020200780c */ /* 0x000fda0003f25270 */
[----:B------:R-:W-:Y:S05]  /*10900*/  @P1 BRA `(.L_x_295) ;  /* 0x0000000000041947 */ /* 0x000fea0003800000 */
[----:B------:R-:W-:Y:S01]  /*10910*/  BPT.TRAP 0x1 ;  /* 0x000000040000795c */ /* 0x000fe20000300000 */
.L_x_295:
[----:B------:R-:W-:Y:S01]  /*10920*/  LOP3.LUT P0, RZ, R18, 0x2, RZ, 0xc0, !PT ;  /* 0x0000000212ff7812 */ /* 0x000fe2000780c0ff */
[----:B------:R-:W-:-:S12]  /*10930*/  BSSY B2, `(.L_x_296) ;  /* 0x0000003000027945 */ /* 0x000fd80003800000 */
[----:B------:R-:W-:Y:S05]  /*10940*/  @P0 BRA `(.L_x_297) ;  /* 0x0000000000040947 */ /* 0x000fea0003800000 */
[----:B------:R-:W-:Y:S01]  /*10950*/  BPT.TRAP 0x1 ;  /* 0x000000040000795c */ /* 0x000fe20000300000 */
.L_x_297:
[----:B------:R-:W-:Y:S05]  /*10960*/  BSYNC B2 ;  /* 0x0000000000027941 */ /* 0x000fea0003800000 */
.L_x_296:
        /* <DEDUP_REMOVED lines=15> */
[----:B-1----:R-:W-:Y:S01]  /*10a60*/  VIADD R9, R7, 0x24400 ;  /* 0x0002440007097836 */ /* 0x002fe20000000000 */
[----:B0-----:R-:W-:-:S05]  /*10a70*/  LOP3.LUT R2, R2, 0x1, RZ, 0xc0, !PT ;  /* 0x0000000102027812 */ /* 0x001fca00078ec0ff */
[----:B------:R-:W-:-:S04]  /*10a80*/  IMAD R2, R2, 0x28, RZ ;  /* 0x0000002802027824 */ /* 0x000fc800078e02ff */
[----:B------:R-:W-:-:S07]  /*10a90*/  IMAD R2, R8, 0x50, R2 ;  /* 0x0000005008027824 */ /* 0x000fce00078e0202 */
.L_x_298:
        /* <DEDUP_REMOVED lines=17> */
.L_x_299:
        /* <DEDUP_REMOVED lines=17> */
.L_x_300:
        /* <DEDUP_REMOVED lines=17> */
.L_x_301:
        /* <DEDUP_REMOVED lines=10> */
[----:B------:R-:W-:Y:S01]  /*10e70*/  SHF.L.U32 R5, R5, 0x1f, RZ ;  /* 0x0000001f05057819 */ /* 0x000fe200000006ff */
[----:B------:R-:W-:Y:S01]  /*10e80*/  BSSY B2, `(.L_x_302) ;  /* 0x0000004000027945 */ /* 0x000fe20003800000 */
[----:B------:R-:W-:-:S04]  /*10e90*/  LEA R2, R4, UR36, 0x3 ;  /* 0x0000002404027c11 */ /* 0x000fc8000f8e18ff */
[----:B------:R-:W0:Y:S02]  /*10ea0*/  SYNCS.PHASECHK.TRANS64.TRYWAIT P0, [R2+URZ+0x38860], R5 ;  /* 0x03886005020075a7 */ /* 0x000e24000800017f */
[----:B0-----:R-:W-:Y:S05]  /*10eb0*/  @!P0 BRA `(.L_x_303) ;  /* 0x0000002000c88947 */ /* 0x001fea0003800000 */
.L_x_367:
[----:B------:R-:W-:Y:S05]  /*10ec0*/  BSYNC B2 ;  /* 0x0000000000027941 */ /* 0x000fea0003800000 */
.L_x_302:
[----:B------:R-:W1:Y:S02]  /*10ed0*/  S2R R3, SR_TID.X ;  /* 0x0000000000037919 */ /* 0x000e640000002100 */
[----:B-1----:R-:W-:-:S04]  /*10ee0*/  LOP3.LUT R3, R3, 0x7f, RZ, 0xc0, !PT ;  /* 0x0000007f03037812 */ /* 0x002fc800078ec0ff */
[----:B------:R-:W-:-:S13]  /*10ef0*/  ISETP.NE.AND P0, PT, R3, RZ, PT ;  /* 0x000000ff0300720c */ /* 0x000fda0003f05270 */
[----:B------:R-:W-:-:S04]  /*10f00*/  @!P0 IMAD.MOV.U32 R3, RZ, RZ, 0xa000 ;  /* 0x0000a000ff038424 */ /* 0x000fc800078e00ff */
[----:B------:R1:W-:Y:S01]  /*10f10*/  @!P0 SYNCS.ARRIVE.TRANS64 RZ, [R2+URZ+0x38850], R3 ;  /* 0x0388500302ff89a7 */ /* 0x0003e2000800003f */
[----:B------:R-:W-:Y:S05]  /*10f20*/  @P1 BRA `(.L_x_304) ;  /* 0x0000000000041947 */ /* 0x000fea0003800000 */
[----:B------:R-:W-:Y:S01]  /*10f30*/  BPT.TRAP 0x1 ;  /* 0x000000040000795c */ /* 0x000fe20000300000 */
.L_x_304:
[----:B------:R-:W-:Y:S01]  /*10f40*/  LOP3.LUT P0, RZ, R18, 0x2, RZ, 0xc0, !PT ;  /* 0x0000000212ff7812 */ /* 0x000fe2000780c0ff */
[----:B------:R-:W-:-:S12]  /*10f50*/  BSSY B2, `(.L_x_305) ;  /* 0x0000003000027945 */ /* 0x000fd80003800000 */
[----:B------:R-:W-:Y:S05]  /*10f60*/  @P0 BRA `(.L_x_306) ;  /* 0x0000000000040947 */ /* 0x000fea0003800000 */
[----:B------:R-:W-:Y:S01]  /*10f70*/  BPT.TRAP 0x1 ;  /* 0x000000040000795c */ /* 0x000fe20000300000 */
.L_x_306:
[----:B------:R-:W-:Y:S05]  /*10f80*/  BSYNC B2 ;  /* 0x0000000000027941 */ /* 0x000fea0003800000 */
.L_x_305:
[----:B0-----:R-:W2:Y:S01]  /*10f90*/  LDL.LU R5, [R1+0x4] ;  /* 0x0000040001057983 */ /* 0x001ea20000300800 */
[----:B-1----:R-:W0:Y:S01]  /*10fa0*/  S2R R3, SR_CgaCtaId ;  /* 0x0000000000037919 */ /* 0x002e220000008800 */
        /* <DEDUP_REMOVED lines=17> */
.L_x_307:
        /* <DEDUP_REMOVED lines=16> */
.L_x_308:
        /* <DEDUP_REMOVED lines=16> */
.L_x_309:
        /* <DEDUP_REMOVED lines=16> */
.L_x_310:
        /* <DEDUP_REMOVED lines=12> */
.L_x_291:
[----:B------:R-:W-:Y:S05]  /*11480*/  BSYNC B1 ;  /* 0x0000000000017941 */ /* 0x000fea0003800000 */
.L_x_290:
[C---:B------:R-:W-:Y:S01]  /*11490*/  ISETP.GT.AND P0, PT, R0.reuse, 0x1, PT ;  /* 0x000000010000780c */ /* 0x040fe20003f04270 */
[----:B------:R-:W-:-:S12]  /*114a0*/  VIADD R0, R0, 0xfffffffe ;  /* 0xfffffffe00007836 */ /* 0x000fd80000000000 */
[----:B------:R-:W-:Y:S05]  /*114b0*/  @P0 BRA `(.L_x_311) ;  /* 0xffffffe000b00947 */ /* 0x000fea000383ffff */
.L_x_268:
[----:B------:R-:W-:Y:S05]  /*114c0*/  BSYNC B0 ;  /* 0x0000000000007941 */ /* 0x000fea0003800000 */
.L_x_245:
[----:B------:R-:W-:Y:S01]  /*114d0*/  LOP3.LUT P0, RZ, R18, 0x8, RZ, 0xc0, !PT ;  /* 0x0000000812ff7812 */ /* 0x000fe2000780c0ff */
[----:B------:R-:W-:-:S12]  /*114e0*/  BSSY B0, `(.L_x_312) ;  /* 0x0000065000007945 */ /* 0x000fd80003800000 */
[----:B------:R-:W-:Y:S05]  /*114f0*/  @!P0 BRA `(.L_x_313) ;  /* 0x00000004008c8947 */ /* 0x000fea0003800000 */
[----:B---3--:R-:W3:Y:S01]  /*11500*/  LDL R2, [R1] ;  /* 0x0000000001027983 */ /* 0x008ee20000100800 */
[----:B------:R-:W-:Y:S01]  /*11510*/  LEA R0, R19, UR36, 0x3 ;  /* 0x0000002413007c11 */ /* 0x000fe2000f8e18ff */
[----:B------:R-:W-:Y:S01]  /*11520*/  BSSY B1, `(.L_x_314) ;  /* 0x0000004000017945 */ /* 0x000fe20003800000 */
[----:B---3--:R-:W-:-:S04]  /*11530*/  SHF.L.U32 R2, R2, 0x1f, RZ ;  /* 0x0000001f02027819 */ /* 0x008fc800000006ff */
[----:B------:R-:W3:Y:S02]  /*11540*/  SYNCS.PHASECHK.TRANS64.TRYWAIT P0, [R0+URZ+0x38860], R2 ;  /* 0x03886002000075a7 */ /* 0x000ee4000800017f */
[----:B---3--:R-:W-:Y:S05]  /*11550*/  @!P0 BRA `(.L_x_315) ;  /* 0x0000001c00348947 */ /* 0x008fea0003800000 */
.L_x_368:
[----:B------:R-:W-:Y:S05]  /*11560*/  BSYNC B1 ;  /* 0x0000000000017941 */ /* 0x000fea0003800000 */
.L_x_314:
[----:B0-2---:R-:W0:Y:S01]  /*11570*/  S2R R3, SR_TID.X ;  /* 0x0000000000037919 */ /* 0x005e220000002100 */
        /* <DEDUP_REMOVED lines=9> */
.L_x_316:
[----:B------:R-:W-:Y:S01]  /*11610*/  LOP3.LUT P0, RZ, R18, 0x2, RZ, 0xc0, !PT ;  /* 0x0000000212ff7812 */ /* 0x000fe2000780c0ff */
[----:B------:R-:W-:-:S12]  /*11620*/  BSSY B1, `(.L_x_317) ;  /* 0x0000003000017945 */ /* 0x000fd80003800000 */
[----:B------:R-:W-:Y:S05]  /*11630*/  @P0 BRA `(.L_x_318) ;  /* 0x0000000000040947 */ /* 0x000fea0003800000 */
[----:B------:R-:W-:Y:S01]  /*11640*/  BPT.TRAP 0x1 ;  /* 0x000000040000795c */ /* 0x000fe20000300000 */
.L_x_318:
[----:B------:R-:W-:Y:S05]  /*11650*/  BSYNC B1 ;  /* 0x0000000000017941 */ /* 0x000fea0003800000 */
.L_x_317:
[----:B------:R-:W2:Y:S01]  /*11660*/  LDL R3, [R1+0x4] ;  /* 0x0000040001037983 */ /* 0x000ea20000100800 */
[----:B------:R-:W0:Y:S01]  /*11670*/  S2R R2, SR_CgaCtaId ;  /* 0x0000000000027919 */ /* 0x000e220000008800 */
[----:B------:R-:W3:Y:S01]  /*11680*/  S2R R4, SR_CgaCtaId ;  /* 0x0000000000047919 */ /* 0x000ee20000008800 */
[----:B------:R-:W-:Y:S01]  /*11690*/  UIADD3 UR4, UP0, UR38, 0x470, URZ ;  /* 0x0000047026047890 */ /* 0x000fe2000ff1e03f */
[----:B------:R-:W-:Y:S01]  /*116a0*/  PLOP3.LUT P0, PT, PT, PT, PT, 0x80, 0x0 ;  /* 0x000000000000781c */ /* 0x000fe20003f0f070 */
[----:B------:R-:W-:Y:S01]  /*116b0*/  VIADD R0, R0, 0x38850 ;  /* 0x0003885000007836 */ /* 0x000fe20000000000 */
[----:B------:R-:W-:Y:S01]  /*116c0*/  UMOV UR6, 0x30000 ;  /* 0x0003000000067882 */ /* 0x000fe20000000000 */
[----:B------:R-:W-:Y:S01]  /*116d0*/  UIADD3.X UR5, URZ, UR39, URZ, UP0, !UPT ;  /* 0x000000273f057290 */ /* 0x000fe200087fe43f */
[----:B0-----:R-:W-:Y:S02]  /*116e0*/  LOP3.LUT R2, R2, 0x1, RZ, 0xc0, !PT ;  /* 0x0000000102027812 */ /* 0x001fe400078ec0ff */
[----:B---3--:R-:W-:-:S03]  /*116f0*/  LOP3.LUT R4, R4, 0x1, RZ, 0xc0, !PT ;  /* 0x0000000104047812 */ /* 0x008fc600078ec0ff */
[----:B------:R-:W-:-:S04]  /*11700*/  IMAD R2, R2, 0xa00, RZ ;  /* 0x00000a0002027824 */ /* 0x000fc800078e02ff */
[----:B------:R-:W-:Y:S02]  /*11710*/  IMAD R2, R19, 0x5000, R2 ;  /* 0x0000500013027824 */ /* 0x000fe400078e0202 */
[----:B------:R-:W-:-:S03]  /*11720*/  IMAD R4, R4, 0x28, RZ ;  /* 0x0000002804047824 */ /* 0x000fc600078e02ff */
[----:B------:R-:W-:Y:S01]  /*11730*/  LEA R2, R2, UR36, 0x1 ;  /* 0x0000002402027c11 */ /* 0x000fe2000f8e08ff */
[----:B------:R-:W-:Y:S01]  /*11740*/  UMOV UR14, 0x0 ;  /* 0x00000000000e7882 */ /* 0x000fe20000000000 */
[----:B------:R-:W-:Y:S01]  /*11750*/  UMOV UR15, 0x14f00000 ;  /* 0x14f00000000f7882 */ /* 0x000fe20000000000 */
[----:B------:R-:W-:Y:S01]  /*11760*/  UMOV UR10, URZ ;  /* 0x0000003f000a7c82 */ /* 0x000fe20008000000 */
[----:B--2---:R-:W-:Y:S02]  /*11770*/  IMAD R3, R3, 0x50, R4 ;  /* 0x0000005003037824 */ /* 0x004fe400078e0204 */
[----:B------:R-:W-:-:S07]  /*11780*/  VIADD R4, R2, 0x400 ;  /* 0x0000040002047836 */ /* 0x000fce0000000000 */
.L_x_319:
        /* <DEDUP_REMOVED lines=10> */
[----:B------:R-:W-:Y:S01]  /*11830*/  PLOP3.LUT P0, PT, PT, PT, PT, 0x80, 0x0 ;  /* 0x000000000000781c */ /* 0x000fe20003f0f070 */
[----:B------:R-:W-:Y:S01]  /*11840*/  VIADD R4, R2, 0x2c00 ;  /* 0x00002c0002047836 */ /* 0x000fe20000000000 */
[----:B------:R-:W-:Y:S01]  /*11850*/  UMOV UR6, 0x30000 ;  /* 0x0003000000067882 */ /* 0x000fe20000000000 */
[----:B------:R-:W-:Y:S01]  /*11860*/  UMOV UR14, 0x0 ;  /* 0x00000000000e7882 */ /* 0x000fe20000000000 */
[----:B------:R-:W-:Y:S01]  /*11870*/  UMOV UR15, 0x14f00000 ;  /* 0x14f00000000f7882 */ /* 0x000fe20000000000 */
[----:B------:R-:W-:-:S08]  /*11880*/  UMOV UR10, 0x40 ;  /* 0x00000040000a7882 */ /* 0x000fd00000000000 */
.L_x_320:
        /* <DEDUP_REMOVED lines=16> */
.L_x_321:
        /* <DEDUP_REMOVED lines=16> */
.L_x_322:
        /* <DEDUP_REMOVED lines=9> */
[----:B----4-:R-:W-:Y:S05]  /*11b20*/  @P0 BRA.U.ANY `(.L_x_322) ;  /* 0xfffffffd00d80947 */ /* 0x010fea000393ffff */
.L_x_313:
[----:B------:R-:W-:Y:S05]  /*11b30*/  BSYNC B0 ;  /* 0x0000000000007941 */ /* 0x000fea0003800000 */
.L_x_312:
[----:B0-----:R-:W4:Y:S01]  /*11b40*/  LDL.LU R6, [R1+0x24] ;  /* 0x0000240001067983 */ /* 0x001f220000300800 */
[----:B------:R-:W-:Y:S01]  /*11b50*/  VIADD R19, R19, 0x1 ;  /* 0x0000000113137836 */ /* 0x000fe20000000000 */
[----:B------:R-:W-:Y:S02]  /*11b60*/  ULDC UR4, c[0x0][0xc34] ;  /* 0x00030d0000047ab9 */ /* 0x000fe40000000800 */
[----:B-1----:R-:W5:Y:S04]  /*11b70*/  LDL.LU R5, [R1] ;  /* 0x0000000001057983 */ /* 0x002f680000300800 */
[----:B------:R-:W2:Y:S01]  /*11b80*/  LDL.LU R4, [R1+0x2c] ;  /* 0x00002c0001047983 */ /* 0x000ea20000300800 */
[----:B------:R-:W-:-:S04]  /*11b90*/  ISETP.NE.AND P0, PT, R19, 0x2, PT ;  /* 0x000000021300780c */ /* 0x000fc80003f05270 */
[----:B---3--:R-:W-:Y:S02]  /*11ba0*/  SEL R0, RZ, 0x1, P0 ;  /* 0x00000001ff007807 */ /* 0x008fe40000000000 */
        /* <DEDUP_REMOVED lines=10> */
.L_x_228:
[----:B0-----:R-:W0:Y:S01]  /*11c50*/  S2R R3, SR_CgaCtaId ;  /* 0x0000000000037919 */ /* 0x001e220000008800 */
[----:B------:R-:W-:Y:S01]  /*11c60*/  MOV R0, 0x400 ;  /* 0x0000040000007802 */ /* 0x000fe20000000f00 */
[----:B------:R-:W-:Y:S03]  /*11c70*/  BSSY B0, `(.L_x_324) ;  /* 0x0000005000007945 */ /* 0x000fe60003800000 */
[----:B0-----:R-:W-:Y:S02]  /*11c80*/  LEA R0, R3, R0, 0x18 ;  /* 0x0000000003007211 */ /* 0x001fe400078ec0ff */
[----:B------:R-:W-:-:S04]  /*11c90*/  SHF.L.U32 R3, R2, 0x1f, RZ ;  /* 0x0000001f02037819 */ /* 0x000fc800000006ff */
[----:B------:R-:W0:Y:S02]  /*11ca0*/  SYNCS.PHASECHK.TRANS64.TRYWAIT P0, [R0+URZ+0x38820], R3 ;  /* 0x03882003000075a7 */ /* 0x000e24000800017f */
[----:B0-----:R-:W-:Y:S05]  /*11cb0*/  @!P0 BRA `(.L_x_325) ;  /* 0x0000001400708947 */ /* 0x001fea0003800000 */
.L_x_369:
[----:B------:R-:W-:Y:S05]  /*11cc0*/  BSYNC B0 ;  /* 0x0000000000007941 */ /* 0x000fea0003800000 */
.L_x_324:
[----:B------:R-:W-:-:S03]  /*11cd0*/  UMOV UR4, 0xffffffff ;  /* 0xffffffff00047882 */ /* 0x000fc60000000000 */
[----:B------:R-:W-:Y:S05]  /*11ce0*/  BRA.DIV UR4, `(.L_x_326) ;  /* 0x0000001604787947 */ /* 0x000fea000b800000 */
[----:B------:R-:W1:Y:S02]  /*11cf0*/  S2R R2, SR_TID.X ;  /* 0x0000000000027919 */ /* 0x000e640000002100 */
[----:B-1----:R-:W-:-:S04]  /*11d00*/  SHF.R.U32.HI R2, RZ, 0x5, R2 ;  /* 0x00000005ff027819 */ /* 0x002fc80000011602 */
[----:B------:R-:W-:-:S05]  /*11d10*/  LOP3.LUT R2, R2, 0x3, RZ, 0xc0, !PT ;  /* 0x0000000302027812 */ /* 0x000fca00078ec0ff */
[----:B------:R1:W2:Y:S02]  /*11d20*/  SHFL.IDX PT, R14, R2, RZ, 0x1f ;  /* 0x00001fff020e7589 */ /* 0x0002a400000e0000 */
.L_x_372:
[----:B--2---:R-:W-:Y:S01]  /*11d30*/  ISETP.NE.AND P0, PT, R14, RZ, PT ;  /* 0x000000ff0e00720c */ /* 0x004fe20003f05270 */
[----:B------:R-:W-:-:S12]  /*11d40*/  BSSY B0, `(.L_x_327) ;  /* 0x0000027000007945 */ /* 0x000fd80003800000 */
[----:B------:R-:W-:Y:S05]  /*11d50*/  @P0 BRA `(.L_x_328) ;  /* 0x0000000000940947 */ /* 0x000fea0003800000 */
[----:B------:R-:W-:-:S03]  /*11d60*/  UMOV UR4, 0xffffffff ;  /* 0xffffffff00047882 */ /* 0x000fc60000000000 */
[----:B------:R-:W-:Y:S05]  /*11d70*/  BRA.DIV UR4, `(.L_x_329) ;  /* 0x0000001604887947 */ /* 0x000fea000b800000 */
[----:B------:R-:W-:-:S13]  /*11d80*/  ELECT P6, URZ, PT ;  /* 0x00000000003f782f */ /* 0x000fda00038c0000 */
.L_x_375:
        /* <DEDUP_REMOVED lines=8> */
.L_x_330:
[----:B------:R-:W2:Y:S01]  /*11e10*/  LDL.LU R7, [R1] ;  /* 0x0000000001077983 */ /* 0x000ea20000300800 */
[----:B------:R-:W-:Y:S02]  /*11e20*/  VIADD R2, R0, 0x38840 ;  /* 0x0003884000027836 */ /* 0x000fe40000000000 */
[C---:B0-----:R-:W-:Y:S02]  /*11e30*/  VIADD R3, R19.reuse, 0x1 ;  /* 0x0000000113037836 */ /* 0x041fe40000000000 */
[----:B------:R-:W-:-:S03]  /*11e40*/  IMAD R6, R19, 0x8, R2 ;  /* 0x0000000813067824 */ /* 0x000fc600078e0202 */
[----:B------:R-:W-:-:S04]  /*11e50*/  ISETP.NE.AND P1, PT, R3, 0x2, PT ;  /* 0x000000020300780c */ /* 0x000fc80003f25270 */
[----:B------:R-:W-:Y:S02]  /*11e60*/  SEL R4, RZ, 0x1, P1 ;  /* 0x00000001ff047807 */ /* 0x000fe40000800000 */
[----:B------:R-:W-:Y:S02]  /*11e70*/  SEL R3, R3, RZ, P1 ;  /* 0x000000ff03037207 */ /* 0x000fe40000800000 */
[C---:B--2---:R-:W-:Y:S02]  /*11e80*/  SHF.L.U32 R5, R7.reuse, 0x1f, RZ ;  /* 0x0000001f07057819 */ /* 0x044fe400000006ff */
[----:B------:R-:W-:Y:S01]  /*11e90*/  LOP3.LUT R4, R7, R4, RZ, 0x3c, !PT ;  /* 0x0000000407047212 */ /* 0x000fe200078e3cff */
[----:B------:R-:W-:Y:S01]  /*11ea0*/  IMAD R7, R3, 0x8, R2 ;  /* 0x0000000803077824 */ /* 0x000fe200078e0202 */
[----:B------:R-:W0:Y:S02]  /*11eb0*/  SYNCS.PHASECHK.TRANS64.TRYWAIT P0, [R6+URZ], R5 ;  /* 0x00000005060075a7 */ /* 0x000e24000800017f */
[----:B------:R-:W-:Y:S01]  /*11ec0*/  SHF.L.U32 R2, R4, 0x1f, RZ ;  /* 0x0000001f04027819 */ /* 0x000fe200000006ff */
[----:B0-----:R-:W-:Y:S06]  /*11ed0*/  @!P0 BRA `(.L_x_331) ;  /* 0x0000001400508947 */ /* 0x001fec0003800000 */
.L_x_376:
[----:B------:R-:W1:Y:S02]  /*11ee0*/  SYNCS.PHASECHK.TRANS64.TRYWAIT P0, [R7+URZ], R2 ;  /* 0x00000002070075a7 */ /* 0x000e64000800017f */
[----:B-1----:R-:W-:Y:S05]  /*11ef0*/  @!P0 BRA `(.L_x_332) ;  /* 0x00000014005c8947 */ /* 0x002fea0003800000 */
.L_x_377:
[----:B------:R-:W-:Y:S05]  /*11f00*/  @!P2 BRA `(.L_x_333) ;  /* 0x000000000004a947 */ /* 0x000fea0003800000 */
[----:B------:R-:W-:Y:S01]  /*11f10*/  BPT.TRAP 0x1 ;  /* 0x000000040000795c */ /* 0x000fe20000300000 */
.L_x_333:
[----:B------:R-:W-:-:S04]  /*11f20*/  VIADD R0, R0, 0x38860 ;  /* 0x0003886000007836 */ /* 0x000fc80000000000 */
[----:B------:R-:W-:-:S04]  /*11f30*/  IMAD R4, R19, 0x8, R0 ;  /* 0x0000000813047824 */ /* 0x000fc800078e0200 */
[----:B------:R-:W2:Y:S02]  /*11f40*/  SYNCS.PHASECHK.TRANS64.TRYWAIT P0, [R4+URZ], R5 ;  /* 0x00000005040075a7 */ /* 0x000ea4000800017f */
[----:B--2---:R-:W-:Y:S05]  /*11f50*/  @!P0 BRA `(.L_x_334) ;  /* 0x0000001400588947 */ /* 0x004fea0003800000 */
.L_x_378:
[----:B------:R-:W-:-:S07]  /*11f60*/  IMAD R3, R3, 0x8, R0 ;  /* 0x0000000803037824 */ /* 0x000fce00078e0200 */
.L_x_335:
[----:B---3--:R3:W4:Y:S02]  /*11f70*/  SYNCS.PHASECHK.TRANS64.TRYWAIT P0, [R3+URZ], R2 ;  /* 0x00000002030075a7 */ /* 0x008724000800017f */
[----:B----4-:R-:W-:Y:S05]  /*11f80*/  @!P0 NANOSLEEP.SYNCS 0x989680 ;  /* 0x009896800000895d */ /* 0x010fea0003900000 */
[----:B------:R-:W4:Y:S02]  /*11f90*/  @!P0 SYNCS.PHASECHK.TRANS64 P0, [R3+URZ], R2 ;  /* 0x00000002030085a7 */ /* 0x000f24000800007f */
[----:B----4-:R-:W-:Y:S05]  /*11fa0*/  @!P0 BRA `(.L_x_335) ;  /* 0xfffffffc00f08947 */ /* 0x010fea000383ffff */
.L_x_328:
[----:B------:R-:W-:Y:S05]  /*11fb0*/  BSYNC B0 ;  /* 0x0000000000007941 */ /* 0x000fea0003800000 */
.L_x_327:
[----:B------:R-:W-:Y:S05]  /*11fc0*/  EXIT ;  /* 0x000000000000794d */ /* 0x000fea0003800000 */
.L_x_196:
[----:B0-----:R-:W-:-:S04]  /*11fd0*/  IMAD.U32 R3, RZ, RZ, UR36 ;  /* 0x00000024ff037e24 */ /* 0x001fc8000f8e00ff */
[----:B------:R0:W1:Y:S03]  /*11fe0*/  SYNCS.PHASECHK.TRANS64.TRYWAIT P1, [R3+URZ+0x38800], R0 ;  /* 0x03880000030075a7 */ /* 0x000066000802017f */
[----:B-1----:R-:W-:Y:S05]  /*11ff0*/  @!P1 NANOSLEEP.SYNCS 0x989680 ;  /* 0x009896800000995d */ /* 0x002fea0003900000 */
[----:B------:R-:W1:Y:S02]  /*12000*/  @!P1 SYNCS.PHASECHK.TRANS64 P1, [R3+URZ+0x38800], R0 ;  /* 0x03880000030095a7 */ /* 0x000e64000802007f */
[----:B-1----:R-:W-:Y:S05]  /*12010*/  @!P1 BRA `(.L_x_196) ;  /* 0xfffffffc00ec9947 */ /* 0x002fea000383ffff */
[----:B------:R-:W-:Y:S05]  /*12020*/  BRA `(.L_x_336) ;  /* 0xfffffef400d07947 */ /* 0x000fea000383ffff */
.L_x_200:
[----:B-1----:R1:W2:Y:S02]  /*12030*/  SYNCS.PHASECHK.TRANS64.TRYWAIT P1, [R0+URZ+0x38830], R3 ;  /* 0x03883003000075a7 */ /* 0x0022a4000802017f */
[----:B--2---:R-:W-:Y:S05]  /*12040*/  @!P1 NANOSLEEP.SYNCS 0x989680 ;  /* 0x009896800000995d */ /* 0x004fea0003900000 */
[----:B------:R-:W2:Y:S02]  /*12050*/  @!P1 SYNCS.PHASECHK.TRANS64 P1, [R0+URZ+0x38830], R3 ;  /* 0x03883003000095a7 */ /* 0x000ea4000802007f */
[----:B--2---:R-:W-:Y:S05]  /*12060*/  @!P1 BRA `(.L_x_200) ;  /* 0xfffffffc00f09947 */ /* 0x004fea000383ffff */
[----:B------:R-:W-:Y:S05]  /*12070*/  BRA `(.L_x_199) ;  /* 0xfffffef400f07947 */ /* 0x000fea000383ffff */
.L_x_206:
[----:B------:R-:W-:-:S13]  /*12080*/  R2UR UR4, R232 ;  /* 0x00000000e80472ca */ /* 0x000fda00000e0000 */
[----:B-1----:R-:W-:-:S04]  /*12090*/  IMAD.U32 R152, RZ, RZ, UR4 ;  /* 0x00000004ff987e24 */ /* 0x002fc8000f8e00ff */
[----:B------:R1:W2:Y:S03]  /*120a0*/  SYNCS.PHASECHK.TRANS64.TRYWAIT P1, [R152+URZ+0x38830], R3 ;  /* 0x03883003980075a7 */ /* 0x0002a6000802017f */
[----:B--2---:R-:W-:Y:S05]  /*120b0*/  @!P1 NANOSLEEP.SYNCS 0x989680 ;  /* 0x009896800000995d */ /* 0x004fea0003900000 */
[----:B------:R-:W2:Y:S02]  /*120c0*/  @!P1 SYNCS.PHASECHK.TRANS64 P1, [R152+URZ+0x38830], R3 ;  /* 0x03883003980095a7 */ /* 0x000ea4000802007f */
[----:B--2---:R-:W-:Y:S05]  /*120d0*/  @!P1 BRA `(.L_x_206) ;  /* 0xfffffffc00e89947 */ /* 0x004fea000383ffff */
[----:B------:R-:W-:Y:S05]  /*120e0*/  BRA `(.L_x_205) ;  /* 0xffffff3400ac7947 */ /* 0x000fea000383ffff */
.L_x_210:
[----:B0-----:R-:W-:-:S04]  /*120f0*/  IMAD.U32 R3, RZ, RZ, UR4 ;  /* 0x00000004ff037e24 */ /* 0x001fc8000f8e00ff */
[----:B------:R0:W2:Y:S03]  /*12100*/  SYNCS.PHASECHK.TRANS64.TRYWAIT P1, [R3+URZ+0x38850], R0 ;  /* 0x03885000030075a7 */ /* 0x0000a6000802017f */
[----:B--2---:R-:W-:Y:S05]  /*12110*/  @!P1 NANOSLEEP.SYNCS 0x989680 ;  /* 0x009896800000995d */ /* 0x004fea0003900000 */
[----:B------:R-:W2:Y:S02]  /*12120*/  @!P1 SYNCS.PHASECHK.TRANS64 P1, [R3+URZ+0x38850], R0 ;  /* 0x03885000030095a7 */ /* 0x000ea4000802007f */
[----:B--2---:R-:W-:Y:S05]  /*12130*/  @!P1 BRA `(.L_x_210) ;  /* 0xfffffffc00ec9947 */ /* 0x004fea000383ffff */
[----:B------:R-:W-:Y:S05]  /*12140*/  BRA `(.L_x_209) ;  /* 0xffffff5c00d07947 */ /* 0x000fea000383ffff */
.L_x_217:
[----:B-1----:R-:W-:-:S04]  /*12150*/  IMAD.U32 R7, RZ, RZ, UR9 ;  /* 0x00000009ff077e24 */ /* 0x002fc8000f8e00ff */
[----:B------:R1:W2:Y:S03]  /*12160*/  SYNCS.PHASECHK.TRANS64.TRYWAIT P1, [R7+URZ+0x38850], R0 ;  /* 0x03885000070075a7 */ /* 0x0002a6000802017f */
[----:B--2---:R-:W-:Y:S05]  /*12170*/  @!P1 NANOSLEEP.SYNCS 0x989680 ;  /* 0x009896800000995d */ /* 0x004fea0003900000 */
[----:B------:R-:W2:Y:S02]  /*12180*/  @!P1 SYNCS.PHASECHK.TRANS64 P1, [R7+URZ+0x38850], R0 ;  /* 0x03885000070095a7 */ /* 0x000ea4000802007f */
[----:B--2---:R-:W-:Y:S05]  /*12190*/  @!P1 BRA `(.L_x_217) ;  /* 0xfffffffc00ec9947 */ /* 0x004fea000383ffff */
[----:B------:R-:W-:Y:S05]  /*121a0*/  BRA `(.L_x_216) ;  /* 0xffffff7c00407947 */ /* 0x000fea000383ffff */
.L_x_232:
[----:B------:R-:W0:Y:S01]  /*121b0*/  S2R R5, SR_TID.X ;  /* 0x0000000000057919 */ /* 0x000e220000002100 */
[----:B------:R-:W-:Y:S01]  /*121c0*/  BSSY B0, `(.L_x_337) ;  /* 0x000000a000007945 */ /* 0x000fe20003800000 */
[----:B------:R-:W-:Y:S02]  /*121d0*/  IMAD.MOV.U32 R12, RZ, RZ, RZ ;  /* 0x000000ffff0c7224 */ /* 0x000fe400078e00ff */
[----:B------:R-:W-:Y:S02]  /*121e0*/  IMAD.MOV.U32 R11, RZ, RZ, 0x1f ;  /* 0x0000001fff0b7424 */ /* 0x000fe400078e00ff */
[----:B------:R-:W-:Y:S01]  /*121f0*/  IMAD.MOV.U32 R15, RZ, RZ, -0x1 ;  /* 0xffffffffff0f7424 */ /* 0x000fe200078e00ff */
[----:B0-----:R-:W-:-:S04]  /*12200*/  SHF.R.U32.HI R5, RZ, 0x5, R5 ;  /* 0x00000005ff057819 */ /* 0x001fc80000011605 */
[----:B------:R-:W-:-:S05]  /*12210*/  LOP3.LUT R5, R5, 0x3, RZ, 0xc0, !PT ;  /* 0x0000000305057812 */ /* 0x000fca00078ec0ff */
[----:B------:R-:W-:-:S07]  /*12220*/  IMAD.MOV.U32 R13, RZ, RZ, R5 ;  /* 0x000000ffff0d7224 */ /* 0x000fce00078e0005 */
[----:B-1----:R-:W-:Y:S05]  /*12230*/  WARPSYNC.COLLECTIVE R15, `(.L_x_338) ;  /* 0x000000000f087348 */ /* 0x002fea0003c00000 */
[----:B------:R0:W2:Y:S02]  /*12240*/  SHFL.IDX P6, R14, R13, R12, R11 ;  /* 0x0000000c0d0e7389 */ /* 0x0000a400000c000b */
[----:B012---:R-:W-:Y:S01]  /*12250*/  ENDCOLLECTIVE ;  /* 0x000000000000791b */ /* 0x007fe20003800000 */
.L_x_338:
[----:B------:R-:W-:Y:S05]  /*12260*/  BSYNC B0 ;  /* 0x0000000000007941 */ /* 0x000fea0003800000 */
.L_x_337:
[----:B------:R-:W-:Y:S05]  /*12270*/  BRA `(.L_x_339) ;  /* 0xffffffb0006c7947 */ /* 0x000fea000383ffff */
.L_x_234:
[----:B------:R-:W-:Y:S01]  /*12280*/  BSSY B0, `(.L_x_340) ;  /* 0x0000006000007945 */ /* 0x000fe20003800000 */
[----:B------:R-:W-:-:S07]  /*12290*/  IMAD.MOV.U32 R15, RZ, RZ, -0x1 ;  /* 0xffffffffff0f7424 */ /* 0x000fce00078e00ff */
[----:B01----:R-:W-:Y:S05]  /*122a0*/  WARPSYNC.COLLECTIVE R15, `(.L_x_341) ;  /* 0x000000000f0c7348 */ /* 0x003fea0003c00000 */
[----:B------:R-:W-:Y:S02]  /*122b0*/  ELECT P6, UR62, PT ;  /* 0x00000000003e782f */ /* 0x000fe400038c0000 */
[----:B------:R-:W-:Y:S01]  /*122c0*/  MOV R14, UR62 ;  /* 0x0000003e000e7c02 */ /* 0x000fe20008000f00 */
[----:B01----:R-:W-:Y:S10]  /*122d0*/  ENDCOLLECTIVE ;  /* 0x000000000000791b */ /* 0x003ff40003800000 */
.L_x_341:
[----:B------:R-:W-:Y:S05]  /*122e0*/  BSYNC B0 ;  /* 0x0000000000007941 */ /* 0x000fea0003800000 */
.L_x_340:
[----:B------:R-:W-:Y:S05]  /*122f0*/  BRA `(.L_x_342) ;  /* 0xffffffb0006c7947 */ /* 0x000fea000383ffff */
.L_x_236:
[----:B---3--:R3:W4:Y:S02]  /*12300*/  SYNCS.PHASECHK.TRANS64.TRYWAIT P0, [R2+URZ+0x38840], R3 ;  /* 0x03884003020075a7 */ /* 0x008724000800017f */
[----:B----4-:R-:W-:Y:S05]  /*12310*/  @!P0 NANOSLEEP.SYNCS 0x989680 ;  /* 0x009896800000895d */ /* 0x010fea0003900000 */
[----:B------:R-:W4:Y:S02]  /*12320*/  @!P0 SYNCS.PHASECHK.TRANS64 P0, [R2+URZ+0x38840], R3 ;  /* 0x03884003020085a7 */ /* 0x000f24000800007f */
[----:B----4-:R-:W-:Y:S05]  /*12330*/  @!P0 BRA `(.L_x_236) ;  /* 0xfffffffc00f08947 */ /* 0x010fea000383ffff */
[----:B------:R-:W-:Y:S05]  /*12340*/  BRA `(.L_x_343) ;  /* 0xffffffb000c47947 */ /* 0x000fea000383ffff */
.L_x_240:
[----:B------:R0:W5:Y:S01]  /*12350*/  LDL R10, [R1+0x10] ;  /* 0x00001000010a7983 */ /* 0x0001620000100800 */
[----:B------:R-:W-:Y:S02]  /*12360*/  IMAD.MOV.U32 R13, RZ, RZ, R3 ;  /* 0x000000ffff0d7224 */ /* 0x000fe400078e0003 */
[----:B------:R-:W-:Y:S01]  /*12370*/  IMAD.MOV.U32 R12, RZ, RZ, RZ ;  /* 0x000000ffff0c7224 */ /* 0x000fe200078e00ff */
[----:B------:R-:W1:Y:S01]  /*12380*/  S2R R7, SR_TID.X ;  /* 0x0000000000077919 */ /* 0x000e620000002100 */
[----:B------:R-:W-:Y:S02]  /*12390*/  IMAD.MOV.U32 R11, RZ, RZ, 0x181f ;  /* 0x0000181fff0b7424 */ /* 0x000fe400078e00ff */
[----:B------:R-:W-:-:S07]  /*123a0*/  IMAD.MOV.U32 R15, RZ, RZ, -0x1 ;  /* 0xffffffffff0f7424 */ /* 0x000fce00078e00ff */
[----:B01---5:R-:W-:Y:S05]  /*123b0*/  WARPSYNC.COLLECTIVE R15, `(.L_x_344) ;  /* 0x000000000f087348 */ /* 0x023fea0003c00000 */
[----:B------:R2:W3:Y:S02]  /*123c0*/  SHFL.IDX P6, R14, R13, R12, R11 ;  /* 0x0000000c0d0e7389 */ /* 0x0004e400000c000b */
[----:B0123-5:R-:W-:Y:S01]  /*123d0*/  ENDCOLLECTIVE ;  /* 0x000000000000791b */ /* 0x02ffe20003800000 */
.L_x_344:
[----:B------:R-:W-:Y:S02]  /*123e0*/  IMAD.MOV.U32 R13, RZ, RZ, R4 ;  /* 0x000000ffff0d7224 */ /* 0x000fe400078e0004 */
[----:B------:R-:W-:Y:S01]  /*123f0*/  IMAD.MOV.U32 R6, RZ, RZ, R14 ;  /* 0x000000ffff067224 */ /* 0x000fe200078e000e */
[----:B------:R-:W-:-:S07]  /*12400*/  LOP3.LUT R7, R7, 0x7f, RZ, 0xc0, !PT ;  /* 0x0000007f07077812 */ /* 0x000fce00078ec0ff */
[----:B------:R-:W-:Y:S05]  /*12410*/  WARPSYNC.COLLECTIVE R15, `(.L_x_345) ;  /* 0x000000000f087348 */ /* 0x000fea0003c00000 */
[----:B------:R0:W1:Y:S02]  /*12420*/  SHFL.IDX P6, R14, R13, R12, R11 ;  /* 0x0000000c0d0e7389 */ /* 0x00006400000c000b */
[----:B01----:R-:W-:Y:S01]  /*12430*/  ENDCOLLECTIVE ;  /* 0x000000000000791b */ /* 0x003fe20003800000 */
.L_x_345:
[----:B------:R-:W-:Y:S01]  /*12440*/  ULDC UR4, c[0x0][0x288] ;  /* 0x0000a20000047ab9 */ /* 0x000fe20000000800 */
[----:B------:R-:W-:Y:S01]  /*12450*/  ULDC.64 UR6, c[0x0][0x208] ;  /* 0x0000820000067ab9 */ /* 0x000fe20000000a00 */
[----:B------:R-:W-:Y:S01]  /*12460*/  SHF.R.U32.HI R0, RZ, 0x3, R7 ;  /* 0x00000003ff007819 */ /* 0x000fe20000011607 */
[----:B------:R-:W-:-:S04]  /*12470*/  IMAD R2, R8, UR4, RZ ;  /* 0x0000000408027c24 */ /* 0x000fc8000f8e02ff */
        /* <DEDUP_REMOVED lines=8> */
[----:B------:R-:W-:-:S04]  /*12500*/  @!P2 LOP3.LUT R7, R7, R6, RZ, 0x3c, !PT ;  /* 0x000000060707a212 */ /* 0x000fc800078e3cff */
[----:B------:R-:W-:-:S04]  /*12510*/  @!P2 LOP3.LUT R6, R7, R6, RZ, 0x3c, !PT ;  /* 0x000000060706a212 */ /* 0x000fc800078e3cff */
[----:B------:R-:W-:-:S05]  /*12520*/  @!P2 LOP3.LUT R7, R7, R6, RZ, 0x3c, !PT ;  /* 0x000000060707a212 */ /* 0x000fca00078e3cff */
[----:B------:R-:W-:Y:S01]  /*12530*/  @!PT LDS RZ, [RZ] ;  /* 0x00000000fffff984 */ /* 0x000fe20000000800 */
[----:B------:R-:W-:Y:S01]  /*12540*/  @!PT LDS RZ, [RZ] ;  /* 0x00000000fffff984 */ /* 0x000fe20000000800 */
[----:B------:R-:W-:Y:S01]  /*12550*/  @!PT LDS RZ, [RZ] ;  /* 0x00000000fffff984 */ /* 0x000fe20000000800 */
[----:B------:R0:W-:Y:S04]  /*12560*/  @!P2 LDGSTS.E.BYPASS.LTC128B.128 [R10+0x14400], desc[UR6][R6.64], !P4 ;  /* 0x14400000060aafae */ /* 0x0001e8000e101d46 */
[----:B------:R0:W-:Y:S04]  /*12570*/  @!P2 LDGSTS.E.BYPASS.LTC128B.128 [R10+0x18400], desc[UR6][R6.64+0x80], !P3 ;  /* 0x18400080060aafae */ /* 0x0001e8000d901d46 */
[----:B------:R0:W-:Y:S04]  /*12580*/  @!P2 LDGSTS.E.BYPASS.LTC128B.128 [R10+0x1c400], desc[UR6][R6.64+0x100], !P0 ;  /* 0x1c400100060aafae */ /* 0x0001e8000c101d46 */
[----:B------:R0:W-:Y:S01]  /*12590*/  @!P2 LDGSTS.E.BYPASS.LTC128B.128 [R10+0x20400], desc[UR6][R6.64+0x180], !P1 ;  /* 0x20400180060aafae */ /* 0x0001e2000c901d46 */
[----:B------:R-:W-:Y:S01]  /*125a0*/  ISETP.GE.AND P2, PT, R5, R2, PT ;  /* 0x000000020500720c */ /* 0x000fe20003f46270 */
[----:B------:R-:W-:-:S12]  /*125b0*/  VIADD R5, R0, 0x20 ;  /* 0x0000002000057836 */ /* 0x000fd80000000000 */
[----:B0-----:R-:W-:Y:S05]  /*125c0*/  WARPSYNC.COLLECTIVE R15, `(.L_x_346) ;  /* 0x000000000f087348 */ /* 0x001fea0003c00000 */
[----:B------:R1:W2:Y:S02]  /*125d0*/  SHFL.IDX P6, R14, R13, R12, R11 ;  /* 0x0000000c0d0e7389 */ /* 0x0002a400000c000b */
[----:B012---:R-:W-:Y:S01]  /*125e0*/  ENDCOLLECTIVE ;  /* 0x000000000000791b */ /* 0x007fe20003800000 */
.L_x_346:
[----:B------:R-:W-:Y:S02]  /*125f0*/  IMAD.MOV.U32 R13, RZ, RZ, R4 ;  /* 0x000000ffff0d7224 */ /* 0x000fe400078e0004 */
[----:B------:R-:W-:-:S07]  /*12600*/  IMAD.MOV.U32 R6, RZ, RZ, R14 ;  /* 0x000000ffff067224 */ /* 0x000fce00078e000e */
[----:B------:R-:W-:Y:S05]  /*12610*/  WARPSYNC.COLLECTIVE R15, `(.L_x_347) ;  /* 0x000000000f087348 */ /* 0x000fea0003c00000 */
[----:B------:R0:W1:Y:S02]  /*12620*/  SHFL.IDX P6, R14, R13, R12, R11 ;  /* 0x0000000c0d0e7389 */ /* 0x00006400000c000b */
[----:B01----:R-:W-:Y:S01]  /*12630*/  ENDCOLLECTIVE ;  /* 0x000000000000791b */ /* 0x003fe20003800000 */
.L_x_347:
[----:B------:R-:W-:Y:S01]  /*12640*/  ULDC.64 UR4, c[0x0][0x208] ;  /* 0x0000820000047ab9 */ /* 0x000fe20000000a00 */
[----:B------:R-:W-:Y:S02]  /*12650*/  IMAD.MOV.U32 R13, RZ, RZ, R3 ;  /* 0x000000ffff0d7224 */ /* 0x000fe400078e0003 */
[----:B------:R-:W-:Y:S02]  /*12660*/  IMAD.MOV.U32 R12, RZ, RZ, 0x2 ;  /* 0x00000002ff0c7424 */ /* 0x000fe400078e00ff */
[----:B------:R-:W-:-:S05]  /*12670*/  IMAD.MOV.U32 R7, RZ, RZ, R14 ;  /* 0x000000ffff077224 */ /* 0x000fca00078e000e */
        /* <DEDUP_REMOVED lines=17> */
.L_x_348:
[----:B------:R-:W-:Y:S02]  /*12790*/  IMAD.MOV.U32 R13, RZ, RZ, R4 ;  /* 0x000000ffff0d7224 */ /* 0x000fe400078e0004 */
[----:B------:R-:W-:-:S07]  /*127a0*/  IMAD.MOV.U32 R6, RZ, RZ, R14 ;  /* 0x000000ffff067224 */ /* 0x000fce00078e000e */
[----:B------:R-:W-:Y:S05]  /*127b0*/  WARPSYNC.COLLECTIVE R15, `(.L_x_349) ;  /* 0x000000000f087348 */ /* 0x000fea0003c00000 */
[----:B------:R0:W1:Y:S02]  /*127c0*/  SHFL.IDX P6, R14, R13, R12, R11 ;  /* 0x0000000c0d0e7389 */ /* 0x00006400000c000b */
[----:B01----:R-:W-:Y:S01]  /*127d0*/  ENDCOLLECTIVE ;  /* 0x000000000000791b */ /* 0x003fe20003800000 */
.L_x_349:
        /* <DEDUP_REMOVED lines=21> */
.L_x_350:
[----:B------:R-:W-:Y:S02]  /*12930*/  IMAD.MOV.U32 R13, RZ, RZ, R4 ;  /* 0x000000ffff0d7224 */ /* 0x000fe400078e0004 */
[----:B------:R-:W-:-:S07]  /*12940*/  IMAD.MOV.U32 R6, RZ, RZ, R14 ;  /* 0x000000ffff067224 */ /* 0x000fce00078e000e */
[----:B------:R-:W-:Y:S05]  /*12950*/  WARPSYNC.COLLECTIVE R15, `(.L_x_351) ;  /* 0x000000000f087348 */ /* 0x000fea0003c00000 */
[----:B------:R0:W1:Y:S02]  /*12960*/  SHFL.IDX P6, R14, R13, R12, R11 ;  /* 0x0000000c0d0e7389 */ /* 0x00006400000c000b */
[----:B01----:R-:W-:Y:S01]  /*12970*/  ENDCOLLECTIVE ;  /* 0x000000000000791b */ /* 0x003fe20003800000 */
.L_x_351:
        /* <DEDUP_REMOVED lines=21> */
.L_x_352:
[----:B------:R-:W-:Y:S02]  /*12ad0*/  IMAD.MOV.U32 R13, RZ, RZ, R4 ;  /* 0x000000ffff0d7224 */ /* 0x000fe400078e0004 */
[----:B------:R-:W-:-:S07]  /*12ae0*/  IMAD.MOV.U32 R6, RZ, RZ, R14 ;  /* 0x000000ffff067224 */ /* 0x000fce00078e000e */
[----:B------:R-:W-:Y:S05]  /*12af0*/  WARPSYNC.COLLECTIVE R15, `(.L_x_353) ;  /* 0x000000000f087348 */ /* 0x000fea0003c00000 */
[----:B------:R0:W1:Y:S02]  /*12b00*/  SHFL.IDX P6, R14, R13, R12, R11 ;  /* 0x0000000c0d0e7389 */ /* 0x00006400000c000b */
[----:B01----:R-:W-:Y:S01]  /*12b10*/  ENDCOLLECTIVE ;  /* 0x000000000000791b */ /* 0x003fe20003800000 */
.L_x_353:
        /* <DEDUP_REMOVED lines=21> */
.L_x_354:
[----:B------:R-:W-:Y:S02]  /*12c70*/  IMAD.MOV.U32 R13, RZ, RZ, R4 ;  /* 0x000000ffff0d7224 */ /* 0x000fe400078e0004 */
[----:B------:R-:W-:-:S07]  /*12c80*/  IMAD.MOV.U32 R6, RZ, RZ, R14 ;  /* 0x000000ffff067224 */ /* 0x000fce00078e000e */
[----:B------:R-:W-:Y:S05]  /*12c90*/  WARPSYNC.COLLECTIVE R15, `(.L_x_355) ;  /* 0x000000000f087348 */ /* 0x000fea0003c00000 */
[----:B------:R0:W1:Y:S02]  /*12ca0*/  SHFL.IDX P6, R14, R13, R12, R11 ;  /* 0x0000000c0d0e7389 */ /* 0x00006400000c000b */
[----:B01----:R-:W-:Y:S01]  /*12cb0*/  ENDCOLLECTIVE ;  /* 0x000000000000791b */ /* 0x003fe20003800000 */
.L_x_355:
        /* <DEDUP_REMOVED lines=20> */
.L_x_356:
[----:B------:R-:W-:Y:S02]  /*12e00*/  IMAD.MOV.U32 R13, RZ, RZ, R4 ;  /* 0x000000ffff0d7224 */ /* 0x000fe400078e0004 */
[----:B------:R-:W-:-:S07]  /*12e10*/  IMAD.MOV.U32 R6, RZ, RZ, R14 ;  /* 0x000000ffff067224 */ /* 0x000fce00078e000e */
[----:B------:R-:W-:Y:S05]  /*12e20*/  WARPSYNC.COLLECTIVE R15, `(.L_x_357) ;  /* 0x000000000f087348 */ /* 0x000fea0003c00000 */
[----:B------:R0:W1:Y:S02]  /*12e30*/  SHFL.IDX P6, R14, R13, R12, R11 ;  /* 0x0000000c0d0e7389 */ /* 0x00006400000c000b */
[----:B01----:R-:W-:Y:S01]  /*12e40*/  ENDCOLLECTIVE ;  /* 0x000000000000791b */ /* 0x003fe20003800000 */
.L_x_357:
        /* <DEDUP_REMOVED lines=19> */
.L_x_358:
[----:B------:R-:W-:Y:S02]  /*12f80*/  IMAD.MOV.U32 R13, RZ, RZ, R4 ;  /* 0x000000ffff0d7224 */ /* 0x000fe400078e0004 */
[----:B------:R-:W-:-:S07]  /*12f90*/  IMAD.MOV.U32 R5, RZ, RZ, R14 ;  /* 0x000000ffff057224 */ /* 0x000fce00078e000e */
[----:B------:R-:W-:Y:S05]  /*12fa0*/  WARPSYNC.COLLECTIVE R15, `(.L_x_359) ;  /* 0x000000000f087348 */ /* 0x000fea0003c00000 */
[----:B------:R0:W1:Y:S02]  /*12fb0*/  SHFL.IDX P6, R14, R13, R12, R11 ;  /* 0x0000000c0d0e7389 */ /* 0x00006400000c000b */
[----:B01----:R-:W-:Y:S01]  /*12fc0*/  ENDCOLLECTIVE ;  /* 0x000000000000791b */ /* 0x003fe20003800000 */
.L_x_359:
[----:B------:R-:W-:Y:S01]  /*12fd0*/  IMAD.MOV.U32 R3, RZ, RZ, R14 ;  /* 0x000000ffff037224 */ /* 0x000fe200078e000e */
[----:B------:R-:W-:Y:S06]  /*12fe0*/  BRA `(.L_x_360) ;  /* 0xffffffb400787947 */ /* 0x000fec000383ffff */
.L_x_244:
[----:B---3--:R-:W-:-:S04]  /*12ff0*/  IMAD.U32 R2, RZ, RZ, UR36 ;  /* 0x00000024ff027e24 */ /* 0x008fc8000f8e00ff */
[----:B------:R3:W4:Y:S03]  /*13000*/  SYNCS.PHASECHK.TRANS64.TRYWAIT P0, [R2+URZ+0x38820], R0 ;  /* 0x03882000020075a7 */ /* 0x000726000800017f */
[----:B----4-:R-:W-:Y:S05]  /*13010*/  @!P0 NANOSLEEP.SYNCS 0x989680 ;  /* 0x009896800000895d */ /* 0x010fea0003900000 */
[----:B------:R-:W4:Y:S02]  /*13020*/  @!P0 SYNCS.PHASECHK.TRANS64 P0, [R2+URZ+0x38820], R0 ;  /* 0x03882000020085a7 */ /* 0x000f24000800007f */
[----:B----4-:R-:W-:Y:S05]  /*13030*/  @!P0 BRA `(.L_x_244) ;  /* 0xfffffffc00ec8947 */ /* 0x010fea000383ffff */
[----:B------:R-:W-:Y:S05]  /*13040*/  BRA `(.L_x_361) ;  /* 0xffffffb400d47947 */ /* 0x000fea000383ffff */
.L_x_251:
[----:B--2---:R2:W3:Y:S02]  /*13050*/  SYNCS.PHASECHK.TRANS64.TRYWAIT P0, [R3+URZ+0x38840], R2 ;  /* 0x03884002030075a7 */ /* 0x0044e4000800017f */
[----:B---3--:R-:W-:Y:S05]  /*13060*/  @!P0 NANOSLEEP.SYNCS 0x989680 ;  /* 0x009896800000895d */ /* 0x008fea0003900000 */
[----:B------:R-:W3:Y:S02]  /*13070*/  @!P0 SYNCS.PHASECHK.TRANS64 P0, [R3+URZ+0x38840], R2 ;  /* 0x03884002030085a7 */ /* 0x000ee4000800007f */
[----:B---3--:R-:W-:Y:S05]  /*13080*/  @!P0 BRA `(.L_x_251) ;  /* 0xfffffffc00f08947 */ /* 0x008fea000383ffff */
[----:B------:R-:W-:Y:S05]  /*13090*/  BRA `(.L_x_362) ;  /* 0xffffffb800847947 */ /* 0x000fea000383ffff */
.L_x_260:
[----:B0-----:R0:W1:Y:S02]  /*130a0*/  SYNCS.PHASECHK.TRANS64.TRYWAIT P0, [R2+URZ+0x38860], R3 ;  /* 0x03886003020075a7 */ /* 0x001064000800017f */
[----:B-1----:R-:W-:Y:S05]  /*130b0*/  @!P0 NANOSLEEP.SYNCS 0x989680 ;  /* 0x009896800000895d */ /* 0x002fea0003900000 */
[----:B------:R-:W1:Y:S02]  /*130c0*/  @!P0 SYNCS.PHASECHK.TRANS64 P0, [R2+URZ+0x38860], R3 ;  /* 0x03886003020085a7 */ /* 0x000e64000800007f */
[----:B-1----:R-:W-:Y:S05]  /*130d0*/  @!P0 BRA `(.L_x_260) ;  /* 0xfffffffc00f08947 */ /* 0x002fea000383ffff */
[----:B------:R-:W-:Y:S05]  /*130e0*/  BRA `(.L_x_363) ;  /* 0xffffffc000087947 */ /* 0x000fea000383ffff */
.L_x_273:
[----:B-1----:R1:W2:Y:S02]  /*130f0*/  SYNCS.PHASECHK.TRANS64.TRYWAIT P0, [R3+URZ+0x38840], R2 ;  /* 0x03884002030075a7 */ /* 0x0022a4000800017f */
[----:B--2---:R-:W-:Y:S05]  /*13100*/  @!P0 NANOSLEEP.SYNCS 0x989680 ;  /* 0x009896800000895d */ /* 0x004fea0003900000 */
[----:B------:R-:W2:Y:S02]  /*13110*/  @!P0 SYNCS.PHASECHK.TRANS64 P0, [R3+URZ+0x38840], R2 ;  /* 0x03884002030085a7 */ /* 0x000ea4000800007f */
[----:B--2---:R-:W-:Y:S05]  /*13120*/  @!P0 BRA `(.L_x_273) ;  /* 0xfffffffc00f08947 */ /* 0x004fea000383ffff */
[----:B------:R-:W-:Y:S05]  /*13130*/  BRA `(.L_x_364) ;  /* 0xffffffc800287947 */ /* 0x000fea000383ffff */
.L_x_282:
[----:B0-----:R0:W1:Y:S02]  /*13140*/  SYNCS.PHASECHK.TRANS64.TRYWAIT P0, [R2+URZ+0x38860], R3 ;  /* 0x03886003020075a7 */ /* 0x001064000800017f */
[----:B-1----:R-:W-:Y:S05]  /*13150*/  @!P0 NANOSLEEP.SYNCS 0x989680 ;  /* 0x009896800000895d */ /* 0x002fea0003900000 */
[----:B------:R-:W1:Y:S02]  /*13160*/  @!P0 SYNCS.PHASECHK.TRANS64 P0, [R2+URZ+0x38860], R3 ;  /* 0x03886003020085a7 */ /* 0x000e64000800007f */
[----:B-1----:R-:W-:Y:S05]  /*13170*/  @!P0 BRA `(.L_x_282) ;  /* 0xfffffffc00f08947 */ /* 0x002fea000383ffff */
[----:B------:R-:W-:Y:S05]  /*13180*/  BRA `(.L_x_365) ;  /* 0xffffffcc00ac7947 */ /* 0x000fea000383ffff */
.L_x_294:
[----:B--2---:R2:W3:Y:S02]  /*13190*/  SYNCS.PHASECHK.TRANS64.TRYWAIT P0, [R3+URZ+0x38840], R2 ;  /* 0x03884002030075a7 */ /* 0x0044e4000800017f */
[----:B---3--:R-:W-:Y:S05]  /*131a0*/  @!P0 NANOSLEEP.SYNCS 0x989680 ;  /* 0x009896800000895d */ /* 0x008fea0003900000 */
[----:B------:R-:W3:Y:S02]  /*131b0*/  @!P0 SYNCS.PHASECHK.TRANS64 P0, [R3+URZ+0x38840], R2 ;  /* 0x03884002030085a7 */ /* 0x000ee4000800007f */
[----:B---3--:R-:W-:Y:S05]  /*131c0*/  @!P0 BRA `(.L_x_294) ;  /* 0xfffffffc00f08947 */ /* 0x008fea000383ffff */
[----:B------:R-:W-:Y:S05]  /*131d0*/  BRA `(.L_x_366) ;  /* 0xffffffd400a47947 */ /* 0x000fea000383ffff */
.L_x_303:
[----:B0-----:R0:W1:Y:S02]  /*131e0*/  SYNCS.PHASECHK.TRANS64.TRYWAIT P0, [R2+URZ+0x38860], R5 ;  /* 0x03886005020075a7 */ /* 0x001064000800017f */
[----:B-1----:R-:W-:Y:S05]  /*131f0*/  @!P0 NANOSLEEP.SYNCS 0x989680 ;  /* 0x009896800000895d */ /* 0x002fea0003900000 */
[----:B------:R-:W1:Y:S02]  /*13200*/  @!P0 SYNCS.PHASECHK.TRANS64 P0, [R2+URZ+0x38860], R5 ;  /* 0x03886005020085a7 */ /* 0x000e64000800007f */
[----:B-1----:R-:W-:Y:S05]  /*13210*/  @!P0 BRA `(.L_x_303) ;  /* 0xfffffffc00f08947 */ /* 0x002fea000383ffff */
[----:B------:R-:W-:Y:S05]  /*13220*/  BRA `(.L_x_367) ;  /* 0xffffffdc00247947 */ /* 0x000fea000383ffff */
.L_x_315:
[----:B---3--:R3:W4:Y:S02]  /*13230*/  SYNCS.PHASECHK.TRANS64.TRYWAIT P0, [R0+URZ+0x38860], R2 ;  /* 0x03886002000075a7 */ /* 0x008724000800017f */
[----:B----4-:R-:W-:Y:S05]  /*13240*/  @!P0 NANOSLEEP.SYNCS 0x989680 ;  /* 0x009896800000895d */ /* 0x010fea0003900000 */
[----:B------:R-:W4:Y:S02]  /*13250*/  @!P0 SYNCS.PHASECHK.TRANS64 P0, [R0+URZ+0x38860], R2 ;  /* 0x03886002000085a7 */ /* 0x000f24000800007f */
[----:B----4-:R-:W-:Y:S05]  /*13260*/  @!P0 BRA `(.L_x_315) ;  /* 0xfffffffc00f08947 */ /* 0x010fea000383ffff */
[----:B------:R-:W-:Y:S05]  /*13270*/  BRA `(.L_x_368) ;  /* 0xffffffe000b87947 */ /* 0x000fea000383ffff */
.L_x_325:
[----:B0-----:R0:W1:Y:S02]  /*13280*/  SYNCS.PHASECHK.TRANS64.TRYWAIT P0, [R0+URZ+0x38820], R3 ;  /* 0x03882003000075a7 */ /* 0x001064000800017f */
[----:B-1----:R-:W-:Y:S05]  /*13290*/  @!P0 NANOSLEEP.SYNCS 0x989680 ;  /* 0x009896800000895d */ /* 0x002fea0003900000 */
[----:B------:R-:W1:Y:S02]  /*132a0*/  @!P0 SYNCS.PHASECHK.TRANS64 P0, [R0+URZ+0x38820], R3 ;  /* 0x03882003000085a7 */ /* 0x000e64000800007f */
[----:B-1----:R-:W-:Y:S05]  /*132b0*/  @!P0 BRA `(.L_x_325) ;  /* 0xfffffffc00f08947 */ /* 0x002fea000383ffff */
[----:B------:R-:W-:Y:S05]  /*132c0*/  BRA `(.L_x_369) ;  /* 0xffffffe8007c7947 */ /* 0x000fea000383ffff */
.L_x_326:
        /* <DEDUP_REMOVED lines=11> */
.L_x_371:
[----:B------:R-:W-:Y:S05]  /*13380*/  BSYNC B0 ;  /* 0x0000000000007941 */ /* 0x000fea0003800000 */
.L_x_370:
[----:B------:R-:W-:Y:S05]  /*13390*/  BRA `(.L_x_372) ;  /* 0xffffffe800647947 */ /* 0x000fea000383ffff */
.L_x_329:
[----:B------:R-:W-:Y:S01]  /*133a0*/  BSSY B1, `(.L_x_373) ;  /* 0x0000006000017945 */ /* 0x000fe20003800000 */
[----:B------:R-:W-:-:S07]  /*133b0*/  IMAD.MOV.U32 R15, RZ, RZ, -0x1 ;  /* 0xffffffffff0f7424 */ /* 0x000fce00078e00ff */
[----:B01----:R-:W-:Y:S05]  /*133c0*/  WARPSYNC.COLLECTIVE R15, `(.L_x_374) ;  /* 0x000000000f0c7348 */ /* 0x003fea0003c00000 */
[----:B------:R-:W-:Y:S02]  /*133d0*/  ELECT P6, UR62, PT ;  /* 0x00000000003e782f */ /* 0x000fe400038c0000 */
[----:B------:R-:W-:Y:S01]  /*133e0*/  MOV R14, UR62 ;  /* 0x0000003e000e7c02 */ /* 0x000fe20008000f00 */
[----:B01----:R-:W-:Y:S10]  /*133f0*/  ENDCOLLECTIVE ;  /* 0x000000000000791b */ /* 0x003ff40003800000 */
.L_x_374:
[----:B------:R-:W-:Y:S05]  /*13400*/  BSYNC B1 ;  /* 0x0000000000017941 */ /* 0x000fea0003800000 */
.L_x_373:
[----:B------:R-:W-:Y:S05]  /*13410*/  BRA `(.L_x_375) ;  /* 0xffffffe8005c7947 */ /* 0x000fea000383ffff */
.L_x_331:
[----:B0-----:R0:W1:Y:S02]  /*13420*/  SYNCS.PHASECHK.TRANS64.TRYWAIT P0, [R6+URZ], R5 ;  /* 0x00000005060075a7 */ /* 0x001064000800017f */
[----:B-1----:R-:W-:Y:S05]  /*13430*/  @!P0 NANOSLEEP.SYNCS 0x989680 ;  /* 0x009896800000895d */ /* 0x002fea0003900000 */
[----:B------:R-:W1:Y:S02]  /*13440*/  @!P0 SYNCS.PHASECHK.TRANS64 P0, [R6+URZ], R5 ;  /* 0x00000005060085a7 */ /* 0x000e64000800007f */
[----:B-1----:R-:W-:Y:S05]  /*13450*/  @!P0 BRA `(.L_x_331) ;  /* 0xfffffffc00f08947 */ /* 0x002fea000383ffff */
[----:B------:R-:W-:Y:S05]  /*13460*/  BRA `(.L_x_376) ;  /* 0xffffffe8009c7947 */ /* 0x000fea000383ffff */
.L_x_332:
[----:B-1----:R1:W2:Y:S02]  /*13470*/  SYNCS.PHASECHK.TRANS64.TRYWAIT P0, [R7+URZ], R2 ;  /* 0x00000002070075a7 */ /* 0x0022a4000800017f */
[----:B--2---:R-:W-:Y:S05]  /*13480*/  @!P0 NANOSLEEP.SYNCS 0x989680 ;  /* 0x009896800000895d */ /* 0x004fea0003900000 */
[----:B------:R-:W2:Y:S02]  /*13490*/  @!P0 SYNCS.PHASECHK.TRANS64 P0, [R7+URZ], R2 ;  /* 0x00000002070085a7 */ /* 0x000ea4000800007f */
[----:B--2---:R-:W-:Y:S05]  /*134a0*/  @!P0 BRA `(.L_x_332) ;  /* 0xfffffffc00f08947 */ /* 0x004fea000383ffff */
[----:B------:R-:W-:Y:S05]  /*134b0*/  BRA `(.L_x_377) ;  /* 0xffffffe800907947 */ /* 0x000fea000383ffff */
.L_x_334:
[----:B--2---:R2:W3:Y:S02]  /*134c0*/  SYNCS.PHASECHK.TRANS64.TRYWAIT P0, [R4+URZ], R5 ;  /* 0x00000005040075a7 */ /* 0x0044e4000800017f */
[----:B---3--:R-:W-:Y:S05]  /*134d0*/  @!P0 NANOSLEEP.SYNCS 0x989680 ;  /* 0x009896800000895d */ /* 0x008fea0003900000 */
[----:B------:R-:W3:Y:S02]  /*134e0*/  @!P0 SYNCS.PHASECHK.TRANS64 P0, [R4+URZ], R5 ;  /* 0x00000005040085a7 */ /* 0x000ee4000800007f */
[----:B---3--:R-:W-:Y:S05]  /*134f0*/  @!P0 BRA `(.L_x_334) ;  /* 0xfffffffc00f08947 */ /* 0x008fea000383ffff */
[----:B------:R-:W-:Y:S05]  /*13500*/  BRA `(.L_x_378) ;  /* 0xffffffe800947947 */ /* 0x000fea000383ffff */
.L_x_379:
        /* <DEDUP_REMOVED lines=15> */
.L_x_3425:


//--------------------- .text._ZN7cutlass13device_kernelIN5flash11enable_sm90INS1_16FlashAttnFwdSm90INS1_25CollectiveMainloopFwdSm90ILi2EN4cute5tupleIJNS5_1CILi1EEES8_S8_EEENS6_IJNS7_ILi128EEENS7_ILi80EEENS7_ILi256EEEEEELi256ENS_6half_tEfNS_4arch4Sm90ELb0ELb0ELb1ELb1ELb0ELb0ELb0ELb1ELb1ELb1ELb0ELb0EEENS1_21CollectiveEpilogueFwdINS6_IJSA_SC_SB_EEES9_SE_SG_Li256ELb1ELb1ELb0ELb0EEENS1_36VarlenDynamicPersistentTileSchedulerILi128ELi80ELi256ELi128ELb0ELb1ELb1ELb0ELb1ELb1EEEEEEEEEvNT_6ParamsE --------------------------
	.section	.text._ZN7cutlass13device_kernelIN5flash11enable_sm90INS1_16FlashAttnFwdSm90INS1_25CollectiveMainloopFwdSm90ILi2EN4cute5tupleIJNS5_1CILi1EEES8_S8_EEENS6_IJNS7_ILi128EEENS7_ILi80EEENS7_ILi256EEEEEELi256ENS_6half_tEfNS_4arch4Sm90ELb0ELb0ELb1ELb1ELb0ELb0ELb0ELb1ELb1ELb1ELb0ELb0EEENS1_21CollectiveEpilogueFwdINS6_IJSA_SC_SB_EEES9_SE_SG_Li256ELb1ELb1ELb0ELb0EEENS1_36VarlenDynamicPersistentTileSchedulerILi128ELi80ELi256ELi128ELb0ELb1ELb1ELb0ELb1ELb1EEEEEEEEEvNT_6ParamsE,"ax",@progbits
	.align	128
.text._ZN7cutlass13device_kernelIN5flash11enable_sm90INS1_16FlashAttnFwdSm90INS1_25CollectiveMainloopFwdSm90ILi2EN4cute5tupleIJNS5_1CILi1EEES8_S8_EEENS6_IJNS7_ILi128EEENS7_ILi80EEENS7_ILi256EEEEEELi256ENS_6half_tEfNS_4arch4Sm90ELb0ELb0ELb1ELb1ELb0ELb0ELb0ELb1ELb1ELb1ELb0ELb0EEENS1_21CollectiveEpilogueFwdINS6_IJSA_SC_SB_EEES9_SE_SG_Li256ELb1ELb1ELb0ELb0EEENS1_36VarlenDynamicPersistentTileSchedulerILi128ELi80ELi256ELi128ELb0ELb1ELb1ELb0ELb1ELb1EEEEEEEEEvNT_6ParamsE:
        .type           _ZN7cutlass13device_kernelIN5flash11enable_sm90INS1_16FlashAttnFwdSm90INS1_25CollectiveMainloopFwdSm90ILi2EN4cute5tupleIJNS5_1CILi1EEES8_S8_EEENS6_IJNS7_ILi128EEENS7_ILi80EEENS7_ILi256EEEEEELi256ENS_6half_tEfNS_4arch4Sm90ELb0ELb0ELb1ELb1ELb0ELb0ELb0ELb1ELb1ELb1ELb0ELb0EEENS1_21CollectiveEpilogueFwdINS6_IJSA_SC_SB_EEES9_SE_SG_Li256ELb1ELb1ELb0ELb0EEENS1_36VarlenDynamicPersistentTileSchedulerILi128ELi80ELi256ELi128ELb0ELb1ELb1ELb0ELb1ELb1EEEEEEEEEvNT_6ParamsE,@function
        .size           _ZN7cutlass13device_kernelIN5flash11enable_sm90INS1_16FlashAttnFwdSm90INS1_25CollectiveMainloopFwdSm90ILi2EN4cute5tupleIJNS5_1CILi1EEES8_S8_EEENS6_IJNS7_ILi128EEENS7_ILi80EEENS7_ILi256EEEEEELi256ENS_6half_tEfNS_4arch4Sm90ELb0ELb0ELb1ELb1ELb0ELb0ELb0ELb1ELb1ELb1ELb0ELb0EEENS1_21CollectiveEpilogueFwdINS6_IJSA_SC_SB_EEES9_SE_SG_Li256ELb1ELb1ELb0ELb0EEENS1_36VarlenDynamicPersistentTileSchedulerILi128ELi80ELi256ELi128ELb0ELb1ELb1ELb0ELb1ELb1EEEEEEEEEvNT_6ParamsE,(.L_x_3426 - _ZN7cutlass13device_kernelIN5flash11enable_sm90INS1_16FlashAttnFwdSm90INS1_25CollectiveMainloopFwdSm90ILi2EN4cute5tupleIJNS5_1CILi1EEES8_S8_EEENS6_IJNS7_ILi128EEENS7_ILi80EEENS7_ILi256EEEEEELi256ENS_6half_tEfNS_4arch4Sm90ELb0ELb0ELb1ELb1ELb0ELb0ELb0ELb1ELb1ELb1ELb0ELb0EEENS1_21CollectiveEpilogueFwdINS6_IJSA_SC_SB_EEES9_SE_SG_Li256ELb1ELb1ELb0ELb0EEENS1_36VarlenDynamicPersistentTileSchedulerILi128ELi80ELi256ELi128ELb0ELb1ELb1ELb0ELb1ELb1EEEEEEEEEvNT_6ParamsE)
        .other          _ZN7cutlass13device_kernelIN5flash11enable_sm90INS1_16FlashAttnFwdSm90INS1_25CollectiveMainloopFwdSm90ILi2EN4cute5tupleIJNS5_1CILi1EEES8_S8_EEENS6_IJNS7_ILi128EEENS7_ILi80EEENS7_ILi256EEEEEELi256ENS_6half_tEfNS_4arch4Sm90ELb0ELb0ELb1ELb1ELb0ELb0ELb0ELb1ELb1ELb1ELb0ELb0EEENS1_21CollectiveEpilogueFwdINS6_IJSA_SC_SB_EEES9_SE_SG_Li256ELb1ELb1ELb0ELb0EEENS1_36VarlenDynamicPersistentTileSchedulerILi128ELi80ELi256ELi128ELb0ELb1ELb1ELb0ELb1ELb1EEEEEEEEEvNT_6ParamsE,@"STO_CUDA_ENTRY STV_DEFAULT"
_ZN7cutlass13device_kernelIN5flash11enable_sm90INS1_16FlashAttnFwdSm90INS1_25CollectiveMainloopFwdSm90ILi2EN4cute5tupleIJNS5_1CILi1EEES8_S8_EEENS6_IJNS7_ILi128EEENS7_ILi80EEENS7_ILi256EEEEEELi256ENS_6half_tEfNS_4arch4Sm90ELb0ELb0ELb1ELb1ELb0ELb0ELb0ELb1ELb1ELb1ELb0ELb0EEENS1_21CollectiveEpilogueFwdINS6_IJSA_SC_SB_EEES9_SE_SG_Li256ELb1ELb1ELb0ELb0EEENS1_36VarlenDynamicPersistentTileSchedulerILi128ELi80ELi256ELi128ELb0ELb1ELb1ELb0ELb1ELb1EEEEEEEEEvNT_6ParamsE:
        /* <DEDUP_REMOVED lines=18> */
.L_x_381:
[----:B------:R-:W-:Y:S05]  /*0120*/  BSYNC B0 ;  /* 0x0000000000007941 */ /* 0x000fea0003800000 */
.L_x_380:
        /* <DEDUP_REMOVED lines=41> */
.L_x_382:
        /* <DEDUP_REMOVED lines=22> */
.L_x_383:
        /* <DEDUP_REMOVED lines=18> */
.L_x_384:
        /* <DEDUP_REMOVED lines=22> */
.L_x_385:
        /* <DEDUP_REMOVED lines=22> */
.L_x_386:
        /* <DEDUP_REMOVED lines=8> */
.L_x_388:
[----:B------:R-:W-:-:S08]  /*0980*/  NOP ;  /* 0x0000000000007918 */ /* 0x000fd00000000000 */
[----:B------:R-:W1:Y:S02]  /*0990*/  USETMAXREG.TRY_ALLOC.CTAPOOL UP0, 0xf0 ;  /* 0x000000f0000079c8 */ /* 0x000e640008000600 */
[----:B-1----:R-:W-:-:S13]  /*09a0*/  PLOP3.LUT P0, PT, PT, PT, UP0, 0x80, 0x0 ;  /* 0x000000000000781c */ /* 0x002fda0003f0f008 */
[----:B------:R-:W-:Y:S05]  /*09b0*/  @!P0 BRA `(.L_x_388) ;  /* 0xfffffffc00f08947 */ /* 0x000fea000383ffff */
[----:B------:R-:W1:Y:S08]  /*09c0*/  S2UR UR5, SR_CgaCtaId ;  /* 0x00000000000579c3 */ /* 0x000e700000008800 */
[----:B------:R-:W-:Y:S06]  /*09d0*/  BAR.ARV 0x8, 0x180 ;  /* 0x0206000000007b1d */ /* 0x000fec0000002000 */
[----:B------:R-:W-:-:S02]  /*09e0*/  UMOV UR4, 0x400 ;  /* 0x0000040000047882 */ /* 0x000fc40000000000 */
[----:B------:R-:W-:Y:S01]  /*09f0*/  BAR.SYNC.DEFER_BLOCKING 0x5, 0x180 ;  /* 0x0146000000007b1d */ /* 0x000fe20000010000 */
[----:B-1----:R-:W-:-:S09]  /*0a00*/  ULEA UR4, UR5, UR4, 0x18 ;  /* 0x0000000405047291 */ /* 0x002fd2000f8ec03f */
[----:B------:R-:W1:Y:S01]  /*0a10*/  LDS.128 R12, [UR4+0x388d0] ;  /* 0x0388d004ff0c7984 */ /* 0x000e620008000c00 */
[----:B------:R-:W-:Y:S01]  /*0a20*/  ULDC UR4, c[0x0][0xc3c] ;  /* 0x00030f0000047ab9 */ /* 0x000fe20000000800 */
[----:B------:R-:W-:Y:S06]  /*0a30*/  BAR.ARV 0x4, 0x180 ;  /* 0x0106000000007b1d */ /* 0x000fec0000002000 */
[----:B-1----:R-:W-:-:S13]  /*0a40*/  ISETP.GE.AND P0, PT, R15, UR4, PT ;  /* 0x000000040f007c0c */ /* 0x002fda000bf06270 */
[----:B------:R-:W-:Y:S05]  /*0a50*/  @P0 EXIT ;  /* 0x000000000000094d */ /* 0x000fea0003800000 */
[----:B0-----:R-:W2:Y:S01]  /*0a60*/  LDL R2, [R1+0x5c] ;  /* 0x00005c0001027983 */ /* 0x001ea20000100800 */
[----:B------:R-:W-:Y:S01]  /*0a70*/  R2UR UR6, R13 ;  /* 0x000000000d0672ca */ /* 0x000fe200000e0000 */
[----:B------:R-:W-:Y:S01]  /*0a80*/  IMAD.MOV.U32 R218, RZ, RZ, RZ ;  /* 0x000000ffffda7224 */ /* 0x000fe200078e00ff */
[----:B------:R-:W-:Y:S01]  /*0a90*/  R2UR UR5, R14 ;  /* 0x000000000e0572ca */ /* 0x000fe200000e0000 */
[----:B------:R-:W0:Y:S01]  /*0aa0*/  S2R R0, SR_TID.X ;  /* 0x0000000000007919 */ /* 0x000e220000002100 */
[----:B------:R-:W-:Y:S01]  /*0ab0*/  CS2R R16, SRZ ;  /* 0x0000000000107805 */ /* 0x000fe2000001ff00 */
[----:B0-----:R-:W-:-:S05]  /*0ac0*/  VIADD R231, R0, 0xffffff80 ;  /* 0xffffff8000e77836 */ /* 0x001fca0000000000 */
[----:B------:R-:W-:-:S04]  /*0ad0*/  SHF.R.S32.HI R0, RZ, 0x1f, R231 ;  /* 0x0000001fff007819 */ /* 0x000fc800000114e7 */
[CC--:B------:R-:W-:Y:S02]  /*0ae0*/  LEA.HI R3, R0.reuse, R231.reuse, RZ, 0x4 ;  /* 0x000000e700037211 */ /* 0x0c0fe400078f20ff */
[----:B------:R-:W-:Y:S02]  /*0af0*/  LEA.HI R4, R0, R231, RZ, 0x5 ;  /* 0x000000e700047211 */ /* 0x000fe400078f28ff */
[----:B------:R-:W-:-:S03]  /*0b00*/  SHF.R.S32.HI R6, RZ, 0x4, R3 ;  /* 0x00000004ff067819 */ /* 0x000fc60000011403 */
[----:B------:R-:W-:Y:S01]  /*0b10*/  IMAD.SHL.U32 R5, R4, 0x20, RZ ;  /* 0x0000002004057824 */ /* 0x000fe200078e00ff */
[C---:B------:R-:W-:Y:S02]  /*0b20*/  LOP3.LUT R4, R3.reuse, 0x3fffff0, RZ, 0xc0, !PT ;  /* 0x03fffff003047812 */ /* 0x040fe400078ec0ff */
[----:B------:R-:W-:Y:S02]  /*0b30*/  LEA.HI R3, R3, R6, RZ, 0x1 ;  /* 0x0000000603037211 */ /* 0x000fe400078f08ff */
[----:B------:R-:W-:Y:S01]  /*0b40*/  LOP3.LUT R5, R5, 0xfffffc00, RZ, 0xc0, !PT ;  /* 0xfffffc0005057812 */ /* 0x000fe200078ec0ff */
[----:B------:R-:W-:Y:S01]  /*0b50*/  IMAD.IADD R4, R231, 0x1, -R4 ;  /* 0x00000001e7047824 */ /* 0x000fe200078e0a04 */
[----:B------:R-:W-:-:S03]  /*0b60*/  LOP3.LUT R3, R3, 0x1ffffffe, RZ, 0xc0, !PT ;  /* 0x1ffffffe03037812 */ /* 0x000fc600078ec0ff */
[----:B------:R-:W-:Y:S01]  /*0b70*/  IMAD R4, R4, 0x40, R5 ;  /* 0x0000004004047824 */ /* 0x000fe200078e0205 */
[----:B------:R-:W-:Y:S01]  /*0b80*/  LEA.HI R5, R0, R231, RZ, 0x2 ;  /* 0x000000e700057211 */ /* 0x000fe200078f10ff */
[----:B------:R-:W-:Y:S02]  /*0b90*/  IMAD.IADD R3, R6, 0x1, -R3 ;  /* 0x0000000106037824 */ /* 0x000fe400078e0a03 */
[----:B------:R-:W-:Y:S02]  /*0ba0*/  IMAD.MOV.U32 R6, RZ, RZ, -0x2 ;  /* 0xfffffffeff067424 */ /* 0x000fe400078e00ff */
[----:B------:R-:W-:Y:S01]  /*0bb0*/  IMAD R225, R3, 0x8, R4 ;  /* 0x0000000803e17824 */ /* 0x000fe200078e0204 */
[----:B------:R-:W-:-:S05]  /*0bc0*/  LOP3.LUT R4, R5, 0xfffffffc, RZ, 0xc0, !PT ;  /* 0xfffffffc05047812 */ /* 0x000fca00078ec0ff */
[----:B------:R-:W-:-:S05]  /*0bd0*/  IMAD.IADD R4, R231, 0x1, -R4 ;  /* 0x00000001e7047824 */ /* 0x000fca00078e0a04 */
[----:B------:R-:W-:-:S04]  /*0be0*/  LEA.HI R3, R4, R4, RZ, 0x1 ;  /* 0x0000000404037211 */ /* 0x000fc800078f08ff */
[----:B------:R-:W-:-:S05]  /*0bf0*/  LOP3.LUT R3, R3, 0x1ffffffe, RZ, 0xc0, !PT ;  /* 0x1ffffffe03037812 */ /* 0x000fca00078ec0ff */
[----:B------:R-:W-:Y:S01]  /*0c00*/  IMAD.IADD R3, R4, 0x1, -R3 ;  /* 0x0000000104037824 */ /* 0x000fe200078e0a03 */
[----:B--2---:R-:W-:Y:S02]  /*0c10*/  R2UR UR4, R2 ;  /* 0x00000000020472ca */ /* 0x004fe400000e0000 */
[CC--:B------:R-:W-:Y:S02]  /*0c20*/  LEA.HI R2, R0.reuse, R231.reuse, RZ, 0x7 ;  /* 0x000000e700027211 */ /* 0x0c0fe400078f38ff */
[----:B------:R-:W-:Y:S02]  /*0c30*/  LEA.HI R0, R0, R231, RZ, 0x3 ;  /* 0x000000e700007211 */ /* 0x000fe400078f18ff */
[C---:B------:R-:W-:Y:S02]  /*0c40*/  LOP3.LUT R220, R2.reuse, 0xffffff80, RZ, 0xc0, !PT ;  /* 0xffffff8002dc7812 */ /* 0x040fe400078ec0ff */
[----:B------:R-:W-:Y:S02]  /*0c50*/  SHF.R.S32.HI R221, RZ, 0x7, R2 ;  /* 0x00000007ffdd7819 */ /* 0x000fe40000011402 */
[----:B------:R-:W-:Y:S01]  /*0c60*/  SHF.R.S32.HI R217, RZ, 0x3, R0 ;  /* 0x00000003ffd97819 */ /* 0x000fe20000011400 */
[----:B------:R-:W-:Y:S01]  /*0c70*/  IMAD.IADD R220, R231, 0x1, -R220 ;  /* 0x00000001e7dc7824 */ /* 0x000fe200078e0adc */
[----:B------:R-:W-:Y:S01]  /*0c80*/  LEA.HI R2, R2, R221, RZ, 0x1 ;  /* 0x000000dd02027211 */ /* 0x000fe200078f08ff */
[----:B------:R-:W-:-:S03]  /*0c90*/  ULOP3.LUT UR4, UR4, 0x1, URZ, 0xfc, !UPT ;  /* 0x0000000104047892 */ /* 0x000fc6000f8efc3f */
[----:B------:R-:W-:Y:S02]  /*0ca0*/  SHF.R.S32.HI R7, RZ, 0x1f, R220 ;  /* 0x0000001fff077819 */ /* 0x000fe400000114dc */
[----:B------:R-:W-:Y:S01]  /*0cb0*/  LOP3.LUT R2, R2, 0x3fffffe, RZ, 0xc0, !PT ;  /* 0x03fffffe02027812 */ /* 0x000fe200078ec0ff */
[----:B------:R-:W-:Y:S01]  /*0cc0*/  IMAD.U32 R226, RZ, RZ, UR4 ;  /* 0x00000004ffe27e24 */ /* 0x000fe2000f8e00ff */
[CC--:B------:R-:W-:Y:S02]  /*0cd0*/  LEA.HI R8, R7.reuse, R220.reuse, RZ, 0x2 ;  /* 0x000000dc07087211 */ /* 0x0c0fe400078f10ff */
[----:B------:R-:W-:Y:S01]  /*0ce0*/  LEA.HI R7, R7, R220, RZ, 0x5 ;  /* 0x000000dc07077211 */ /* 0x000fe200078f28ff */
[----:B------:R-:W-:Y:S01]  /*0cf0*/  IMAD.IADD R222, R221, 0x1, -R2 ;  /* 0x00000001ddde7824 */ /* 0x000fe200078e0a02 */
[--C-:B------:R-:W-:Y:S02]  /*0d00*/  SHF.R.S32.HI R9, RZ, 0x2, R8.reuse ;  /* 0x00000002ff097819 */ /* 0x100fe40000011408 */
[----:B------:R-:W-:-:S02]  /*0d10*/  SHF.R.S32.HI R10, RZ, 0x1f, R8 ;  /* 0x0000001fff0a7819 */ /* 0x000fc40000011408 */
[----:B------:R-:W-:Y:S02]  /*0d20*/  LOP3.LUT R2, R0, 0xfffffff8, RZ, 0xc0, !PT ;  /* 0xfffffff800027812 */ /* 0x000fe400078ec0ff */
[----:B------:R-:W-:Y:S02]  /*0d30*/  LEA.HI R10, R10, R9, RZ, 0x3 ;  /* 0x000000090a0a7211 */ /* 0x000fe400078f18ff */
[----:B------:R-:W-:Y:S01]  /*0d40*/  SHF.R.S32.HI R7, RZ, 0x5, R7 ;  /* 0x00000005ff077819 */ /* 0x000fe20000011407 */
[----:B------:R-:W-:Y:S01]  /*0d50*/  IMAD.IADD R213, R231, 0x1, -R2 ;  /* 0x00000001e7d57824 */ /* 0x000fe200078e0a02 */
[----:B------:R-:W-:Y:S02]  /*0d60*/  LOP3.LUT R10, R10, 0xfffffff8, RZ, 0xc0, !PT ;  /* 0xfffffff80a0a7812 */ /* 0x000fe400078ec0ff */
[----:B------:R-:W-:Y:S01]  /*0d70*/  LOP3.LUT R5, R8, 0x7ffffffc, RZ, 0xc0, !PT ;  /* 0x7ffffffc08057812 */ /* 0x000fe200078ec0ff */
[----:B------:R-:W-:Y:S02]  /*0d80*/  IMAD.SHL.U32 R18, R213, 0x8, RZ ;  /* 0x00000008d5127824 */ /* 0x000fe400078e00ff */
[----:B------:R-:W-:-:S02]  /*0d90*/  IMAD.IADD R10, R9, 0x1, -R10 ;  /* 0x00000001090a7824 */ /* 0x000fc400078e0a0a */
[C---:B------:R-:W-:Y:S01]  /*0da0*/  VIADD R23, R18.reuse, 0x40 ;  /* 0x0000004012177836 */ /* 0x040fe20000000000 */
[----:B------:R-:W-:Y:S01]  /*0db0*/  SHF.R.S32.HI R230, RZ, 0x1f, R18 ;  /* 0x0000001fffe67819 */ /* 0x000fe20000011412 */
[----:B------:R-:W-:Y:S02]  /*0dc0*/  IMAD R7, R7, 0x10, R10 ;  /* 0x0000001007077824 */ /* 0x000fe400078e020a */
[C---:B------:R-:W-:Y:S01]  /*0dd0*/  VIADD R22, R18.reuse, 0x80 ;  /* 0x0000008012167836 */ /* 0x040fe20000000000 */
[----:B------:R-:W-:Y:S01]  /*0de0*/  SHF.R.S32.HI R229, RZ, 0x1f, R23 ;  /* 0x0000001fffe57819 */ /* 0x000fe20000011417 */
[----:B------:R-:W-:Y:S02]  /*0df0*/  VIADD R212, R18, 0xc0 ;  /* 0x000000c012d47836 */ /* 0x000fe40000000000 */
[----:B------:R-:W-:Y:S01]  /*0e00*/  IMAD.IADD R5, R220, 0x1, -R5 ;  /* 0x00000001dc057824 */ /* 0x000fe200078e0a05 */
[----:B------:R-:W-:Y:S01]  /*0e10*/  SHF.R.S32.HI R228, RZ, 0x1f, R22 ;  /* 0x0000001fffe47819 */ /* 0x000fe20000011416 */
[----:B------:R-:W-:Y:S01]  /*0e20*/  IMAD R222, R222, 0x40, R7 ;  /* 0x00000040dede7824 */ /* 0x000fe200078e0207 */
[----:B------:R-:W-:Y:S01]  /*0e30*/  SHF.R.S32.HI R227, RZ, 0x1f, R212 ;  /* 0x0000001fffe37819 */ /* 0x000fe200000114d4 */
[----:B------:R-:W-:-:S02]  /*0e40*/  IMAD R223, R5, R6, 0x50 ;  /* 0x0000005005df7424 */ /* 0x000fc400078e0206 */
[----:B------:R-:W-:Y:S02]  /*0e50*/  IMAD.MOV.U32 R7, RZ, RZ, R15 ;  /* 0x000000ffff077224 */ /* 0x000fe400078e000f */
[----:B------:R-:W-:-:S07]  /*0e60*/  IMAD R224, R3, 0x8, R222 ;  /* 0x0000000803e07824 */ /* 0x000fce00078e02de */
.L_x_431:
[----:B0-23--:R-:W0:Y:S01]  /*0e70*/  LDC.64 R2, c[0x0][0xc88] ;  /* 0x00032200ff027b82 */ /* 0x00de220000000a00 */
[----:B------:R-:W-:Y:S01]  /*0e80*/  ULDC.64 UR12, c[0x0][0x208] ;  /* 0x00008200000c7ab9 */ /* 0x000fe20000000a00 */
[----:B------:R-:W-:Y:S01]  /*0e90*/  ULDC.64 UR8, c[0x0][0xa28] ;  /* 0x00028a0000087ab9 */ /* 0x000fe20000000a00 */
[----:B------:R-:W-:Y:S01]  /*0ea0*/  ULDC.64 UR10, c[0x0][0xa20] ;  /* 0x00028800000a7ab9 */ /* 0x000fe20000000a00 */
[----:B0-----:R-:W-:-:S06]  /*0eb0*/  IMAD.WIDE R2, R7, 0x4, R2 ;  /* 0x0000000407027825 */ /* 0x001fcc00078e0202 */
[----:B------:R-:W2:Y:S01]  /*0ec0*/  LDG.E R2, desc[UR12][R2.64] ;  /* 0x0000000c02027981 */ /* 0x000ea2000c1e1900 */
[----:B------:R-:W-:Y:S02]  /*0ed0*/  UISETP.NE.U32.AND UP0, UPT, UR8, URZ, UPT ;  /* 0x0000003f0800728c */ /* 0x000fe4000bf05070 */
[----:B------:R-:W-:Y:S02]  /*0ee0*/  UISETP.NE.U32.AND UP1, UPT, UR10, URZ, UPT ;  /* 0x0000003f0a00728c */ /* 0x000fe4000bf25070 */
[----:B------:R-:W-:Y:S02]  /*0ef0*/  UISETP.NE.AND.EX UP0, UPT, UR9, URZ, UPT, UP0 ;  /* 0x0000003f0900728c */ /* 0x000fe4000bf05300 */
[----:B------:R-:W-:-:S04]  /*0f00*/  UISETP.NE.AND.EX UP1, UPT, UR11, URZ, UPT, UP1 ;  /* 0x0000003f0b00728c */ /* 0x000fc8000bf25310 */
[----:B------:R-:W-:Y:S02]  /*0f10*/  PLOP3.LUT P0, PT, PT, PT, UP0, 0x80, 0x0 ;  /* 0x000000000000781c */ /* 0x000fe40003f0f008 */
[----:B------:R-:W-:Y:S02]  /*0f20*/  PLOP3.LUT P1, PT, PT, PT, UP1, 0x80, 0x0 ;  /* 0x000000000000781c */ /* 0x000fe40003f2f018 */
[----:B--2---:R-:W-:-:S13]  /*0f30*/  R2UR UR4, R2 ;  /* 0x00000000020472ca */ /* 0x004fda00000e0000 */
[----:B------:R-:W-:Y:S02]  /*0f40*/  USHF.R.S32.HI UR7, URZ, 0x1f, UR4 ;  /* 0x0000001f3f077899 */ /* 0x000fe40008011404 */
[----:B------:R-:W-:Y:S01]  /*0f50*/  IMAD.U32 R216, RZ, RZ, UR4 ;  /* 0x00000004ffd87e24 */ /* 0x000fe2000f8e00ff */
[----:B------:R-:W-:Y:S02]  /*0f60*/  @UP0 ULEA UR8, UP2, UR4, UR8, 0x2 ;  /* 0x0000000804080291 */ /* 0x000fe4000f84103f */
[----:B------:R-:W-:Y:S02]  /*0f70*/  @UP1 ULEA UR10, UP3, UR4, UR10, 0x2 ;  /* 0x0000000a040a1291 */ /* 0x000fe4000f86103f */
[----:B------:R-:W-:Y:S01]  /*0f80*/  @UP0 ULEA.HI.X UR9, UR4, UR9, UR7, 0x2, UP2 ;  /* 0x0000000904090291 */ /* 0x000fe200090f1407 */
[----:B------:R-:W-:Y:S01]  /*0f90*/  IMAD.U32 R214, RZ, RZ, UR6 ;  /* 0x00000006ffd67e24 */ /* 0x000fe2000f8e00ff */
[----:B------:R-:W-:Y:S01]  /*0fa0*/  @UP1 ULEA.HI.X UR11, UR4, UR11, UR7, 0x2, UP3 ;  /* 0x0000000b040b1291 */ /* 0x000fe200098f1407 */
[----:B------:R-:W-:Y:S01]  /*0fb0*/  IMAD.U32 R2, RZ, RZ, UR8 ;  /* 0x00000008ff027e24 */ /* 0x000fe2000f8e00ff */
[----:B------:R-:W-:Y:S01]  /*0fc0*/  ULDC UR6, c[0x0][0x2f0] ;  /* 0x0000bc0000067ab9 */ /* 0x000fe20000000800 */
[----:B------:R-:W-:Y:S01]  /*0fd0*/  IMAD.U32 R4, RZ, RZ, UR10 ;  /* 0x0000000aff047e24 */ /* 0x000fe2000f8e00ff */
[----:B------:R-:W-:Y:S01]  /*0fe0*/  ULDC UR4, c[0x0][0x424] ;  /* 0x0001090000047ab9 */ /* 0x000fe20000000800 */
[----:B------:R-:W-:Y:S01]  /*0ff0*/  IMAD.U32 R3, RZ, RZ, UR9 ;  /* 0x00000009ff037e24 */ /* 0x000fe2000f8e00ff */
[----:B------:R-:W-:Y:S01]  /*1000*/  ULDC.64 UR8, c[0x0][0x418] ;  /* 0x0001060000087ab9 */ /* 0x000fe20000000a00 */
[----:B------:R-:W-:Y:S01]  /*1010*/  IMAD.U32 R5, RZ, RZ, UR11 ;  /* 0x0000000bff057e24 */ /* 0x000fe2000f8e00ff */
[----:B------:R-:W-:Y:S01]  /*1020*/  UMOV UR60, URZ ;  /* 0x0000003f003c7c82 */ /* 0x000fe20008000000 */
[----:B------:R-:W-:Y:S01]  /*1030*/  IMAD.U32 R219, RZ, RZ, UR7 ;  /* 0x00000007ffdb7e24 */ /* 0x000fe2000f8e00ff */
[----:B------:R-:W2:Y:S04]  /*1040*/  @P0 LDG.E R2, desc[UR12][R2.64] ;  /* 0x0000000c02020981 */ /* 0x000ea8000c1e1900 */
[----:B------:R-:W3:Y:S01]  /*1050*/  @P1 LDG.E R4, desc[UR12][R4.64] ;  /* 0x0000000c04041981 */ /* 0x000ee2000c1e1900 */
[----:B------:R-:W-:Y:S01]  /*1060*/  UISETP.NE.U32.AND UP0, UPT, UR8, URZ, UPT ;  /* 0x0000003f0800728c */ /* 0x000fe2000bf05070 */
[----:B------:R-:W-:Y:S01]  /*1070*/  IMAD.MOV.U32 R0, RZ, RZ, RZ ;  /* 0x000000ffff007224 */ /* 0x000fe200078e00ff */
[----:B------:R-:W-:-:S02]  /*1080*/  CS2R R150, SRZ ;  /* 0x0000000000967805 */ /* 0x000fc4000001ff00 */
[----:B------:R-:W-:Y:S01]  /*1090*/  CS2R R148, SRZ ;  /* 0x0000000000947805 */ /* 0x000fe2000001ff00 */
[----:B------:R-:W-:Y:S01]  /*10a0*/  UISETP.NE.AND.EX UP0, UPT, UR9, URZ, UPT, UP0 ;  /* 0x0000003f0900728c */ /* 0x000fe2000bf05300 */
[----:B------:R-:W-:Y:S02]  /*10b0*/  CS2R R146, SRZ ;  /* 0x0000000000927805 */ /* 0x000fe4000001ff00 */
[----:B------:R-:W-:Y:S02]  /*10c0*/  CS2R R144, SRZ ;  /* 0x0000000000907805 */ /* 0x000fe4000001ff00 */
[----:B------:R-:W-:Y:S01]  /*10d0*/  CS2R R142, SRZ ;  /* 0x00000000008e7805 */ /* 0x000fe2000001ff00 */
[----:B------:R-:W-:Y:S01]  /*10e0*/  USEL UR4, UR4, 0x1, UP0 ;  /* 0x0000000104047887 */ /* 0x000fe20008000000 */
[----:B------:R-:W-:Y:S02]  /*10f0*/  CS2R R140, SRZ ;  /* 0x00000000008c7805 */ /* 0x000fe4000001ff00 */
[----:B------:R-:W-:-:S02]  /*1100*/  CS2R R138, SRZ ;  /* 0x00000000008a7805 */ /* 0x000fc4000001ff00 */
[----:B------:R-:W-:Y:S01]  /*1110*/  CS2R R136, SRZ ;  /* 0x0000000000887805 */ /* 0x000fe2000001ff00 */
[----:B------:R-:W-:Y:S01]  /*1120*/  UIMAD UR4, UR4, UR6, URZ ;  /* 0x00000006040472a4 */ /* 0x000fe2000f8e023f */
        /* <DEDUP_REMOVED lines=19> */
[----:B------:R-:W-:Y:S01]  /*1260*/  CS2R R96, SRZ ;  /* 0x0000000000607805 */ /* 0x000fe2000001ff00 */
[----:B------:R-:W-:Y:S01]  /*1270*/  IMAD.MOV.U32 R165, RZ, RZ, RZ ;  /* 0x000000ffffa57224 */ /* 0x000fe200078e00ff */
[----:B------:R-:W-:Y:S02]  /*1280*/  CS2R R86, SRZ ;  /* 0x0000000000567805 */ /* 0x000fe4000001ff00 */
[----:B------:R-:W-:Y:S02]  /*1290*/  CS2R R92, SRZ ;  /* 0x00000000005c7805 */ /* 0x000fe4000001ff00 */
[----:B------:R-:W-:-:S02]  /*12a0*/  CS2R R90, SRZ ;  /* 0x00000000005a7805 */ /* 0x000fc4000001ff00 */
[----:B------:R-:W-:Y:S02]  /*12b0*/  CS2R R88, SRZ ;  /* 0x0000000000587805 */ /* 0x000fe4000001ff00 */
[----:B------:R-:W-:Y:S02]  /*12c0*/  CS2R R82, SRZ ;  /* 0x0000000000527805 */ /* 0x000fe4000001ff00 */
[----:B-1----:R-:W-:Y:S02]  /*12d0*/  CS2R R84, SRZ ;  /* 0x0000000000547805 */ /* 0x002fe4000001ff00 */
[----:B------:R-:W-:Y:S01]  /*12e0*/  CS2R R80, SRZ ;  /* 0x0000000000507805 */ /* 0x000fe2000001ff00 */
[----:B------:R-:W-:Y:S01]  /*12f0*/  IMAD.MOV.U32 R19, RZ, RZ, RZ ;  /* 0x000000ffff137224 */ /* 0x000fe200078e00ff */
[----:B------:R-:W-:Y:S02]  /*1300*/  CS2R R74, SRZ ;  /* 0x00000000004a7805 */ /* 0x000fe4000001ff00 */
[----:B------:R-:W-:-:S02]  /*1310*/  CS2R R76, SRZ ;  /* 0x00000000004c7805 */ /* 0x000fc4000001ff00 */
[----:B------:R-:W-:Y:S02]  /*1320*/  MOV R153, RZ ;  /* 0x000000ff00997202 */ /* 0x000fe40000000f00 */
        /* <DEDUP_REMOVED lines=15> */
[----:B------:R-:W-:Y:S01]  /*1420*/  CS2R R44, SRZ ;  /* 0x00000000002c7805 */ /* 0x000fe2000001ff00 */
[----:B------:R-:W-:Y:S02]  /*1430*/  IMAD.MOV.U32 R41, RZ, RZ, RZ ;  /* 0x000000ffff297224 */ /* 0x000fe400078e00ff */
[----:B------:R-:W-:Y:S01]  /*1440*/  IMAD.U32 R215, RZ, RZ, UR5 ;  /* 0x00000005ffd77e24 */ /* 0x000fe2000f8e00ff */
[----:B--2---:R-:W-:-:S02]  /*1450*/  @P0 R2UR UR60, R2 ;  /* 0x00000000023c02ca */ /* 0x004fc400000e0000 */
[----:B------:R-:W-:Y:S02]  /*1460*/  CS2R R2, SRZ ;  /* 0x0000000000027805 */ /* 0x000fe4000001ff00 */
[----:B------:R-:W-:Y:S02]  /*1470*/  PLOP3.LUT P0, PT, PT, PT, PT, 0x80, 0x0 ;  /* 0x000000000000781c */ /* 0x000fe40003f0f070 */
[----:B---3--:R-:W-:Y:S01]  /*1480*/  @P1 R2UR UR4, R4 ;  /* 0x00000000040412ca */ /* 0x008fe200000e0000 */
[----:B----4-:R-:W-:-:S14]  /*1490*/  @P1 BRA `(.L_x_389) ;  /* 0x00000000003c1947 */ /* 0x010fdc0003800000 */
[----:B------:R-:W-:Y:S02]  /*14a0*/  ULDC.64 UR6, c[0x0][0xa08] ;  /* 0x0002820000067ab9 */ /* 0x000fe40000000a00 */
[----:B------:R-:W-:-:S04]  /*14b0*/  ISETP.NE.U32.AND P1, PT, RZ, UR6, PT ;  /* 0x00000006ff007c0c */ /* 0x000fc8000bf25070 */
[----:B------:R-:W-:-:S13]  /*14c0*/  ISETP.NE.AND.EX P1, PT, RZ, UR7, PT, P1 ;  /* 0x00000007ff007c0c */ /* 0x000fda000bf25310 */
[----:B------:R-:W-:Y:S05]  /*14d0*/  @!P1 BRA `(.L_x_389) ;  /* 0x00000000002c9947 */ /* 0x000fea0003800000 */
[----:B------:R-:W-:Y:S01]  /*14e0*/  R2UR UR8, R216 ;  /* 0x00000000d80872ca */ /* 0x000fe200000e0000 */
[----:B------:R-:W-:Y:S01]  /*14f0*/  ULDC.64 UR4, c[0x0][0xa08] ;  /* 0x0002820000047ab9 */ /* 0x000fe20000000a00 */
[----:B------:R-:W-:-:S11]  /*1500*/  ULDC.64 UR6, c[0x0][0x208] ;  /* 0x0000820000067ab9 */ /* 0x000fd60000000a00 */
[----:B------:R-:W-:-:S06]  /*1510*/  UIMAD.WIDE UR4, UR8, 0x4, UR4 ;  /* 0x00000004080478a5 */ /* 0x000fcc000f8e0204 */
[----:B------:R-:W-:Y:S02]  /*1520*/  IMAD.U32 R4, RZ, RZ, UR4 ;  /* 0x00000004ff047e24 */ /* 0x000fe4000f8e00ff */
[----:B------:R-:W-:-:S05]  /*1530*/  IMAD.U32 R5, RZ, RZ, UR5 ;  /* 0x00000005ff057e24 */ /* 0x000fca000f8e00ff */
[----:B------:R-:W2:Y:S04]  /*1540*/  LDG.E R7, desc[UR6][R4.64] ;  /* 0x0000000604077981 */ /* 0x000ea8000c1e1900 */
[----:B------:R-:W3:Y:S01]  /*1550*/  LDG.E R6, desc[UR6][R4.64+0x4] ;  /* 0x0000040604067981 */ /* 0x000ee2000c1e1900 */
[----:B--2---:R-:W-:Y:S02]  /*1560*/  R2UR UR4, R7 ;  /* 0x00000000070472ca */ /* 0x004fe400000e0000 */
[----:B---3--:R-:W-:-:S13]  /*1570*/  R2UR UR5, R6 ;  /* 0x00000000060572ca */ /* 0x008fda00000e0000 */
[----:B------:R-:W-:-:S12]  /*1580*/  UIADD3 UR4, -UR4, UR5, URZ ;  /* 0x0000000504047290 */ /* 0x000fd8000fffe13f */
.L_x_389:
[----:B------:R-:W-:Y:S01]  /*1590*/  UIADD3 UR60, -UR60, UR4, URZ ;  /* 0x000000043c3c7290 */ /* 0x000fe2000fffe13f */
[----:B------:R-:W-:Y:S01]  /*15a0*/  IMAD.MOV.U32 R40, RZ, RZ, RZ ;  /* 0x000000ffff287224 */ /* 0x000fe200078e00ff */
[----:B------:R-:W-:Y:S02]  /*15b0*/  CS2R R162, SRZ ;  /* 0x0000000000a27805 */ /* 0x000fe4000001ff00 */
[----:B------:R-:W-:Y:S01]  /*15c0*/  CS2R R34, SRZ ;  /* 0x0000000000227805 */ /* 0x000fe2000001ff00 */
[----:B------:R-:W-:Y:S01]  /*15d0*/  UIADD3 UR4, UR60, 0x4f, URZ ;  /* 0x0000004f3c047890 */ /* 0x000fe2000fffe03f */
[----:B------:R-:W-:Y:S01]  /*15e0*/  CS2R R36, SRZ ;  /* 0x0000000000247805 */ /* 0x000fe2000001ff00 */
[----:B------:R-:W-:Y:S01]  /*15f0*/  UISETP.GE.AND UP0, UPT, UR60, 0x1, UPT ;  /* 0x000000013c00788c */ /* 0x000fe2000bf06270 */
[----:B------:R-:W-:Y:S01]  /*1600*/  CS2R R32, SRZ ;  /* 0x0000000000207805 */ /* 0x000fe2000001ff00 */
[----:B------:R-:W-:Y:S01]  /*1610*/  UIMAD.WIDE UR4, UR4, 0x66666667, URZ ;  /* 0x66666667040478a5 */ /* 0x000fe2000f8e023f */
[----:B------:R-:W-:Y:S01]  /*1620*/  IMAD.MOV.U32 R8, RZ, RZ, RZ ;  /* 0x000000ffff087224 */ /* 0x000fe200078e00ff */
[----:B------:R-:W-:-:S02]  /*1630*/  CS2R R26, SRZ ;  /* 0x00000000001a7805 */ /* 0x000fc4000001ff00 */
[----:B------:R-:W-:Y:S02]  /*1640*/  CS2R R28, SRZ ;  /* 0x00000000001c7805 */ /* 0x000fe4000001ff00 */
[----:B------:R-:W-:Y:S01]  /*1650*/  PLOP3.LUT P1, PT, PT, PT, UP0, 0x80, 0x0 ;  /* 0x000000000000781c */ /* 0x000fe20003f2f008 */
[----:B------:R-:W-:Y:S01]  /*1660*/  USHF.R.U32.HI UR4, URZ, 0x1f, UR5 ;  /* 0x0000001f3f047899 */ /* 0x000fe20008011605 */
[----:B------:R-:W-:Y:S01]  /*1670*/  IMAD.MOV.U32 R164, RZ, RZ, RZ ;  /* 0x000000ffffa47224 */ /* 0x000fe200078e00ff */
[----:B------:R-:W-:Y:S02]  /*1680*/  CS2R R24, SRZ ;  /* 0x0000000000187805 */ /* 0x000fe4000001ff00 */
[----:B------:R-:W-:-:S06]  /*1690*/  ULEA.HI.SX32 UR4, UR5, UR4, 0x1b ;  /* 0x0000000405047291 */ /* 0x000fcc000f8fda3f */
[----:B------:R-:W-:Y:S02]  /*16a0*/  IMAD.U32 R152, RZ, RZ, UR4 ;  /* 0x00000004ff987e24 */ /* 0x000fe4000f8e00ff */
[----:B------:R-:W-:Y:S05]  /*16b0*/  @!P1 BRA `(.L_x_390) ;  /* 0x0000009c00649947 */ /* 0x000fea0003800000 */
[----:B------:R-:W0:Y:S01]  /*16c0*/  SHFL.IDX PT, R0, R221, RZ, 0x1f ;  /* 0x00001fffdd007589 */ /* 0x000e2200000e0000 */
[----:B------:R-:W1:Y:S01]  /*16d0*/  S2UR UR7, SR_CgaCtaId ;  /* 0x00000000000779c3 */ /* 0x000e620000008800 */
[----:B------:R-:W-:Y:S01]  /*16e0*/  UMOV UR6, 0x400 ;  /* 0x0000040000067882 */ /* 0x000fe20000000000 */
[----:B0-----:R-:W-:Y:S01]  /*16f0*/  R2UR UR4, R0 ;  /* 0x00000000000472ca */ /* 0x001fe200000e0000 */
[----:B-1----:R-:W-:-:S04]  /*1700*/  ULEA UR6, UR7, UR6, 0x18 ;  /* 0x0000000607067291 */ /* 0x002fc8000f8ec03f */
[----:B------:R-:W-:-:S04]  /*1710*/  UIADD3 UR6, UR6, 0x14400, URZ ;  /* 0x0001440006067890 */ /* 0x000fc8000fffe03f */
[----:B------:R-:W-:-:S04]  /*1720*/  ULOP3.LUT UP0, URZ, UR6, 0x9f, URZ, 0xc0, !UPT ;  /* 0x0000009f063f7892 */ /* 0x000fc8000f80c03f */
[----:B------:R-:W-:Y:S02]  /*1730*/  ULEA.HI UR5, UR4, UR4, URZ, 0x1 ;  /* 0x0000000404057291 */ /* 0x000fe4000f8f083f */
[----:B------:R-:W-:Y:S02]  /*1740*/  PLOP3.LUT P0, PT, PT, PT, UP0, 0x80, 0x0 ;  /* 0x000000000000781c */ /* 0x000fe40003f0f008 */
[----:B------:R-:W-:-:S04]  /*1750*/  ULOP3.LUT UR5, UR5, 0x1e, URZ, 0xc0, !UPT ;  /* 0x0000001e05057892 */ /* 0x000fc8000f8ec03f */
[----:B------:R-:W-:-:S04]  /*1760*/  UIADD3 UR5, UR4, -UR5, URZ ;  /* 0x8000000504057290 */ /* 0x000fc8000fffe03f */
[----:B------:R-:W-:-:S04]  /*1770*/  ULEA UR5, UR5, UR6, 0xd ;  /* 0x0000000605057291 */ /* 0x000fc8000f8e683f */
[----:B------:R-:W-:-:S04]  /*1780*/  USHF.R.U32.HI UR5, URZ, 0x4, UR5 ;  /* 0x000000043f057899 */ /* 0x000fc80008011605 */
[----:B------:R-:W-:Y:S01]  /*1790*/  ULOP3.LUT UR36, UR5, 0x3fff, URZ, 0xc0, !UPT ;  /* 0x00003fff05247892 */ /* 0x000fe2000f8ec03f */
[----:B------:R-:W-:Y:S11]  /*17a0*/  @!P0 BRA `(.L_x_391) ;  /* 0x0000000000408947 */ /* 0x000ff60003800000 */
        /* <DEDUP_REMOVED lines=16> */
.L_x_391:
[----:B------:R-:W0:Y:S01]  /*18b0*/  S2UR UR5, SR_CgaCtaId ;  /* 0x00000000000579c3 */ /* 0x000e220000008800 */
[----:B------:R-:W-:Y:S01]  /*18c0*/  LEA.HI R0, R218, R218, RZ, 0x1 ;  /* 0x000000dada007211 */ /* 0x000fe200078f08ff */
[----:B------:R-:W-:Y:S01]  /*18d0*/  UMOV UR4, 0x400 ;  /* 0x0000040000047882 */ /* 0x000fe20000000000 */
[----:B------:R-:W-:Y:S01]  /*18e0*/  R2UR UR6, R226 ;  /* 0x00000000e20672ca */ /* 0x000fe200000e0000 */
[----:B------:R-:W-:Y:S01]  /*18f0*/  BSSY B0, `(.L_x_392) ;  /* 0x000000a000007945 */ /* 0x000fe20003800000 */
[----:B------:R-:W-:-:S05]  /*1900*/  LOP3.LUT R3, R0, 0xfffffffe, RZ, 0xc0, !PT ;  /* 0xfffffffe00037812 */ /* 0x000fca00078ec0ff */
[----:B------:R-:W-:-:S05]  /*1910*/  IMAD.IADD R0, R218, 0x1, -R3 ;  /* 0x00000001da007824 */ /* 0x000fca00078e0a03 */
[----:B------:R-:W-:Y:S01]  /*1920*/  SHF.L.U32 R0, R0, 0x1f, RZ ;  /* 0x0000001f00007819 */ /* 0x000fe200000006ff */
[----:B------:R-:W-:-:S05]  /*1930*/  IMAD.U32 R2, RZ, RZ, UR6 ;  /* 0x00000006ff027e24 */ /* 0x000fca000f8e00ff */
[----:B------:R-:W-:Y:S01]  /*1940*/  ISETP.NE.AND P0, PT, R2, 0x3, PT ;  /* 0x000000030200780c */ /* 0x000fe20003f05270 */
[----:B0-----:R-:W-:-:S06]  /*1950*/  ULEA UR4, UR5, UR4, 0x18 ;  /* 0x0000000405047291 */ /* 0x001fcc000f8ec03f */
[----:B------:R-:W-:-:S04]  /*1960*/  IMAD.U32 R5, RZ, RZ, UR4 ;  /* 0x00000004ff057e24 */ /* 0x000fc8000f8e00ff */
[----:B------:R-:W0:Y:S02]  /*1970*/  SYNCS.PHASECHK.TRANS64.TRYWAIT P1, [R5+URZ+0x38800], R0 ;  /* 0x03880000050075a7 */ /* 0x000e24000802017f */
[----:B0-----:R-:W-:Y:S05]  /*1980*/  @!P1 BRA `(.L_x_393) ;  /* 0x0000013800349947 */ /* 0x001fea0003800000 */
.L_x_567:
[----:B------:R-:W-:Y:S05]  /*1990*/  BSYNC B0 ;  /* 0x0000000000007941 */ /* 0x000fea0003800000 */
.L_x_392:
[----:B------:R-:W-:Y:S05]  /*19a0*/  @!P0 BRA `(.L_x_394) ;  /* 0x0000000000048947 */ /* 0x000fea0003800000 */
[----:B------:R-:W-:Y:S01]  /*19b0*/  BPT.TRAP 0x1 ;  /* 0x000000040000795c */ /* 0x000fe20000300000 */
.L_x_394:
[----:B0-----:R-:W-:Y:S01]  /*19c0*/  IMAD R0, R16, 0x8, R5 ;  /* 0x0000000810007824 */ /* 0x001fe200078e0205 */
[----:B------:R-:W-:-:S04]  /*19d0*/  SHF.L.U32 R3, R17, 0x1f, RZ ;  /* 0x0000001f11037819 */ /* 0x000fc800000006ff */
[----:B------:R0:W1:Y:S01]  /*19e0*/  SYNCS.PHASECHK.TRANS64.TRYWAIT P2, [R0+URZ+0x38830], R3 ;  /* 0x03883003000075a7 */ /* 0x000062000804017f */
[----:B------:R-:W-:Y:S05]  /*19f0*/  @!P0 BRA `(.L_x_395) ;  /* 0x0000000000048947 */ /* 0x000fea0003800000 */
[----:B------:R-:W-:Y:S01]  /*1a00*/  BPT.TRAP 0x1 ;  /* 0x000000040000795c */ /* 0x000fe20000300000 */
.L_x_395:
[----:B------:R-:W2:Y:S01]  /*1a10*/  S2R R2, SR_TID.X ;  /* 0x0000000000027919 */ /* 0x000ea20000002100 */
[----:B------:R-:W-:Y:S01]  /*1a20*/  IMAD.MOV.U32 R151, RZ, RZ, RZ ;  /* 0x000000ffff977224 */ /* 0x000fe200078e00ff */
[----:B--2---:R-:W-:Y:S01]  /*1a30*/  LOP3.LUT P1, RZ, R2, 0x7f, RZ, 0xc0, !PT ;  /* 0x0000007f02ff7812 */ /* 0x004fe2000782c0ff */
[----:B-1----:R-:W-:-:S12]  /*1a40*/  @P2 BRA `(.L_x_396) ;  /* 0x0000000000082947 */ /* 0x002fd80003800000 */
[----:B------:R-:W1:Y:S02]  /*1a50*/  SYNCS.PHASECHK.TRANS64.TRYWAIT P2, [R0+URZ+0x38830], R3 ;  /* 0x03883003000075a7 */ /* 0x000e64000804017f */
[----:B-1----:R-:W-:Y:S05]  /*1a60*/  @!P2 BRA `(.L_x_397) ;  /* 0x000001380010a947 */ /* 0x002fea0003800000 */
.L_x_396:
[----:B------:R-:W-:Y:S05]  /*1a70*/  WARPSYNC.ALL ;  /* 0x0000000000007948 */ /* 0x000fea0003800000 */
[----:B------:R-:W-:Y:S01]  /*1a80*/  R2UR UR4, R5 ;  /* 0x00000000050472ca */ /* 0x000fe200000e0000 */
[----:B------:R-:W-:Y:S01]  /*1a90*/  ULOP3.LUT UR5, UR36, 0x10000, URZ, 0xfc, !UPT ;  /* 0x0001000024057892 */ /* 0x000fe2000f8efc3f */
[----:B------:R-:W-:Y:S01]  /*1aa0*/  R2UR UR6, R16 ;  /* 0x00000000100672ca */ /* 0x000fe200000e0000 */
[----:B------:R-:W-:Y:S01]  /*1ab0*/  WARPGROUP.ARRIVE ;  /* 0x00000000000079c5 */ /* 0x000fe20000000000 */
[----:B------:R-:W-:Y:S01]  /*1ac0*/  UMOV UR9, 0x40000040 ;  /* 0x4000004000097882 */ /* 0x000fe20000000000 */
[----:B------:R-:W-:Y:S01]  /*1ad0*/  UMOV UR11, 0x40000040 ;  /* 0x40000040000b7882 */ /* 0x000fe20000000000 */
[----:B------:R-:W-:Y:S01]  /*1ae0*/  UMOV UR21, UR9 ;  /* 0x0000000900157c82 */ /* 0x000fe20008000000 */
[----:B------:R-:W-:Y:S01]  /*1af0*/  IMAD.U32 R13, RZ, RZ, UR9 ;  /* 0x00000009ff0d7e24 */ /* 0x000fe2000f8e00ff */
[----:B------:R-:W-:Y:S01]  /*1b00*/  UMOV UR8, UR5 ;  /* 0x0000000500087c82 */ /* 0x000fe20008000000 */
[----:B------:R-:W-:Y:S01]  /*1b10*/  UMOV UR13, UR21 ;  /* 0x00000015000d7c82 */ /* 0x000fe20008000000 */
[----:B------:R-:W-:Y:S01]  /*1b20*/  UMOV UR20, UR8 ;  /* 0x0000000800147c82 */ /* 0x000fe20008000000 */
[----:B------:R-:W-:Y:S01]  /*1b30*/  IMAD.U32 R12, RZ, RZ, UR8 ;  /* 0x00000008ff0c7e24 */ /* 0x000fe2000f8e00ff */
[----:B------:R-:W-:Y:S01]  /*1b40*/  UMOV UR12, UR20 ;  /* 0x00000014000c7c82 */ /* 0x000fe20008000000 */
[----:B------:R-:W-:Y:S01]  /*1b50*/  UIADD3 UR4, UR4, 0x24400, URZ ;  /* 0x0002440004047890 */ /* 0x000fe2000fffe03f */
[----:B------:R-:W-:Y:S01]  /*1b60*/  P2R R64, PR, RZ, 0x1 ;  /* 0x00000001ff407803 */ /* 0x000fe20000000000 */
[----:B------:R-:W-:Y:S01]  /*1b70*/  UMOV UR15, 0x40000040 ;  /* 0x40000040000f7882 */ /* 0x000fe20000000000 */
[----:B------:R-:W-:Y:S01]  /*1b80*/  UMOV UR16, UR20 ;  /* 0x0000001400107c82 */ /* 0x000fe20008000000 */
[----:B------:R-:W-:Y:S01]  /*1b90*/  USHF.R.U32.HI UR4, URZ, 0x4, UR4 ;  /* 0x000000043f047899 */ /* 0x000fe20008011604 */
[----:B01----:R-:W-:Y:S01]  /*1ba0*/  @!P1 VIADD R0, R0, 0x38840 ;  /* 0x0003884000009836 */ /* 0x003fe20000000000 */
[----:B------:R-:W-:Y:S01]  /*1bb0*/  UMOV UR17, UR21 ;  /* 0x0000001500117c82 */ /* 0x000fe20008000000 */
[----:B------:R-:W-:Y:S01]  /*1bc0*/  UMOV UR19, 0x40000040 ;  /* 0x4000004000137882 */ /* 0x000fe20000000000 */
[----:B------:R-:W-:Y:S01]  /*1bd0*/  ULOP3.LUT UR4, UR4, 0x3fff, URZ, 0xc0, !UPT ;  /* 0x00003fff04047892 */ /* 0x000fe2000f8ec03f */
[--C-:B------:R-:W-:Y:S01]  /*1be0*/  IMAD.MOV.U32 R150, RZ, RZ, R151.reuse ;  /* 0x000000ffff967224 */ /* 0x100fe200078e0097 */
[----:B------:R-:W-:Y:S01]  /*1bf0*/  UMOV UR23, 0x40000040 ;  /* 0x4000004000177882 */ /* 0x000fe20000000000 */
[----:B------:R-:W-:Y:S01]  /*1c00*/  UMOV UR27, 0x40000040 ;  /* 0x40000040001b7882 */ /* 0x000fe20000000000 */
[----:B------:R-:W-:Y:S01]  /*1c10*/  ULOP3.LUT UR7, UR4, 0x10000, URZ, 0xfc, !UPT ;  /* 0x0001000004077892 */ /* 0x000fe2000f8efc3f */
[----:B------:R-:W-:Y:S01]  /*1c20*/  @!P1 PRMT R0, RZ, 0x654, R0 ;  /* 0x00000654ff009816 */ /* 0x000fe20000000000 */
[----:B------:R-:W-:Y:S01]  /*1c30*/  UMOV UR31, 0x40000040 ;  /* 0x40000040001f7882 */ /* 0x000fe20000000000 */
[----:B------:R-:W-:Y:S01]  /*1c40*/  UMOV UR35, 0x40000040 ;  /* 0x4000004000237882 */ /* 0x000fe20000000000 */
[----:B------:R-:W-:Y:S01]  /*1c50*/  UIMAD UR4, UR6, 0xa00, UR7 ;  /* 0x00000a00060478a4 */ /* 0x000fe2000f8e0207 */
[--C-:B------:R-:W-:Y:S01]  /*1c60*/  IMAD.MOV.U32 R149, RZ, RZ, R151.reuse ;  /* 0x000000ffff957224 */ /* 0x100fe200078e0097 */
[----:B------:R-:W-:Y:S01]  /*1c70*/  UIADD3 UR6, UR5, 0x2, URZ ;  /* 0x0000000205067890 */ /* 0x000fe2000fffe03f */
[----:B------:R-:W-:Y:S01]  /*1c80*/  IMAD.U32 R19, RZ, RZ, UR7 ;  /* 0x00000007ff137e24 */ /* 0x000fe2000f8e00ff */
[----:B------:R-:W-:Y:S01]  /*1c90*/  UIADD3 UR14, UR4, 0x100, URZ ;  /* 0x00000100040e7890 */ /* 0x000fe2000fffe03f */
[--C-:B------:R-:W-:Y:S01]  /*1ca0*/  IMAD.MOV.U32 R148, RZ, RZ, R151.reuse ;  /* 0x000000ffff947224 */ /* 0x100fe200078e0097 */
[----:B------:R-:W-:Y:S01]  /*1cb0*/  UIADD3 UR18, UR4, 0x180, URZ ;  /* 0x0000018004127890 */ /* 0x000fe2000fffe03f */
[--C-:B------:R-:W-:Y:S01]  /*1cc0*/  IMAD.MOV.U32 R147, RZ, RZ, R151.reuse ;  /* 0x000000ffff937224 */ /* 0x100fe200078e0097 */
[----:B------:R-:W-:Y:S01]  /*1cd0*/  UMOV UR10, UR4 ;  /* 0x00000004000a7c82 */ /* 0x000fe20008000000 */
[----:B------:R-:W-:Y:S01]  /*1ce0*/  UIADD3 UR7, UR4, 0x2, URZ ;  /* 0x0000000204077890 */ /* 0x000fe2000fffe03f */
        /* <DEDUP_REMOVED lines=36> */
[----:B------:R-:W-:Y:S01]  /*1f30*/  MOV R82, R151 ;  /* 0x0000009700527202 */ /* 0x000fe20000000f00 */
        /* <DEDUP_REMOVED lines=211> */
[----:B------:R-:W-:Y:S02]  /*2c70*/  UIADD3 UR10, UR4, 0x780, URZ ;  /* 0x00000780040a7890 */ /* 0x000fe4000fffe03f */
        /* <DEDUP_REMOVED lines=316> */
[----:B------:R-:W-:Y:S01]  /*4040*/  R2UR UR12, R3 ;  /* 0x00000000030c72ca */ /* 0x000fe200000e0000 */
[----:B------:R-:W-:Y:S01]  /*4050*/  VIADD R3, R223, UR60 ;  /* 0x0000003cdf037c36 */ /* 0x000fe20008000000 */
[----:B------:R-:W-:Y:S01]  /*4060*/  R2UR UR13, R2 ;  /* 0x00000000020d72ca */ /* 0x000fe200000e0000 */
        /* <DEDUP_REMOVED lines=83> */
[----:B------:R-:W-:Y:S01]  /*45a0*/  ISETP.GT.AND P6, PT, R3, 0x11, PT ;  /* 0x000000110300780c */ /* 0x000fe20003fc4270 */
[----:B------:R-:W3:Y:S01]  /*45b0*/  MUFU.TANH R49, R49 ;  /* 0x0000003100317308 */ /* 0x000ee20000002400 */
[----:B--2---:R-:W-:Y:S01]  /*45c0*/  FSEL R15, R15, -INF , P5 ;  /* 0xff8000000f0f7808 */ /* 0x004fe20002800000 */
[----:B------:R-:W-:Y:S01]  /*45d0*/  FMUL.FTZ R55, R55, UR10 ;  /* 0x0000000a37377c20 */ /* 0x000fe20008410000 */
[----:B------:R-:W-:Y:S01]  /*45e0*/  ISETP.GT.AND P5, PT, R3, 0x18, PT ;  /* 0x000000180300780c */ /* 0x000fe20003fa4270 */
[----:B------:R-:W-:Y:S01]  /*45f0*/  IMAD.MOV.U32 R59, RZ, RZ, R151 ;  /* 0x000000ffff3b7224 */ /* 0x000fe200078e0097 */
[----:B0-----:R-:W-:-:S02]  /*4600*/  FSEL R62, R62, -INF , P4 ;  /* 0xff8000003e3e7808 */ /* 0x001fc40002000000 */
        /* <DEDUP_REMOVED lines=64> */
[----:B------:R-:W-:Y:S01]  /*4a10*/  FMNMX.FTZ R21, R45, R4, !PT ;  /* 0x000000042d157209 */ /* 0x000fe20007810000 */
[----:B------:R-:W-:-:S04]  /*4a20*/  ULDC UR5, c[0x0][0x988] ;  /* 0x0002620000057ab9 */ /* 0x000fc80000000800 */
        /* <DEDUP_REMOVED lines=41> */
[----:B-1----:R-:W-:-:S07]  /*4cc0*/  FSEL R25, R25, -INF , P4 ;  /* 0xff80000019197808 */ /* 0x002fce0002000000 */
[----:B------:R-:W1:Y:S01]  /*4cd0*/  MUFU.TANH R29, R29 ;  /* 0x0000001d001d7308 */ /* 0x000e620000002400 */
[----:B0-----:R-:W-:Y:S02]  /*4ce0*/  FSEL R38, R38, -INF , P2 ;  /* 0xff80000026267808 */ /* 0x001fe40001000000 */
[----:B------:R-:W-:Y:S02]  /*4cf0*/  ISETP.GT.AND P2, PT, R3, 0x49, PT ;  /* 0x000000490300780c */ /* 0x000fe40003f44270 */
[----:B------:R-:W-:-:S03]  /*4d00*/  FMNMX.FTZ R3, R25, R4, !PT ;  /* 0x0000000419037209 */ /* 0x000fc60007810000 */
        /* <DEDUP_REMOVED lines=14> */
[----:B0-----:R-:W-:Y:S02]  /*4df0*/  FMNMX.FTZ R14, R3, R4, !PT ;  /* 0x00000004030e7209 */ /* 0x001fe40007810000 */
[----:B------:R-:W-:-:S03]  /*4e00*/  FMNMX.FTZ R3, R2, R15, !PT ;  /* 0x0000000f02037209 */ /* 0x000fc60007810000 */
        /* <DEDUP_REMOVED lines=43> */
[----:B0-----:R-:W-:Y:S01]  /*50c0*/  F2FP.F16.F32.PACK_AB R208, R57, R56 ;  /* 0x0000003839d0723e */ /* 0x001fe200000000ff */
[----:B------:R-:W-:Y:S01]  /*50d0*/  IMAD.MOV.U32 R64, RZ, RZ, R151 ;  /* 0x000000ffff407224 */ /* 0x000fe200078e0097 */
[----:B------:R-:W-:-:S04]  /*50e0*/  FMNMX.FTZ R14, R38, R3, !PT ;  /* 0x00000003260e7209 */ /* 0x000fc80007810000 */
        /* <DEDUP_REMOVED lines=8> */
[----:B------:R-:W-:Y:S04]  /*5170*/  MUFU.EX2 R52, R52 ;  /* 0x0000003400347308 */ /* 0x000fe80000000800 */
[----:B------:R-:W1:Y:S04]  /*5180*/  SHFL.BFLY PT, R3, R14, 0x2, 0x1f ;  /* 0x0c401f000e037f89 */ /* 0x000e6800000e0000 */
        /* <DEDUP_REMOVED lines=12> */
[----:B-1----:R-:W-:Y:S02]  /*5250*/  FMNMX.FTZ R3, R20, R3, !PT ;  /* 0x0000000314037209 */ /* 0x002fe40007810000 */
[----:B---3--:R-:W-:-:S02]  /*5260*/  F2FP.F16.F32.PACK_AB R202, R45, R44 ;  /* 0x0000002c2dca723e */ /* 0x008fc400000000ff */
[C---:B------:R-:W-:Y:S01]  /*5270*/  FSETP.NEU.FTZ.AND P2, PT, R3.reuse, -INF , PT ;  /* 0xff8000000300780b */ /* 0x040fe20003f5d000 */
[----:B------:R-:W-:Y:S02]  /*5280*/  FMUL.FTZ R14, R3, UR5 ;  /* 0x00000005030e7c20 */ /* 0x000fe40008410000 */
[----:B------:R-:W-:Y:S03]  /*5290*/  MUFU.EX2 R36, R36 ;  /* 0x0000002400247308 */ /* 0x000fe60000000800 */
[----:B------:R-:W-:Y:S02]  /*52a0*/  FSEL R14, R14, RZ, P2 ;  /* 0x000000ff0e0e7208 */ /* 0x000fe40001000000 */
[----:B------:R-:W-:-:S03]  /*52b0*/  PLOP3.LUT P2, PT, PT, PT, UP0, 0x80, 0x0 ;  /* 0x000000000000781c */ /* 0x000fc60003f4f008 */
[--C-:B------:R-:W-:Y:S01]  /*52c0*/  FFMA.FTZ R2, R2, UR5, -R14.reuse ;  /* 0x0000000502027c23 */ /* 0x100fe2000801080e */
[--C-:B------:R-:W-:Y:S01]  /*52d0*/  FFMA.FTZ R15, R15, UR5, -R14.reuse ;  /* 0x000000050f0f7c23 */ /* 0x100fe2000801080e */
[--C-:B------:R-:W-:Y:S01]  /*52e0*/  FFMA.FTZ R62, R62, UR5, -R14.reuse ;  /* 0x000000053e3e7c23 */ /* 0x100fe2000801080e */
[--C-:B------:R-:W-:Y:S01]  /*52f0*/  FFMA.FTZ R63, R63, UR5, -R14.reuse ;  /* 0x000000053f3f7c23 */ /* 0x100fe2000801080e */
[--C-:B------:R-:W-:Y:S01]  /*5300*/  FFMA.FTZ R50, R50, UR5, -R14.reuse ;  /* 0x0000000532327c23 */ /* 0x100fe2000801080e */
[----:B------:R1:W-:Y:S01]  /*5310*/  MUFU.EX2 R209, R15 ;  /* 0x0000000f00d17308 */ /* 0x0003e20000000800 */
[--C-:B------:R-:W-:Y:S01]  /*5320*/  FFMA.FTZ R51, R51, UR5, -R14.reuse ;  /* 0x0000000533337c23 */ /* 0x100fe2000801080e */
[--C-:B------:R-:W-:Y:S01]  /*5330*/  FFMA.FTZ R54, R54, UR5, -R14.reuse ;  /* 0x0000000536367c23 */ /* 0x100fe2000801080e */
[--C-:B------:R-:W-:Y:S01]  /*5340*/  FFMA.FTZ R55, R55, UR5, -R14.reuse ;  /* 0x0000000537377c23 */ /* 0x100fe2000801080e */
[--C-:B------:R-:W-:Y:S01]  /*5350*/  FFMA.FTZ R42, R42, UR5, -R14.reuse ;  /* 0x000000052a2a7c23 */ /* 0x100fe2000801080e */
[--C-:B------:R-:W-:Y:S01]  /*5360*/  FFMA.FTZ R43, R43, UR5, -R14.reuse ;  /* 0x000000052b2b7c23 */ /* 0x100fe2000801080e */
[--C-:B------:R-:W-:Y:S01]  /*5370*/  FFMA.FTZ R46, R46, UR5, -R14.reuse ;  /* 0x000000052e2e7c23 */ /* 0x100fe2000801080e */
[--C-:B------:R-:W-:Y:S01]  /*5380*/  FFMA.FTZ R47, R47, UR5, -R14.reuse ;  /* 0x000000052f2f7c23 */ /* 0x100fe2000801080e */
[----:B------:R-:W3:Y:S01]  /*5390*/  MUFU.EX2 R2, R2 ;  /* 0x0000000200027308 */ /* 0x000ee20000000800 */
[----:B-1----:R-:W-:Y:S01]  /*53a0*/  FADD.FTZ R15, R56, R57 ;  /* 0x00000039380f7221 */ /* 0x002fe20000010000 */
[--C-:B------:R-:W-:Y:S01]  /*53b0*/  FFMA.FTZ R34, R34, UR5, -R14.reuse ;  /* 0x0000000522227c23 */ /* 0x100fe2000801080e */
[--C-:B------:R-:W-:Y:S01]  /*53c0*/  FFMA.FTZ R35, R35, UR5, -R14.reuse ;  /* 0x0000000523237c23 */ /* 0x100fe2000801080e */
[--C-:B------:R-:W-:Y:S01]  /*53d0*/  FFMA.FTZ R38, R38, UR5, -R14.reuse ;  /* 0x0000000526267c23 */ /* 0x100fe2000801080e */
[----:B------:R-:W-:Y:S01]  /*53e0*/  FADD.FTZ R20, R60, R15 ;  /* 0x0000000f3c147221 */ /* 0x000fe20000010000 */
[--C-:B------:R-:W-:Y:S01]  /*53f0*/  FFMA.FTZ R39, R39, UR5, -R14.reuse ;  /* 0x0000000527277c23 */ /* 0x100fe2000801080e */
[----:B------:R-:W-:Y:S01]  /*5400*/  FFMA.FTZ R26, R26, UR5, -R14 ;  /* 0x000000051a1a7c23 */ /* 0x000fe2000801080e */
[----:B------:R-:W1:Y:S01]  /*5410*/  MUFU.EX2 R62, R62 ;  /* 0x0000003e003e7308 */ /* 0x000e620000000800 */
[----:B------:R-:W-:Y:S01]  /*5420*/  FADD.FTZ R15, R61, R20 ;  /* 0x000000143d0f7221 */ /* 0x000fe20000010000 */
[--C-:B------:R-:W-:Y:S01]  /*5430*/  FFMA.FTZ R27, R27, UR5, -R14.reuse ;  /* 0x000000051b1b7c23 */ /* 0x100fe2000801080e */
[--C-:B------:R-:W-:Y:S01]  /*5440*/  FFMA.FTZ R30, R30, UR5, -R14.reuse ;  /* 0x000000051e1e7c23 */ /* 0x100fe2000801080e */
[----:B------:R-:W-:Y:S01]  /*5450*/  FFMA.FTZ R14, R31, UR5, -R14 ;  /* 0x000000051f0e7c23 */ /* 0x000fe2000801080e */
[----:B------:R-:W-:Y:S01]  /*5460*/  FADD.FTZ R20, R48, R15 ;  /* 0x0000000f30147221 */ /* 0x000fe20000010000 */
[----:B0-----:R-:W-:Y:S01]  /*5470*/  F2FP.F16.F32.PACK_AB R196, R33, R32 ;  /* 0x0000002021c4723e */ /* 0x001fe200000000ff */
[----:B------:R-:W-:Y:S01]  /*5480*/  IMAD.MOV.U32 R61, RZ, RZ, R151 ;  /* 0x000000ffff3d7224 */ /* 0x000fe200078e0097 */
[----:B------:R-:W0:Y:S01]  /*5490*/  MUFU.EX2 R63, R63 ;  /* 0x0000003f003f7308 */ /* 0x000e220000000800 */
[----:B---3--:R-:W-:Y:S01]  /*54a0*/  FADD.FTZ R15, R2, R209 ;  /* 0x000000d1020f7221 */ /* 0x008fe20000010000 */
[----:B------:R-:W-:Y:S01]  /*54b0*/  FADD.FTZ R29, R49, R20 ;  /* 0x00000014311d7221 */ /* 0x000fe20000010000 */
[----:B------:R-:W-:Y:S01]  /*54c0*/  F2FP.F16.F32.PACK_AB R209, R209, R2 ;  /* 0x00000002d1d1723e */ /* 0x000fe200000000ff */
[----:B------:R-:W-:-:S02]  /*54d0*/  IMAD.MOV.U32 R2, RZ, RZ, 0x3f800000 ;  /* 0x3f800000ff027424 */ /* 0x000fc400078e00ff */
[----:B------:R-:W-:Y:S01]  /*54e0*/  FADD.FTZ R58, R52, R29 ;  /* 0x0000001d343a7221 */ /* 0x000fe20000010000 */
[----:B------:R-:W-:Y:S01]  /*54f0*/  IMAD.MOV.U32 R60, RZ, RZ, R151 ;  /* 0x000000ffff3c7224 */ /* 0x000fe200078e0097 */
[----:B------:R-:W3:Y:S01]  /*5500*/  MUFU.EX2 R50, R50 ;  /* 0x0000003200327308 */ /* 0x000ee20000000800 */
[----:B-1----:R-:W-:Y:S01]  /*5510*/  FADD.FTZ R20, R62, R15 ;  /* 0x0000000f3e147221 */ /* 0x002fe20000010000 */
[----:B------:R-:W-:Y:S01]  /*5520*/  FADD.FTZ R29, R53, R58 ;  /* 0x0000003a351d7221 */ /* 0x000fe20000010000 */
[--C-:B------:R-:W-:Y:S02]  /*5530*/  IMAD.MOV.U32 R57, RZ, RZ, R151.reuse ;  /* 0x000000ffff397224 */ /* 0x100fe400078e0097 */
[----:B------:R-:W-:Y:S02]  /*5540*/  IMAD.MOV.U32 R56, RZ, RZ, R151 ;  /* 0x000000ffff387224 */ /* 0x000fe400078e0097 */
[----:B------:R-:W-:Y:S01]  /*5550*/  FADD.FTZ R58, R40, R29 ;  /* 0x0000001d283a7221 */ /* 0x000fe20000010000 */
[--C-:B------:R-:W-:Y:S01]  /*5560*/  IMAD.MOV.U32 R53, RZ, RZ, R151.reuse ;  /* 0x000000ffff357224 */ /* 0x100fe200078e0097 */
[----:B------:R-:W1:Y:S01]  /*5570*/  MUFU.EX2 R51, R51 ;  /* 0x0000003300337308 */ /* 0x000e620000000800 */
[----:B0-----:R-:W-:Y:S01]  /*5580*/  FADD.FTZ R15, R63, R20 ;  /* 0x000000143f0f7221 */ /* 0x001fe20000010000 */
[----:B------:R-:W-:Y:S01]  /*5590*/  FADD.FTZ R29, R41, R58 ;  /* 0x0000003a291d7221 */ /* 0x000fe20000010000 */
[----:B------:R-:W-:Y:S01]  /*55a0*/  F2FP.F16.F32.PACK_AB R211, R63, R62 ;  /* 0x0000003e3fd3723e */ /* 0x000fe200000000ff */
[----:B------:R-:W-:-:S02]  /*55b0*/  IMAD.MOV.U32 R63, RZ, RZ, R151 ;  /* 0x000000ffff3f7224 */ /* 0x000fc400078e0097 */
[----:B--2---:R-:W-:Y:S01]  /*55c0*/  FADD.FTZ R0, R44, R29 ;  /* 0x0000001d2c007221 */ /* 0x004fe20000010000 */
[----:B------:R-:W-:Y:S01]  /*55d0*/  IMAD.MOV.U32 R62, RZ, RZ, R151 ;  /* 0x000000ffff3e7224 */ /* 0x000fe200078e0097 */
[----:B------:R-:W0:Y:S01]  /*55e0*/  MUFU.EX2 R54, R54 ;  /* 0x0000003600367308 */ /* 0x000e220000000800 */
[----:B---3--:R-:W-:Y:S01]  /*55f0*/  FADD.FTZ R20, R50, R15 ;  /* 0x0000000f32147221 */ /* 0x008fe20000010000 */
[----:B------:R-:W-:Y:S01]  /*5600*/  FADD.FTZ R29, R45, R0 ;  /* 0x000000002d1d7221 */ /* 0x000fe20000010000 */
[--C-:B------:R-:W-:Y:S02]  /*5610*/  IMAD.MOV.U32 R58, RZ, RZ, R151.reuse ;  /* 0x000000ffff3a7224 */ /* 0x100fe400078e0097 */
[--C-:B------:R-:W-:Y:S02]  /*5620*/  IMAD.MOV.U32 R52, RZ, RZ, R151.reuse ;  /* 0x000000ffff347224 */ /* 0x100fe400078e0097 */
[--C-:B------:R-:W-:Y:S01]  /*5630*/  IMAD.MOV.U32 R49, RZ, RZ, R151.reuse ;  /* 0x000000ffff317224 */ /* 0x100fe200078e0097 */
[----:B------:R-:W2:Y:S01]  /*5640*/  MUFU.EX2 R55, R55 ;  /* 0x0000003700377308 */ /* 0x000ea20000000800 */
[C---:B-1----:R-:W-:Y:S01]  /*5650*/  FADD.FTZ R15, R51.reuse, R20 ;  /* 0x00000014330f7221 */ /* 0x042fe20000010000 */
[----:B------:R-:W-:Y:S01]  /*5660*/  F2FP.F16.F32.PACK_AB R205, R51, R50 ;  /* 0x0000003233cd723e */ /* 0x000fe200000000ff */
[----:B------:R-:W-:-:S02]  /*5670*/  IMAD.MOV.U32 R51, RZ, RZ, R151 ;  /* 0x000000ffff337224 */ /* 0x000fc400078e0097 */
[--C-:B------:R-:W-:Y:S02]  /*5680*/  IMAD.MOV.U32 R50, RZ, RZ, R151.reuse ;  /* 0x000000ffff327224 */ /* 0x100fe400078e0097 */
[----:B------:R-:W-:Y:S01]  /*5690*/  IMAD.MOV.U32 R48, RZ, RZ, R151 ;  /* 0x000000ffff307224 */ /* 0x000fe200078e0097 */
[----:B------:R-:W1:Y:S01]  /*56a0*/  MUFU.EX2 R42, R42 ;  /* 0x0000002a002a7308 */ /* 0x000e620000000800 */
[----:B0-----:R-:W-:Y:S01]  /*56b0*/  FADD.FTZ R20, R54, R15 ;  /* 0x0000000f36147221 */ /* 0x001fe20000010000 */
[--C-:B------:R-:W-:Y:S02]  /*56c0*/  IMAD.MOV.U32 R45, RZ, RZ, R151.reuse ;  /* 0x000000ffff2d7224 */ /* 0x100fe400078e0097 */
[--C-:B------:R-:W-:Y:S02]  /*56d0*/  IMAD.MOV.U32 R44, RZ, RZ, R151.reuse ;  /* 0x000000ffff2c7224 */ /* 0x100fe400078e0097 */
[----:B------:R-:W-:Y:S02]  /*56e0*/  IMAD.MOV.U32 R41, RZ, RZ, R151 ;  /* 0x000000ffff297224 */ /* 0x000fe400078e0097 */
[----:B------:R-:W0:Y:S01]  /*56f0*/  MUFU.EX2 R43, R43 ;  /* 0x0000002b002b7308 */ /* 0x000e220000000800 */
[C---:B--2---:R-:W-:Y:S01]  /*5700*/  FADD.FTZ R15, R55.reuse, R20 ;  /* 0x00000014370f7221 */ /* 0x044fe20000010000 */
[----:B------:R-:W-:Y:S01]  /*5710*/  FADD.FTZ R20, R32, R29 ;  /* 0x0000001d20147221 */ /* 0x000fe20000010000 */
[----:B------:R-:W-:Y:S01]  /*5720*/  F2FP.F16.F32.PACK_AB R207, R55, R54 ;  /* 0x0000003637cf723e */ /* 0x000fe200000000ff */
[----:B------:R-:W-:-:S02]  /*5730*/  IMAD.MOV.U32 R55, RZ, RZ, R151 ;  /* 0x000000ffff377224 */ /* 0x000fc400078e0097 */
[----:B------:R-:W-:Y:S01]  /*5740*/  FADD.FTZ R29, R33, R20 ;  /* 0x00000014211d7221 */ /* 0x000fe20000010000 */
[----:B------:R-:W-:Y:S01]  /*5750*/  IMAD.MOV.U32 R54, RZ, RZ, R151 ;  /* 0x000000ffff367224 */ /* 0x000fe200078e0097 */
[----:B------:R-:W2:Y:S01]  /*5760*/  MUFU.EX2 R46, R46 ;  /* 0x0000002e002e7308 */ /* 0x000ea20000000800 */
[----:B-1----:R-:W-:Y:S01]  /*5770*/  FADD.FTZ R0, R42, R15 ;  /* 0x0000000f2a007221 */ /* 0x002fe20000010000 */
[----:B------:R-:W-:Y:S01]  /*5780*/  FADD.FTZ R20, R36, R29 ;  /* 0x0000001d24147221 */ /* 0x000fe20000010000 */
[--C-:B------:R-:W-:Y:S02]  /*5790*/  IMAD.MOV.U32 R40, RZ, RZ, R151.reuse ;  /* 0x000000ffff287224 */ /* 0x100fe400078e0097 */
[--C-:B------:R-:W-:Y:S02]  /*57a0*/  IMAD.MOV.U32 R33, RZ, RZ, R151.reuse ;  /* 0x000000ffff217224 */ /* 0x100fe400078e0097 */
[--C-:B------:R-:W-:Y:S01]  /*57b0*/  IMAD.MOV.U32 R32, RZ, RZ, R151.reuse ;  /* 0x000000ffff207224 */ /* 0x100fe200078e0097 */
[----:B------:R-:W1:Y:S01]  /*57c0*/  MUFU.EX2 R47, R47 ;  /* 0x0000002f002f7308 */ /* 0x000e620000000800 */
[C---:B0-----:R-:W-:Y:S01]  /*57d0*/  FADD.FTZ R15, R43.reuse, R0 ;  /* 0x000000002b0f7221 */ /* 0x041fe20000010000 */
[----:B------:R-:W-:Y:S01]  /*57e0*/  F2FP.F16.F32.PACK_AB R201, R43, R42 ;  /* 0x0000002a2bc9723e */ /* 0x000fe200000000ff */
[----:B------:R-:W-:-:S02]  /*57f0*/  IMAD.MOV.U32 R43, RZ, RZ, R151 ;  /* 0x000000ffff2b7224 */ /* 0x000fc400078e0097 */
[--C-:B------:R-:W-:Y:S02]  /*5800*/  IMAD.MOV.U32 R42, RZ, RZ, R151.reuse ;  /* 0x000000ffff2a7224 */ /* 0x100fe400078e0097 */
[----:B------:R-:W-:Y:S01]  /*5810*/  IMAD.MOV.U32 R31, RZ, RZ, R151 ;  /* 0x000000ffff1f7224 */ /* 0x000fe200078e0097 */
[----:B------:R-:W0:Y:S01]  /*5820*/  MUFU.EX2 R37, R37 ;  /* 0x0000002500257308 */ /* 0x000e220000000800 */
[----:B--2---:R-:W-:-:S07]  /*5830*/  FADD.FTZ R0, R46, R15 ;  /* 0x0000000f2e007221 */ /* 0x004fce0000010000 */
[----:B------:R-:W2:Y:S01]  /*5840*/  MUFU.EX2 R34, R34 ;  /* 0x0000002200227308 */ /* 0x000ea20000000800 */
[C---:B-1----:R-:W-:Y:S01]  /*5850*/  FADD.FTZ R15, R47.reuse, R0 ;  /* 0x000000002f0f7221 */ /* 0x042fe20000010000 */
[----:B------:R-:W-:Y:S01]  /*5860*/  F2FP.F16.F32.PACK_AB R203, R47, R46 ;  /* 0x0000002e2fcb723e */ /* 0x000fe200000000ff */
[----:B------:R-:W-:Y:S01]  /*5870*/  IMAD.MOV.U32 R46, RZ, RZ, R151 ;  /* 0x000000ffff2e7224 */ /* 0x000fe200078e0097 */
[----:B------:R-:W-:-:S04]  /*5880*/  MOV R47, R151 ;  /* 0x00000097002f7202 */ /* 0x000fc80000000f00 */
[----:B------:R-:W1:Y:S01]  /*5890*/  MUFU.EX2 R24, R24 ;  /* 0x0000001800187308 */ /* 0x000e620000000800 */
[C---:B0-----:R-:W-:Y:S01]  /*58a0*/  FADD.FTZ R29, R37.reuse, R20 ;  /* 0x00000014251d7221 */ /* 0x041fe20000010000 */
[----:B------:R-:W-:Y:S01]  /*58b0*/  F2FP.F16.F32.PACK_AB R198, R37, R36 ;  /* 0x0000002425c6723e */ /* 0x000fe200000000ff */
[--C-:B------:R-:W-:Y:S02]  /*58c0*/  IMAD.MOV.U32 R37, RZ, RZ, R151.reuse ;  /* 0x000000ffff257224 */ /* 0x100fe400078e0097 */
[----:B------:R-:W-:-:S03]  /*58d0*/  IMAD.MOV.U32 R36, RZ, RZ, R151 ;  /* 0x000000ffff247224 */ /* 0x000fc600078e0097 */
[----:B------:R-:W0:Y:S01]  /*58e0*/  MUFU.EX2 R35, R35 ;  /* 0x0000002300237308 */ /* 0x000e220000000800 */
[----:B--2---:R-:W-:-:S07]  /*58f0*/  FADD.FTZ R0, R34, R15 ;  /* 0x0000000f22007221 */ /* 0x004fce0000010000 */
[----:B------:R-:W2:Y:S01]  /*5900*/  MUFU.EX2 R25, R25 ;  /* 0x0000001900197308 */ /* 0x000ea20000000800 */
[----:B-1----:R-:W-:-:S07]  /*5910*/  FADD.FTZ R20, R24, R29 ;  /* 0x0000001d18147221 */ /* 0x002fce0000010000 */
[----:B------:R-:W1:Y:S01]  /*5920*/  MUFU.EX2 R38, R38 ;  /* 0x0000002600267308 */ /* 0x000e620000000800 */
[C---:B0-----:R-:W-:Y:S01]  /*5930*/  FADD.FTZ R15, R35.reuse, R0 ;  /* 0x00000000230f7221 */ /* 0x041fe20000010000 */
[----:B------:R-:W-:Y:S01]  /*5940*/  F2FP.F16.F32.PACK_AB R197, R35, R34 ;  /* 0x0000002223c5723e */ /* 0x000fe200000000ff */
[--C-:B------:R-:W-:Y:S02]  /*5950*/  IMAD.MOV.U32 R35, RZ, RZ, R151.reuse ;  /* 0x000000ffff237224 */ /* 0x100fe400078e0097 */
[----:B------:R-:W-:-:S03]  /*5960*/  IMAD.MOV.U32 R34, RZ, RZ, R151 ;  /* 0x000000ffff227224 */ /* 0x000fc600078e0097 */
[----:B------:R-:W0:Y:S01]  /*5970*/  MUFU.EX2 R28, R28 ;  /* 0x0000001c001c7308 */ /* 0x000e220000000800 */
[C---:B--2---:R-:W-:Y:S01]  /*5980*/  FADD.FTZ R29, R25.reuse, R20 ;  /* 0x00000014191d7221 */ /* 0x044fe20000010000 */
[----:B------:R-:W-:Y:S01]  /*5990*/  F2FP.F16.F32.PACK_AB R192, R25, R24 ;  /* 0x0000001819c0723e */ /* 0x000fe200000000ff */
[--C-:B------:R-:W-:Y:S02]  /*59a0*/  IMAD.MOV.U32 R25, RZ, RZ, R151.reuse ;  /* 0x000000ffff197224 */ /* 0x100fe400078e0097 */
[----:B------:R-:W-:-:S03]  /*59b0*/  IMAD.MOV.U32 R24, RZ, RZ, R151 ;  /* 0x000000ffff187224 */ /* 0x000fc600078e0097 */
[----:B------:R-:W2:Y:S01]  /*59c0*/  MUFU.EX2 R39, R39 ;  /* 0x0000002700277308 */ /* 0x000ea20000000800 */
[----:B-1----:R-:W-:-:S07]  /*59d0*/  FADD.FTZ R0, R38, R15 ;  /* 0x0000000f26007221 */ /* 0x002fce0000010000 */
[----:B------:R-:W1:Y:S01]  /*59e0*/  MUFU.EX2 R26, R26 ;  /* 0x0000001a001a7308 */ /* 0x000e620000000800 */
[----:B0-----:R-:W-:-:S07]  /*59f0*/  FADD.FTZ R20, R28, R29 ;  /* 0x0000001d1c147221 */ /* 0x001fce0000010000 */
[----:B------:R-:W0:Y:S01]  /*5a00*/  MUFU.EX2 R21, R21 ;  /* 0x0000001500157308 */ /* 0x000e220000000800 */
[C---:B--2---:R-:W-:Y:S01]  /*5a10*/  FADD.FTZ R29, R39.reuse, R0 ;  /* 0x00000000271d7221 */ /* 0x044fe20000010000 */
[----:B------:R-:W-:Y:S01]  /*5a20*/  F2FP.F16.F32.PACK_AB R199, R39, R38 ;  /* 0x0000002627c7723e */ /* 0x000fe200000000ff */
[--C-:B------:R-:W-:Y:S02]  /*5a30*/  IMAD.MOV.U32 R39, RZ, RZ, R151.reuse ;  /* 0x000000ffff277224 */ /* 0x100fe400078e0097 */
[----:B------:R-:W-:-:S03]  /*5a40*/  IMAD.MOV.U32 R38, RZ, RZ, R151 ;  /* 0x000000ffff267224 */ /* 0x000fc600078e0097 */
[----:B------:R-:W2:Y:S01]  /*5a50*/  MUFU.EX2 R27, R27 ;  /* 0x0000001b001b7308 */ /* 0x000ea20000000800 */
[----:B-1----:R-:W-:Y:S01]  /*5a60*/  FADD.FTZ R0, R26, R29 ;  /* 0x0000001d1a007221 */ /* 0x002fe20000010000 */
[----:B------:R-:W-:-:S06]  /*5a70*/  IMAD.MOV.U32 R29, RZ, RZ, R151 ;  /* 0x000000ffff1d7224 */ /* 0x000fcc00078e0097 */
[----:B------:R-:W1:Y:S01]  /*5a80*/  MUFU.EX2 R30, R30 ;  /* 0x0000001e001e7308 */ /* 0x000e620000000800 */
[C---:B0-----:R-:W-:Y:S01]  /*5a90*/  FADD.FTZ R15, R21.reuse, R20 ;  /* 0x00000014150f7221 */ /* 0x041fe20000010000 */
[----:B------:R-:W-:Y:S01]  /*5aa0*/  F2FP.F16.F32.PACK_AB R194, R21, R28 ;  /* 0x0000001c15c2723e */ /* 0x000fe200000000ff */
[----:B------:R-:W-:-:S05]  /*5ab0*/  IMAD.MOV.U32 R28, RZ, RZ, R151 ;  /* 0x000000ffff1c7224 */ /* 0x000fca00078e0097 */
[----:B------:R1:W0:Y:S01]  /*5ac0*/  MUFU.EX2 R195, R14 ;  /* 0x0000000e00c37308 */ /* 0x0002220000000800 */
[C---:B--2---:R-:W-:Y:S01]  /*5ad0*/  FADD.FTZ R21, R27.reuse, R0 ;  /* 0x000000001b157221 */ /* 0x044fe20000010000 */
[----:B------:R-:W-:Y:S01]  /*5ae0*/  F2FP.F16.F32.PACK_AB R193, R27, R26 ;  /* 0x0000001a1bc1723e */ /* 0x000fe200000000ff */
[--C-:B------:R-:W-:Y:S01]  /*5af0*/  IMAD.MOV.U32 R27, RZ, RZ, R151.reuse ;  /* 0x000000ffff1b7224 */ /* 0x100fe200078e0097 */
[----:B------:R-:W-:Y:S01]  /*5b00*/  MOV R0, 0x3f800000 ;  /* 0x3f80000000007802 */ /* 0x000fe20000000f00 */
[----:B------:R-:W-:Y:S02]  /*5b10*/  IMAD.MOV.U32 R26, RZ, RZ, R151 ;  /* 0x000000ffff1a7224 */ /* 0x000fe400078e0097 */
[----:B-1----:R-:W-:-:S04]  /*5b20*/  FADD.FTZ R14, R30, R21 ;  /* 0x000000151e0e7221 */ /* 0x002fc80000010000 */
[C---:B0-----:R-:W-:Y:S01]  /*5b30*/  FADD.FTZ R14, R195.reuse, R14 ;  /* 0x0000000ec30e7221 */ /* 0x041fe20000010000 */
[----:B------:R-:W-:Y:S01]  /*5b40*/  F2FP.F16.F32.PACK_AB R195, R195, R30 ;  /* 0x0000001ec3c3723e */ /* 0x000fe200000000ff */
[----:B------:R-:W-:Y:S01]  /*5b50*/  IMAD.MOV.U32 R30, RZ, RZ, R151 ;  /* 0x000000ffff1e7224 */ /* 0x000fe200078e0097 */
[----:B------:R-:W-:Y:S06]  /*5b60*/  @!P2 BRA `(.L_x_398) ;  /* 0x0000004000d4a947 */ /* 0x000fec0003800000 */
[----:B------:R-:W-:Y:S01]  /*5b70*/  R2UR UR4, R152 ;  /* 0x00000000980472ca */ /* 0x000fe200000e0000 */
[----:B------:R-:W-:Y:S01]  /*5b80*/  IMAD.MOV.U32 R20, RZ, RZ, R3 ;  /* 0x000000ffff147224 */ /* 0x000fe200078e0003 */
[----:B------:R-:W-:Y:S01]  /*5b90*/  R2UR UR61, R16 ;  /* 0x00000000103d72ca */ /* 0x000fe200000e0000 */
[----:B------:R-:W-:Y:S01]  /*5ba0*/  IMAD.MOV.U32 R21, RZ, RZ, R4 ;  /* 0x000000ffff157224 */ /* 0x000fe200078e0004 */
[----:B------:R-:W-:Y:S01]  /*5bb0*/  CS2R R150, SRZ ;  /* 0x0000000000967805 */ /* 0x000fe2000001ff00 */
[----:B------:R-:W-:Y:S01]  /*5bc0*/  IMAD.MOV.U32 R234, RZ, RZ, R17 ;  /* 0x000000ffffea7224 */ /* 0x000fe200078e0011 */
[----:B------:R-:W-:Y:S01]  /*5bd0*/  CS2R R146, SRZ ;  /* 0x0000000000927805 */ /* 0x000fe2000001ff00 */
[----:B------:R-:W-:Y:S01]  /*5be0*/  IMAD.MOV.U32 R0, RZ, RZ, 0x3f800000 ;  /* 0x3f800000ff007424 */ /* 0x000fe200078e00ff */
[----:B------:R-:W-:Y:S02]  /*5bf0*/  CS2R R142, SRZ ;  /* 0x00000000008e7805 */ /* 0x000fe4000001ff00 */
[----:B------:R-:W-:-:S02]  /*5c00*/  CS2R R138, SRZ ;  /* 0x00000000008a7805 */ /* 0x000fc4000001ff00 */
[----:B------:R-:W-:Y:S02]  /*5c10*/  CS2R R134, SRZ ;  /* 0x0000000000867805 */ /* 0x000fe4000001ff00 */
[----:B------:R-:W-:Y:S02]  /*5c20*/  CS2R R130, SRZ ;  /* 0x0000000000827805 */ /* 0x000fe4000001ff00 */
[----:B------:R-:W-:Y:S01]  /*5c30*/  CS2R R126, SRZ ;  /* 0x00000000007e7805 */ /* 0x000fe2000001ff00 */
[----:B------:R-:W-:Y:S01]  /*5c40*/  UIADD3 UR4, UR4, -0x2, URZ ;  /* 0xfffffffe04047890 */ /* 0x000fe2000fffe03f */
[----:B------:R-:W-:Y:S02]  /*5c50*/  CS2R R122, SRZ ;  /* 0x00000000007a7805 */ /* 0x000fe4000001ff00 */
[----:B------:R-:W-:Y:S02]  /*5c60*/  CS2R R118, SRZ ;  /* 0x0000000000767805 */ /* 0x000fe4000001ff00 */
[----:B------:R-:W-:-:S02]  /*5c70*/  CS2R R114, SRZ ;  /* 0x0000000000727805 */ /* 0x000fc4000001ff00 */
[----:B------:R-:W-:Y:S02]  /*5c80*/  CS2R R110, SRZ ;  /* 0x00000000006e7805 */ /* 0x000fe4000001ff00 */
[----:B------:R-:W-:Y:S01]  /*5c90*/  CS2R R106, SRZ ;  /* 0x00000000006a7805 */ /* 0x000fe2000001ff00 */
[----:B------:R-:W-:Y:S01]  /*5ca0*/  IMAD.U32 R232, RZ, RZ, UR4 ;  /* 0x00000004ffe87e24 */ /* 0x000fe2000f8e00ff */
        /* <DEDUP_REMOVED lines=51> */
[----:B------:R-:W-:Y:S01]  /*5fe0*/  CS2R R24, SRZ ;  /* 0x0000000000187805 */ /* 0x000fe2000001ff00 */
[----:B------:R-:W-:-:S06]  /*5ff0*/  ULDC UR60, c[0x0][0x9d8] ;  /* 0x00027600003c7ab9 */ /* 0x000fcc0000000800 */
.L_x_407:
[----:B------:R-:W-:-:S04]  /*6000*/  UIADD3 UR4, UR61, 0x1, URZ ;  /* 0x000000013d047890 */ /* 0x000fc8000fffe03f */
[----:B------:R-:W-:-:S04]  /*6010*/  UISETP.NE.AND UP0, UPT, UR4, 0x2, UPT ;  /* 0x000000020400788c */ /* 0x000fc8000bf05270 */
[----:B------:R-:W-:Y:S02]  /*6020*/  USEL UR5, URZ, 0x1, UP0 ;  /* 0x000000013f057887 */ /* 0x000fe40008000000 */
[----:B------:R-:W-:-:S04]  /*6030*/  USEL UR4, UR4, URZ, UP0 ;  /* 0x0000003f04047287 */ /* 0x000fc80008000000 */
[----:B------:R-:W-:Y:S02]  /*6040*/  LOP3.LUT R17, R234, UR5, RZ, 0x3c, !PT ;  /* 0x00000005ea117c12 */ /* 0x000fe4000f8e3cff */
[----:B------:R-:W-:Y:S01]  /*6050*/  IMAD.U32 R16, RZ, RZ, UR4 ;  /* 0x00000004ff107e24 */ /* 0x000fe2000f8e00ff */
[----:B------:R-:W-:Y:S06]  /*6060*/  @!P0 BRA `(.L_x_399) ;  /* 0x0000000000048947 */ /* 0x000fec0003800000 */
[----:B------:R-:W-:Y:S01]  /*6070*/  BPT.TRAP 0x1 ;  /* 0x000000040000795c */ /* 0x000fe20000300000 */
.L_x_399:
[----:B------:R-:W0:Y:S01]  /*6080*/  S2UR UR6, SR_CgaCtaId ;  /* 0x00000000000679c3 */ /* 0x000e220000008800 */
[----:B------:R-:W-:Y:S01]  /*6090*/  UMOV UR5, 0x400 ;  /* 0x0000040000057882 */ /* 0x000fe20000000000 */
[----:B------:R-:W-:Y:S01]  /*60a0*/  SHF.L.U32 R3, R17, 0x1f, RZ ;  /* 0x0000001f11037819 */ /* 0x000fe200000006ff */
[----:B0-----:R-:W-:-:S06]  /*60b0*/  ULEA UR5, UR6, UR5, 0x18 ;  /* 0x0000000506057291 */ /* 0x001fcc000f8ec03f */
[----:B------:R-:W-:-:S05]  /*60c0*/  IMAD.U32 R5, RZ, RZ, UR5 ;  /* 0x00000005ff057e24 */ /* 0x000fca000f8e00ff */
[----:B------:R-:W-:-:S13]  /*60d0*/  R2UR UR5, R5 ;  /* 0x00000000050572ca */ /* 0x000fda00000e0000 */
[----:B------:R-:W-:-:S06]  /*60e0*/  ULEA UR4, UR4, UR5, 0x3 ;  /* 0x0000000504047291 */ /* 0x000fcc000f8e183f */
[----:B------:R-:W-:-:S03]  /*60f0*/  IMAD.U32 R233, RZ, RZ, UR4 ;  /* 0x00000004ffe97e24 */ /* 0x000fc6000f8e00ff */
[----:B------:R0:W1:Y:S01]  /*6100*/  SYNCS.PHASECHK.TRANS64.TRYWAIT P2, [UR4+0x38830], R3 ;  /* 0x03883003ff0075a7 */ /* 0x0000620008040144 */
[----:B------:R-:W-:Y:S05]  /*6110*/  @!P0 BRA `(.L_x_400) ;  /* 0x0000000000048947 */ /* 0x000fea0003800000 */
[----:B------:R-:W-:Y:S01]  /*6120*/  BPT.TRAP 0x1 ;  /* 0x000000040000795c */ /* 0x000fe20000300000 */
.L_x_400:
[----:B-1----:R-:W-:Y:S05]  /*6130*/  @P2 BRA `(.L_x_401) ;  /* 0x00000000000c2947 */ /* 0x002fea0003800000 */
[----:B------:R-:W-:-:S13]  /*6140*/  R2UR UR4, R233 ;  /* 0x00000000e90472ca */ /* 0x000fda00000e0000 */
[----:B------:R-:W1:Y:S02]  /*6150*/  SYNCS.PHASECHK.TRANS64.TRYWAIT P2, [UR4+0x38830], R3 ;  /* 0x03883003ff0075a7 */ /* 0x000e640008040144 */
[----:B-1----:R-:W-:Y:S05]  /*6160*/  @!P2 BRA `(.L_x_402) ;  /* 0x000000f00064a947 */ /* 0x002fea0003800000 */
.L_x_401:
        /* <DEDUP_REMOVED lines=608> */
[----:B------:R-:W-:-:S03]  /*8770*/  UIADD3 UR6, UR4, 0x886, URZ ;  /* 0x0000088604067890 */ /* 0x000fc6000fffe03f */
        /* <DEDUP_REMOVED lines=36> */
.L_x_403:
[----:B------:R-:W-:Y:S02]  /*89c0*/  R2UR UR4, R5 ;  /* 0x00000000050472ca */ /* 0x000fe400000e0000 */
[----:B------:R-:W-:-:S11]  /*89d0*/  SHF.L.U32 R0, R234, 0x1f, RZ ;  /* 0x0000001fea007819 */ /* 0x000fd600000006ff */
[----:B------:R-:W-:-:S09]  /*89e0*/  ULEA UR4, UR61, UR4, 0x3 ;  /* 0x000000043d047291 */ /* 0x000fd2000f8e183f */
[----:B------:R2:W3:Y:S01]  /*89f0*/  SYNCS.PHASECHK.TRANS64.TRYWAIT P2, [UR4+0x38850], R0 ;  /* 0x03885000ff0075a7 */ /* 0x0004e20008040144 */
[----:B------:R-:W-:Y:S05]  /*8a00*/  @!P0 BRA `(.L_x_404) ;  /* 0x0000000000048947 */ /* 0x000fea0003800000 */
[----:B------:R-:W-:Y:S01]  /*8a10*/  BPT.TRAP 0x1 ;  /* 0x000000040000795c */ /* 0x000fe20000300000 */
.L_x_404:
[----:B---3--:R-:W-:Y:S05]  /*8a20*/  @P2 BRA `(.L_x_405) ;  /* 0x0000000000082947 */ /* 0x008fea0003800000 */
[----:B------:R-:W3:Y:S02]  /*8a30*/  SYNCS.PHASECHK.TRANS64.TRYWAIT P2, [UR4+0x38850], R0 ;  /* 0x03885000ff0075a7 */ /* 0x000ee40008040144 */
[----:B---3--:R-:W-:Y:S05]  /*8a40*/  @!P2 BRA `(.L_x_406) ;  /* 0x000000c80048a947 */ /* 0x008fea0003800000 */
.L_x_405:
[----:B------:R-:W-:Y:S01]  /*8a50*/  R2UR UR5, R5 ;  /* 0x00000000050572ca */ /* 0x000fe200000e0000 */
[----:B------:R-:W-:Y:S01]  /*8a60*/  WARPGROUP.ARRIVE ;  /* 0x00000000000079c5 */ /* 0x000fe20000000000 */
        /* <DEDUP_REMOVED lines=46> */
[----:B------:R-:W-:Y:S01]  /*8d50*/  ULDC UR10, c[0x0][0x988] ;  /* 0x00026200000a7ab9 */ /* 0x000fe20000000800 */
[----:B------:R-:W-:Y:S01]  /*8d60*/  FMUL.FTZ R171, R171, UR60 ;  /* 0x0000003cabab7c20 */ /* 0x000fe20008410000 */
[----:B------:R-:W2:Y:S01]  /*8d70*/  MUFU.TANH R177, R177 ;  /* 0x000000b100b17308 */ /* 0x000ea20000002400 */
[----:B0-----:R-:W-:Y:S01]  /*8d80*/  FMNMX.FTZ R191, R188, R191, !PT ;  /* 0x000000bfbcbf7209 */ /* 0x001fe20007810000 */
[----:B------:R-:W-:Y:S01]  /*8d90*/  UMOV UR5, UR10 ;  /* 0x0000000a00057c82 */ /* 0x000fe20008000000 */
[----:B------:R-:W-:Y:S01]  /*8da0*/  FMUL.FTZ R174, R174, UR60 ;  /* 0x0000003caeae7c20 */ /* 0x000fe20008410000 */
        /* <DEDUP_REMOVED lines=11> */
[----:B------:R-:W-:Y:S01]  /*8e60*/  R2UR UR10, R233 ;  /* 0x00000000e90a72ca */ /* 0x000fe200000e0000 */
[----:B------:R-:W1:Y:S01]  /*8e70*/  MUFU.TANH R181, R181 ;  /* 0x000000b500b57308 */ /* 0x000e620000002400 */
[----:B--2---:R-:W-:Y:S01]  /*8e80*/  FMNMX.FTZ R191, R177, R2, !PT ;  /* 0x00000002b1bf7209 */ /* 0x004fe20007810000 */
[----:B------:R-:W-:Y:S01]  /*8e90*/  VOTEU.ALL UP0, P1 ;  /* 0x00000000003f7886 */ /* 0x000fe20000800000 */
[----:B------:R-:W-:-:S04]  /*8ea0*/  IMAD.MOV.U32 R234, RZ, RZ, R17 ;  /* 0x000000ffffea7224 */ /* 0x000fc800078e0011 */
[----:B------:R-:W-:Y:S01]  /*8eb0*/  @!UP0 UIADD3 UR4, UR4, 0x38860, URZ ;  /* 0x0003886004048890 */ /* 0x000fe2000fffe03f */
[----:B------:R-:W2:Y:S01]  /*8ec0*/  MUFU.TANH R168, R168 ;  /* 0x000000a800a87308 */ /* 0x000ea20000002400 */
[----:B0-----:R-:W-:Y:S02]  /*8ed0*/  FMNMX.FTZ R2, R180, R191, !PT ;  /* 0x000000bfb4027209 */ /* 0x001fe40007810000 */
[----:B------:R-:W-:-:S05]  /*8ee0*/  @!UP0 UPRMT UR4, URZ, 0x654, UR4 ;  /* 0x000006543f048896 */ /* 0x000fca0008000004 */
        /* <DEDUP_REMOVED lines=43> */
[----:B------:R-:W-:Y:S08]  /*91a0*/  MUFU.TANH R174, R174 ;  /* 0x000000ae00ae7308 */ /* 0x000ff00000002400 */
[----:B------:R-:W-:Y:S08]  /*91b0*/  MUFU.TANH R175, R175 ;  /* 0x000000af00af7308 */ /* 0x000ff00000002400 */
[----:B------:R-:W-:Y:S08]  /*91c0*/  MUFU.TANH R162, R162 ;  /* 0x000000a200a27308 */ /* 0x000ff00000002400 */
[----:B------:R-:W-:Y:S08]  /*91d0*/  MUFU.TANH R163, R163 ;  /* 0x000000a300a37308 */ /* 0x000ff00000002400 */
[----:B------:R-:W-:Y:S08]  /*91e0*/  MUFU.TANH R166, R166 ;  /* 0x000000a600a67308 */ /* 0x000ff00000002400 */
[----:B------:R-:W-:Y:S08]  /*91f0*/  MUFU.TANH R167, R167 ;  /* 0x000000a700a77308 */ /* 0x000ff00000002400 */
[----:B------:R-:W-:Y:S01]  /*9200*/  MUFU.TANH R154, R154 ;  /* 0x0000009a009a7308 */ /* 0x000fe20000002400 */
[----:B------:R-:W-:-:S02]  /*9210*/  WARPGROUP.DEPBAR.LE gsb0, 0x0 ;  /* 0x00008000000079c5 */ /* 0x000fc40000010000 */
[----:B------:R-:W-:-:S05]  /*9220*/  WARPGROUP.ARRIVE ;  /* 0x00000000000079c5 */ /* 0x000fca0000000000 */
[----:B------:R-:W-:Y:S01]  /*9230*/  MUFU.TANH R155, R155 ;  /* 0x0000009b009b7308 */ /* 0x000fe20000002400 */
[----:B------:R-:W-:Y:S01]  /*9240*/  HGMMA.64x256x16.F32 R24, R204, gdesc[UR4].tnspB, R24, gsb0 ;  /* 0x43e00004cc187df0 */ /* 0x000fe20008000818 */
[----:B------:R-:W-:Y:S01]  /*9250*/  UIADD3 UR6, UR61, 0x100, URZ ;  /* 0x000001003d067890 */ /* 0x000fe2000fffe03f */
[----:B------:R-:W-:-:S05]  /*9260*/  UMOV UR7, 0x40000040 ;  /* 0x4000004000077882 */ /* 0x000fca0000000000 */
[----:B------:R-:W-:Y:S08]  /*9270*/  MUFU.TANH R158, R158 ;  /* 0x0000009e009e7308 */ /* 0x000ff00000002400 */
[----:B------:R-:W-:Y:S08]  /*9280*/  MUFU.TANH R159, R159 ;  /* 0x0000009f009f7308 */ /* 0x000ff00000002400 */
        /* <DEDUP_REMOVED lines=12> */
[----:B------:R-:W-:Y:S01]  /*9350*/  UMOV UR7, 0x40000040 ;  /* 0x4000004000077882 */ /* 0x000fe20000000000 */
[----:B------:R-:W-:Y:S02]  /*9360*/  WARPGROUP.DEPBAR.LE gsb0, 0x0 ;  /* 0x00008000000079c5 */ /* 0x000fe40000010000 */
[----:B---3--:R-:W-:Y:S01]  /*9370*/  FMNMX.FTZ R196, R186, R183, !PT ;  /* 0x000000b7bac47209 */ /* 0x008fe20007810000 */
[----:B------:R-:W-:Y:S01]  /*9380*/  FMUL.FTZ R197, R4, UR5 ;  /* 0x0000000504c57c20 */ /* 0x000fe20008410000 */
[----:B------:R-:W-:Y:S02]  /*9390*/  WARPGROUP.ARRIVE ;  /* 0x00000000000079c5 */ /* 0x000fe40000000000 */
[----:B----4-:R-:W-:Y:S01]  /*93a0*/  FMNMX.FTZ R21, R189, R196, !PT ;  /* 0x000000c4bd157209 */ /* 0x010fe20007810000 */
[--C-:B------:R-:W-:Y:S01]  /*93b0*/  FFMA.FTZ R183, R0, UR5, -R197.reuse ;  /* 0x0000000500b77c23 */ /* 0x100fe200080108c5 */
[--C-:B------:R-:W-:Y:S01]  /*93c0*/  FFMA.FTZ R208, R3, UR5, -R197.reuse ;  /* 0x0000000503d07c23 */ /* 0x100fe200080108c5 */
[----:B------:R-:W-:Y:S01]  /*93d0*/  FFMA.FTZ R196, R160, UR5, -R197 ;  /* 0x00000005a0c47c23 */ /* 0x000fe200080108c5 */
[----:B-----5:R-:W-:-:S14]  /*93e0*/  FMNMX.FTZ R21, R176, R21, !PT ;  /* 0x00000015b0157209 */ /* 0x020fdc0007810000 */
[----:B------:R-:W-:Y:S01]  /*93f0*/  HGMMA.64x256x16.F32 R24, R192, gdesc[UR4].tnspB, R24, gsb0 ;  /* 0x43e00004c0187df0 */ /* 0x000fe20008000818 */
[--C-:B------:R-:W-:Y:S01]  /*9400*/  FFMA.FTZ R210, R187, UR5, -R197.reuse ;  /* 0x00000005bbd27c23 */ /* 0x100fe200080108c5 */
[----:B------:R-:W2:Y:S01]  /*9410*/  MUFU.EX2 R183, R183 ;  /* 0x000000b700b77308 */ /* 0x000ea20000000800 */
[----:B-1----:R-:W-:Y:S01]  /*9420*/  FMNMX.FTZ R0, R178, R21, !PT ;  /* 0x00000015b2007209 */ /* 0x002fe20007810000 */
[--C-:B------:R-:W-:Y:S01]  /*9430*/  FFMA.FTZ R21, R152, UR5, -R197.reuse ;  /* 0x0000000598157c23 */ /* 0x100fe200080108c5 */
[--C-:B------:R-:W-:Y:S01]  /*9440*/  FFMA.FTZ R152, R153, UR5, -R197.reuse ;  /* 0x0000000599987c23 */ /* 0x100fe200080108c5 */
[--C-:B------:R-:W-:Y:S01]  /*9450*/  FFMA.FTZ R153, R156, UR5, -R197.reuse ;  /* 0x000000059c997c23 */ /* 0x100fe200080108c5 */
[----:B------:R-:W-:Y:S01]  /*9460*/  FMNMX.FTZ R0, R179, R0, !PT ;  /* 0x00000000b3007209 */ /* 0x000fe20007810000 */
[--C-:B------:R-:W-:Y:S01]  /*9470*/  FFMA.FTZ R191, R188, UR5, -R197.reuse ;  /* 0x00000005bcbf7c23 */ /* 0x100fe200080108c5 */
[--C-:B------:R-:W-:Y:S01]  /*9480*/  FFMA.FTZ R198, R164, UR5, -R197.reuse ;  /* 0x00000005a4c67c23 */ /* 0x100fe200080108c5 */
[----:B------:R-:W1:Y:S01]  /*9490*/  MUFU.EX2 R208, R208 ;  /* 0x000000d000d07308 */ /* 0x000e620000000800 */
[----:B------:R-:W-:Y:S01]  /*94a0*/  FMNMX.FTZ R3, R157, R0, !PT ;  /* 0x000000009d037209 */ /* 0x000fe20007810000 */
[--C-:B------:R-:W-:Y:S01]  /*94b0*/  FFMA.FTZ R204, R190, UR5, -R197.reuse ;  /* 0x00000005becc7c23 */ /* 0x100fe200080108c5 */
[--C-:B------:R-:W-:Y:S01]  /*94c0*/  FFMA.FTZ R177, R177, UR5, -R197.reuse ;  /* 0x00000005b1b17c23 */ /* 0x100fe200080108c5 */
[--C-:B------:R-:W-:Y:S01]  /*94d0*/  FFMA.FTZ R200, R168, UR5, -R197.reuse ;  /* 0x00000005a8c87c23 */ /* 0x100fe200080108c5 */
[----:B------:R-:W-:Y:S01]  /*94e0*/  FMNMX.FTZ R0, R170, R3, !PT ;  /* 0x00000003aa007209 */ /* 0x000fe20007810000 */
[--C-:B------:R-:W-:Y:S01]  /*94f0*/  FFMA.FTZ R202, R172, UR5, -R197.reuse ;  /* 0x00000005acca7c23 */ /* 0x100fe200080108c5 */
[----:B------:R-:W-:Y:S01]  /*9500*/  FFMA.FTZ R206, R180, UR5, -R197 ;  /* 0x00000005b4ce7c23 */ /* 0x000fe200080108c5 */
[----:B------:R-:W3:Y:S01]  /*9510*/  MUFU.EX2 R210, R210 ;  /* 0x000000d200d27308 */ /* 0x000ee20000000800 */
[----:B0-----:R-:W-:Y:S01]  /*9520*/  FMNMX.FTZ R3, R171, R0, !PT ;  /* 0x00000000ab037209 */ /* 0x001fe20007810000 */
[----:B--2---:R-:W-:Y:S01]  /*9530*/  FFMA.FTZ R15, R2, R15, R183 ;  /* 0x0000000f020f7223 */ /* 0x004fe200000100b7 */
[--C-:B------:R-:W-:Y:S01]  /*9540*/  FFMA.FTZ R187, R181, UR5, -R197.reuse ;  /* 0x00000005b5bb7c23 */ /* 0x100fe200080108c5 */
[--C-:B------:R-:W-:Y:S01]  /*9550*/  FFMA.FTZ R169, R169, UR5, -R197.reuse ;  /* 0x00000005a9a97c23 */ /* 0x100fe200080108c5 */
[----:B------:R-:W-:Y:S01]  /*9560*/  FMNMX.FTZ R0, R174, R3, !PT ;  /* 0x00000003ae007209 */ /* 0x000fe20007810000 */
[--C-:B------:R-:W-:Y:S01]  /*9570*/  FFMA.FTZ R173, R173, UR5, -R197.reuse ;  /* 0x00000005adad7c23 */ /* 0x100fe200080108c5 */
[----:B------:R-:W-:Y:S01]  /*9580*/  FFMA.FTZ R181, R161, UR5, -R197 ;  /* 0x00000005a1b57c23 */ /* 0x000fe200080108c5 */
[----:B------:R-:W0:Y:S01]  /*9590*/  MUFU.EX2 R191, R191 ;  /* 0x000000bf00bf7308 */ /* 0x000e220000000800 */
[----:B------:R-:W-:Y:S01]  /*95a0*/  FMNMX.FTZ R3, R175, R0, !PT ;  /* 0x00000000af037209 */ /* 0x000fe20007810000 */
[----:B-1----:R-:W-:Y:S01]  /*95b0*/  FADD.FTZ R15, R208, R15 ;  /* 0x0000000fd00f7221 */ /* 0x002fe20000010000 */
[--C-:B------:R-:W-:Y:S01]  /*95c0*/  FFMA.FTZ R161, R165, UR5, -R197.reuse ;  /* 0x00000005a5a17c23 */ /* 0x100fe200080108c5 */
[----:B------:R-:W-:Y:S01]  /*95d0*/  FFMA.FTZ R182, R182, UR5, -R197 ;  /* 0x00000005b6b67c23 */ /* 0x000fe200080108c5 */
[----:B------:R-:W-:Y:S01]  /*95e0*/  FMNMX.FTZ R0, R162, R3, !PT ;  /* 0x00000003a2007209 */ /* 0x000fe20007810000 */
[----:B------:R-:W-:Y:S01]  /*95f0*/  @!UP0 UIADD3 UR6, UR10, 0x38840, URZ ;  /* 0x000388400a068890 */ /* 0x000fe2000fffe03f */
[----:B------:R-:W-:Y:S01]  /*9600*/  R2UR UR7, R232 ;  /* 0x00000000e80772ca */ /* 0x000fe200000e0000 */
[----:B------:R-:W-:Y:S01]  /*9610*/  MUFU.EX2 R204, R204 ;  /* 0x000000cc00cc7308 */ /* 0x000fe20000000800 */
[----:B------:R-:W-:Y:S01]  /*9620*/  FMNMX.FTZ R3, R163, R0, !PT ;  /* 0x00000000a3037209 */ /* 0x000fe20007810000 */
[----:B------:R-:W-:Y:S01]  /*9630*/  @!UP0 UPRMT UR6, URZ, 0x654, UR6 ;  /* 0x000006543f068896 */ /* 0x000fe20008000006 */
[----:B------:R-:W-:-:S02]  /*9640*/  F2FP.F16.F32.PACK_AB R208, R208, R183 ;  /* 0x000000b7d0d0723e */ /* 0x000fc400000000ff */
[----:B------:R-:W-:-:S03]  /*9650*/  FMNMX.FTZ R0, R166, R3, !PT ;  /* 0x00000003a6007209 */ /* 0x000fc60007810000 */
[----:B------:R-:W-:Y:S01]  /*9660*/  MUFU.EX2 R177, R177 ;  /* 0x000000b100b17308 */ /* 0x000fe20000000800 */
[----:B------:R-:W-:-:S03]  /*9670*/  FMNMX.FTZ R3, R167, R0, !PT ;  /* 0x00000000a7037209 */ /* 0x000fc60007810000 */
[----:B------:R-:W-:Y:S02]  /*9680*/  ISETP.LT.AND P2, PT, RZ, UR7, PT ;  /* 0x00000007ff007c0c */ /* 0x000fe4000bf41270 */
[----:B------:R-:W-:Y:S02]  /*9690*/  FMNMX.FTZ R0, R154, R3, !PT ;  /* 0x000000039a007209 */ /* 0x000fe40007810000 */
[----:B------:R-:W-:Y:S02]  /*96a0*/  MUFU.EX2 R206, R206 ;  /* 0x000000ce00ce7308 */ /* 0x000fe40000000800 */
[----:B------:R-:W-:-:S04]  /*96b0*/  FMNMX.FTZ R3, R155, R0, !PT ;  /* 0x000000009b037209 */ /* 0x000fc80007810000 */
[----:B------:R-:W-:Y:S02]  /*96c0*/  FMNMX.FTZ R0, R158, R3, !PT ;  /* 0x000000039e007209 */ /* 0x000fe40007810000 */
[----:B------:R-:W-:Y:S02]  /*96d0*/  MUFU.EX2 R187, R187 ;  /* 0x000000bb00bb7308 */ /* 0x000fe40000000800 */
[----:B------:R-:W-:-:S05]  /*96e0*/  FMNMX.FTZ R0, R159, R0, !PT ;  /* 0x000000009f007209 */ /* 0x000fca0007810000 */
[----:B------:R-:W1:Y:S01]  /*96f0*/  SHFL.BFLY PT, R3, R0, 0x2, 0x1f ;  /* 0x0c401f0000037f89 */ /* 0x000e6200000e0000 */
[----:B------:R-:W-:Y:S08]  /*9700*/  MUFU.EX2 R200, R200 ;  /* 0x000000c800c87308 */ /* 0x000ff00000000800 */
[----:B------:R-:W-:Y:S08]  /*9710*/  MUFU.EX2 R169, R169 ;  /* 0x000000a900a97308 */ /* 0x000ff00000000800 */
[----:B------:R-:W-:Y:S01]  /*9720*/  MUFU.EX2 R202, R202 ;  /* 0x000000ca00ca7308 */ /* 0x000fe20000000800 */
[----:B-1----:R-:W-:-:S07]  /*9730*/  FMNMX.FTZ R3, R0, R3, !PT ;  /* 0x0000000300037209 */ /* 0x002fce0007810000 */
[----:B------:R-:W-:Y:S01]  /*9740*/  MUFU.EX2 R173, R173 ;  /* 0x000000ad00ad7308 */ /* 0x000fe20000000800 */
[----:B------:R-:W1:Y:S07]  /*9750*/  SHFL.BFLY PT, R0, R3, 0x1, 0x1f ;  /* 0x0c201f0003007f89 */ /* 0x000e6e00000e0000 */
[----:B------:R-:W-:Y:S08]  /*9760*/  MUFU.EX2 R196, R196 ;  /* 0x000000c400c47308 */ /* 0x000ff00000000800 */
[----:B------:R-:W-:Y:S08]  /*9770*/  MUFU.EX2 R181, R181 ;  /* 0x000000b500b57308 */ /* 0x000ff00000000800 */
[----:B------:R-:W-:Y:S01]  /*9780*/  MUFU.EX2 R198, R198 ;  /* 0x000000c600c67308 */ /* 0x000fe20000000800 */
[----:B-1----:R-:W-:-:S07]  /*9790*/  FMNMX.FTZ R3, R3, R0, !PT ;  /* 0x0000000003037209 */ /* 0x002fce0007810000 */
        /* <DEDUP_REMOVED lines=8> */
[--C-:B------:R-:W-:Y:S01]  /*9820*/  FFMA.FTZ R205, R176, UR5, -R156.reuse ;  /* 0x00000005b0cd7c23 */ /* 0x100fe2000801089c */
[----:B------:R-:W-:Y:S01]  /*9830*/  MUFU.EX2 R0, R0 ;  /* 0x0000000000007308 */ /* 0x000fe20000000800 */
[--C-:B------:R-:W-:Y:S01]  /*9840*/  FFMA.FTZ R168, R178, UR5, -R156.reuse ;  /* 0x00000005b2a87c23 */ /* 0x100fe2000801089c */
[--C-:B------:R-:W-:Y:S01]  /*9850*/  FFMA.FTZ R172, R157, UR5, -R156.reuse ;  /* 0x000000059dac7c23 */ /* 0x100fe2000801089c */
[--C-:B------:R-:W-:Y:S01]  /*9860*/  FFMA.FTZ R207, R179, UR5, -R156.reuse ;  /* 0x00000005b3cf7c23 */ /* 0x100fe2000801089c */
[--C-:B------:R-:W-:Y:S01]  /*9870*/  FFMA.FTZ R199, R166, UR5, -R156.reuse ;  /* 0x00000005a6c77c23 */ /* 0x100fe2000801089c */
[----:B---3--:R-:W-:Y:S01]  /*9880*/  FADD.FTZ R166, R210, R15 ;  /* 0x0000000fd2a67221 */ /* 0x008fe20000010000 */
[--C-:B------:R-:W-:Y:S01]  /*9890*/  FFMA.FTZ R201, R170, UR5, -R156.reuse ;  /* 0x00000005aac97c23 */ /* 0x100fe2000801089c */
[--C-:B------:R-:W-:Y:S01]  /*98a0*/  FFMA.FTZ R170, R171, UR5, -R156.reuse ;  /* 0x00000005abaa7c23 */ /* 0x100fe2000801089c */
[----:B------:R-:W1:Y:S01]  /*98b0*/  MUFU.EX2 R209, R209 ;  /* 0x000000d100d17308 */ /* 0x000e620000000800 */
[--C-:B------:R-:W-:Y:S01]  /*98c0*/  FFMA.FTZ R203, R174, UR5, -R156.reuse ;  /* 0x00000005aecb7c23 */ /* 0x100fe2000801089c */
[--C-:B------:R-:W-:Y:S01]  /*98d0*/  FFMA.FTZ R175, R175, UR5, -R156.reuse ;  /* 0x00000005afaf7c23 */ /* 0x100fe2000801089c */
[--C-:B------:R-:W-:Y:S01]  /*98e0*/  FFMA.FTZ R197, R162, UR5, -R156.reuse ;  /* 0x00000005a2c57c23 */ /* 0x100fe2000801089c */
[--C-:B------:R-:W-:Y:S01]  /*98f0*/  FFMA.FTZ R163, R163, UR5, -R156.reuse ;  /* 0x00000005a3a37c23 */ /* 0x100fe2000801089c */
[--C-:B------:R-:W-:Y:S01]  /*9900*/  FFMA.FTZ R167, R167, UR5, -R156.reuse ;  /* 0x00000005a7a77c23 */ /* 0x100fe2000801089c */
[--C-:B------:R-:W-:Y:S01]  /*9910*/  FFMA.FTZ R154, R154, UR5, -R156.reuse ;  /* 0x000000059a9a7c23 */ /* 0x100fe2000801089c */
[--C-:B------:R-:W-:Y:S01]  /*9920*/  FFMA.FTZ R155, R155, UR5, -R156.reuse ;  /* 0x000000059b9b7c23 */ /* 0x100fe2000801089c */
[----:B------:R-:W2:Y:S01]  /*9930*/  MUFU.EX2 R160, R160 ;  /* 0x000000a000a07308 */ /* 0x000ea20000000800 */
[--C-:B------:R-:W-:Y:S01]  /*9940*/  FFMA.FTZ R158, R158, UR5, -R156.reuse ;  /* 0x000000059e9e7c23 */ /* 0x100fe2000801089c */
[----:B------:R-:W-:Y:S01]  /*9950*/  FFMA.FTZ R156, R159, UR5, -R156 ;  /* 0x000000059f9c7c23 */ /* 0x000fe2000801089c */
[----:B0-----:R-:W-:-:S05]  /*9960*/  F2FP.F16.F32.PACK_AB R210, R191, R210 ;  /* 0x000000d2bfd2723e */ /* 0x001fca00000000ff */
[----:B------:R-:W0:Y:S01]  /*9970*/  MUFU.EX2 R211, R211 ;  /* 0x000000d300d37308 */ /* 0x000e220000000800 */
[----:B-1----:R-:W-:-:S07]  /*9980*/  FFMA.FTZ R157, R0, R14, R209 ;  /* 0x0000000e009d7223 */ /* 0x002fce00000100d1 */
[----:B------:R-:W1:Y:S01]  /*9990*/  MUFU.EX2 R164, R164 ;  /* 0x000000a400a47308 */ /* 0x000e620000000800 */
[C---:B--2---:R-:W-:Y:S01]  /*99a0*/  FADD.FTZ R14, R160.reuse, R157 ;  /* 0x0000009da00e7221 */ /* 0x044fe20000010000 */
[----:B------:R-:W-:Y:S01]  /*99b0*/  FADD.FTZ R157, R191, R166 ;  /* 0x000000a6bf9d7221 */ /* 0x000fe20000010000 */
[----:B------:R-:W-:-:S03]  /*99c0*/  F2FP.F16.F32.PACK_AB R209, R160, R209 ;  /* 0x000000d1a0d1723e */ /* 0x000fc600000000ff */
[----:B------:R-:W-:Y:S01]  /*99d0*/  FADD.FTZ R174, R204, R157 ;  /* 0x0000009dccae7221 */ /* 0x000fe20000010000 */
[----:B------:R-:W-:Y:S01]  /*99e0*/  F2FP.F16.F32.PACK_AB R204, R177, R204 ;  /* 0x000000ccb1cc723e */ /* 0x000fe200000000ff */
[----:B------:R-:W2:Y:S01]  /*99f0*/  MUFU.EX2 R205, R205 ;  /* 0x000000cd00cd7308 */ /* 0x000ea20000000800 */
[----:B0-----:R-:W-:Y:S01]  /*9a00*/  FADD.FTZ R15, R211, R14 ;  /* 0x0000000ed30f7221 */ /* 0x001fe20000010000 */
[----:B------:R-:W-:-:S06]  /*9a10*/  FADD.FTZ R157, R177, R174 ;  /* 0x000000aeb19d7221 */ /* 0x000fcc0000010000 */
[----:B------:R-:W0:Y:S01]  /*9a20*/  MUFU.EX2 R168, R168 ;  /* 0x000000a800a87308 */ /* 0x000e220000000800 */
[C---:B-1----:R-:W-:Y:S01]  /*9a30*/  FADD.FTZ R166, R164.reuse, R15 ;  /* 0x0000000fa4a67221 */ /* 0x042fe20000010000 */
[----:B------:R-:W-:-:S06]  /*9a40*/  F2FP.F16.F32.PACK_AB R211, R164, R211 ;  /* 0x000000d3a4d3723e */ /* 0x000fcc00000000ff */
[----:B------:R-:W1:Y:S01]  /*9a50*/  MUFU.EX2 R207, R207 ;  /* 0x000000cf00cf7308 */ /* 0x000e620000000800 */
[----:B--2---:R-:W-:Y:S01]  /*9a60*/  FADD.FTZ R15, R205, R166 ;  /* 0x000000a6cd0f7221 */ /* 0x004fe20000010000 */
[----:B------:R-:W-:Y:S01]  /*9a70*/  FADD.FTZ R166, R206, R157 ;  /* 0x0000009dcea67221 */ /* 0x000fe20000010000 */
[----:B------:R-:W-:-:S03]  /*9a80*/  F2FP.F16.F32.PACK_AB R206, R187, R206 ;  /* 0x000000cebbce723e */ /* 0x000fc600000000ff */
[----:B------:R-:W-:Y:S02]  /*9a90*/  FADD.FTZ R157, R187, R166 ;  /* 0x000000a6bb9d7221 */ /* 0x000fe40000010000 */
[----:B------:R-:W2:Y:S01]  /*9aa0*/  MUFU.EX2 R172, R172 ;  /* 0x000000ac00ac7308 */ /* 0x000ea20000000800 */
[----:B0-----:R-:W-:Y:S01]  /*9ab0*/  FADD.FTZ R160, R168, R15 ;  /* 0x0000000fa8a07221 */ /* 0x001fe20000010000 */
[----:B------:R-:W-:Y:S01]  /*9ac0*/  FADD.FTZ R166, R200, R157 ;  /* 0x0000009dc8a67221 */ /* 0x000fe20000010000 */
[----:B------:R-:W-:Y:S02]  /*9ad0*/  F2FP.F16.F32.PACK_AB R205, R168, R205 ;  /* 0x000000cda8cd723e */ /* 0x000fe400000000ff */
[C---:B------:R-:W-:Y:S01]  /*9ae0*/  F2FP.F16.F32.PACK_AB R200, R169.reuse, R200 ;  /* 0x000000c8a9c8723e */ /* 0x040fe200000000ff */
[----:B------:R-:W-:Y:S02]  /*9af0*/  FADD.FTZ R157, R169, R166 ;  /* 0x000000a6a99d7221 */ /* 0x000fe40000010000 */
[----:B------:R-:W0:Y:S01]  /*9b00*/  MUFU.EX2 R201, R201 ;  /* 0x000000c900c97308 */ /* 0x000e220000000800 */
[----:B-1----:R-:W-:Y:S01]  /*9b10*/  FADD.FTZ R15, R207, R160 ;  /* 0x000000a0cf0f7221 */ /* 0x002fe20000010000 */
[----:B------:R-:W-:Y:S01]  /*9b20*/  FADD.FTZ R166, R202, R157 ;  /* 0x0000009dcaa67221 */ /* 0x000fe20000010000 */
[----:B------:R-:W-:-:S03]  /*9b30*/  F2FP.F16.F32.PACK_AB R202, R173, R202 ;  /* 0x000000caadca723e */ /* 0x000fc600000000ff */
[----:B------:R-:W-:Y:S02]  /*9b40*/  FADD.FTZ R157, R173, R166 ;  /* 0x000000a6ad9d7221 */ /* 0x000fe40000010000 */
[----:B------:R-:W1:Y:S01]  /*9b50*/  MUFU.EX2 R170, R170 ;  /* 0x000000aa00aa7308 */ /* 0x000e620000000800 */
[C---:B--2---:R-:W-:Y:S01]  /*9b60*/  FADD.FTZ R164, R172.reuse, R15 ;  /* 0x0000000faca47221 */ /* 0x044fe20000010000 */
[----:B------:R-:W-:-:S06]  /*9b70*/  F2FP.F16.F32.PACK_AB R207, R172, R207 ;  /* 0x000000cfaccf723e */ /* 0x000fcc00000000ff */
[----:B------:R-:W2:Y:S01]  /*9b80*/  MUFU.EX2 R203, R203 ;  /* 0x000000cb00cb7308 */ /* 0x000ea20000000800 */
[----:B0-----:R-:W-:-:S07]  /*9b90*/  FADD.FTZ R15, R201, R164 ;  /* 0x000000a4c90f7221 */ /* 0x001fce0000010000 */
[----:B------:R-:W0:Y:S01]  /*9ba0*/  MUFU.EX2 R162, R175 ;  /* 0x000000af00a27308 */ /* 0x000e220000000800 */
[C---:B-1----:R-:W-:Y:S01]  /*9bb0*/  FADD.FTZ R164, R170.reuse, R15 ;  /* 0x0000000faaa47221 */ /* 0x042fe20000010000 */
[----:B------:R-:W-:-:S06]  /*9bc0*/  F2FP.F16.F32.PACK_AB R201, R170, R201 ;  /* 0x000000c9aac9723e */ /* 0x000fcc00000000ff */
[----:B------:R-:W1:Y:S01]  /*9bd0*/  MUFU.EX2 R197, R197 ;  /* 0x000000c500c57308 */ /* 0x000e620000000800 */
[----:B--2---:R-:W-:-:S07]  /*9be0*/  FADD.FTZ R15, R203, R164 ;  /* 0x000000a4cb0f7221 */ /* 0x004fce0000010000 */
[----:B------:R-:W2:Y:S01]  /*9bf0*/  MUFU.EX2 R14, R163 ;  /* 0x000000a3000e7308 */ /* 0x000ea20000000800 */
[C---:B0-----:R-:W-:Y:S01]  /*9c00*/  FADD.FTZ R164, R162.reuse, R15 ;  /* 0x0000000fa2a47221 */ /* 0x041fe20000010000 */
[----:B------:R-:W-:-:S06]  /*9c10*/  F2FP.F16.F32.PACK_AB R203, R162, R203 ;  /* 0x000000cba2cb723e */ /* 0x000fcc00000000ff */
[----:B------:R-:W0:Y:S01]  /*9c20*/  MUFU.EX2 R199, R199 ;  /* 0x000000c700c77308 */ /* 0x000e220000000800 */
[----:B-1----:R-:W-:-:S07]  /*9c30*/  FADD.FTZ R15, R197, R164 ;  /* 0x000000a4c50f7221 */ /* 0x002fce0000010000 */
[----:B------:R-:W1:Y:S01]  /*9c40*/  MUFU.EX2 R160, R167 ;  /* 0x000000a700a07308 */ /* 0x000e620000000800 */
[----:B--2---:R-:W-:-:S07]  /*9c50*/  F2FP.F16.F32.PACK_AB R197, R14, R197 ;  /* 0x000000c50ec5723e */ /* 0x004fce00000000ff */
[----:B------:R-:W2:Y:S01]  /*9c60*/  MUFU.EX2 R21, R21 ;  /* 0x0000001500157308 */ /* 0x000ea20000000800 */
[----:B------:R-:W-:Y:S02]  /*9c70*/  WARPGROUP.DEPBAR.LE gsb0, 0x0 ;  /* 0x00008000000079c5 */ /* 0x000fe40000010000 */
[----:B------:R-:W-:Y:S05]  /*9c80*/  @!P1 SYNCS.ARRIVE.TRANS64.RED.A1T0 RZ, [UR6], RZ ;  /* 0x000000ffffff99a7 */ /* 0x000fea0008100406 */
[----:B------:R3:W4:Y:S01]  /*9c90*/  MUFU.EX2 R168, R154 ;  /* 0x0000009a00a87308 */ /* 0x0007220000000800 */
[----:B------:R-:W-:Y:S01]  /*9ca0*/  @!P1 SYNCS.ARRIVE.TRANS64.RED.A1T0 RZ, [UR4], RZ ;  /* 0x000000ffffff99a7 */ /* 0x000fe20008100404 */
[----:B------:R-:W-:-:S06]  /*9cb0*/  UIADD3 UR4, UR7, -0x1, URZ ;  /* 0xffffffff07047890 */ /* 0x000fcc000fffe03f */
[----:B------:R-:W5:Y:S01]  /*9cc0*/  MUFU.EX2 R152, R152 ;  /* 0x0000009800987308 */ /* 0x000f620000000800 */
[----:B---3--:R-:W-:Y:S01]  /*9cd0*/  FADD.FTZ R154, R196, R157 ;  /* 0x0000009dc49a7221 */ /* 0x008fe20000010000 */
[----:B------:R-:W-:Y:S02]  /*9ce0*/  MOV R232, UR4 ;  /* 0x0000000400e87c02 */ /* 0x000fe40008000f00 */
[C---:B------:R-:W-:Y:S01]  /*9cf0*/  F2FP.F16.F32.PACK_AB R196, R181.reuse, R196 ;  /* 0x000000c4b5c4723e */ /* 0x040fe200000000ff */
[----:B------:R-:W-:Y:S01]  /*9d00*/  FADD.FTZ R157, R181, R154 ;  /* 0x0000009ab59d7221 */ /* 0x000fe20000010000 */
[----:B------:R-:W-:Y:S02]  /*9d10*/  FADD.FTZ R154, R14, R15 ;  /* 0x0000000f0e9a7221 */ /* 0x000fe40000010000 */
[----:B------:R2:W3:Y:S01]  /*9d20*/  MUFU.EX2 R193, R155 ;  /* 0x0000009b00c17308 */ /* 0x0004e20000000800 */
[----:B------:R-:W-:Y:S01]  /*9d30*/  FADD.FTZ R162, R198, R157 ;  /* 0x0000009dc6a27221 */ /* 0x000fe20000010000 */
[----:B0-----:R-:W-:Y:S01]  /*9d40*/  FADD.FTZ R15, R199, R154 ;  /* 0x0000009ac70f7221 */ /* 0x001fe20000010000 */
[----:B------:R-:W-:-:S02]  /*9d50*/  F2FP.F16.F32.PACK_AB R198, R161, R198 ;  /* 0x000000c6a1c6723e */ /* 0x000fc400000000ff */
[----:B------:R-:W-:Y:S01]  /*9d60*/  FADD.FTZ R162, R161, R162 ;  /* 0x000000a2a1a27221 */ /* 0x000fe20000010000 */
[C---:B-1----:R-:W-:Y:S01]  /*9d70*/  FADD.FTZ R15, R160.reuse, R15 ;  /* 0x0000000fa00f7221 */ /* 0x042fe20000010000 */
[----:B------:R-:W-:Y:S01]  /*9d80*/  F2FP.F16.F32.PACK_AB R199, R160, R199 ;  /* 0x000000c7a0c7723e */ /* 0x000fe200000000ff */
[----:B------:R-:W0:Y:S01]  /*9d90*/  MUFU.EX2 R153, R153 ;  /* 0x0000009900997308 */ /* 0x000e220000000800 */
[----:B--2---:R-:W-:Y:S01]  /*9da0*/  FADD.FTZ R155, R21, R162 ;  /* 0x000000a2159b7221 */ /* 0x004fe20000010000 */
[----:B----4-:R-:W-:Y:S01]  /*9db0*/  FADD.FTZ R15, R168, R15 ;  /* 0x0000000fa80f7221 */ /* 0x010fe20000010000 */
[C---:B-----5:R-:W-:Y:S02]  /*9dc0*/  F2FP.F16.F32.PACK_AB R192, R152.reuse, R21 ;  /* 0x0000001598c0723e */ /* 0x060fe400000000ff */
[----:B------:R-:W-:-:S03]  /*9dd0*/  FADD.FTZ R14, R152, R155 ;  /* 0x0000009b980e7221 */ /* 0x000fc60000010000 */
[----:B------:R-:W1:Y:S01]  /*9de0*/  MUFU.EX2 R158, R158 ;  /* 0x0000009e009e7308 */ /* 0x000e620000000800 */
[C---:B---3--:R-:W-:Y:S01]  /*9df0*/  FADD.FTZ R15, R193.reuse, R15 ;  /* 0x0000000fc10f7221 */ /* 0x048fe20000010000 */
[----:B------:R-:W-:-:S06]  /*9e00*/  F2FP.F16.F32.PACK_AB R193, R193, R168 ;  /* 0x000000a8c1c1723e */ /* 0x000fcc00000000ff */
[----:B------:R-:W2:Y:S01]  /*9e10*/  MUFU.EX2 R20, R182 ;  /* 0x000000b600147308 */ /* 0x000ea20000000800 */
[----:B0-----:R-:W-:-:S07]  /*9e20*/  FADD.FTZ R21, R153, R14 ;  /* 0x0000000e99157221 */ /* 0x001fce0000010000 */
[----:B------:R-:W0:Y:S01]  /*9e30*/  MUFU.EX2 R195, R156 ;  /* 0x0000009c00c37308 */ /* 0x000e220000000800 */
[----:B-1----:R-:W-:Y:S01]  /*9e40*/  FADD.FTZ R14, R158, R15 ;  /* 0x0000000f9e0e7221 */ /* 0x002fe20000010000 */
[C---:B--2---:R-:W-:Y:S01]  /*9e50*/  FADD.FTZ R15, R20.reuse, R21 ;  /* 0x00000015140f7221 */ /* 0x044fe20000010000 */
[----:B------:R-:W-:Y:S01]  /*9e60*/  F2FP.F16.F32.PACK_AB R194, R20, R153 ;  /* 0x0000009914c2723e */ /* 0x000fe200000000ff */
[----:B------:R-:W-:Y:S02]  /*9e70*/  IMAD.MOV.U32 R20, RZ, RZ, R3 ;  /* 0x000000ffff147224 */ /* 0x000fe400078e0003 */
[----:B------:R-:W-:Y:S02]  /*9e80*/  IMAD.MOV.U32 R21, RZ, RZ, R4 ;  /* 0x000000ffff157224 */ /* 0x000fe400078e0004 */
[C---:B0-----:R-:W-:Y:S01]  /*9e90*/  FADD.FTZ R14, R195.reuse, R14 ;  /* 0x0000000ec30e7221 */ /* 0x041fe20000010000 */
[----:B------:R-:W-:Y:S01]  /*9ea0*/  F2FP.F16.F32.PACK_AB R195, R195, R158 ;  /* 0x0000009ec3c3723e */ /* 0x000fe200000000ff */
[----:B------:R-:W-:Y:S06]  /*9eb0*/  @P2 BRA `(.L_x_407) ;  /* 0xffffffc000502947 */ /* 0x000fec000383ffff */
.L_x_398:
        /* <DEDUP_REMOVED lines=131> */
.L_x_408:
[----:B------:R-:W-:Y:S01]  /*a6f0*/  IMAD R11, R16, 0x8, R5 ;  /* 0x00000008100b7824 */ /* 0x000fe200078e0205 */
[----:B------:R-:W-:-:S04]  /*a700*/  SHF.L.U32 R0, R17, 0x1f, RZ ;  /* 0x0000001f11007819 */ /* 0x000fc800000006ff */
[----:B------:R0:W1:Y:S01]  /*a710*/  SYNCS.PHASECHK.TRANS64.TRYWAIT P2, [R11+URZ+0x38850], R0 ;  /* 0x038850000b0075a7 */ /* 0x000062000804017f */
[----:B------:R-:W-:Y:S05]  /*a720*/  @!P0 BRA `(.L_x_409) ;  /* 0x0000000000048947 */ /* 0x000fea0003800000 */
[----:B------:R-:W-:Y:S01]  /*a730*/  BPT.TRAP 0x1 ;  /* 0x000000040000795c */ /* 0x000fe20000300000 */
.L_x_409:
[----:B-1----:R-:W-:Y:S05]  /*a740*/  @P2 BRA `(.L_x_410) ;  /* 0x0000000000082947 */ /* 0x002fea0003800000 */
[----:B------:R-:W1:Y:S02]  /*a750*/  SYNCS.PHASECHK.TRANS64.TRYWAIT P0, [R11+URZ+0x38850], R0 ;  /* 0x038850000b0075a7 */ /* 0x000e64000800017f */
[----:B-1----:R-:W-:Y:S05]  /*a760*/  @!P0 BRA `(.L_x_411) ;  /* 0x000000ac00188947 */ /* 0x002fea0003800000 */
.L_x_410:
[----:B------:R-:W-:Y:S05]  /*a770*/  WARPSYNC.ALL ;  /* 0x0000000000007948 */ /* 0x000fea0003800000 */
[----:B------:R-:W-:Y:S01]  /*a780*/  VIADD R5, R5, 0x400 ;  /* 0x0000040005057836 */ /* 0x000fe20000000000 */
[----:B------:R-:W-:Y:S01]  /*a790*/  WARPGROUP.ARRIVE ;  /* 0x00000000000079c5 */ /* 0x000fe20000000000 */
[----:B------:R-:W-:Y:S01]  /*a7a0*/  IMAD.MOV.U32 R7, RZ, RZ, 0x40000040 ;  /* 0x40000040ff077424 */ /* 0x000fe200078e00ff */
[----:B01----:R-:W0:Y:S01]  /*a7b0*/  SHFL.BFLY PT, R0, R15, 0x2, 0x1f ;  /* 0x0c401f000f007f89 */ /* 0x003e2200000e0000 */
[----:B------:R-:W-:Y:S01]  /*a7c0*/  IMAD.MOV.U32 R9, RZ, RZ, 0x40000040 ;  /* 0x40000040ff097424 */ /* 0x000fe200078e00ff */
[----:B------:R-:W-:Y:S01]  /*a7d0*/  SHF.R.U32.HI R5, RZ, 0x4, R5 ;  /* 0x00000004ff057819 */ /* 0x000fe20000011605 */
[----:B------:R-:W-:Y:S01]  /*a7e0*/  @!P1 VIADD R11, R11, 0x38860 ;  /* 0x000388600b0b9836 */ /* 0x000fe20000000000 */
[----:B------:R-:W-:Y:S01]  /*a7f0*/  R2UR UR7, R7 ;  /* 0x00000000070772ca */ /* 0x000fe200000e0000 */
[----:B------:R-:W-:Y:S01]  /*a800*/  IMAD.MOV.U32 R7, RZ, RZ, 0x40000040 ;  /* 0x40000040ff077424 */ /* 0x000fe200078e00ff */
[----:B------:R-:W-:Y:S01]  /*a810*/  LOP3.LUT R5, R5, 0x3fff, RZ, 0xc0, !PT ;  /* 0x00003fff05057812 */ /* 0x000fe200078ec0ff */
[----:B------:R-:W-:Y:S01]  /*a820*/  IMAD.U32 R13, RZ, RZ, UR5 ;  /* 0x00000005ff0d7e24 */ /* 0x000fe2000f8e00ff */
[----:B------:R-:W-:Y:S01]  /*a830*/  @!P1 PRMT R11, RZ, 0x654, R11 ;  /* 0x00000654ff0b9816 */ /* 0x000fe2000000000b */
[----:B------:R-:W-:Y:S01]  /*a840*/  VIADD R218, R218, 0x1 ;  /* 0x00000001dada7836 */ /* 0x000fe20000000000 */
[----:B------:R-:W-:-:S05]  /*a850*/  LOP3.LUT R5, R5, 0x2800000, RZ, 0xfc, !PT ;  /* 0x0280000005057812 */ /* 0x000fca00078efcff */
[C---:B------:R-:W-:Y:S02]  /*a860*/  IMAD R6, R16.reuse, 0xa00, R5 ;  /* 0x00000a0010067824 */ /* 0x040fe400078e0205 */
[----:B------:R-:W1:Y:S01]  /*a870*/  SHFL.BFLY PT, R5, R14, 0x2, 0x1f ;  /* 0x0c401f000e057f89 */ /* 0x000e6200000e0000 */
[----:B------:R-:W-:Y:S02]  /*a880*/  VIADD R16, R16, 0x1 ;  /* 0x0000000110107836 */ /* 0x000fe40000000000 */
[C---:B------:R-:W-:Y:S01]  /*a890*/  R2UR UR6, R6.reuse ;  /* 0x00000000060672ca */ /* 0x040fe200000e0000 */
[----:B------:R-:W-:Y:S02]  /*a8a0*/  VIADD R8, R6, 0x80 ;  /* 0x0000008006087836 */ /* 0x000fe40000000000 */
[----:B------:R-:W-:Y:S01]  /*a8b0*/  ISETP.NE.AND P2, PT, R16, 0x2, PT ;  /* 0x000000021000780c */ /* 0x000fe20003f45270 */
[----:B0-----:R-:W-:-:S03]  /*a8c0*/  FADD.FTZ R0, R0, R15 ;  /* 0x0000000f00007221 */ /* 0x001fc60000010000 */
[----:B------:R-:W-:-:S06]  /*a8d0*/  SEL R16, R16, RZ, P2 ;  /* 0x000000ff10107207 */ /* 0x000fcc0001000000 */
[----:B------:R-:W-:Y:S01]  /*a8e0*/  HGMMA.64x256x16.F32 R24, R208, gdesc[UR4].tnspB, R24, gsb0 ;  /* 0x43e00004d0187df0 */ /* 0x000fe20008000818 */
[----:B------:R-:W-:Y:S01]  /*a8f0*/  R2UR UR6, R8 ;  /* 0x00000000080672ca */ /* 0x000fe200000e0000 */
[----:B------:R-:W-:Y:S01]  /*a900*/  VIADD R8, R6, 0x100 ;  /* 0x0000010006087836 */ /* 0x000fe20000000000 */
[----:B------:R-:W-:Y:S01]  /*a910*/  R2UR UR7, R9 ;  /* 0x00000000090772ca */ /* 0x000fe200000e0000 */
[----:B------:R-:W-:Y:S02]  /*a920*/  IMAD.MOV.U32 R9, RZ, RZ, 0x40000040 ;  /* 0x40000040ff097424 */ /* 0x000fe400078e00ff */
[----:B-1----:R-:W-:Y:S02]  /*a930*/  FADD.FTZ R2, R5, R14 ;  /* 0x0000000e05027221 */ /* 0x002fe40000010000 */
[----:B------:R-:W0:Y:S02]  /*a940*/  SHFL.BFLY PT, R5, R0, 0x1, 0x1f ;  /* 0x0c201f0000057f89 */ /* 0x000e2400000e0000 */
[----:B0-----:R-:W-:Y:S01]  /*a950*/  FADD.FTZ R10, R0, R5 ;  /* 0x00000005000a7221 */ /* 0x001fe20000010000 */
[----:B------:R-:W-:Y:S01]  /*a960*/  IMAD.MOV.U32 R5, RZ, RZ, RZ ;  /* 0x000000ffff057224 */ /* 0x000fe200078e00ff */
[----:B------:R-:W-:-:S03]  /*a970*/  SEL R0, RZ, 0x1, P2 ;  /* 0x00000001ff007807 */ /* 0x000fc60001000000 */
[----:B------:R-:W-:Y:S02]  /*a980*/  FSETP.NE.FTZ.AND P0, PT, R10, RZ, PT ;  /* 0x000000ff0a00720b */ /* 0x000fe40003f15000 */
[----:B------:R-:W-:Y:S01]  /*a990*/  LOP3.LUT R17, R17, R0, RZ, 0x3c, !PT ;  /* 0x0000000011117212 */ /* 0x000fe200078e3cff */
[----:B------:R-:W-:Y:S01]  /*a9a0*/  IMAD.MOV.U32 R0, RZ, RZ, -0x800000 ;  /* 0xff800000ff007424 */ /* 0x000fe200078e00ff */
[----:B------:R-:W-:Y:S02]  /*a9b0*/  WARPGROUP.DEPBAR.LE gsb0, 0x0 ;  /* 0x00008000000079c5 */ /* 0x000fe40000010000 */
[----:B------:R-:W-:-:S07]  /*a9c0*/  WARPGROUP.ARRIVE ;  /* 0x00000000000079c5 */ /* 0x000fce0000000000 */
[----:B------:R-:W-:Y:S01]  /*a9d0*/  HGMMA.64x256x16.F32 R24, R204, gdesc[UR4].tnspB, R24, gsb0 ;  /* 0x43e00004cc187df0 */ /* 0x000fe20008000818 */
[----:B------:R-:W-:Y:S01]  /*a9e0*/  R2UR UR6, R8 ;  /* 0x00000000080672ca */ /* 0x000fe200000e0000 */
[C---:B------:R-:W-:Y:S01]  /*a9f0*/  VIADD R8, R6.reuse, 0x180 ;  /* 0x0000018006087836 */ /* 0x040fe20000000000 */
[----:B------:R-:W-:Y:S01]  /*aa00*/  R2UR UR7, R9 ;  /* 0x00000000090772ca */ /* 0x000fe200000e0000 */
[----:B------:R-:W-:Y:S02]  /*aa10*/  IMAD.MOV.U32 R9, RZ, RZ, 0x40000040 ;  /* 0x40000040ff097424 */ /* 0x000fe400078e00ff */
[----:B------:R-:W-:Y:S01]  /*aa20*/  VIADD R6, R6, 0x200 ;  /* 0x0000020006067836 */ /* 0x000fe20000000000 */
[----:B------:R-:W-:Y:S02]  /*aa30*/  WARPGROUP.DEPBAR.LE gsb0, 0x0 ;  /* 0x00008000000079c5 */ /* 0x000fe40000010000 */
[----:B------:R-:W-:-:S15]  /*aa40*/  WARPGROUP.ARRIVE ;  /* 0x00000000000079c5 */ /* 0x000fde0000000000 */
[----:B------:R-:W-:-:S04]  /*aa50*/  NOP ;  /* 0x0000000000007918 */ /* 0x000fc80000000000 */
[----:B------:R-:W-:Y:S01]  /*aa60*/  HGMMA.64x256x16.F32 R24, R200, gdesc[UR4].tnspB, R24, gsb0 ;  /* 0x43e00004c8187df0 */ /* 0x000fe20008000818 */
[----:B------:R-:W-:Y:S02]  /*aa70*/  R2UR UR6, R8 ;  /* 0x00000000080672ca */ /* 0x000fe400000e0000 */
[----:B------:R-:W-:Y:S01]  /*aa80*/  R2UR UR7, R9 ;  /* 0x00000000090772ca */ /* 0x000fe200000e0000 */
[----:B------:R-:W0:Y:S02]  /*aa90*/  @P0 MUFU.LG2 R8, R10 ;  /* 0x0000000a00080308 */ /* 0x000e240000000c00 */
[----:B0-----:R-:W-:Y:S01]  /*aaa0*/  @P0 FMUL.FTZ R8, R8, 0.69314718246459960938 ;  /* 0x3f31721808080820 */ /* 0x001fe20000410000 */
[----:B------:R-:W-:Y:S02]  /*aab0*/  WARPGROUP.DEPBAR.LE gsb0, 0x0 ;  /* 0x00008000000079c5 */ /* 0x000fe40000010000 */
[----:B------:R-:W-:-:S15]  /*aac0*/  WARPGROUP.ARRIVE ;  /* 0x00000000000079c5 */ /* 0x000fde0000000000 */
[----:B------:R-:W-:-:S04]  /*aad0*/  NOP ;  /* 0x0000000000007918 */ /* 0x000fc80000000000 */
[----:B------:R-:W-:Y:S01]  /*aae0*/  HGMMA.64x256x16.F32 R24, R196, gdesc[UR4].tnspB, R24, gsb0 ;  /* 0x43e00004c4187df0 */ /* 0x000fe20008000818 */
[----:B------:R-:W-:Y:S01]  /*aaf0*/  R2UR UR6, R6 ;  /* 0x00000000060672ca */ /* 0x000fe200000e0000 */
[----:B------:R-:W-:Y:S01]  /*ab00*/  IMAD.MOV.U32 R6, RZ, RZ, RZ ;  /* 0x000000ffff067224 */ /* 0x000fe200078e00ff */
[----:B------:R-:W-:Y:S02]  /*ab10*/  R2UR UR7, R7 ;  /* 0x00000000070772ca */ /* 0x000fe400000e0000 */
[----:B------:R-:W0:Y:S03]  /*ab20*/  SHFL.BFLY PT, R7, R2, 0x1, 0x1f ;  /* 0x0c201f0002077f89 */ /* 0x000e2600000e0000 */
[----:B------:R-:W-:Y:S01]  /*ab30*/  @P0 MUFU.RCP R6, R10 ;  /* 0x0000000a00060308 */ /* 0x000fe20000001000 */
[----:B0-----:R-:W-:Y:S01]  /*ab40*/  FADD.FTZ R12, R2, R7 ;  /* 0x00000007020c7221 */ /* 0x001fe20000010000 */
[----:B------:R-:W-:-:S02]  /*ab50*/  IMAD.U32 R7, RZ, RZ, UR5 ;  /* 0x00000005ff077e24 */ /* 0x000fc4000f8e00ff */
[----:B------:R-:W-:Y:S02]  /*ab60*/  IMAD.MOV.U32 R2, RZ, RZ, -0x800000 ;  /* 0xff800000ff027424 */ /* 0x000fe400078e00ff */
[----:B------:R-:W-:Y:S01]  /*ab70*/  FSETP.NE.FTZ.AND P3, PT, R12, RZ, PT ;  /* 0x000000ff0c00720b */ /* 0x000fe20003f75000 */
[----:B------:R-:W-:-:S04]  /*ab80*/  @P0 FMUL.FTZ R7, R7, 0.69314718246459960938 ;  /* 0x3f31721807070820 */ /* 0x000fc80000410000 */
[----:B------:R-:W-:Y:S01]  /*ab90*/  @P0 FFMA.FTZ R2, R7, R4, R8 ;  /* 0x0000000407020223 */ /* 0x000fe20000010008 */
[----:B------:R-:W-:-:S07]  /*aba0*/  PLOP3.LUT P0, PT, PT, PT, PT, 0x8, 0x0 ;  /* 0x000000000000781c */ /* 0x000fce0003f0e170 */
[----:B------:R-:W0:Y:S01]  /*abb0*/  @P3 MUFU.LG2 R9, R12 ;  /* 0x0000000c00093308 */ /* 0x000e220000000c00 */
[----:B------:R-:W-:-:S07]  /*abc0*/  @P3 FMUL.FTZ R13, R13, 0.69314718246459960938 ;  /* 0x3f3172180d0d3820 */ /* 0x000fce0000410000 */
[----:B------:R-:W1:Y:S01]  /*abd0*/  @P3 MUFU.RCP R5, R12 ;  /* 0x0000000c00053308 */ /* 0x000e620000001000 */
[----:B0-----:R-:W-:-:S04]  /*abe0*/  @P3 FMUL.FTZ R10, R9, 0.69314718246459960938 ;  /* 0x3f317218090a3820 */ /* 0x001fc80000410000 */
[----:B------:R-:W-:Y:S01]  /*abf0*/  @P3 FFMA.FTZ R0, R13, R3, R10 ;  /* 0x000000030d003223 */ /* 0x000fe2000001000a */
[----:B------:R-:W-:Y:S02]  /*ac00*/  WARPGROUP.DEPBAR.LE gsb0, 0x0 ;  /* 0x00008000000079c5 */ /* 0x000fe40000010000 */
[----:B------:R-:W-:-:S06]  /*ac10*/  WARPGROUP.ARRIVE ;  /* 0x00000000000079c5 */ /* 0x000fcc0000000000 */
[----:B------:R-:W-:Y:S03]  /*ac20*/  HGMMA.64x256x16.F32 R24, R192, gdesc[UR4].tnspB, R24, gsb0 ;  /* 0x43e00004c0187df0 */ /* 0x000fe60008000818 */
[----:B------:R-:W-:Y:S02]  /*ac30*/  WARPGROUP.DEPBAR.LE gsb0, 0x0 ;  /* 0x00008000000079c5 */ /* 0x000fe40000010000 */
[----:B------:R0:W-:Y:S01]  /*ac40*/  @!P1 SYNCS.ARRIVE.TRANS64.RED.A1T0 RZ, [R11+URZ], RZ ;  /* 0x000000ff0bff99a7 */ /* 0x0001e2000810043f */
[-C--:B-1----:R-:W-:Y:S01]  /*ac50*/  FMUL.FTZ R3, R83, R5.reuse ;  /* 0x0000000553037220 */ /* 0x082fe20000410000 */
        /* <DEDUP_REMOVED lines=126> */
[----:B0-----:R-:W-:-:S07]  /*b440*/  FMUL.FTZ R151, R151, R5 ;  /* 0x0000000597977220 */ /* 0x001fce0000410000 */
.L_x_390:
[----:B------:R-:W0:Y:S01]  /*b450*/  S2R R5, SR_CgaCtaId ;  /* 0x0000000000057919 */ /* 0x000e220000008800 */
[----:B------:R-:W-:Y:S01]  /*b460*/  MOV R152, 0x400 ;  /* 0x0000040000987802 */ /* 0x000fe20000000f00 */
[----:B------:R-:W-:Y:S01]  /*b470*/  BSSY B0, `(.L_x_412) ;  /* 0x00002f9000007945 */ /* 0x000fe20003800000 */
[----:B------:R-:W-:Y:S02]  /*b480*/  BAR.SYNC.DEFER_BLOCKING 0x5, 0x180 ;  /* 0x0146000000007b1d */ /* 0x000fe40000010000 */
[----:B0-----:R-:W-:-:S05]  /*b490*/  LEA R152, R5, R152, 0x18 ;  /* 0x0000009805987211 */ /* 0x001fca00078ec0ff */
[----:B------:R-:W0:Y:S02]  /*b4a0*/  LDS.128 R4, [R152+0x388d0] ;  /* 0x0388d00098047984 */ /* 0x000e240000000c00 */
[----:B0-----:R-:W-:Y:S02]  /*b4b0*/  R2UR UR6, R5 ;  /* 0x00000000050672ca */ /* 0x001fe400000e0000 */
[----:B------:R-:W-:Y:S01]  /*b4c0*/  R2UR UR5, R6 ;  /* 0x00000000060572ca */ /* 0x000fe200000e0000 */
[----:B------:R-:W-:Y:S06]  /*b4d0*/  BAR.ARV 0x4, 0x180 ;  /* 0x0106000000007b1d */ /* 0x000fec0000002000 */
[----:B------:R-:W-:Y:S08]  /*b4e0*/  @P0 BRA `(.L_x_413) ;  /* 0x0000002000200947 */ /* 0x000ff00003800000 */
[----:B------:R-:W0:Y:S01]  /*b4f0*/  S2R R9, SR_SWINHI ;  /* 0x0000000000097919 */ /* 0x000e220000002f00 */
[----:B------:R-:W-:Y:S01]  /*b500*/  F2FP.F16.F32.PACK_AB R24, R25, R24 ;  /* 0x000000181918723e */ /* 0x000fe200000000ff */
[----:B------:R-:W-:Y:S01]  /*b510*/  ULDC.64 UR8, c[0x0][0xc00] ;  /* 0x0003000000087ab9 */ /* 0x000fe20000000a00 */
[----:B------:R-:W-:Y:S01]  /*b520*/  F2FP.F16.F32.PACK_AB R25, R164, R26 ;  /* 0x0000001aa419723e */ /* 0x000fe200000000ff */
[----:B------:R-:W-:Y:S01]  /*b530*/  UISETP.NE.U32.AND UP0, UPT, UR8, URZ, UPT ;  /* 0x0000003f0800728c */ /* 0x000fe2000bf05070 */
[----:B------:R-:W-:Y:S01]  /*b540*/  F2FP.F16.F32.PACK_AB R26, R29, R28 ;  /* 0x0000001c1d1a723e */ /* 0x000fe200000000ff */
[----:B------:R-:W-:Y:S01]  /*b550*/  ULDC.64 UR12, c[0x0][0x208] ;  /* 0x00008200000c7ab9 */ /* 0x000fe20000000a00 */
[----:B------:R-:W-:Y:S01]  /*b560*/  F2FP.F16.F32.PACK_AB R32, R33, R32 ;  /* 0x000000202120723e */ /* 0x000fe200000000ff */
[----:B------:R-:W-:Y:S01]  /*b570*/  UISETP.NE.AND.EX UP0, UPT, UR9, URZ, UPT, UP0 ;  /* 0x0000003f0900728c */ /* 0x000fe2000bf05300 */
[----:B------:R-:W-:Y:S02]  /*b580*/  F2FP.F16.F32.PACK_AB R27, R8, R27 ;  /* 0x0000001b081b723e */ /* 0x000fe400000000ff */
[----:B------:R-:W-:-:S02]  /*b590*/  F2FP.F16.F32.PACK_AB R33, R163, R34 ;  /* 0x00000022a321723e */ /* 0x000fc400000000ff */
[----:B------:R-:W-:Y:S02]  /*b5a0*/  F2FP.F16.F32.PACK_AB R40, R41, R40 ;  /* 0x000000282928723e */ /* 0x000fe400000000ff */
[----:B------:R-:W-:Y:S02]  /*b5b0*/  F2FP.F16.F32.PACK_AB R34, R37, R36 ;  /* 0x000000242522723e */ /* 0x000fe400000000ff */
[----:B------:R-:W-:Y:S02]  /*b5c0*/  F2FP.F16.F32.PACK_AB R35, R162, R35 ;  /* 0x00000023a223723e */ /* 0x000fe400000000ff */
[----:B------:R-:W-:Y:S02]  /*b5d0*/  F2FP.F16.F32.PACK_AB R41, R161, R42 ;  /* 0x0000002aa129723e */ /* 0x000fe400000000ff */
[----:B------:R-:W-:Y:S02]  /*b5e0*/  F2FP.F16.F32.PACK_AB R48, R49, R48 ;  /* 0x000000303130723e */ /* 0x000fe400000000ff */
[----:B------:R-:W-:-:S02]  /*b5f0*/  F2FP.F16.F32.PACK_AB R42, R45, R44 ;  /* 0x0000002c2d2a723e */ /* 0x000fc400000000ff */
[----:B------:R-:W-:Y:S02]  /*b600*/  F2FP.F16.F32.PACK_AB R43, R160, R43 ;  /* 0x0000002ba02b723e */ /* 0x000fe400000000ff */
[----:B------:R-:W-:Y:S02]  /*b610*/  F2FP.F16.F32.PACK_AB R49, R159, R50 ;  /* 0x000000329f31723e */ /* 0x000fe400000000ff */
[----:B------:R-:W-:Y:S02]  /*b620*/  F2FP.F16.F32.PACK_AB R56, R57, R56 ;  /* 0x000000383938723e */ /* 0x000fe400000000ff */
[----:B------:R-:W-:Y:S02]  /*b630*/  F2FP.F16.F32.PACK_AB R50, R53, R52 ;  /* 0x000000343532723e */ /* 0x000fe400000000ff */
[----:B------:R-:W-:Y:S02]  /*b640*/  MOV R4, R152 ;  /* 0x0000009800047202 */ /* 0x000fe40000000f00 */
[----:B0-----:R-:W-:-:S02]  /*b650*/  MOV R5, R9 ;  /* 0x0000000900057202 */ /* 0x001fc40000000f00 */
[----:B------:R-:W-:Y:S02]  /*b660*/  F2FP.F16.F32.PACK_AB R51, R158, R51 ;  /* 0x000000339e33723e */ /* 0x000fe400000000ff */
[----:B------:R-:W-:Y:S01]  /*b670*/  F2FP.F16.F32.PACK_AB R57, R157, R58 ;  /* 0x0000003a9d39723e */ /* 0x000fe200000000ff */
[----:B------:R-:W-:Y:S01]  /*b680*/  IMAD.WIDE R106, R225, 0x2, R4 ;  /* 0x00000002e16a7825 */ /* 0x000fe200078e0204 */
[----:B------:R-:W-:Y:S02]  /*b690*/  F2FP.F16.F32.PACK_AB R64, R65, R64 ;  /* 0x000000404140723e */ /* 0x000fe400000000ff */
[----:B------:R-:W-:Y:S02]  /*b6a0*/  F2FP.F16.F32.PACK_AB R58, R61, R60 ;  /* 0x0000003c3d3a723e */ /* 0x000fe400000000ff */
[C---:B------:R-:W-:Y:S02]  /*b6b0*/  IADD3 R173, P1, R106.reuse, 0x20, RZ ;  /* 0x000000206aad7810 */ /* 0x040fe40007f3e0ff */
[----:B------:R-:W-:-:S02]  /*b6c0*/  IADD3 R175, P0, R106, 0x40, RZ ;  /* 0x000000406aaf7810 */ /* 0x000fc40007f1e0ff */
[C---:B------:R-:W-:Y:S01]  /*b6d0*/  IADD3 R183, P5, R106.reuse, 0x4040, RZ ;  /* 0x000040406ab77810 */ /* 0x040fe20007fbe0ff */
[--C-:B------:R-:W-:Y:S01]  /*b6e0*/  IMAD.X R11, RZ, RZ, R107.reuse, P1 ;  /* 0x000000ffff0b7224 */ /* 0x100fe200008e066b */
[C---:B------:R-:W-:Y:S01]  /*b6f0*/  IADD3 R177, P4, R106.reuse, 0x60, RZ ;  /* 0x000000606ab17810 */ /* 0x040fe20007f9e0ff */
[--C-:B------:R-:W-:Y:S01]  /*b700*/  IMAD.X R13, RZ, RZ, R107.reuse, P0 ;  /* 0x000000ffff0d7224 */ /* 0x100fe200000e066b */
[C---:B------:R-:W-:Y:S01]  /*b710*/  LOP3.LUT R9, R106.reuse, 0x380, RZ, 0xc0, !PT ;  /* 0x000003806a097812 */ /* 0x040fe200078ec0ff */
[--C-:B------:R-:W-:Y:S01]  /*b720*/  IMAD.X R39, RZ, RZ, R107.reuse, P5 ;  /* 0x000000ffff277224 */ /* 0x100fe200028e066b */
[C---:B------:R-:W-:Y:S01]  /*b730*/  IADD3 R179, P3, R106.reuse, 0x4000, RZ ;  /* 0x000040006ab37810 */ /* 0x040fe20007f7e0ff */
[--C-:B------:R-:W-:Y:S01]  /*b740*/  IMAD.X R15, RZ, RZ, R107.reuse, P4 ;  /* 0x000000ffff0f7224 */ /* 0x100fe200020e066b */
[C---:B------:R-:W-:Y:S02]  /*b750*/  IADD3 R181, P6, R106.reuse, 0x4020, RZ ;  /* 0x000040206ab57810 */ /* 0x040fe40007fde0ff */
[C---:B------:R-:W-:Y:S01]  /*b760*/  IADD3 R185, P2, R106.reuse, 0x4060, RZ ;  /* 0x000040606ab97810 */ /* 0x040fe20007f5e0ff */
[--C-:B------:R-:W-:Y:S01]  /*b770*/  IMAD.X R21, RZ, RZ, R107.reuse, P3 ;  /* 0x000000ffff157224 */ /* 0x100fe200018e066b */
[----:B------:R-:W-:Y:S01]  /*b780*/  IADD3 R187, P1, R106, 0x8000, RZ ;  /* 0x000080006abb7810 */ /* 0x000fe20007f3e0ff */
[--C-:B------:R-:W-:Y:S01]  /*b790*/  IMAD.X R31, RZ, RZ, R107.reuse, P6 ;  /* 0x000000ffff1f7224 */ /* 0x100fe200030e066b */
[----:B------:R-:W-:Y:S01]  /*b7a0*/  LOP3.LUT R10, R173, 0x380, RZ, 0xc0, !PT ;  /* 0x00000380ad0a7812 */ /* 0x000fe200078ec0ff */
[--C-:B------:R-:W-:Y:S01]  /*b7b0*/  IMAD.X R47, RZ, RZ, R107.reuse, P2 ;  /* 0x000000ffff2f7224 */ /* 0x100fe200010e066b */
[----:B------:R-:W-:Y:S01]  /*b7c0*/  LOP3.LUT R12, R175, 0x380, RZ, 0xc0, !PT ;  /* 0x00000380af0c7812 */ /* 0x000fe200078ec0ff */
[----:B------:R-:W-:Y:S01]  /*b7d0*/  IMAD.X R55, RZ, RZ, R107, P1 ;  /* 0x000000ffff377224 */ /* 0x000fe200008e066b */
[----:B------:R-:W-:-:S02]  /*b7e0*/  LOP3.LUT R14, R177, 0x380, RZ, 0xc0, !PT ;  /* 0x00000380b10e7812 */ /* 0x000fc400078ec0ff */
[C---:B------:R-:W-:Y:S02]  /*b7f0*/  IADD3 R6, P5, R106.reuse, 0xc020, RZ ;  /* 0x0000c0206a067810 */ /* 0x040fe40007fbe0ff */
[----:B------:R-:W-:Y:S02]  /*b800*/  SHF.R.U64 R9, R9, 0x3, RZ ;  /* 0x0000000309097819 */ /* 0x000fe400000012ff */
[----:B------:R-:W-:Y:S01]  /*b810*/  LOP3.LUT R20, R179, 0x380, RZ, 0xc0, !PT ;  /* 0x00000380b3147812 */ /* 0x000fe200078ec0ff */
[--C-:B------:R-:W-:Y:S01]  /*b820*/  IMAD.X R99, RZ, RZ, R107.reuse, P5 ;  /* 0x000000ffff637224 */ /* 0x100fe200028e066b */
[----:B------:R-:W-:Y:S02]  /*b830*/  IADD3 R189, P0, R106, 0x8020, RZ ;  /* 0x000080206abd7810 */ /* 0x000fe40007f1e0ff */
[----:B------:R-:W-:Y:S02]  /*b840*/  SHF.R.U64 R10, R10, 0x3, RZ ;  /* 0x000000030a0a7819 */ /* 0x000fe400000012ff */
[----:B------:R-:W-:Y:S01]  /*b850*/  LOP3.LUT R30, R181, 0x380, RZ, 0xc0, !PT ;  /* 0x00000380b51e7812 */ /* 0x000fe200078ec0ff */
[----:B------:R-:W-:Y:S01]  /*b860*/  IMAD.X R63, RZ, RZ, R107, P0 ;  /* 0x000000ffff3f7224 */ /* 0x000fe200000e066b */
[----:B------:R-:W-:-:S02]  /*b870*/  IADD3 R191, P4, R106, 0x8040, RZ ;  /* 0x000080406abf7810 */ /* 0x000fc40007f9e0ff */
[----:B------:R-:W-:Y:S02]  /*b880*/  SHF.R.U64 R12, R12, 0x3, RZ ;  /* 0x000000030c0c7819 */ /* 0x000fe400000012ff */
[----:B------:R-:W-:Y:S01]  /*b890*/  LOP3.LUT R38, R183, 0x380, RZ, 0xc0, !PT ;  /* 0x00000380b7267812 */ /* 0x000fe200078ec0ff */
[--C-:B------:R-:W-:Y:S01]  /*b8a0*/  IMAD.X R71, RZ, RZ, R107.reuse, P4 ;  /* 0x000000ffff477224 */ /* 0x100fe200020e066b */
[C---:B------:R-:W-:Y:S02]  /*b8b0*/  IADD3 R193, P3, R106.reuse, 0x8060, RZ ;  /* 0x000080606ac17810 */ /* 0x040fe40007f7e0ff */
[C---:B------:R-:W-:Y:S02]  /*b8c0*/  IADD3 R195, P6, R106.reuse, 0xc000, RZ ;  /* 0x0000c0006ac37810 */ /* 0x040fe40007fde0ff */
[C---:B------:R-:W-:Y:S01]  /*b8d0*/  IADD3 R102, P2, R106.reuse, 0xc040, RZ ;  /* 0x0000c0406a667810 */ /* 0x040fe20007f5e0ff */
[--C-:B------:R-:W-:Y:S01]  /*b8e0*/  IMAD.X R79, RZ, RZ, R107.reuse, P3 ;  /* 0x000000ffff4f7224 */ /* 0x100fe200018e066b */
[----:B------:R-:W-:Y:S01]  /*b8f0*/  IADD3 R172, P1, R106, 0xc060, RZ ;  /* 0x0000c0606aac7810 */ /* 0x000fe20007f3e0ff */
[--C-:B------:R-:W-:Y:S01]  /*b900*/  IMAD.X R95, RZ, RZ, R107.reuse, P6 ;  /* 0x000000ffff5f7224 */ /* 0x100fe200030e066b */
[----:B------:R-:W-:Y:S01]  /*b910*/  SHF.R.U64 R14, R14, 0x3, RZ ;  /* 0x000000030e0e7819 */ /* 0x000fe200000012ff */
[----:B------:R-:W-:Y:S01]  /*b920*/  IMAD.X R103, RZ, RZ, R107, P2 ;  /* 0x000000ffff677224 */ /* 0x000fe200010e066b */
[----:B------:R-:W-:-:S02]  /*b930*/  LOP3.LUT R46, R185, 0x380, RZ, 0xc0, !PT ;  /* 0x00000380b92e7812 */ /* 0x000fc400078ec0ff */
[----:B------:R-:W-:Y:S02]  /*b940*/  LOP3.LUT R106, R9, R106, RZ, 0x3c, !PT ;  /* 0x0000006a096a7212 */ /* 0x000fe400078e3cff */
[----:B------:R-:W-:Y:S02]  /*b950*/  SHF.R.U64 R20, R20, 0x3, RZ ;  /* 0x0000000314147819 */ /* 0x000fe400000012ff */
[----:B------:R-:W-:Y:S02]  /*b960*/  LOP3.LUT R54, R187, 0x380, RZ, 0xc0, !PT ;  /* 0x00000380bb367812 */ /* 0x000fe400078ec0ff */
[----:B------:R-:W-:Y:S02]  /*b970*/  LOP3.LUT R98, R6, 0x380, RZ, 0xc0, !PT ;  /* 0x0000038006627812 */ /* 0x000fe400078ec0ff */
[----:B------:R-:W-:Y:S02]  /*b980*/  LOP3.LUT R10, R10, R173, RZ, 0x3c, !PT ;  /* 0x000000ad0a0a7212 */ /* 0x000fe400078e3cff */
[----:B------:R-:W-:-:S02]  /*b990*/  SHF.R.U64 R30, R30, 0x3, RZ ;  /* 0x000000031e1e7819 */ /* 0x000fc400000012ff */
[----:B------:R-:W-:Y:S02]  /*b9a0*/  LOP3.LUT R62, R189, 0x380, RZ, 0xc0, !PT ;  /* 0x00000380bd3e7812 */ /* 0x000fe400078ec0ff */
[----:B------:R-:W-:Y:S02]  /*b9b0*/  LOP3.LUT R12, R12, R175, RZ, 0x3c, !PT ;  /* 0x000000af0c0c7212 */ /* 0x000fe400078e3cff */
[----:B------:R-:W-:Y:S02]  /*b9c0*/  SHF.R.U64 R38, R38, 0x3, RZ ;  /* 0x0000000326267819 */ /* 0x000fe400000012ff */
[----:B------:R-:W-:Y:S02]  /*b9d0*/  LOP3.LUT R70, R191, 0x380, RZ, 0xc0, !PT ;  /* 0x00000380bf467812 */ /* 0x000fe400078ec0ff */
[----:B------:R-:W-:Y:S02]  /*b9e0*/  LOP3.LUT R14, R14, R177, RZ, 0x3c, !PT ;  /* 0x000000b10e0e7212 */ /* 0x000fe400078e3cff */
[----:B------:R-:W-:-:S02]  /*b9f0*/  SHF.R.U64 R46, R46, 0x3, RZ ;  /* 0x000000032e2e7819 */ /* 0x000fc400000012ff */
[----:B------:R-:W-:Y:S02]  /*ba00*/  LOP3.LUT R78, R193, 0x380, RZ, 0xc0, !PT ;  /* 0x00000380c14e7812 */ /* 0x000fe400078ec0ff */
[----:B------:R-:W-:Y:S02]  /*ba10*/  IADD3.X R9, RZ, R107, RZ, P1, !PT ;  /* 0x0000006bff097210 */ /* 0x000fe40000ffe4ff */
[----:B------:R-:W-:Y:S02]  /*ba20*/  LOP3.LUT R20, R20, R179, RZ, 0x3c, !PT ;  /* 0x000000b314147212 */ /* 0x000fe400078e3cff */
[----:B------:R-:W-:Y:S02]  /*ba30*/  SHF.R.U64 R54, R54, 0x3, RZ ;  /* 0x0000000336367819 */ /* 0x000fe400000012ff */
[----:B------:R-:W-:Y:S02]  /*ba40*/  LOP3.LUT R94, R195, 0x380, RZ, 0xc0, !PT ;  /* 0x00000380c35e7812 */ /* 0x000fe400078ec0ff */
[----:B------:R-:W-:Y:S01]  /*ba50*/  MOV R106, R106 ;  /* 0x0000006a006a7202 */ /* 0x000fe20000000f00 */
[----:B------:R-:W-:Y:S01]  /*ba60*/  BAR.SYNC.DEFER_BLOCKING 0x1, 0x100 ;  /* 0x0044000000007b1d */ /* 0x000fe20000010000 */
[----:B------:R-:W-:-:S02]  /*ba70*/  SHF.R.U64 R29, R98, 0x3, RZ ;  /* 0x00000003621d7819 */ /* 0x000fc400000012ff */
[----:B------:R-:W-:Y:S02]  /*ba80*/  LOP3.LUT R30, R30, R181, RZ, 0x3c, !PT ;  /* 0x000000b51e1e7212 */ /* 0x000fe400078e3cff */
[----:B------:R-:W-:Y:S02]  /*ba90*/  SHF.R.U64 R62, R62, 0x3, RZ ;  /* 0x000000033e3e7819 */ /* 0x000fe400000012ff */
[----:B------:R-:W-:Y:S02]  /*baa0*/  LOP3.LUT R107, R102, 0x380, RZ, 0xc0, !PT ;  /* 0x00000380666b7812 */ /* 0x000fe400078ec0ff */
[----:B------:R-:W-:Y:S02]  /*bab0*/  MOV R11, R10 ;  /* 0x0000000a000b7202 */ /* 0x000fe40000000f00 */
[----:B------:R-:W-:Y:S02]  /*bac0*/  LOP3.LUT R38, R38, R183, RZ, 0x3c, !PT ;  /* 0x000000b726267212 */ /* 0x000fe400078e3cff */
[----:B------:R-:W-:-:S02]  /*bad0*/  SHF.R.U64 R70, R70, 0x3, RZ ;  /* 0x0000000346467819 */ /* 0x000fc400000012ff */
[----:B------:R-:W-:Y:S02]  /*bae0*/  MOV R12, R12 ;  /* 0x0000000c000c7202 */ /* 0x000fe40000000f00 */
[----:B------:R-:W-:Y:S02]  /*baf0*/  LOP3.LUT R46, R46, R185, RZ, 0x3c, !PT ;  /* 0x000000b92e2e7212 */ /* 0x000fe400078e3cff */
[----:B------:R-:W-:Y:S02]  /*bb00*/  SHF.R.U64 R78, R78, 0x3, RZ ;  /* 0x000000034e4e7819 */ /* 0x000fe400000012ff */
[----:B------:R-:W-:Y:S02]  /*bb10*/  LOP3.LUT R173, R172, 0x380, RZ, 0xc0, !PT ;  /* 0x00000380acad7812 */ /* 0x000fe400078ec0ff */
[----:B------:R-:W-:Y:S01]  /*bb20*/  MOV R14, R14 ;  /* 0x0000000e000e7202 */ /* 0x000fe20000000f00 */
[----:B------:R-:W-:Y:S01]  /*bb30*/  STSM.16.M88.4 [R106], R24 ;  /* 0x000000186a007844 */ /* 0x000fe20000000200 */
[----:B------:R-:W-:-:S02]  /*bb40*/  LOP3.LUT R54, R54, R187, RZ, 0x3c, !PT ;  /* 0x000000bb36367212 */ /* 0x000fc400078e3cff */
[----:B------:R-:W-:Y:S01]  /*bb50*/  SHF.R.U64 R94, R94, 0x3, RZ ;  /* 0x000000035e5e7819 */ /* 0x000fe200000012ff */
[----:B------:R-:W-:Y:S01]  /*bb60*/  STSM.16.M88.4 [R11], R32 ;  /* 0x000000200b007844 */ /* 0x000fe20000000200 */
[----:B------:R-:W-:Y:S02]  /*bb70*/  LOP3.LUT R98, R29, R6, RZ, 0x3c, !PT ;  /* 0x000000061d627212 */ /* 0x000fe400078e3cff */
[----:B------:R-:W-:Y:S01]  /*bb80*/  MOV R20, R20 ;  /* 0x0000001400147202 */ /* 0x000fe20000000f00 */
[----:B------:R-:W-:Y:S01]  /*bb90*/  STSM.16.M88.4 [R12], R40 ;  /* 0x000000280c007844 */ /* 0x000fe20000000200 */
[----:B------:R-:W-:Y:S02]  /*bba0*/  F2FP.F16.F32.PACK_AB R59, R156, R59 ;  /* 0x0000003b9c3b723e */ /* 0x000fe400000000ff */
[----:B------:R-:W-:Y:S01]  /*bbb0*/  F2FP.F16.F32.PACK_AB R65, R155, R66 ;  /* 0x000000429b41723e */ /* 0x000fe200000000ff */
[----:B------:R-:W-:Y:S01]  /*bbc0*/  STSM.16.M88.4 [R14], R48 ;  /* 0x000000300e007844 */ /* 0x000fe20000000200 */
[----:B------:R-:W-:-:S02]  /*bbd0*/  F2FP.F16.F32.PACK_AB R72, R73, R72 ;  /* 0x000000484948723e */ /* 0x000fc400000000ff */
[----:B------:R-:W-:Y:S01]  /*bbe0*/  LOP3.LUT R62, R62, R189, RZ, 0x3c, !PT ;  /* 0x000000bd3e3e7212 */ /* 0x000fe200078e3cff */
[----:B------:R-:W-:Y:S01]  /*bbf0*/  STSM.16.M88.4 [R20], R56 ;  /* 0x0000003814007844 */ /* 0x000fe20000000200 */
[----:B------:R-:W-:Y:S02]  /*bc00*/  SHF.R.U64 R107, R107, 0x3, RZ ;  /* 0x000000036b6b7819 */ /* 0x000fe400000012ff */
[----:B------:R-:W-:Y:S02]  /*bc10*/  MOV R30, R30 ;  /* 0x0000001e001e7202 */ /* 0x000fe40000000f00 */
[----:B------:R-:W-:Y:S02]  /*bc20*/  F2FP.F16.F32.PACK_AB R66, R69, R68 ;  /* 0x000000444542723e */ /* 0x000fe400000000ff */
[----:B------:R-:W-:Y:S02]  /*bc30*/  F2FP.F16.F32.PACK_AB R67, R154, R67 ;  /* 0x000000439a43723e */ /* 0x000fe400000000ff */
[----:B------:R-:W-:-:S02]  /*bc40*/  F2FP.F16.F32.PACK_AB R73, R153, R74 ;  /* 0x0000004a9949723e */ /* 0x000fc400000000ff */
[----:B------:R-:W-:Y:S01]  /*bc50*/  F2FP.F16.F32.PACK_AB R80, R81, R80 ;  /* 0x000000505150723e */ /* 0x000fe200000000ff */
[----:B------:R-:W-:Y:S01]  /*bc60*/  STSM.16.M88.4 [R30], R64 ;  /* 0x000000401e007844 */ /* 0x000fe20000000200 */
[----:B------:R-:W-:Y:S02]  /*bc70*/  LOP3.LUT R70, R70, R191, RZ, 0x3c, !PT ;  /* 0x000000bf46467212 */ /* 0x000fe400078e3cff */
[----:B------:R-:W-:Y:S02]  /*bc80*/  MOV R38, R38 ;  /* 0x0000002600267202 */ /* 0x000fe40000000f00 */
[----:B------:R-:W-:Y:S02]  /*bc90*/  F2FP.F16.F32.PACK_AB R74, R77, R76 ;  /* 0x0000004c4d4a723e */ /* 0x000fe400000000ff */
[----:B------:R-:W-:Y:S02]  /*bca0*/  F2FP.F16.F32.PACK_AB R75, R19, R75 ;  /* 0x0000004b134b723e */ /* 0x000fe400000000ff */
[----:B------:R-:W-:-:S02]  /*bcb0*/  F2FP.F16.F32.PACK_AB R81, R3, R82 ;  /* 0x000000520351723e */ /* 0x000fc400000000ff */
[----:B------:R-:W-:Y:S01]  /*bcc0*/  LOP3.LUT R78, R78, R193, RZ, 0x3c, !PT ;  /* 0x000000c14e4e7212 */ /* 0x000fe200078e3cff */
[----:B------:R-:W-:Y:S01]  /*bcd0*/  STSM.16.M88.4 [R38], R72 ;  /* 0x0000004826007844 */ /* 0x000fe20000000200 */
[----:B------:R-:W-:Y:S02]  /*bce0*/  SHF.R.U64 R173, R173, 0x3, RZ ;  /* 0x00000003adad7819 */ /* 0x000fe400000012ff */
[----:B------:R-:W-:Y:S02]  /*bcf0*/  MOV R46, R46 ;  /* 0x0000002e002e7202 */ /* 0x000fe40000000f00 */
[----:B------:R-:W-:Y:S02]  /*bd00*/  F2FP.F16.F32.PACK_AB R82, R85, R84 ;  /* 0x000000545552723e */ /* 0x000fe400000000ff */
[----:B------:R-:W-:Y:S02]  /*bd10*/  F2FP.F16.F32.PACK_AB R83, R83, R86 ;  /* 0x000000565353723e */ /* 0x000fe400000000ff */
[----:B------:R-:W-:-:S02]  /*bd20*/  LOP3.LUT R94, R94, R195, RZ, 0x3c, !PT ;  /* 0x000000c35e5e7212 */ /* 0x000fc400078e3cff */
[----:B------:R-:W-:Y:S01]  /*bd30*/  MOV R54, R54 ;  /* 0x0000003600367202 */ /* 0x000fe20000000f00 */
[----:B------:R0:W-:Y:S01]  /*bd40*/  STSM.16.M88.4 [R46], R80 ;  /* 0x000000502e007844 */ /* 0x0001e20000000200 */
[----:B------:R-:W-:Y:S02]  /*bd50*/  MOV R10, R98 ;  /* 0x00000062000a7202 */ /* 0x000fe40000000f00 */
[----:B------:R-:W-:Y:S02]  /*bd60*/  F2FP.F16.F32.PACK_AB R84, R89, R88 ;  /* 0x000000585954723e */ /* 0x000fe400000000ff */
[----:B------:R-:W-:Y:S02]  /*bd70*/  F2FP.F16.F32.PACK_AB R85, R91, R90 ;  /* 0x0000005a5b55723e */ /* 0x000fe400000000ff */
[----:B------:R-:W-:Y:S02]  /*bd80*/  F2FP.F16.F32.PACK_AB R86, R93, R92 ;  /* 0x0000005c5d56723e */ /* 0x000fe400000000ff */
[----:B------:R-:W-:-:S02]  /*bd90*/  F2FP.F16.F32.PACK_AB R87, R165, R87 ;  /* 0x00000057a557723e */ /* 0x000fc400000000ff */
[----:B------:R-:W-:Y:S02]  /*bda0*/  F2FP.F16.F32.PACK_AB R96, R97, R96 ;  /* 0x000000606160723e */ /* 0x000fe400000000ff */
[----:B------:R-:W-:Y:S01]  /*bdb0*/  LOP3.LUT R102, R107, R102, RZ, 0x3c, !PT ;  /* 0x000000666b667212 */ /* 0x000fe200078e3cff */
[----:B------:R1:W-:Y:S01]  /*bdc0*/  STSM.16.M88.4 [R54], R84 ;  /* 0x0000005436007844 */ /* 0x0003e20000000200 */
[----:B------:R-:W-:Y:S01]  /*bdd0*/  MOV R62, R62 ;  /* 0x0000003e003e7202 */ /* 0x000fe20000000f00 */
[----:B0-----:R-:W0:Y:S01]  /*bde0*/  LDC R80, c[0x0][0xbe8] ;  /* 0x0002fa00ff507b82 */ /* 0x001e220000000800 */
[----:B------:R-:W-:Y:S02]  /*bdf0*/  F2FP.F16.F32.PACK_AB R97, R167, R166 ;  /* 0x000000a6a761723e */ /* 0x000fe400000000ff */
[----:B------:R-:W-:Y:S02]  /*be00*/  F2FP.F16.F32.PACK_AB R98, R101, R100 ;  /* 0x000000646562723e */ /* 0x000fe400000000ff */
[----:B------:R-:W-:-:S02]  /*be10*/  F2FP.F16.F32.PACK_AB R99, R169, R168 ;  /* 0x000000a8a963723e */ /* 0x000fc400000000ff */
[----:B------:R-:W-:Y:S02]  /*be20*/  F2FP.F16.F32.PACK_AB R104, R105, R104 ;  /* 0x000000686968723e */ /* 0x000fe400000000ff */
[----:B------:R-:W-:Y:S01]  /*be30*/  F2FP.F16.F32.PACK_AB R112, R113, R112 ;  /* 0x000000707170723e */ /* 0x000fe200000000ff */
[----:B------:R1:W-:Y:S01]  /*be40*/  STSM.16.M88.4 [R62], R96 ;  /* 0x000000603e007844 */ /* 0x0003e20000000200 */
[----:B------:R-:W-:Y:S02]  /*be50*/  MOV R70, R70 ;  /* 0x0000004600467202 */ /* 0x000fe40000000f00 */
[----:B------:R-:W-:Y:S02]  /*be60*/  F2FP.F16.F32.PACK_AB R105, R171, R170 ;  /* 0x000000aaab69723e */ /* 0x000fe400000000ff */
[----:B------:R-:W-:Y:S02]  /*be70*/  F2FP.F16.F32.PACK_AB R106, R109, R108 ;  /* 0x0000006c6d6a723e */ /* 0x000fe400000000ff */
[----:B------:R-:W-:-:S02]  /*be80*/  F2FP.F16.F32.PACK_AB R107, R111, R110 ;  /* 0x0000006e6f6b723e */ /* 0x000fc400000000ff */
[----:B------:R-:W-:Y:S02]  /*be90*/  F2FP.F16.F32.PACK_AB R113, R115, R114 ;  /* 0x000000727371723e */ /* 0x000fe400000000ff */
[----:B------:R-:W-:Y:S01]  /*bea0*/  F2FP.F16.F32.PACK_AB R120, R121, R120 ;  /* 0x000000787978723e */ /* 0x000fe200000000ff */
[----:B------:R1:W-:Y:S01]  /*beb0*/  STSM.16.M88.4 [R70], R104 ;  /* 0x0000006846007844 */ /* 0x0003e20000000200 */
[----:B------:R-:W-:Y:S02]  /*bec0*/  LOP3.LUT R8, R173, R172, RZ, 0x3c, !PT ;  /* 0x000000acad087212 */ /* 0x000fe400078e3cff */
[----:B------:R-:W-:Y:S02]  /*bed0*/  MOV R78, R78 ;  /* 0x0000004e004e7202 */ /* 0x000fe40000000f00 */
        /* <DEDUP_REMOVED lines=9> */
[----:B------:R-:W-:Y:S01]  /*bf70*/  F2FP.F16.F32.PACK_AB R136, R137, R136 ;  /* 0x000000888988723e */ /* 0x000fe200000000ff */
[----:B------:R1:W-:Y:S01]  /*bf80*/  STSM.16.M88.4 [R94], R120 ;  /* 0x000000785e007844 */ /* 0x0003e20000000200 */
[----:B------:R-:W-:Y:S02]  /*bf90*/  R2UR UR4, R216 ;  /* 0x00000000d80472ca */ /* 0x000fe400000e0000 */
[----:B------:R-:W-:Y:S02]  /*bfa0*/  F2FP.F16.F32.PACK_AB R130, R133, R132 ;  /* 0x000000848582723e */ /* 0x000fe400000000ff */
[----:B------:R-:W-:Y:S02]  /*bfb0*/  F2FP.F16.F32.PACK_AB R131, R135, R134 ;  /* 0x000000868783723e */ /* 0x000fe400000000ff */
[----:B------:R-:W-:Y:S02]  /*bfc0*/  F2FP.F16.F32.PACK_AB R137, R139, R138 ;  /* 0x0000008a8b89723e */ /* 0x000fe400000000ff */
[----:B------:R-:W-:Y:S01]  /*bfd0*/  F2FP.F16.F32.PACK_AB R144, R145, R144 ;  /* 0x000000909190723e */ /* 0x000fe200000000ff */
[----:B------:R1:W-:Y:S01]  /*bfe0*/  STSM.16.M88.4 [R10], R128 ;  /* 0x000000800a007844 */ /* 0x0003e20000000200 */
[----:B------:R-:W-:-:S02]  /*bff0*/  MOV R102, R102 ;  /* 0x0000006600667202 */ /* 0x000fc40000000f00 */
[----:B------:R-:W-:Y:S01]  /*c000*/  F2FP.F16.F32.PACK_AB R138, R141, R140 ;  /* 0x0000008c8d8a723e */ /* 0x000fe200000000ff */
[----:B------:R-:W-:Y:S01]  /*c010*/  USHF.L.U32 UR10, UR4, 0x2, URZ ;  /* 0x00000002040a7899 */ /* 0x000fe2000800063f */
[----:B------:R-:W-:Y:S02]  /*c020*/  F2FP.F16.F32.PACK_AB R139, R143, R142 ;  /* 0x0000008e8f8b723e */ /* 0x000fe400000000ff */
[----:B------:R-:W-:Y:S02]  /*c030*/  F2FP.F16.F32.PACK_AB R145, R147, R146 ;  /* 0x000000929391723e */ /* 0x000fe400000000ff */
[----:B------:R-:W-:Y:S01]  /*c040*/  MOV R6, R8 ;  /* 0x0000000800067202 */ /* 0x000fe20000000f00 */
[----:B------:R1:W-:Y:S01]  /*c050*/  STSM.16.M88.4 [R102], R136 ;  /* 0x0000008866007844 */ /* 0x0003e20000000200 */
[----:B------:R-:W-:Y:S02]  /*c060*/  F2FP.F16.F32.PACK_AB R146, R149, R148 ;  /* 0x000000949592723e */ /* 0x000fe400000000ff */
[----:B------:R-:W-:-:S02]  /*c070*/  F2FP.F16.F32.PACK_AB R147, R151, R150 ;  /* 0x000000969793723e */ /* 0x000fc400000000ff */
[----:B------:R-:W-:Y:S02]  /*c080*/  R2UR UR7, R219 ;  /* 0x00000000db0772ca */ /* 0x000fe400000e0000 */
[----:B------:R-:W-:Y:S01]  /*c090*/  PLOP3.LUT P0, PT, PT, PT, UP0, 0x80, 0x0 ;  /* 0x000000000000781c */ /* 0x000fe20003f0f008 */
[----:B------:R1:W-:Y:S01]  /*c0a0*/  STSM.16.M88.4 [R6], R144 ;  /* 0x0000009006007844 */ /* 0x0003e20000000200 */
[----:B------:R-:W-:-:S09]  /*c0b0*/  R2UR UR14, R214 ;  /* 0x00000000d60e72ca */ /* 0x000fd200000e0000 */
[----:B------:R-:W-:Y:S02]  /*c0c0*/  USHF.L.U64.HI UR11, UR4, 0x2, UR7 ;  /* 0x00000002040b7899 */ /* 0x000fe40008010207 */
[----:B------:R-:W-:-:S04]  /*c0d0*/  UIADD3 UR4, UP1, UR10, UR8, URZ ;  /* 0x000000080a047290 */ /* 0x000fc8000ff3e03f */
[----:B------:R-:W-:Y:S02]  /*c0e0*/  UIADD3.X UR7, UR11, UR9, URZ, UP1, !UPT ;  /* 0x000000090b077290 */ /* 0x000fe40008ffe43f */
[----:B------:R-:W-:Y:S01]  /*c0f0*/  IMAD.U32 R8, RZ, RZ, UR4 ;  /* 0x00000004ff087e24 */ /* 0x000fe2000f8e00ff */
[----:B------:R-:W-:-:S03]  /*c100*/  ULDC.64 UR8, c[0x0][0xc08] ;  /* 0x0003020000087ab9 */ /* 0x000fc60000000a00 */
[----:B------:R-:W-:Y:S01]  /*c110*/  IMAD.U32 R9, RZ, RZ, UR7 ;  /* 0x00000007ff097e24 */ /* 0x000fe2000f8e00ff */
[----:B------:R-:W-:Y:S06]  /*c120*/  BAR.SYNC.DEFER_BLOCKING 0x1, 0x100 ;  /* 0x0044000000007b1d */ /* 0x000fec0000010000 */
[----:B------:R-:W2:Y:S01]  /*c130*/  @P0 LDG.E R3, desc[UR12][R8.64] ;  /* 0x0000000c08030981 */ /* 0x000ea2000c1e1900 */
[----:B0-----:R-:W-:Y:S01]  /*c140*/  ISETP.NE.AND P1, PT, R80, 0x1, PT ;  /* 0x000000015000780c */ /* 0x001fe20003f25270 */
[----:B------:R-:W-:Y:S01]  /*c150*/  UISETP.NE.U32.AND UP1, UPT, UR8, URZ, UPT ;  /* 0x0000003f0800728c */ /* 0x000fe2000bf25070 */
[----:B------:R-:W-:Y:S01]  /*c160*/  IMAD.U32 R15, RZ, RZ, UR14 ;  /* 0x0000000eff0f7e24 */ /* 0x000fe2000f8e00ff */
[----:B------:R-:W-:Y:S01]  /*c170*/  ULDC UR7, c[0x0][0xa88] ;  /* 0x0002a20000077ab9 */ /* 0x000fe20000000800 */
[----:B------:R-:W-:Y:S01]  /*c180*/  UMOV UR4, URZ ;  /* 0x0000003f00047c82 */ /* 0x000fe20008000000 */
[----:B------:R-:W-:-:S06]  /*c190*/  UISETP.NE.AND.EX UP1, UPT, UR9, URZ, UPT, UP1 ;  /* 0x0000003f0900728c */ /* 0x000fcc000bf25310 */
[----:B------:R-:W-:Y:S02]  /*c1a0*/  PLOP3.LUT P2, PT, PT, PT, UP1, 0x80, 0x0 ;  /* 0x000000000000781c */ /* 0x000fe40003f4f018 */
[----:B------:R-:W0:Y:S03]  /*c1b0*/  @P1 LDC R11, c[0x0][0xbec] ;  /* 0x0002fb00ff0b1b82 */ /* 0x000e260000000800 */
[----:B------:R-:W-:-:S04]  /*c1c0*/  @UP1 UIADD3 UR8, UP2, UR10, UR8, URZ ;  /* 0x000000080a081290 */ /* 0x000fc8000ff5e03f */
[----:B------:R-:W-:Y:S01]  /*c1d0*/  @UP1 UIADD3.X UR9, UR11, UR9, URZ, UP2, !UPT ;  /* 0x000000090b091290 */ /* 0x000fe200097fe43f */
[----:B------:R-:W3:Y:S01]  /*c1e0*/  @P1 LDC R13, c[0x0][0xbf0] ;  /* 0x0002fc00ff0d1b82 */ /* 0x000ee20000000800 */
[----:B------:R-:W-:-:S04]  /*c1f0*/  IMAD.U32 R20, RZ, RZ, UR8 ;  /* 0x00000008ff147e24 */ /* 0x000fc8000f8e00ff */
[----:B------:R-:W-:Y:S01]  /*c200*/  IMAD.U32 R21, RZ, RZ, UR9 ;  /* 0x00000009ff157e24 */ /* 0x000fe2000f8e00ff */
[----:B--2---:R-:W-:Y:S01]  /*c210*/  @P0 R2UR UR4, R3 ;  /* 0x00000000030402ca */ /* 0x004fe200000e0000 */
[----:B------:R-:W-:-:S06]  /*c220*/  IMAD.U32 R3, RZ, RZ, UR7 ;  /* 0x00000007ff037e24 */ /* 0x000fcc000f8e00ff */
[----:B------:R1:W5:Y:S01]  /*c230*/  @P2 LDG.E R3, desc[UR12][R20.64] ;  /* 0x0000000c14032981 */ /* 0x000362000c1e1900 */
[----:B0--3--:R-:W-:Y:S07]  /*c240*/  @P2 BRA `(.L_x_414) ;  /* 0x0000000000142947 */ /* 0x009fee0003800000 */
[----:B------:R-:W-:Y:S05]  /*c250*/  @!P0 BRA `(.L_x_414) ;  /* 0x0000000000108947 */ /* 0x000fea0003800000 */
[----:B------:R-:W-:Y:S02]  /*c260*/  ULDC.64 UR8, c[0x0][0x208] ;  /* 0x0000820000087ab9 */ /* 0x000fe40000000a00 */
[----:B-1----:R-:W2:Y:S04]  /*c270*/  LDG.E R6, desc[UR8][R8.64] ;  /* 0x0000000808067981 */ /* 0x002ea8000c1e1900 */
[----:B-----5:R-:W2:Y:S02]  /*c280*/  LDG.E R3, desc[UR8][R8.64+0x4] ;  /* 0x0000040808037981 */ /* 0x020ea4000c1e1900 */
[----:B--2---:R-:W-:-:S07]  /*c290*/  IMAD.IADD R3, R3, 0x1, -R6 ;  /* 0x0000000103037824 */ /* 0x004fce00078e0a06 */
.L_x_414:
[----:B------:R-:W-:Y:S01]  /*c2a0*/  R2UR UR18, R215 ;  /* 0x00000000d71272ca */ /* 0x000fe200000e0000 */
[----:B------:R-:W-:Y:S01]  /*c2b0*/  ULDC.64 UR12, c[0x0][0xb90] ;  /* 0x0002e400000c7ab9 */ /* 0x000fe20000000a00 */
[----:B------:R-:W-:Y:S01]  /*c2c0*/  R2UR UR16, R219 ;  /* 0x00000000db1072ca */ /* 0x000fe200000e0000 */
[----:B------:R-:W-:Y:S01]  /*c2d0*/  USHF.R.S32.HI UR11, URZ, 0x1f, UR4 ;  /* 0x0000001f3f0b7899 */ /* 0x000fe20008011404 */
[----:B------:R-:W-:Y:S01]  /*c2e0*/  R2UR UR15, R216 ;  /* 0x00000000d80f72ca */ /* 0x000fe200000e0000 */
[----:B-1----:R-:W-:Y:S01]  /*c2f0*/  IMAD R10, R15, 0x80, R224 ;  /* 0x000000800f0a7824 */ /* 0x002fe200078e02e0 */
[----:B------:R-:W-:Y:S01]  /*c300*/  UMOV UR10, UR4 ;  /* 0x00000004000a7c82 */ /* 0x000fe20008000000 */
[----:B------:R-:W-:Y:S01]  /*c310*/  IMAD R9, R217, 0x40, R18 ;  /* 0x00000040d9097824 */ /* 0x000fe200078e0212 */
[----:B------:R-:W-:Y:S01]  /*c320*/  R2UR UR17, R214 ;  /* 0x00000000d61172ca */ /* 0x000fe200000e0000 */
[----:B------:R-:W-:Y:S01]  /*c330*/  @P1 IMAD.HI.U32 R6, R10, R11, RZ ;  /* 0x0000000b0a061227 */ /* 0x000fe200078e00ff */
[----:B------:R-:W0:Y:S01]  /*c340*/  @P1 LDC R19, c[0x0][0xbf0] ;  /* 0x0002fc00ff131b82 */ /* 0x000e220000000800 */
[----:B------:R-:W-:-:S02]  /*c350*/  ULDC.64 UR20, c[0x0][0x208] ;  /* 0x0000820000147ab9 */ /* 0x000fc40000000a00 */
[----:B------:R-:W-:Y:S01]  /*c360*/  USHF.R.S32.HI UR14, URZ, 0x1f, UR18 ;  /* 0x0000001f3f0e7899 */ /* 0x000fe20008011412 */
[----:B------:R-:W-:Y:S01]  /*c370*/  IMAD.MOV.U32 R8, RZ, RZ, R10 ;  /* 0x000000ffff087224 */ /* 0x000fe200078e000a */
[----:B------:R-:W-:Y:S01]  /*c380*/  UIMAD.WIDE.U32 UR8, UR18, UR12, UR10 ;  /* 0x0000000c120872a5 */ /* 0x000fe2000f8e000a */
[----:B------:R-:W-:Y:S01]  /*c390*/  @P1 SHF.R.U32.HI R8, RZ, R13, R6 ;  /* 0x0000000dff081219 */ /* 0x000fe20000011606 */
[----:B------:R-:W-:Y:S01]  /*c3a0*/  UIMAD UR7, UR14, UR12, URZ ;  /* 0x0000000c0e0772a4 */ /* 0x000fe2000f8e023f */
[----:B------:R-:W-:Y:S01]  /*c3b0*/  IMAD.WIDE R4, R9, 0x2, R4 ;  /* 0x0000000209047825 */ /* 0x000fe200078e0204 */
[----:B------:R-:W-:Y:S01]  /*c3c0*/  USEL UR16, UR16, URZ, !UP0 ;  /* 0x0000003f10107287 */ /* 0x000fe2000c000000 */
[--C-:B------:R-:W-:Y:S01]  /*c3d0*/  SHF.R.S32.HI R6, RZ, 0x1f, R8.reuse ;  /* 0x0000001fff067819 */ /* 0x100fe20000011408 */
[----:B------:R-:W-:Y:S01]  /*c3e0*/  UIMAD UR7, UR18, UR13, UR7 ;  /* 0x0000000d120772a4 */ /* 0x000fe2000f8e0207 */
[----:B------:R-:W-:Y:S01]  /*c3f0*/  IMAD.MOV R11, RZ, RZ, -R8 ;  /* 0x000000ffff0b7224 */ /* 0x000fe200078e0a08 */
[----:B------:R-:W-:Y:S01]  /*c400*/  USEL UR15, UR15, URZ, !UP0 ;  /* 0x0000003f0f0f7287 */ /* 0x000fe2000c000000 */
[----:B------:R-:W-:Y:S01]  /*c410*/  IADD3 R33, P3, R4, 0x4000, RZ ;  /* 0x0000400004217810 */ /* 0x000fe20007f7e0ff */
[----:B------:R-:W-:Y:S01]  /*c420*/  ULDC.64 UR12, c[0x0][0xb98] ;  /* 0x0002e600000c7ab9 */ /* 0x000fe20000000a00 */
[----:B------:R-:W-:Y:S01]  /*c430*/  UIADD3 UR9, UR9, UR7, URZ ;  /* 0x0000000709097290 */ /* 0x000fe2000fffe03f */
[----:B------:R-:W-:Y:S01]  /*c440*/  IMAD R11, R80, R11, R10 ;  /* 0x0000000b500b7224 */ /* 0x000fe200078e020a */
[----:B------:R-:W-:Y:S01]  /*c450*/  UIMAD UR7, UR16, UR12, URZ ;  /* 0x0000000c100772a4 */ /* 0x000fe2000f8e023f */
[----:B------:R-:W-:Y:S01]  /*c460*/  IADD3 R13, P5, R4, 0x1000, RZ ;  /* 0x00001000040d7810 */ /* 0x000fe20007fbe0ff */
[----:B------:R-:W-:Y:S01]  /*c470*/  UIMAD.WIDE.U32 UR8, UR15, UR12, UR8 ;  /* 0x0000000c0f0872a5 */ /* 0x000fe2000f8e0008 */
[----:B------:R-:W-:Y:S01]  /*c480*/  LOP3.LUT R32, R33, 0x380, RZ, 0xc0, !PT ;  /* 0x0000038021207812 */ /* 0x000fe200078ec0ff */
[----:B------:R-:W-:Y:S01]  /*c490*/  UIMAD UR7, UR15, UR13, UR7 ;  /* 0x0000000d0f0772a4 */ /* 0x000fe2000f8e0207 */
[----:B------:R-:W-:Y:S01]  /*c4a0*/  LOP3.LUT R12, R13, 0x380, RZ, 0xc0, !PT ;  /* 0x000003800d0c7812 */ /* 0x000fe200078ec0ff */
[----:B-----5:R-:W-:Y:S01]  /*c4b0*/  IMAD R83, R3, R80, RZ ;  /* 0x0000005003537224 */ /* 0x020fe200078e02ff */
[----:B------:R-:W-:Y:S01]  /*c4c0*/  SHF.R.U64 R32, R32, 0x3, RZ ;  /* 0x0000000320207819 */ /* 0x000fe200000012ff */
[----:B------:R-:W-:Y:S01]  /*c4d0*/  ULDC.64 UR12, c[0x0][0xaa0] ;  /* 0x0002a800000c7ab9 */ /* 0x000fe20000000a00 */
[----:B------:R-:W-:Y:S01]  /*c4e0*/  IADD3 R8, P0, R8, UR8, RZ ;  /* 0x0000000808087c10 */ /* 0x000fe2000ff1e0ff */
[----:B------:R-:W-:Y:S01]  /*c4f0*/  IMAD.U32 R9, RZ, RZ, UR7 ;  /* 0x00000007ff097e24 */ /* 0x000fe2000f8e00ff */
[----:B------:R-:W-:-:S02]  /*c500*/  SHF.R.U64 R12, R12, 0x3, RZ ;  /* 0x000000030c0c7819 */ /* 0x000fc400000012ff */
[----:B------:R-:W-:Y:S01]  /*c510*/  LOP3.LUT R32, R32, R33, RZ, 0x3c, !PT ;  /* 0x0000002120207212 */ /* 0x000fe200078e3cff */
[----:B------:R-:W-:Y:S01]  /*c520*/  IMAD.X R33, RZ, RZ, R5, P3 ;  /* 0x000000ffff217224 */ /* 0x000fe200018e0605 */
[----:B------:R-:W-:Y:S01]  /*c530*/  IADD3.X R9, R6, UR9, R9, P0, !PT ;  /* 0x0000000906097c10 */ /* 0x000fe200087fe409 */
[----:B------:R-:W-:Y:S01]  /*c540*/  ULDC.64 UR8, c[0x0][0xb88] ;  /* 0x0002e20000087ab9 */ /* 0x000fe20000000a00 */
[----:B------:R-:W-:Y:S02]  /*c550*/  SHF.R.S32.HI R6, RZ, 0x1f, R11 ;  /* 0x0000001fff067819 */ /* 0x000fe4000001140b */
[C---:B------:R-:W-:Y:S01]  /*c560*/  IADD3 R29, P0, R4.reuse, 0x3000, RZ ;  /* 0x00003000041d7810 */ /* 0x040fe20007f1e0ff */
[----:B------:R-:W-:Y:S01]  /*c570*/  IMAD.WIDE.U32 R8, R11, UR8, R8 ;  /* 0x000000080b087c25 */ /* 0x000fe2000f8e0008 */
[----:B------:R-:W-:Y:S02]  /*c580*/  IADD3 R37, P2, R4, 0x5000, RZ ;  /* 0x0000500004257810 */ /* 0x000fe40007f5e0ff */
[----:B------:R-:W-:Y:S01]  /*c590*/  LOP3.LUT R28, R29, 0x380, RZ, 0xc0, !PT ;  /* 0x000003801d1c7812 */ /* 0x000fe200078ec0ff */
[----:B------:R-:W-:Y:S01]  /*c5a0*/  IMAD R6, R6, UR8, RZ ;  /* 0x0000000806067c24 */ /* 0x000fe2000f8e02ff */
[----:B------:R-:W-:-:S02]  /*c5b0*/  IADD3 R53, P3, R4, 0xa000, RZ ;  /* 0x0000a00004357810 */ /* 0x000fc40007f7e0ff */
[----:B------:R-:W-:Y:S02]  /*c5c0*/  IADD3 R25, P4, R4, 0x2000, RZ ;  /* 0x0000200004197810 */ /* 0x000fe40007f9e0ff */
[----:B------:R-:W-:Y:S01]  /*c5d0*/  LOP3.LUT R12, R12, R13, RZ, 0x3c, !PT ;  /* 0x0000000d0c0c7212 */ /* 0x000fe200078e3cff */
[----:B------:R-:W-:Y:S01]  /*c5e0*/  IMAD R13, R11, UR9, R6 ;  /* 0x000000090b0d7c24 */ /* 0x000fe2000f8e0206 */
[----:B------:R-:W-:Y:S01]  /*c5f0*/  SHF.R.U64 R28, R28, 0x3, RZ ;  /* 0x000000031c1c7819 */ /* 0x000fe200000012ff */
[----:B------:R-:W-:Y:S01]  /*c600*/  ULDC.64 UR8, c[0x0][0xb50] ;  /* 0x0002d40000087ab9 */ /* 0x000fe20000000a00 */
[----:B------:R-:W-:Y:S01]  /*c610*/  LOP3.LUT R36, R37, 0x380, RZ, 0xc0, !PT ;  /* 0x0000038025247812 */ /* 0x000fe200078ec0ff */
[----:B------:R-:W-:Y:S01]  /*c620*/  IMAD.IADD R9, R9, 0x1, R13 ;  /* 0x0000000109097824 */ /* 0x000fe200078e020d */
[----:B------:R-:W-:Y:S01]  /*c630*/  LOP3.LUT R52, R53, 0x380, RZ, 0xc0, !PT ;  /* 0x0000038035347812 */ /* 0x000fe200078ec0ff */
[----:B------:R-:W-:Y:S01]  /*c640*/  IMAD.X R13, RZ, RZ, R5, P5 ;  /* 0x000000ffff0d7224 */ /* 0x000fe200028e0605 */
[----:B------:R-:W-:-:S02]  /*c650*/  LOP3.LUT R24, R25, 0x380, RZ, 0xc0, !PT ;  /* 0x0000038019187812 */ /* 0x000fc400078ec0ff */
[----:B------:R-:W-:Y:S02]  /*c660*/  LEA R10, P6, R8, UR8, 0x2 ;  /* 0x00000008080a7c11 */ /* 0x000fe4000f8c10ff */
[----:B------:R-:W-:Y:S01]  /*c670*/  LOP3.LUT R28, R28, R29, RZ, 0x3c, !PT ;  /* 0x0000001d1c1c7212 */ /* 0x000fe200078e3cff */
[----:B------:R-:W-:Y:S01]  /*c680*/  IMAD.X R29, RZ, RZ, R5, P0 ;  /* 0x000000ffff1d7224 */ /* 0x000fe200000e0605 */
[----:B------:R-:W-:Y:S01]  /*c690*/  SHF.R.U64 R36, R36, 0x3, RZ ;  /* 0x0000000324247819 */ /* 0x000fe200000012ff */
[----:B------:R-:W-:Y:S01]  /*c6a0*/  SHFL.IDX PT, R20, R10, RZ, 0x1c1f ;  /* 0x001c1fff0a147589 */ /* 0x000fe200000e0000 */
[----:B------:R-:W-:Y:S02]  /*c6b0*/  SHF.R.U64 R52, R52, 0x3, RZ ;  /* 0x0000000334347819 */ /* 0x000fe400000012ff */
[----:B------:R-:W-:Y:S01]  /*c6c0*/  SHF.R.U64 R24, R24, 0x3, RZ ;  /* 0x0000000318187819 */ /* 0x000fe200000012ff */
[----:B------:R-:W-:Y:S01]  /*c6d0*/  SHFL.IDX PT, R54, R10, 0x1, 0x1c1f ;  /* 0x003c1f000a367f89 */ /* 0x000fe200000e0000 */
[----:B------:R-:W-:-:S02]  /*c6e0*/  IADD3 R49, P0, R4, 0x9000, RZ ;  /* 0x0000900004317810 */ /* 0x000fc40007f1e0ff */
[----:B------:R-:W-:Y:S01]  /*c6f0*/  LEA.HI.X R11, R8, UR9, R9, 0x2, P6 ;  /* 0x00000009080b7c11 */ /* 0x000fe2000b0f1409 */
[----:B------:R-:W-:Y:S01]  /*c700*/  IMAD.U32 R9, RZ, RZ, UR17 ;  /* 0x00000011ff097e24 */ /* 0x000fe2000f8e00ff */
[----:B------:R-:W-:Y:S01]  /*c710*/  LOP3.LUT R36, R36, R37, RZ, 0x3c, !PT ;  /* 0x0000002524247212 */ /* 0x000fe200078e3cff */
[--C-:B------:R-:W-:Y:S01]  /*c720*/  IMAD.X R37, RZ, RZ, R5.reuse, P2 ;  /* 0x000000ffff257224 */ /* 0x100fe200010e0605 */
[----:B------:R-:W-:Y:S01]  /*c730*/  LOP3.LUT R52, R52, R53, RZ, 0x3c, !PT ;  /* 0x0000003534347212 */ /* 0x000fe200078e3cff */
[--C-:B------:R-:W-:Y:S01]  /*c740*/  IMAD.X R53, RZ, RZ, R5.reuse, P3 ;  /* 0x000000ffff357224 */ /* 0x100fe200018e0605 */
[----:B------:R-:W-:Y:S01]  /*c750*/  LOP3.LUT R24, R24, R25, RZ, 0x3c, !PT ;  /* 0x0000001918187212 */ /* 0x000fe200078e3cff */
[--C-:B------:R-:W-:Y:S01]  /*c760*/  IMAD.X R25, RZ, RZ, R5.reuse, P4 ;  /* 0x000000ffff197224 */ /* 0x100fe200020e0605 */
[----:B------:R-:W-:Y:S01]  /*c770*/  LOP3.LUT R48, R49, 0x380, RZ, 0xc0, !PT ;  /* 0x0000038031307812 */ /* 0x000fe200078ec0ff */
[----:B------:R-:W1:Y:S01]  /*c780*/  SHFL.IDX PT, R21, R11, RZ, 0x1c1f ;  /* 0x001c1fff0b157589 */ /* 0x000e6200000e0000 */
[C---:B------:R-:W-:Y:S01]  /*c790*/  IADD3 R57, P2, R4.reuse, 0xb000, RZ ;  /* 0x0000b00004397810 */ /* 0x040fe20007f5e0ff */
[----:B------:R-:W-:Y:S01]  /*c7a0*/  IMAD R14, R9, 0x80, R222 ;  /* 0x00000080090e7824 */ /* 0x000fe200078e02de */
[C---:B------:R-:W-:Y:S01]  /*c7b0*/  IADD3 R8, P3, R4.reuse, 0xf000, RZ ;  /* 0x0000f00004087810 */ /* 0x040fe20007f7e0ff */
[----:B------:R-:W2:Y:S01]  /*c7c0*/  SHFL.IDX PT, R55, R11, 0x1, 0x1c1f ;  /* 0x003c1f000b377f89 */ /* 0x000ea200000e0000 */
[----:B------:R-:W-:Y:S01]  /*c7d0*/  IADD3 R41, P6, R4, 0x6000, RZ ;  /* 0x0000600004297810 */ /* 0x000fe20007fde0ff */
[----:B------:R-:W-:Y:S01]  /*c7e0*/  VIADD R6, R14, 0x8 ;  /* 0x000000080e067836 */ /* 0x000fe20000000000 */
[C---:B------:R-:W-:Y:S01]  /*c7f0*/  IADD3 R45, P5, R4.reuse, 0x7000, RZ ;  /* 0x00007000042d7810 */ /* 0x040fe20007fbe0ff */
[----:B------:R-:W-:Y:S01]  /*c800*/  UIMAD UR7, UR11, UR12, URZ ;  /* 0x0000000c0b0772a4 */ /* 0x000fe2000f8e023f */
[----:B------:R-:W-:Y:S01]  /*c810*/  IADD3 R69, P4, R4, 0x8000, RZ ;  /* 0x0000800004457810 */ /* 0x000fe20007f9e0ff */
[----:B------:R-:W-:Y:S01]  /*c820*/  UIMAD.WIDE.U32 UR8, UR4, UR12, URZ ;  /* 0x0000000c040872a5 */ /* 0x000fe2000f8e003f */
[----:B------:R-:W-:Y:S01]  /*c830*/  SHF.R.U64 R48, R48, 0x3, RZ ;  /* 0x0000000330307819 */ /* 0x000fe200000012ff */
[----:B------:R-:W-:Y:S01]  /*c840*/  IMAD.X R61, RZ, RZ, R5, P3 ;  /* 0x000000ffff3d7224 */ /* 0x000fe200018e0605 */
[----:B------:R-:W-:Y:S01]  /*c850*/  LOP3.LUT R56, R57, 0x380, RZ, 0xc0, !PT ;  /* 0x0000038039387812 */ /* 0x000fe200078ec0ff */
[----:B------:R-:W-:Y:S01]  /*c860*/  ULDC.64 UR10, c[0x0][0xae8] ;  /* 0x0002ba00000a7ab9 */ /* 0x000fe20000000a00 */
[----:B------:R-:W-:-:S02]  /*c870*/  LOP3.LUT R3, R8, 0x380, RZ, 0xc0, !PT ;  /* 0x0000038008037812 */ /* 0x000fc400078ec0ff */
[----:B------:R-:W-:Y:S02]  /*c880*/  LOP3.LUT R40, R41, 0x380, RZ, 0xc0, !PT ;  /* 0x0000038029287812 */ /* 0x000fe400078ec0ff */
[----:B------:R-:W-:Y:S02]  /*c890*/  LOP3.LUT R44, R45, 0x380, RZ, 0xc0, !PT ;  /* 0x000003802d2c7812 */ /* 0x000fe400078ec0ff */
[----:B------:R-:W-:Y:S02]  /*c8a0*/  LOP3.LUT R68, R69, 0x380, RZ, 0xc0, !PT ;  /* 0x0000038045447812 */ /* 0x000fe400078ec0ff */
[----:B------:R-:W-:Y:S01]  /*c8b0*/  LOP3.LUT R48, R48, R49, RZ, 0x3c, !PT ;  /* 0x0000003130307212 */ /* 0x000fe200078e3cff */
[----:B------:R-:W-:Y:S01]  /*c8c0*/  IMAD.X R49, RZ, RZ, R5, P0 ;  /* 0x000000ffff317224 */ /* 0x000fe200000e0605 */
[----:B------:R-:W-:Y:S02]  /*c8d0*/  SHF.R.U64 R56, R56, 0x3, RZ ;  /* 0x0000000338387819 */ /* 0x000fe400000012ff */
[----:B------:R-:W-:-:S02]  /*c8e0*/  SHF.R.U64 R3, R3, 0x3, RZ ;  /* 0x0000000303037819 */ /* 0x000fc400000012ff */
[----:B------:R-:W-:Y:S02]  /*c8f0*/  SHF.R.U64 R40, R40, 0x3, RZ ;  /* 0x0000000328287819 */ /* 0x000fe400000012ff */
[----:B------:R-:W-:Y:S02]  /*c900*/  SHF.R.U64 R44, R44, 0x3, RZ ;  /* 0x000000032c2c7819 */ /* 0x000fe400000012ff */
[----:B------:R-:W-:Y:S02]  /*c910*/  SHF.R.U64 R68, R68, 0x3, RZ ;  /* 0x0000000344447819 */ /* 0x000fe400000012ff */
[----:B------:R-:W-:Y:S02]  /*c920*/  LOP3.LUT P0, RZ, R220, 0x3, RZ, 0xc0, !PT ;  /* 0x00000003dcff7812 */ /* 0x000fe4000780c0ff */
[----:B------:R-:W-:Y:S01]  /*c930*/  LOP3.LUT R56, R56, R57, RZ, 0x3c, !PT ;  /* 0x0000003938387212 */ /* 0x000fe200078e3cff */
[----:B------:R-:W-:Y:S01]  /*c940*/  IMAD.X R57, RZ, RZ, R5, P2 ;  /* 0x000000ffff397224 */ /* 0x000fe200010e0605 */
[----:B------:R-:W-:-:S02]  /*c950*/  LOP3.LUT R60, R3, R8, RZ, 0x3c, !PT ;  /* 0x00000008033c7212 */ /* 0x000fc400078e3cff */
[----:B------:R-:W-:Y:S01]  /*c960*/  LOP3.LUT R40, R40, R41, RZ, 0x3c, !PT ;  /* 0x0000002928287212 */ /* 0x000fe200078e3cff */
[----:B------:R-:W3:Y:S01]  /*c970*/  @P1 LDC R3, c[0x0][0xbec] ;  /* 0x0002fb00ff031b82 */ /* 0x000ee20000000800 */
[----:B------:R-:W-:Y:S01]  /*c980*/  LOP3.LUT R44, R44, R45, RZ, 0x3c, !PT ;  /* 0x0000002d2c2c7212 */ /* 0x000fe200078e3cff */
[--C-:B------:R-:W-:Y:S01]  /*c990*/  IMAD.X R41, RZ, RZ, R5.reuse, P6 ;  /* 0x000000ffff297224 */ /* 0x100fe200030e0605 */
[----:B------:R-:W-:Y:S01]  /*c9a0*/  LOP3.LUT R68, R68, R69, RZ, 0x3c, !PT ;  /* 0x0000004544447212 */ /* 0x000fe200078e3cff */
[--C-:B------:R-:W-:Y:S01]  /*c9b0*/  IMAD.X R45, RZ, RZ, R5.reuse, P5 ;  /* 0x000000ffff2d7224 */ /* 0x100fe200028e0605 */
[-C--:B------:R-:W-:Y:S01]  /*c9c0*/  ISETP.GE.OR P2, PT, R14, R83.reuse, P0 ;  /* 0x000000530e00720c */ /* 0x080fe20000746670 */
[----:B------:R-:W-:Y:S01]  /*c9d0*/  IMAD.X R69, RZ, RZ, R5, P4 ;  /* 0x000000ffff457224 */ /* 0x000fe200020e0605 */
[----:B------:R-:W-:Y:S02]  /*c9e0*/  ISETP.GE.OR P0, PT, R6, R83, P0 ;  /* 0x000000530600720c */ /* 0x000fe40000706670 */
[----:B------:R-:W-:-:S02]  /*c9f0*/  IADD3 R77, P6, R4, 0xc000, RZ ;  /* 0x0000c000044d7810 */ /* 0x000fc40007fde0ff */
[C---:B------:R-:W-:Y:S02]  /*ca00*/  IADD3 R73, P5, R4.reuse, 0xd000, RZ ;  /* 0x0000d00004497810 */ /* 0x040fe40007fbe0ff */
[C---:B------:R-:W-:Y:S02]  /*ca10*/  IADD3 R65, P4, R4.reuse, 0xe000, RZ ;  /* 0x0000e00004417810 */ /* 0x040fe40007f9e0ff */
[----:B------:R-:W-:Y:S02]  /*ca20*/  LOP3.LUT R9, R4, 0x380, RZ, 0xc0, !PT ;  /* 0x0000038004097812 */ /* 0x000fe400078ec0ff */
[----:B------:R-:W-:Y:S01]  /*ca30*/  LOP3.LUT R76, R77, 0x380, RZ, 0xc0, !PT ;  /* 0x000003804d4c7812 */ /* 0x000fe200078ec0ff */
[----:B-1----:R-:W-:Y:S01]  /*ca40*/  @!P2 ST.E desc[UR20][R20.64], R2 ;  /* 0x000000021400a985 */ /* 0x002fe2000c101914 */
[----:B------:R-:W-:Y:S02]  /*ca50*/  LOP3.LUT R72, R73, 0x380, RZ, 0xc0, !PT ;  /* 0x0000038049487812 */ /* 0x000fe400078ec0ff */
[----:B------:R-:W-:Y:S01]  /*ca60*/  LOP3.LUT R64, R65, 0x380, RZ, 0xc0, !PT ;  /* 0x0000038041407812 */ /* 0x000fe200078ec0ff */
[----:B------:R-:W-:Y:S01]  /*ca70*/  UIMAD UR7, UR4, UR13, UR7 ;  /* 0x0000000d040772a4 */ /* 0x000fe2000f8e0207 */
[----:B------:R-:W-:Y:S01]  /*ca80*/  SHF.R.U64 R9, R9, 0x3, RZ ;  /* 0x0000000309097819 */ /* 0x000fe200000012ff */
[----:B--2---:R1:W-:Y:S01]  /*ca90*/  @!P0 ST.E desc[UR20][R54.64], R0 ;  /* 0x0000000036008985 */ /* 0x0043e2000c101914 */
[----:B------:R-:W-:-:S02]  /*caa0*/  SHF.R.U64 R76, R76, 0x3, RZ ;  /* 0x000000034c4c7819 */ /* 0x000fc400000012ff */
[----:B------:R-:W-:Y:S02]  /*cab0*/  SHF.R.U64 R72, R72, 0x3, RZ ;  /* 0x0000000348487819 */ /* 0x000fe400000012ff */
[----:B------:R-:W-:Y:S01]  /*cac0*/  SHF.R.U64 R64, R64, 0x3, RZ ;  /* 0x0000000340407819 */ /* 0x000fe200000012ff */
[----:B------:R-:W-:Y:S01]  /*cad0*/  UIADD3 UR9, UR9, UR7, URZ ;  /* 0x0000000709097290 */ /* 0x000fe2000fffe03f */
[----:B------:R-:W-:Y:S01]  /*cae0*/  LOP3.LUT R4, R9, R4, RZ, 0x3c, !PT ;  /* 0x0000000409047212 */ /* 0x000fe200078e3cff */
[----:B------:R-:W-:Y:S01]  /*caf0*/  UIMAD UR4, UR14, UR10, URZ ;  /* 0x0000000a0e0472a4 */ /* 0x000fe2000f8e023f */
[----:B------:R-:W-:Y:S01]  /*cb00*/  LOP3.LUT R76, R76, R77, RZ, 0x3c, !PT ;  /* 0x0000004d4c4c7212 */ /* 0x000fe200078e3cff */
[--C-:B------:R-:W-:Y:S01]  /*cb10*/  IMAD.X R77, RZ, RZ, R5.reuse, P6 ;  /* 0x000000ffff4d7224 */ /* 0x100fe200030e0605 */
[----:B------:R-:W-:Y:S01]  /*cb20*/  LOP3.LUT R72, R72, R73, RZ, 0x3c, !PT ;  /* 0x0000004948487212 */ /* 0x000fe200078e3cff */
[--C-:B------:R-:W-:Y:S01]  /*cb30*/  IMAD.X R73, RZ, RZ, R5.reuse, P5 ;  /* 0x000000ffff497224 */ /* 0x100fe200028e0605 */
[----:B------:R-:W-:Y:S01]  /*cb40*/  LOP3.LUT R64, R64, R65, RZ, 0x3c, !PT ;  /* 0x0000004140407212 */ /* 0x000fe200078e3cff */
[----:B------:R-:W-:Y:S01]  /*cb50*/  IMAD.X R65, RZ, RZ, R5, P4 ;  /* 0x000000ffff417224 */ /* 0x000fe200020e0605 */
[----:B------:R2:W5:Y:S01]  /*cb60*/  LD.E.128 R8, desc[UR20][R4.64] ;  /* 0x0000001404087980 */ /* 0x000562000c101d00 */
[----:B-1----:R-:W-:Y:S01]  /*cb70*/  IMAD R0, R213, 0x20, R217 ;  /* 0x00000020d5007824 */ /* 0x002fe200078e02d9 */
[----:B------:R-:W-:-:S02]  /*cb80*/  UIMAD UR4, UR18, UR11, UR4 ;  /* 0x0000000b120472a4 */ /* 0x000fc4000f8e0204 */
[----:B------:R-:W-:Y:S01]  /*cb90*/  UIMAD.WIDE.U32 UR8, UR18, UR10, UR8 ;  /* 0x0000000a120872a5 */ /* 0x000fe2000f8e0008 */
[----:B------:R-:W5:Y:S02]  /*cba0*/  LD.E.128 R12, desc[UR20][R12.64] ;  /* 0x000000140c0c7980 */ /* 0x000f64000c101d00 */
[----:B------:R-:W-:Y:S02]  /*cbb0*/  ULDC.64 UR10, c[0x0][0xaf0] ;  /* 0x0002bc00000a7ab9 */ /* 0x000fe40000000a00 */
[----:B------:R-:W5:Y:S01]  /*cbc0*/  LD.E.128 R24, desc[UR20][R24.64] ;  /* 0x0000001418187980 */ /* 0x000f62000c101d00 */
[----:B--2---:R-:W-:-:S03]  /*cbd0*/  IMAD.U32 R5, RZ, RZ, UR17 ;  /* 0x00000011ff057e24 */ /* 0x004fc6000f8e00ff */
[----:B------:R-:W5:Y:S01]  /*cbe0*/  LD.E.128 R28, desc[UR20][R28.64] ;  /* 0x000000141c1c7980 */ /* 0x000f62000c101d00 */
[----:B------:R-:W-:Y:S01]  /*cbf0*/  IMAD R4, R5, 0x80, R0 ;  /* 0x0000008005047824 */ /* 0x000fe200078e0200 */
[----:B------:R-:W-:Y:S02]  /*cc00*/  UIADD3 UR9, UR9, UR4, URZ ;  /* 0x0000000409097290 */ /* 0x000fe4000fffe03f */
[----:B------:R-:W5:Y:S01]  /*cc10*/  LD.E.128 R32, desc[UR20][R32.64] ;  /* 0x0000001420207980 */ /* 0x000f62000c101d00 */
[----:B---3--:R-:W-:Y:S01]  /*cc20*/  @P1 IMAD.HI.U32 R0, R4, R3, RZ ;  /* 0x0000000304001227 */ /* 0x008fe200078e00ff */
[----:B------:R-:W-:Y:S01]  /*cc30*/  UIMAD UR4, UR16, UR10, URZ ;  /* 0x0000000a100472a4 */ /* 0x000fe2000f8e023f */
[----:B------:R-:W-:Y:S01]  /*cc40*/  MOV R5, R4 ;  /* 0x0000000400057202 */ /* 0x000fe20000000f00 */
[----:B------:R-:W-:Y:S01]  /*cc50*/  UIMAD.WIDE.U32 UR8, UR15, UR10, UR8 ;  /* 0x0000000a0f0872a5 */ /* 0x000fe2000f8e0008 */
[----:B------:R-:W5:Y:S01]  /*cc60*/  LD.E.128 R36, desc[UR20][R36.64] ;  /* 0x0000001424247980 */ /* 0x000f62000c101d00 */
[----:B0-----:R-:W-:Y:S01]  /*cc70*/  @P1 SHF.R.U32.HI R5, RZ, R19, R0 ;  /* 0x00000013ff051219 */ /* 0x001fe20000011600 */
[----:B------:R-:W-:-:S02]  /*cc80*/  UIMAD UR4, UR15, UR11, UR4 ;  /* 0x0000000b0f0472a4 */ /* 0x000fc4000f8e0204 */
[----:B------:R-:W5:Y:S01]  /*cc90*/  LD.E.128 R40, desc[UR20][R40.64] ;  /* 0x0000001428287980 */ /* 0x000f62000c101d00 */
[--C-:B------:R-:W-:Y:S01]  /*cca0*/  SHF.R.S32.HI R0, RZ, 0x1f, R5.reuse ;  /* 0x0000001fff007819 */ /* 0x100fe20000011405 */
[----:B------:R-:W-:Y:S01]  /*ccb0*/  UIADD3 UR4, UR9, UR4, URZ ;  /* 0x0000000409047290 */ /* 0x000fe2000fffe03f */
[----:B------:R-:W-:Y:S01]  /*ccc0*/  IMAD.MOV R19, RZ, RZ, -R5 ;  /* 0x000000ffff137224 */ /* 0x000fe200078e0a05 */
[----:B------:R-:W5:Y:S01]  /*ccd0*/  LD.E.128 R44, desc[UR20][R44.64] ;  /* 0x000000142c2c7980 */ /* 0x000f62000c101d00 */
[----:B------:R-:W-:Y:S02]  /*cce0*/  IMAD.U32 R2, RZ, RZ, UR8 ;  /* 0x00000008ff027e24 */ /* 0x000fe4000f8e00ff */
[----:B------:R-:W-:Y:S01]  /*ccf0*/  IMAD.U32 R3, RZ, RZ, UR9 ;  /* 0x00000009ff037e24 */ /* 0x000fe2000f8e00ff */
[----:B------:R-:W-:Y:S01]  /*cd00*/  ULDC.64 UR8, c[0x0][0xae0] ;  /* 0x0002b80000087ab9 */ /* 0x000fe20000000a00 */
[----:B------:R-:W-:Y:S01]  /*cd10*/  IMAD R19, R80, R19, R4 ;  /* 0x0000001350137224 */ /* 0x000fe200078e0204 */
[----:B------:R-:W5:Y:S01]  /*cd20*/  LD.E.128 R68, desc[UR20][R68.64] ;  /* 0x0000001444447980 */ /* 0x000f62000c101d00 */
[----:B------:R-:W-:-:S02]  /*cd30*/  IMAD R0, R0, UR8, RZ ;  /* 0x0000000800007c24 */ /* 0x000fc4000f8e02ff */
[----:B------:R-:W-:Y:S01]  /*cd40*/  IMAD.U32 R3, RZ, RZ, UR4 ;  /* 0x00000004ff037e24 */ /* 0x000fe2000f8e00ff */
[----:B------:R-:W5:Y:S01]  /*cd50*/  LD.E.128 R48, desc[UR20][R48.64] ;  /* 0x0000001430307980 */ /* 0x000f62000c101d00 */
[C---:B------:R-:W-:Y:S01]  /*cd60*/  IMAD R21, R5.reuse, UR9, R0 ;  /* 0x0000000905157c24 */ /* 0x040fe2000f8e0200 */
[----:B------:R-:W-:Y:S02]  /*cd70*/  SHF.R.S32.HI R0, RZ, 0x1f, R19 ;  /* 0x0000001fff007819 */ /* 0x000fe40000011413 */
[----:B------:R-:W5:Y:S01]  /*cd80*/  LD.E.128 R52, desc[UR20][R52.64] ;  /* 0x0000001434347980 */ /* 0x000f62000c101d00 */
[----:B------:R-:W-:Y:S01]  /*cd90*/  IMAD.WIDE.U32 R2, R5, UR8, R2 ;  /* 0x0000000805027c25 */ /* 0x000fe2000f8e0002 */
[----:B------:R-:W-:Y:S02]  /*cda0*/  ULDC.64 UR8, c[0x0][0xad8] ;  /* 0x0002b60000087ab9 */ /* 0x000fe40000000a00 */
[----:B------:R-:W5:Y:S04]  /*cdb0*/  LD.E.128 R56, desc[UR20][R56.64] ;  /* 0x0000001438387980 */ /* 0x000f68000c101d00 */
[----:B------:R-:W5:Y:S04]  /*cdc0*/  LD.E.128 R76, desc[UR20][R76.64] ;  /* 0x000000144c4c7980 */ /* 0x000f68000c101d00 */
[----:B------:R-:W5:Y:S04]  /*cdd0*/  LD.E.128 R72, desc[UR20][R72.64] ;  /* 0x0000001448487980 */ /* 0x000f68000c101d00 */
[----:B------:R-:W5:Y:S04]  /*cde0*/  LD.E.128 R64, desc[UR20][R64.64] ;  /* 0x0000001440407980 */ /* 0x000f68000c101d00 */
[----:B------:R-:W5:Y:S01]  /*cdf0*/  LD.E.128 R60, desc[UR20][R60.64] ;  /* 0x000000143c3c7980 */ /* 0x000f62000c101d00 */
[----:B------:R-:W-:Y:S01]  /*ce00*/  IMAD.U32 R82, RZ, RZ, UR17 ;  /* 0x00000011ff527e24 */ /* 0x000fe2000f8e00ff */
[----:B------:R-:W-:Y:S01]  /*ce10*/  BSSY B1, `(.L_x_415) ;  /* 0x000002d000017945 */ /* 0x000fe20003800000 */
[----:B------:R-:W-:Y:S01]  /*ce20*/  IMAD.IADD R3, R3, 0x1, R21 ;  /* 0x0000000103037824 */ /* 0x000fe200078e0215 */
[----:B------:R-:W-:Y:S01]  /*ce30*/  @!PT LDS RZ, [RZ] ;  /* 0x00000000fffff984 */ /* 0x000fe20000000800 */
[----:B------:R-:W-:Y:S01]  /*ce40*/  @!PT LDS RZ, [RZ] ;  /* 0x00000000fffff984 */ /* 0x000fe20000000800 */
[----:B------:R-:W-:Y:S01]  /*ce50*/  @!PT LDS RZ, [RZ] ;  /* 0x00000000fffff984 */ /* 0x000fe20000000800 */
[----:B------:R-:W-:Y:S01]  /*ce60*/  @!PT LDS RZ, [RZ] ;  /* 0x00000000fffff984 */ /* 0x000fe20000000800 */
[----:B------:R0:W-:Y:S06]  /*ce70*/  MEMBAR.ALL.CTA ;  /* 0x0000000000007992 */ /* 0x0001ec0000008000 */
[----:B0-----:R-:W0:Y:S01]  /*ce80*/  FENCE.VIEW.ASYNC.S ;  /* 0x00000000000073c6 */ /* 0x001e220000000000 */
[----:B------:R-:W-:-:S02]  /*ce90*/  IMAD R4, R0, UR8, RZ ;  /* 0x0000000800047c24 */ /* 0x000fc4000f8e02ff */
[----:B------:R-:W-:Y:S02]  /*cea0*/  IMAD R82, R82, 0x80, R217 ;  /* 0x0000008052527824 */ /* 0x000fe400078e02d9 */
[C---:B------:R-:W-:Y:S02]  /*ceb0*/  IMAD R5, R19.reuse, UR9, R4 ;  /* 0x0000000913057c24 */ /* 0x040fe4000f8e0204 */
[----:B------:R-:W-:Y:S01]  /*cec0*/  IMAD.WIDE.U32 R2, R19, UR8, R2 ;  /* 0x0000000813027c25 */ /* 0x000fe2000f8e0002 */
[----:B------:R-:W-:Y:S01]  /*ced0*/  ISETP.GE.AND P2, PT, R82, R83, PT ;  /* 0x000000535200720c */ /* 0x000fe20003f46270 */
[----:B------:R-:W-:Y:S02]  /*cee0*/  ULDC.64 UR8, c[0x0][0xa80] ;  /* 0x0002a00000087ab9 */ /* 0x000fe40000000a00 */
[----:B------:R-:W-:Y:S01]  /*cef0*/  IMAD.IADD R3, R3, 0x1, R5 ;  /* 0x0000000103037824 */ /* 0x000fe200078e0205 */
[----:B------:R-:W-:Y:S01]  /*cf00*/  LEA R6, P3, R2, UR8, 0x1 ;  /* 0x0000000802067c11 */ /* 0x000fe2000f8608ff */
[----:B------:R-:W-:-:S02]  /*cf10*/  VIADD R152, R152, 0x38820 ;  /* 0x0003882098987836 */ /* 0x000fc40000000000 */
[----:B------:R-:W-:Y:S01]  /*cf20*/  VIADD R0, R82, 0x20 ;  /* 0x0000002052007836 */ /* 0x000fe20000000000 */
[----:B------:R-:W-:Y:S01]  /*cf30*/  LEA.HI.X R19, R2, UR9, R3, 0x1, P3 ;  /* 0x0000000902137c11 */ /* 0x000fe200098f0c03 */
[----:B0-----:R0:W1:Y:S01]  /*cf40*/  SHFL.IDX PT, R85, R6, RZ, 0x181f ;  /* 0x00181fff06557589 */ /* 0x00106200000e0000 */
[----:B------:R-:W-:Y:S02]  /*cf50*/  PRMT R152, RZ, 0x654, R152 ;  /* 0x00000654ff987816 */ /* 0x000fe40000000098 */
[-C--:B------:R-:W-:Y:S01]  /*cf60*/  ISETP.GE.AND P1, PT, R0, R83.reuse, PT ;  /* 0x000000530000720c */ /* 0x080fe20003f26270 */
[----:B------:R-:W-:Y:S01]  /*cf70*/  VIADD R0, R82, 0x40 ;  /* 0x0000004052007836 */ /* 0x000fe20000000000 */
[----:B------:R0:W2:Y:S01]  /*cf80*/  SHFL.IDX PT, R81, R19, RZ, 0x181f ;  /* 0x00181fff13517589 */ /* 0x0000a200000e0000 */
[----:B------:R0:W-:Y:S03]  /*cf90*/  SYNCS.ARRIVE.TRANS64.RED.A1T0 RZ, [R152+URZ], RZ ;  /* 0x000000ff98ff79a7 */ /* 0x0001e6000810043f */
        /* <DEDUP_REMOVED lines=10> */
[----:B------:R-:W-:-:S03]  /*d040*/  @!P4 LEA R4, P6, R23, R85, 0x1 ;  /* 0x000000551704c211 */ /* 0x000fc600078c08ff */
[----:B-----5:R3:W-:Y:S01]  /*d050*/  @!P5 ST.E.128 desc[UR8][R2.64], R8 ;  /* 0x000000080200d985 */ /* 0x0207e2000c101d08 */
[----:B------:R-:W-:Y:S02]  /*d060*/  @!P4 LEA.HI.X R5, R23, R81, R229, 0x1, P6 ;  /* 0x000000511705c211 */ /* 0x000fe400030f0ce5 */
[----:B------:R-:W-:-:S03]  /*d070*/  @!P3 LEA R20, P6, R22, R85, 0x1 ;  /* 0x000000551614b211 */ /* 0x000fc600078c08ff */
[----:B------:R3:W-:Y:S01]  /*d080*/  @!P4 ST.E.128 desc[UR8][R4.64], R32 ;  /* 0x000000200400c985 */ /* 0x0007e2000c101d08 */
[----:B------:R-:W-:Y:S02]  /*d090*/  @!P3 LEA.HI.X R21, R22, R81, R228, 0x1, P6 ;  /* 0x000000511615b211 */ /* 0x000fe400030f0ce4 */
[----:B------:R-:W-:-:S03]  /*d0a0*/  @!P2 LEA R80, P6, R212, R85, 0x1 ;  /* 0x00000055d450a211 */ /* 0x000fc600078c08ff */
[----:B------:R3:W-:Y:S01]  /*d0b0*/  @!P3 ST.E.128 desc[UR8][R20.64], R68 ;  /* 0x000000441400b985 */ /* 0x0007e2000c101d08 */
[----:B------:R-:W-:-:S05]  /*d0c0*/  @!P2 LEA.HI.X R81, R212, R81, R227, 0x1, P6 ;  /* 0x00000051d451a211 */ /* 0x000fca00030f0ce3 */
[----:B------:R3:W-:Y:S04]  /*d0d0*/  @!P2 ST.E.128 desc[UR8][R80.64], R76 ;  /* 0x0000004c5000a985 */ /* 0x0007e8000c101d08 */
.L_x_416:
[----:B------:R-:W-:Y:S05]  /*d0e0*/  BSYNC B1 ;  /* 0x0000000000017941 */ /* 0x000fea0003800000 */
.L_x_415:
        /* <DEDUP_REMOVED lines=11> */
[C---:B------:R-:W-:Y:S02]  /*d1a0*/  @!P3 LEA R4, P5, R23.reuse, R9, 0x1 ;  /* 0x000000091704b211 */ /* 0x040fe400078a08ff */
[----:B----4-:R-:W-:Y:S02]  /*d1b0*/  @!P4 LEA.HI.X R3, R18, R11, R230, 0x1, P6 ;  /* 0x0000000b1203c211 */ /* 0x010fe400030f0ce6 */
[----:B------:R-:W-:Y:S02]  /*d1c0*/  @!P2 LEA R8, P6, R22, R9, 0x1 ;  /* 0x000000091608a211 */ /* 0x000fe400078c08ff */
[----:B------:R-:W-:Y:S01]  /*d1d0*/  @!P3 LEA.HI.X R5, R23, R11, R229, 0x1, P5 ;  /* 0x0000000b1705b211 */ /* 0x000fe200028f0ce5 */
[----:B------:R0:W-:Y:S01]  /*d1e0*/  @!P4 ST.E.128 desc[UR8][R2.64], R12 ;  /* 0x0000000c0200c985 */ /* 0x0001e2000c101d08 */
[----:B------:R-:W-:-:S02]  /*d1f0*/  @!P1 LEA R10, P5, R212, R9, 0x1 ;  /* 0x00000009d40a9211 */ /* 0x000fc400078a08ff */
[-C--:B------:R-:W-:Y:S01]  /*d200*/  @!P2 LEA.HI.X R9, R22, R11.reuse, R228, 0x1, P6 ;  /* 0x0000000b1609a211 */ /* 0x080fe200030f0ce4 */
[----:B------:R0:W-:Y:S01]  /*d210*/  @!P3 ST.E.128 desc[UR8][R4.64], R36 ;  /* 0x000000240400b985 */ /* 0x0001e2000c101d08 */
[----:B------:R-:W-:-:S03]  /*d220*/  @!P1 LEA.HI.X R11, R212, R11, R227, 0x1, P5 ;  /* 0x0000000bd40b9211 */ /* 0x000fc600028f0ce3 */
[----:B------:R0:W-:Y:S04]  /*d230*/  @!P2 ST.E.128 desc[UR8][R8.64], R48 ;  /* 0x000000300800a985 */ /* 0x0001e8000c101d08 */
[----:B------:R0:W-:Y:S02]  /*d240*/  @!P1 ST.E.128 desc[UR8][R10.64], R72 ;  /* 0x000000480a009985 */ /* 0x0001e4000c101d08 */
.L_x_418:
[----:B------:R-:W-:Y:S05]  /*d250*/  BSYNC B1 ;  /* 0x0000000000017941 */ /* 0x000fea0003800000 */
.L_x_417:
[----:B0---4-:R0:W4:Y:S01]  /*d260*/  SHFL.IDX PT, R11, R19, 0x2, 0x181f ;  /* 0x00581f00130b7f89 */ /* 0x01112200000e0000 */
        /* <DEDUP_REMOVED lines=10> */
[CC--:B------:R-:W-:Y:S02]  /*d310*/  @!P2 LEA R4, P5, R23.reuse, R5.reuse, 0x1 ;  /* 0x000000051704a211 */ /* 0x0c0fe400078a08ff */
[----:B------:R-:W-:Y:S02]  /*d320*/  @!P1 LEA R8, P4, R22, R5, 0x1 ;  /* 0x0000000516089211 */ /* 0x000fe400078808ff */
[----:B----4-:R-:W-:Y:S02]  /*d330*/  @!P3 LEA.HI.X R3, R18, R11, R230, 0x1, P6 ;  /* 0x0000000b1203b211 */ /* 0x010fe400030f0ce6 */
[----:B------:R-:W-:Y:S02]  /*d340*/  @!P0 LEA R10, P6, R212, R5, 0x1 ;  /* 0x00000005d40a8211 */ /* 0x000fe400078c08ff */
[-C--:B------:R-:W-:Y:S01]  /*d350*/  @!P2 LEA.HI.X R5, R23, R11.reuse, R229, 0x1, P5 ;  /* 0x0000000b1705a211 */ /* 0x080fe200028f0ce5 */
[----:B------:R0:W-:Y:S01]  /*d360*/  @!P3 ST.E.128 desc[UR8][R2.64], R24 ;  /* 0x000000180200b985 */ /* 0x0001e2000c101d08 */
[----:B------:R-:W-:-:S02]  /*d370*/  @!P1 LEA.HI.X R9, R22, R11, R228, 0x1, P4 ;  /* 0x0000000b16099211 */ /* 0x000fc400020f0ce4 */
[----:B------:R-:W-:Y:S01]  /*d380*/  @!P0 LEA.HI.X R11, R212, R11, R227, 0x1, P6 ;  /* 0x0000000bd40b8211 */ /* 0x000fe200030f0ce3 */
[----:B------:R0:W-:Y:S04]  /*d390*/  @!P2 ST.E.128 desc[UR8][R4.64], R40 ;  /* 0x000000280400a985 */ /* 0x0001e8000c101d08 */
[----:B------:R0:W-:Y:S04]  /*d3a0*/  @!P1 ST.E.128 desc[UR8][R8.64], R52 ;  /* 0x0000003408009985 */ /* 0x0001e8000c101d08 */
[----:B------:R0:W-:Y:S02]  /*d3b0*/  @!P0 ST.E.128 desc[UR8][R10.64], R64 ;  /* 0x000000400a008985 */ /* 0x0001e4000c101d08 */
.L_x_420:
[----:B------:R-:W-:Y:S05]  /*d3c0*/  BSYNC B1 ;  /* 0x0000000000017941 */ /* 0x000fea0003800000 */
.L_x_419:
[----:B------:R-:W-:Y:S01]  /*d3d0*/  VIADD R0, R82, 0x60 ;  /* 0x0000006052007836 */ /* 0x000fe20000000000 */
[----:B0--3--:R-:W0:Y:S04]  /*d3e0*/  SHFL.IDX PT, R19, R19, 0x3, 0x181f ;  /* 0x00781f0013137f89 */ /* 0x009e2800000e0000 */
[----:B------:R-:W-:Y:S01]  /*d3f0*/  ISETP.GE.AND P0, PT, R0, R83, PT ;  /* 0x000000530000720c */ /* 0x000fe20003f06270 */
[----:B----4-:R3:W4:-:S12]  /*d400*/  SHFL.IDX PT, R11, R6, 0x3, 0x181f ;  /* 0x00781f00060b7f89 */ /* 0x01071800000e0000 */
[----:B---3--:R-:W-:Y:S05]  /*d410*/  @P0 BRA `(.L_x_421) ;  /* 0x0000000c00f80947 */ /* 0x008fea0003800000 */
[----:B------:R-:W-:Y:S01]  /*d420*/  ULDC UR4, c[0x0][0xac8] ;  /* 0x0002b20000047ab9 */ /* 0x000fe20000000800 */
[----:B------:R-:W-:Y:S01]  /*d430*/  ULDC.64 UR8, c[0x0][0x208] ;  /* 0x0000820000087ab9 */ /* 0x000fe20000000a00 */
[----:B------:R-:W-:Y:S02]  /*d440*/  ISETP.GE.AND P3, PT, R18, UR4, PT ;  /* 0x0000000412007c0c */ /* 0x000fe4000bf66270 */
[----:B------:R-:W-:Y:S02]  /*d450*/  ISETP.GE.AND P4, PT, R23, UR4, PT ;  /* 0x0000000417007c0c */ /* 0x000fe4000bf86270 */
[----:B------:R-:W-:-:S09]  /*d460*/  ISETP.GE.AND P5, PT, R22, UR4, PT ;  /* 0x0000000416007c0c */ /* 0x000fd2000bfa6270 */
[CC--:B----4-:R-:W-:Y:S02]  /*d470*/  @!P3 LEA R2, P0, R18.reuse, R11.reuse, 0x1 ;  /* 0x0000000b1202b211 */ /* 0x0d0fe400078008ff */
[C---:B------:R-:W-:Y:S02]  /*d480*/  @!P4 LEA R4, P1, R23.reuse, R11, 0x1 ;  /* 0x0000000b1704c211 */ /* 0x040fe400078208ff */
[----:B0-----:R-:W-:Y:S02]  /*d490*/  @!P3 LEA.HI.X R3, R18, R19, R230, 0x1, P0 ;  /* 0x000000131203b211 */ /* 0x001fe400000f0ce6 */
[----:B------:R-:W-:Y:S02]  /*d4a0*/  ISETP.GE.AND P0, PT, R212, UR4, PT ;  /* 0x00000004d4007c0c */ /* 0x000fe4000bf06270 */
[----:B------:R-:W-:Y:S01]  /*d4b0*/  @!P5 LEA R8, P2, R22, R11, 0x1 ;  /* 0x0000000b1608d211 */ /* 0x000fe200078408ff */
[----:B------:R3:W-:Y:S01]  /*d4c0*/  @!P3 ST.E.128 desc[UR8][R2.64], R28 ;  /* 0x0000001c0200b985 */ /* 0x0007e2000c101d08 */
[----:B------:R-:W-:-:S02]  /*d4d0*/  @!P4 LEA.HI.X R5, R23, R19, R229, 0x1, P1 ;  /* 0x000000131705c211 */ /* 0x000fc400008f0ce5 */
[----:B------:R-:W-:-:S03]  /*d4e0*/  @!P5 LEA.HI.X R9, R22, R19, R228, 0x1, P2 ;  /* 0x000000131609d211 */ /* 0x000fc600010f0ce4 */
[----:B------:R3:W-:Y:S04]  /*d4f0*/  @!P4 ST.E.128 desc[UR8][R4.64], R44 ;  /* 0x0000002c0400c985 */ /* 0x0007e8000c101d08 */
[----:B------:R3:W-:Y:S01]  /*d500*/  @!P5 ST.E.128 desc[UR8][R8.64], R56 ;  /* 0x000000380800d985 */ /* 0x0007e2000c101d08 */
[----:B------:R-:W-:Y:S05]  /*d510*/  @P0 BRA `(.L_x_421) ;  /* 0x0000000c00b80947 */ /* 0x000fea0003800000 */
[----:B---3--:R-:W-:Y:S01]  /*d520*/  LEA R2, P0, R212, R11, 0x1 ;  /* 0x0000000bd4027211 */ /* 0x008fe200078008ff */
[----:B------:R-:W-:-:S03]  /*d530*/  ULDC.64 UR8, c[0x0][0x208] ;  /* 0x0000820000087ab9 */ /* 0x000fc60000000a00 */
[----:B------:R-:W-:-:S05]  /*d540*/  LEA.HI.X R3, R212, R19, R227, 0x1, P0 ;  /* 0x00000013d4037211 */ /* 0x000fca00000f0ce3 */
[----:B------:R0:W-:Y:S01]  /*d550*/  ST.E.128 desc[UR8][R2.64], R60 ;  /* 0x0000003c02007985 */ /* 0x0001e2000c101d08 */
[----:B------:R-:W-:Y:S05]  /*d560*/  BRA `(.L_x_421) ;  /* 0x0000000c00a47947 */ /* 0x000fea0003800000 */
.L_x_413:
[----:B------:R-:W-:Y:S01]  /*d570*/  ULDC.64 UR8, c[0x0][0xc00] ;  /* 0x0003000000087ab9 */ /* 0x000fe20000000a00 */
[----:B------:R-:W-:Y:S01]  /*d580*/  R2UR UR4, R216 ;  /* 0x00000000d80472ca */ /* 0x000fe200000e0000 */
[----:B------:R-:W-:Y:S01]  /*d590*/  UISETP.NE.U32.AND UP0, UPT, UR8, URZ, UPT ;  /* 0x0000003f0800728c */ /* 0x000fe2000bf05070 */
[----:B------:R-:W0:Y:S01]  /*d5a0*/  LDC R13, c[0x0][0xbe8] ;  /* 0x0002fa00ff0d7b82 */ /* 0x000e220000000800 */
[----:B------:R-:W-:Y:S01]  /*d5b0*/  ULDC.64 UR10, c[0x0][0x208] ;  /* 0x00008200000a7ab9 */ /* 0x000fe20000000a00 */
[----:B------:R-:W-:Y:S01]  /*d5c0*/  R2UR UR7, R215 ;  /* 0x00000000d70772ca */ /* 0x000fe200000e0000 */
[----:B------:R-:W-:-:S03]  /*d5d0*/  UISETP.NE.AND.EX UP0, UPT, UR9, URZ, UPT, UP0 ;  /* 0x0000003f0900728c */ /* 0x000fc6000bf05300 */
[----:B------:R-:W-:-:S03]  /*d5e0*/  ULDC.64 UR8, c[0x0][0xc00] ;  /* 0x0003000000087ab9 */ /* 0x000fc60000000a00 */
[----:B------:R-:W-:Y:S02]  /*d5f0*/  PLOP3.LUT P2, PT, PT, PT, UP0, 0x80, 0x0 ;  /* 0x000000000000781c */ /* 0x000fe40003f4f008 */
[----:B------:R-:W-:-:S06]  /*d600*/  UIMAD.WIDE UR8, UR4, 0x4, UR8 ;  /* 0x00000004040878a5 */ /* 0x000fcc000f8e0208 */
[----:B------:R-:W-:Y:S02]  /*d610*/  IMAD.U32 R2, RZ, RZ, UR8 ;  /* 0x00000008ff027e24 */ /* 0x000fe4000f8e00ff */
[----:B------:R-:W-:Y:S01]  /*d620*/  IMAD.U32 R3, RZ, RZ, UR9 ;  /* 0x00000009ff037e24 */ /* 0x000fe2000f8e00ff */
[----:B------:R-:W-:-:S04]  /*d630*/  ULDC.64 UR8, c[0x0][0xc08] ;  /* 0x0003020000087ab9 */ /* 0x000fc80000000a00 */
[----:B------:R-:W2:Y:S01]  /*d640*/  @P2 LDG.E R6, desc[UR10][R2.64] ;  /* 0x0000000a02062981 */ /* 0x000ea2000c1e1900 */
[----:B------:R-:W-:Y:S01]  /*d650*/  UISETP.NE.U32.AND UP1, UPT, UR8, URZ, UPT ;  /* 0x0000003f0800728c */ /* 0x000fe2000bf25070 */
[----:B0-----:R-:W-:-:S03]  /*d660*/  ISETP.NE.AND P0, PT, R13, 0x1, PT ;  /* 0x000000010d00780c */ /* 0x001fc60003f05270 */
[----:B------:R-:W-:-:S06]  /*d670*/  UISETP.NE.AND.EX UP1, UPT, UR9, URZ, UPT, UP1 ;  /* 0x0000003f0900728c */ /* 0x000fcc000bf25310 */
[----:B------:R-:W-:-:S04]  /*d680*/  PLOP3.LUT P3, PT, PT, PT, UP1, 0x80, 0x0 ;  /* 0x000000000000781c */ /* 0x000fc80003f6f018 */
[----:B------:R-:W0:Y:S01]  /*d690*/  @P0 LDC R11, c[0x0][0xbec] ;  /* 0x0002fb00ff0b0b82 */ /* 0x000e220000000800 */
[----:B------:R-:W-:Y:S02]  /*d6a0*/  @UP1 ULDC.64 UR8, c[0x0][0xc08] ;  /* 0x0003020000081ab9 */ /* 0x000fe40000000a00 */
[----:B------:R-:W-:-:S03]  /*d6b0*/  @UP1 UIMAD.WIDE UR8, UR4, 0x4, UR8 ;  /* 0x00000004040818a5 */ /* 0x000fc6000f8e0208 */
[----:B------:R-:W-:Y:S02]  /*d6c0*/  ULDC UR4, c[0x0][0xa88] ;  /* 0x0002a20000047ab9 */ /* 0x000fe40000000800 */
[----:B------:R-:W-:Y:S01]  /*d6d0*/  IMAD.U32 R0, RZ, RZ, UR4 ;  /* 0x00000004ff007e24 */ /* 0x000fe2000f8e00ff */
[----:B------:R-:W-:Y:S01]  /*d6e0*/  UMOV UR4, URZ ;  /* 0x0000003f00047c82 */ /* 0x000fe20008000000 */
[----:B------:R-:W-:Y:S02]  /*d6f0*/  IMAD.U32 R4, RZ, RZ, UR8 ;  /* 0x00000008ff047e24 */ /* 0x000fe4000f8e00ff */
[----:B------:R-:W-:Y:S01]  /*d700*/  IMAD.U32 R5, RZ, RZ, UR9 ;  /* 0x00000009ff057e24 */ /* 0x000fe2000f8e00ff */
[----:B------:R-:W-:-:S04]  /*d710*/  ISETP.GE.AND P1, PT, R231, 0x80, PT ;  /* 0x00000080e700780c */ /* 0x000fc80003f26270 */
[----:B------:R1:W5:Y:S01]  /*d720*/  @P3 LDG.E R0, desc[UR10][R4.64] ;  /* 0x0000000a04003981 */ /* 0x000362000c1e1900 */
[----:B------:R-:W-:Y:S01]  /*d730*/  USHF.R.S32.HI UR11, URZ, 0x1f, UR7 ;  /* 0x0000001f3f0b7899 */ /* 0x000fe20008011407 */
[----:B--2---:R-:W-:-:S13]  /*d740*/  @P2 R2UR UR4, R6 ;  /* 0x00000000060422ca */ /* 0x004fda00000e0000 */
[----:B------:R-:W-:Y:S01]  /*d750*/  USHF.R.S32.HI UR10, URZ, 0x1f, UR4 ;  /* 0x0000001f3f0a7899 */ /* 0x000fe20008011404 */
[----:B01----:R-:W-:Y:S11]  /*d760*/  @P3 BRA `(.L_x_422) ;  /* 0x0000000000143947 */ /* 0x003ff60003800000 */
[----:B------:R-:W-:Y:S05]  /*d770*/  @!P2 BRA `(.L_x_422) ;  /* 0x000000000010a947 */ /* 0x000fea0003800000 */
[----:B------:R-:W-:Y:S02]  /*d780*/  ULDC.64 UR8, c[0x0][0x208] ;  /* 0x0000820000087ab9 */ /* 0x000fe40000000a00 */
[----:B------:R-:W2:Y:S04]  /*d790*/  LDG.E R5, desc[UR8][R2.64] ;  /* 0x0000000802057981 */ /* 0x000ea8000c1e1900 */
[----:B-----5:R-:W2:Y:S02]  /*d7a0*/  LDG.E R0, desc[UR8][R2.64+0x4] ;  /* 0x0000040802007981 */ /* 0x020ea4000c1e1900 */
[----:B--2---:R-:W-:-:S07]  /*d7b0*/  IMAD.IADD R0, R0, 0x1, -R5 ;  /* 0x0000000100007824 */ /* 0x004fce00078e0a05 */
.L_x_422:
[----:B------:R-:W-:Y:S01]  /*d7c0*/  R2UR UR8, R216 ;  /* 0x00000000d80872ca */ /* 0x000fe200000e0000 */
[----:B------:R-:W-:Y:S01]  /*d7d0*/  BSSY B1, `(.L_x_423) ;  /* 0x0000032000017945 */ /* 0x000fe20003800000 */
[----:B------:R-:W-:-:S11]  /*d7e0*/  R2UR UR7, R219 ;  /* 0x00000000db0772ca */ /* 0x000fd600000e0000 */
[----:B------:R-:W-:Y:S02]  /*d7f0*/  USEL UR12, UR8, URZ, !UP0 ;  /* 0x0000003f080c7287 */ /* 0x000fe4000c000000 */
[----:B------:R-:W-:Y:S01]  /*d800*/  USEL UR13, UR7, URZ, !UP0 ;  /* 0x0000003f070d7287 */ /* 0x000fe2000c000000 */
[----:B------:R-:W-:Y:S11]  /*d810*/  @P1 BRA `(.L_x_424) ;  /* 0x0000000000b41947 */ /* 0x000ff60003800000 */
[----:B------:R-:W0:Y:S01]  /*d820*/  S2R R3, SR_TID.X ;  /* 0x0000000000037919 */ /* 0x000e220000002100 */
[----:B------:R-:W1:Y:S01]  /*d830*/  LDC R9, c[0x0][0xbe8] ;  /* 0x0002fa00ff097b82 */ /* 0x000e620000000800 */
[----:B------:R-:W-:-:S13]  /*d840*/  R2UR UR7, R214 ;  /* 0x00000000d60772ca */ /* 0x000fda00000e0000 */
[----:B------:R-:W-:-:S04]  /*d850*/  IMAD.U32 R2, RZ, RZ, UR7 ;  /* 0x00000007ff027e24 */ /* 0x000fc8000f8e00ff */
[----:B0-----:R-:W-:Y:S02]  /*d860*/  IMAD R2, R2, 0x80, R3 ;  /* 0x0000008002027824 */ /* 0x001fe400078e0203 */
[----:B-1---5:R-:W-:Y:S02]  /*d870*/  IMAD R3, R0, R9, RZ ;  /* 0x0000000900037224 */ /* 0x022fe400078e02ff */
[----:B------:R-:W-:-:S05]  /*d880*/  VIADD R4, R2, 0xffffff80 ;  /* 0xffffff8002047836 */ /* 0x000fca0000000000 */
[----:B------:R-:W-:-:S13]  /*d890*/  ISETP.GE.AND P1, PT, R4, R3, PT ;  /* 0x000000030400720c */ /* 0x000fda0003f26270 */
[----:B------:R-:W-:Y:S05]  /*d8a0*/  @P1 BRA `(.L_x_424) ;  /* 0x0000000000901947 */ /* 0x000fea0003800000 */
[----:B------:R-:W-:Y:S01]  /*d8b0*/  ISETP.NE.AND P1, PT, R9, 0x1, PT ;  /* 0x000000010900780c */ /* 0x000fe20003f25270 */
[----:B------:R-:W-:Y:S01]  /*d8c0*/  ULDC.64 UR14, c[0x0][0xb90] ;  /* 0x0002e400000e7ab9 */ /* 0x000fe20000000a00 */
[----:B------:R-:W-:Y:S01]  /*d8d0*/  R2UR UR16, R215 ;  /* 0x00000000d71072ca */ /* 0x000fe200000e0000 */
[----:B------:R-:W-:Y:S01]  /*d8e0*/  UIMAD UR7, UR11, UR14, URZ ;  /* 0x0000000e0b0772a4 */ /* 0x000fe2000f8e023f */
[----:B------:R-:W-:Y:S01]  /*d8f0*/  IMAD.MOV.U32 R2, RZ, RZ, R4 ;  /* 0x000000ffff027224 */ /* 0x000fe200078e0004 */
[----:B------:R-:W-:Y:S01]  /*d900*/  UMOV UR8, UR4 ;  /* 0x0000000400087c82 */ /* 0x000fe20008000000 */
[----:B------:R-:W-:-:S07]  /*d910*/  UMOV UR9, UR10 ;  /* 0x0000000a00097c82 */ /* 0x000fce0008000000 */
[----:B------:R-:W0:Y:S02]  /*d920*/  @P1 LDC R3, c[0x0][0xbec] ;  /* 0x0002fb00ff031b82 */ /* 0x000e240000000800 */
[----:B------:R-:W-:Y:S02]  /*d930*/  UIMAD.WIDE.U32 UR8, UR16, UR14, UR8 ;  /* 0x0000000e100872a5 */ /* 0x000fe4000f8e0008 */
[----:B------:R-:W-:-:S03]  /*d940*/  UIMAD UR7, UR16, UR15, UR7 ;  /* 0x0000000f100772a4 */ /* 0x000fc6000f8e0207 */
[----:B------:R-:W-:Y:S01]  /*d950*/  ULDC.64 UR14, c[0x0][0xb98] ;  /* 0x0002e600000e7ab9 */ /* 0x000fe20000000a00 */
[----:B------:R-:W1:Y:S01]  /*d960*/  @P1 LDC R6, c[0x0][0xbf0] ;  /* 0x0002fc00ff061b82 */ /* 0x000e620000000800 */
[----:B------:R-:W-:Y:S02]  /*d970*/  UIADD3 UR9, UR9, UR7, URZ ;  /* 0x0000000709097290 */ /* 0x000fe4000fffe03f */
[----:B------:R-:W-:Y:S02]  /*d980*/  UIMAD UR7, UR13, UR14, URZ ;  /* 0x0000000e0d0772a4 */ /* 0x000fe4000f8e023f */
[----:B------:R-:W-:Y:S02]  /*d990*/  UIMAD.WIDE.U32 UR8, UR12, UR14, UR8 ;  /* 0x0000000e0c0872a5 */ /* 0x000fe4000f8e0008 */
[----:B------:R-:W-:Y:S01]  /*d9a0*/  UIMAD UR7, UR12, UR15, UR7 ;  /* 0x0000000f0c0772a4 */ /* 0x000fe2000f8e0207 */
[----:B------:R-:W-:Y:S02]  /*d9b0*/  ULDC.64 UR16, c[0x0][0x208] ;  /* 0x0000820000107ab9 */ /* 0x000fe40000000a00 */
[----:B------:R-:W-:Y:S01]  /*d9c0*/  ULDC.64 UR14, c[0x0][0xb88] ;  /* 0x0002e200000e7ab9 */ /* 0x000fe20000000a00 */
[----:B0-----:R-:W-:-:S05]  /*d9d0*/  @P1 IMAD.HI.U32 R3, R4, R3, RZ ;  /* 0x0000000304031227 */ /* 0x001fca00078e00ff */
[----:B-1----:R-:W-:Y:S01]  /*d9e0*/  @P1 SHF.R.U32.HI R2, RZ, R6, R3 ;  /* 0x00000006ff021219 */ /* 0x002fe20000011603 */
[----:B------:R-:W-:-:S03]  /*d9f0*/  IMAD.U32 R6, RZ, RZ, UR7 ;  /* 0x00000007ff067e24 */ /* 0x000fc6000f8e00ff */
[--C-:B------:R-:W-:Y:S01]  /*da00*/  SHF.R.S32.HI R3, RZ, 0x1f, R2.reuse ;  /* 0x0000001fff037819 */ /* 0x100fe20000011402 */
[----:B------:R-:W-:Y:S01]  /*da10*/  IMAD.MOV R5, RZ, RZ, -R2 ;  /* 0x000000ffff057224 */ /* 0x000fe200078e0a02 */
[----:B------:R-:W-:-:S03]  /*da20*/  IADD3 R2, P1, R2, UR8, RZ ;  /* 0x0000000802027c10 */ /* 0x000fc6000ff3e0ff */
[----:B------:R-:W-:Y:S01]  /*da30*/  IMAD R5, R9, R5, R4 ;  /* 0x0000000509057224 */ /* 0x000fe200078e0204 */
[----:B------:R-:W-:Y:S01]  /*da40*/  IADD3.X R3, R3, UR9, R6, P1, !PT ;  /* 0x0000000903037c10 */ /* 0x000fe20008ffe406 */
[----:B------:R-:W-:-:S03]  /*da50*/  ULDC.64 UR8, c[0x0][0xb50] ;  /* 0x0002d40000087ab9 */ /* 0x000fc60000000a00 */
[----:B------:R-:W-:Y:S01]  /*da60*/  SHF.R.S32.HI R4, RZ, 0x1f, R5 ;  /* 0x0000001fff047819 */ /* 0x000fe20000011405 */
[----:B------:R-:W-:-:S04]  /*da70*/  IMAD.WIDE.U32 R2, R5, UR14, R2 ;  /* 0x0000000e05027c25 */ /* 0x000fc8000f8e0002 */
[----:B------:R-:W-:-:S04]  /*da80*/  IMAD R4, R4, UR14, RZ ;  /* 0x0000000e04047c24 */ /* 0x000fc8000f8e02ff */
[----:B------:R-:W-:Y:S01]  /*da90*/  IMAD R9, R5, UR15, R4 ;  /* 0x0000000f05097c24 */ /* 0x000fe2000f8e0204 */
[----:B------:R-:W-:-:S03]  /*daa0*/  LEA R4, P1, R2, UR8, 0x2 ;  /* 0x0000000802047c11 */ /* 0x000fc6000f8210ff */
[----:B------:R-:W-:-:S05]  /*dab0*/  IMAD.IADD R3, R3, 0x1, R9 ;  /* 0x0000000103037824 */ /* 0x000fca00078e0209 */
[----:B------:R-:W-:Y:S01]  /*dac0*/  LEA.HI.X R5, R2, UR9, R3, 0x2, P1 ;  /* 0x0000000902057c11 */ /* 0x000fe200088f1403 */
[----:B------:R-:W-:-:S05]  /*dad0*/  IMAD.MOV.U32 R3, RZ, RZ, -0x800000 ;  /* 0xff800000ff037424 */ /* 0x000fca00078e00ff */
[----:B------:R0:W-:Y:S02]  /*dae0*/  STG.E desc[UR16][R4.64], R3 ;  /* 0x0000000304007986 */ /* 0x0001e4000c101910 */
.L_x_424:
[----:B------:R-:W-:Y:S05]  /*daf0*/  BSYNC B1 ;  /* 0x0000000000017941 */ /* 0x000fea0003800000 */
.L_x_423:
[----:B------:R-:W-:Y:S01]  /*db00*/  R2UR UR16, R214 ;  /* 0x00000000d61072ca */ /* 0x000fe200000e0000 */
[----:B0-----:R-:W0:Y:S01]  /*db10*/  @P0 LDC R3, c[0x0][0xbf0] ;  /* 0x0002fc00ff030b82 */ /* 0x001e220000000800 */
[----:B------:R-:W-:Y:S01]  /*db20*/  ULDC.64 UR14, c[0x0][0xaa0] ;  /* 0x0002a800000e7ab9 */ /* 0x000fe20000000a00 */
[----:B------:R-:W-:Y:S01]  /*db30*/  R2UR UR17, R215 ;  /* 0x00000000d71172ca */ /* 0x000fe200000e0000 */
[----:B------:R-:W-:Y:S01]  /*db40*/  UIMAD UR7, UR10, UR14, URZ ;  /* 0x0000000e0a0772a4 */ /* 0x000fe2000f8e023f */
[----:B------:R-:W-:Y:S01]  /*db50*/  IMAD R2, R213, 0x20, R217 ;  /* 0x00000020d5027824 */ /* 0x000fe200078e02d9 */
[----:B------:R-:W-:Y:S01]  /*db60*/  UIMAD.WIDE.U32 UR8, UR4, UR14, URZ ;  /* 0x0000000e040872a5 */ /* 0x000fe2000f8e003f */
[----:B------:R-:W-:Y:S01]  /*db70*/  BSSY B1, `(.L_x_425) ;  /* 0x0000043000017945 */ /* 0x000fe20003800000 */
[----:B------:R-:W-:-:S03]  /*db80*/  UIMAD UR7, UR4, UR15, UR7 ;  /* 0x0000000f040772a4 */ /* 0x000fc6000f8e0207 */
[----:B------:R-:W-:Y:S01]  /*db90*/  ULDC.64 UR14, c[0x0][0xae8] ;  /* 0x0002ba00000e7ab9 */ /* 0x000fe20000000a00 */
[----:B------:R-:W-:Y:S01]  /*dba0*/  UIADD3 UR9, UR9, UR7, URZ ;  /* 0x0000000709097290 */ /* 0x000fe2000fffe03f */
[----:B------:R-:W-:Y:S01]  /*dbb0*/  IMAD.U32 R5, RZ, RZ, UR16 ;  /* 0x00000010ff057e24 */ /* 0x000fe2000f8e00ff */
[----:B------:R-:W-:Y:S02]  /*dbc0*/  UIMAD UR4, UR11, UR14, URZ ;  /* 0x0000000e0b0472a4 */ /* 0x000fe4000f8e023f */
[----:B------:R-:W-:Y:S01]  /*dbd0*/  UIMAD.WIDE.U32 UR8, UR17, UR14, UR8 ;  /* 0x0000000e110872a5 */ /* 0x000fe2000f8e0008 */
[----:B------:R-:W-:Y:S01]  /*dbe0*/  IMAD R6, R5, 0x80, R2 ;  /* 0x0000008005067824 */ /* 0x000fe200078e0202 */
[----:B------:R-:W-:Y:S01]  /*dbf0*/  UIMAD UR4, UR17, UR15, UR4 ;  /* 0x0000000f110472a4 */ /* 0x000fe2000f8e0204 */
[----:B------:R-:W-:Y:S02]  /*dc00*/  ULDC.64 UR10, c[0x0][0xaf0] ;  /* 0x0002bc00000a7ab9 */ /* 0x000fe40000000a00 */
[----:B------:R-:W-:Y:S01]  /*dc10*/  @P0 IMAD.HI.U32 R2, R6, R11, RZ ;  /* 0x0000000b06020227 */ /* 0x000fe200078e00ff */
[----:B------:R-:W-:-:S02]  /*dc20*/  UIADD3 UR9, UR9, UR4, URZ ;  /* 0x0000000409097290 */ /* 0x000fc4000fffe03f */
[----:B------:R-:W-:Y:S01]  /*dc30*/  UIMAD UR4, UR13, UR10, URZ ;  /* 0x0000000a0d0472a4 */ /* 0x000fe2000f8e023f */
[----:B------:R-:W-:Y:S01]  /*dc40*/  IMAD.MOV.U32 R5, RZ, RZ, R6 ;  /* 0x000000ffff057224 */ /* 0x000fe200078e0006 */
[----:B0-----:R-:W-:Y:S01]  /*dc50*/  @P0 SHF.R.U32.HI R5, RZ, R3, R2 ;  /* 0x00000003ff050219 */ /* 0x001fe20000011602 */
[----:B------:R-:W-:Y:S02]  /*dc60*/  UIMAD.WIDE.U32 UR8, UR12, UR10, UR8 ;  /* 0x0000000a0c0872a5 */ /* 0x000fe4000f8e0008 */
[----:B------:R-:W-:Y:S01]  /*dc70*/  UIMAD UR4, UR12, UR11, UR4 ;  /* 0x0000000b0c0472a4 */ /* 0x000fe2000f8e0204 */
[--C-:B------:R-:W-:Y:S01]  /*dc80*/  SHF.R.S32.HI R2, RZ, 0x1f, R5.reuse ;  /* 0x0000001fff027819 */ /* 0x100fe20000011405 */
[----:B------:R-:W-:Y:S01]  /*dc90*/  IMAD.MOV R9, RZ, RZ, -R5 ;  /* 0x000000ffff097224 */ /* 0x000fe200078e0a05 */
[----:B------:R-:W-:Y:S01]  /*dca0*/  ULDC.64 UR10, c[0x0][0xae0] ;  /* 0x0002b800000a7ab9 */ /* 0x000fe20000000a00 */
[----:B------:R-:W-:Y:S02]  /*dcb0*/  UIADD3 UR4, UR9, UR4, URZ ;  /* 0x0000000409047290 */ /* 0x000fe4000fffe03f */
[----:B------:R-:W-:-:S02]  /*dcc0*/  IMAD.U32 R3, RZ, RZ, UR9 ;  /* 0x00000009ff037e24 */ /* 0x000fc4000f8e00ff */
[----:B------:R-:W-:Y:S02]  /*dcd0*/  IMAD R4, R2, UR10, RZ ;  /* 0x0000000a02047c24 */ /* 0x000fe4000f8e02ff */
[----:B------:R-:W-:Y:S01]  /*dce0*/  IMAD R9, R13, R9, R6 ;  /* 0x000000090d097224 */ /* 0x000fe200078e0206 */
[----:B------:R-:W-:Y:S01]  /*dcf0*/  MOV R6, UR16 ;  /* 0x0000001000067c02 */ /* 0x000fe20008000f00 */
[----:B------:R-:W-:Y:S01]  /*dd00*/  IMAD.U32 R2, RZ, RZ, UR8 ;  /* 0x00000008ff027e24 */ /* 0x000fe2000f8e00ff */
[----:B------:R-:W-:Y:S01]  /*dd10*/  ULDC.64 UR8, c[0x0][0xad8] ;  /* 0x0002b60000087ab9 */ /* 0x000fe20000000a00 */
[----:B------:R-:W-:Y:S02]  /*dd20*/  IMAD.U32 R3, RZ, RZ, UR4 ;  /* 0x00000004ff037e24 */ /* 0x000fe4000f8e00ff */
[C---:B------:R-:W-:Y:S01]  /*dd30*/  IMAD R11, R5.reuse, UR11, R4 ;  /* 0x0000000b050b7c24 */ /* 0x040fe2000f8e0204 */
[----:B------:R-:W-:Y:S01]  /*dd40*/  SHF.R.S32.HI R4, RZ, 0x1f, R9 ;  /* 0x0000001fff047819 */ /* 0x000fe20000011409 */
[----:B------:R-:W-:-:S04]  /*dd50*/  IMAD.WIDE.U32 R2, R5, UR10, R2 ;  /* 0x0000000a05027c25 */ /* 0x000fc8000f8e0002 */
[----:B------:R-:W-:Y:S02]  /*dd60*/  IMAD.IADD R3, R3, 0x1, R11 ;  /* 0x0000000103037824 */ /* 0x000fe400078e020b */
[----:B------:R-:W-:Y:S02]  /*dd70*/  IMAD R4, R4, UR8, RZ ;  /* 0x0000000804047c24 */ /* 0x000fe4000f8e02ff */
[----:B------:R-:W-:Y:S02]  /*dd80*/  IMAD R6, R6, 0x80, R217 ;  /* 0x0000008006067824 */ /* 0x000fe400078e02d9 */
[----:B-----5:R-:W-:Y:S02]  /*dd90*/  IMAD R13, R0, R13, RZ ;  /* 0x0000000d000d7224 */ /* 0x020fe400078e02ff */
[C---:B------:R-:W-:Y:S02]  /*dda0*/  IMAD R5, R9.reuse, UR9, R4 ;  /* 0x0000000909057c24 */ /* 0x040fe4000f8e0204 */
[----:B------:R-:W-:Y:S01]  /*ddb0*/  IMAD.WIDE.U32 R2, R9, UR8, R2 ;  /* 0x0000000809027c25 */ /* 0x000fe2000f8e0002 */
[----:B------:R-:W-:Y:S01]  /*ddc0*/  ISETP.GE.AND P2, PT, R6, R13, PT ;  /* 0x0000000d0600720c */ /* 0x000fe20003f46270 */
[----:B------:R-:W-:-:S02]  /*ddd0*/  ULDC.64 UR8, c[0x0][0xa80] ;  /* 0x0002a00000087ab9 */ /* 0x000fc40000000a00 */
[----:B------:R-:W-:Y:S01]  /*dde0*/  IMAD.IADD R3, R3, 0x1, R5 ;  /* 0x0000000103037824 */ /* 0x000fe200078e0205 */
[----:B------:R-:W-:Y:S01]  /*ddf0*/  LEA R4, P3, R2, UR8, 0x1 ;  /* 0x0000000802047c11 */ /* 0x000fe2000f8608ff */
[----:B------:R-:W-:-:S03]  /*de00*/  VIADD R0, R6, 0x20 ;  /* 0x0000002006007836 */ /* 0x000fc60000000000 */
[----:B------:R-:W-:Y:S01]  /*de10*/  LEA.HI.X R5, R2, UR9, R3, 0x1, P3 ;  /* 0x0000000902057c11 */ /* 0x000fe200098f0c03 */
[----:B------:R0:W1:Y:S01]  /*de20*/  SHFL.IDX PT, R9, R4, RZ, 0x181f ;  /* 0x00181fff04097589 */ /* 0x00006200000e0000 */
[-C--:B------:R-:W-:Y:S01]  /*de30*/  ISETP.GE.AND P1, PT, R0, R13.reuse, PT ;  /* 0x0000000d0000720c */ /* 0x080fe20003f26270 */
[----:B------:R-:W-:Y:S02]  /*de40*/  VIADD R0, R6, 0x40 ;  /* 0x0000004006007836 */ /* 0x000fe40000000000 */
[----:B------:R0:W2:Y:S03]  /*de50*/  SHFL.IDX PT, R3, R5, RZ, 0x181f ;  /* 0x00181fff05037589 */ /* 0x0000a600000e0000 */
        /* <DEDUP_REMOVED lines=11> */
[----:B------:R3:W-:Y:S01]  /*df10*/  @!P5 ST.E.128 desc[UR8][R10.64], RZ ;  /* 0x000000ff0a00d985 */ /* 0x0007e2000c101d08 */
[----:B------:R-:W-:Y:S02]  /*df20*/  @!P4 LEA.HI.X R15, R23, R3, R229, 0x1, P6 ;  /* 0x00000003170fc211 */ /* 0x000fe400030f0ce5 */
[----:B------:R-:W-:-:S03]  /*df30*/  @!P3 LEA R20, P6, R22, R9, 0x1 ;  /* 0x000000091614b211 */ /* 0x000fc600078c08ff */
[----:B------:R3:W-:Y:S01]  /*df40*/  @!P4 ST.E.128 desc[UR8][R14.64], RZ ;  /* 0x000000ff0e00c985 */ /* 0x0007e2000c101d08 */
[----:B------:R-:W-:Y:S02]  /*df50*/  @!P3 LEA.HI.X R21, R22, R3, R228, 0x1, P6 ;  /* 0x000000031615b211 */ /* 0x000fe400030f0ce4 */
[----:B------:R-:W-:-:S03]  /*df60*/  @!P2 LEA R2, P6, R212, R9, 0x1 ;  /* 0x00000009d402a211 */ /* 0x000fc600078c08ff */
[----:B------:R3:W-:Y:S01]  /*df70*/  @!P3 ST.E.128 desc[UR8][R20.64], RZ ;  /* 0x000000ff1400b985 */ /* 0x0007e2000c101d08 */
[----:B------:R-:W-:-:S05]  /*df80*/  @!P2 LEA.HI.X R3, R212, R3, R227, 0x1, P6 ;  /* 0x00000003d403a211 */ /* 0x000fca00030f0ce3 */
[----:B------:R3:W-:Y:S04]  /*df90*/  @!P2 ST.E.128 desc[UR8][R2.64], RZ ;  /* 0x000000ff0200a985 */ /* 0x0007e8000c101d08 */
.L_x_426:
[----:B------:R-:W-:Y:S05]  /*dfa0*/  BSYNC B1 ;  /* 0x0000000000017941 */ /* 0x000fea0003800000 */
.L_x_425:
[----:B--23--:R2:W3:Y:S01]  /*dfb0*/  SHFL.IDX PT, R3, R5, 0x1, 0x181f ;  /* 0x00381f0005037f89 */ /* 0x00c4e200000e0000 */
[----:B------:R-:W-:Y:S03]  /*dfc0*/  BSSY B1, `(.L_x_427) ;  /* 0x0000015000017945 */ /* 0x000fe60003800000 */
[----:B-1----:R2:W1:Y:S01]  /*dfd0*/  SHFL.IDX PT, R9, R4, 0x1, 0x181f ;  /* 0x00381f0004097f89 */ /* 0x00246200000e0000 */
[----:B------:R-:W-:Y:S05]  /*dfe0*/  @P1 BRA `(.L_x_428) ;  /* 0x0000000000481947 */ /* 0x000fea0003800000 */
[----:B------:R-:W-:Y:S01]  /*dff0*/  ULDC UR4, c[0x0][0xac8] ;  /* 0x0002b20000047ab9 */ /* 0x000fe20000000800 */
[----:B------:R-:W-:Y:S01]  /*e000*/  ULDC.64 UR8, c[0x0][0x208] ;  /* 0x0000820000087ab9 */ /* 0x000fe20000000a00 */
[----:B------:R-:W-:Y:S02]  /*e010*/  ISETP.GE.AND P4, PT, R18, UR4, PT ;  /* 0x0000000412007c0c */ /* 0x000fe4000bf86270 */
[----:B------:R-:W-:Y:S02]  /*e020*/  ISETP.GE.AND P3, PT, R23, UR4, PT ;  /* 0x0000000417007c0c */ /* 0x000fe4000bf66270 */
[----:B------:R-:W-:Y:S02]  /*e030*/  ISETP.GE.AND P2, PT, R22, UR4, PT ;  /* 0x0000000416007c0c */ /* 0x000fe4000bf46270 */
[----:B------:R-:W-:-:S07]  /*e040*/  ISETP.GE.AND P1, PT, R212, UR4, PT ;  /* 0x00000004d4007c0c */ /* 0x000fce000bf26270 */
[CC--:B-1----:R-:W-:Y:S02]  /*e050*/  @!P4 LEA R10, P6, R18.reuse, R9.reuse, 0x1 ;  /* 0x00000009120ac211 */ /* 0x0c2fe400078c08ff */
[C---:B------:R-:W-:Y:S02]  /*e060*/  @!P3 LEA R14, P5, R23.reuse, R9, 0x1 ;  /* 0x00000009170eb211 */ /* 0x040fe400078a08ff */
[----:B---3--:R-:W-:Y:S02]  /*e070*/  @!P4 LEA.HI.X R11, R18, R3, R230, 0x1, P6 ;  /* 0x00000003120bc211 */ /* 0x008fe400030f0ce6 */
[----:B------:R-:W-:Y:S02]  /*e080*/  @!P2 LEA R8, P6, R22, R9, 0x1 ;  /* 0x000000091608a211 */ /* 0x000fe400078c08ff */
[----:B------:R-:W-:Y:S01]  /*e090*/  @!P3 LEA.HI.X R15, R23, R3, R229, 0x1, P5 ;  /* 0x00000003170fb211 */ /* 0x000fe200028f0ce5 */
[----:B------:R4:W-:Y:S01]  /*e0a0*/  @!P4 ST.E.128 desc[UR8][R10.64], RZ ;  /* 0x000000ff0a00c985 */ /* 0x0009e2000c101d08 */
[----:B------:R-:W-:-:S02]  /*e0b0*/  @!P1 LEA R2, P5, R212, R9, 0x1 ;  /* 0x00000009d4029211 */ /* 0x000fc400078a08ff */
[-C--:B------:R-:W-:Y:S01]  /*e0c0*/  @!P2 LEA.HI.X R9, R22, R3.reuse, R228, 0x1, P6 ;  /* 0x000000031609a211 */ /* 0x080fe200030f0ce4 */
[----:B------:R4:W-:Y:S01]  /*e0d0*/  @!P3 ST.E.128 desc[UR8][R14.64], RZ ;  /* 0x000000ff0e00b985 */ /* 0x0009e2000c101d08 */
[----:B------:R-:W-:-:S03]  /*e0e0*/  @!P1 LEA.HI.X R3, R212, R3, R227, 0x1, P5 ;  /* 0x00000003d4039211 */ /* 0x000fc600028f0ce3 */
[----:B------:R4:W-:Y:S04]  /*e0f0*/  @!P2 ST.E.128 desc[UR8][R8.64], RZ ;  /* 0x000000ff0800a985 */ /* 0x0009e8000c101d08 */
[----:B------:R4:W-:Y:S02]  /*e100*/  @!P1 ST.E.128 desc[UR8][R2.64], RZ ;  /* 0x000000ff02009985 */ /* 0x0009e4000c101d08 */
.L_x_428:
[----:B------:R-:W-:Y:S05]  /*e110*/  BSYNC B1 ;  /* 0x0000000000017941 */ /* 0x000fea0003800000 */
.L_x_427:
[----:B---34-:R3:W4:Y:S01]  /*e120*/  SHFL.IDX PT, R3, R5, 0x2, 0x181f ;  /* 0x00581f0005037f89 */ /* 0x01872200000e0000 */
        /* <DEDUP_REMOVED lines=9> */
[-C--:B-1----:R-:W-:Y:S02]  /*e1c0*/  @!P3 LEA R10, P6, R18, R9.reuse, 0x1 ;  /* 0x00000009120ab211 */ /* 0x082fe400078c08ff */
[CC--:B------:R-:W-:Y:S02]  /*e1d0*/  @!P2 LEA R8, P5, R23.reuse, R9.reuse, 0x1 ;  /* 0x000000091708a211 */ /* 0x0c0fe400078a08ff */
[----:B------:R-:W-:Y:S02]  /*e1e0*/  @!P1 LEA R14, P4, R22, R9, 0x1 ;  /* 0x00000009160e9211 */ /* 0x000fe400078808ff */
[----:B----4-:R-:W-:Y:S02]  /*e1f0*/  @!P3 LEA.HI.X R11, R18, R3, R230, 0x1, P6 ;  /* 0x00000003120bb211 */ /* 0x010fe400030f0ce6 */
[----:B------:R-:W-:Y:S02]  /*e200*/  @!P0 LEA R2, P6, R212, R9, 0x1 ;  /* 0x00000009d4028211 */ /* 0x000fe400078c08ff */
[-C--:B------:R-:W-:Y:S01]  /*e210*/  @!P2 LEA.HI.X R9, R23, R3.reuse, R229, 0x1, P5 ;  /* 0x000000031709a211 */ /* 0x080fe200028f0ce5 */
[----:B------:R1:W-:Y:S01]  /*e220*/  @!P3 ST.E.128 desc[UR8][R10.64], RZ ;  /* 0x000000ff0a00b985 */ /* 0x0003e2000c101d08 */
[----:B------:R-:W-:-:S02]  /*e230*/  @!P1 LEA.HI.X R15, R22, R3, R228, 0x1, P4 ;  /* 0x00000003160f9211 */ /* 0x000fc400020f0ce4 */
[----:B------:R-:W-:Y:S01]  /*e240*/  @!P0 LEA.HI.X R3, R212, R3, R227, 0x1, P6 ;  /* 0x00000003d4038211 */ /* 0x000fe200030f0ce3 */
[----:B------:R1:W-:Y:S04]  /*e250*/  @!P2 ST.E.128 desc[UR8][R8.64], RZ ;  /* 0x000000ff0800a985 */ /* 0x0003e8000c101d08 */
[----:B------:R1:W-:Y:S04]  /*e260*/  @!P1 ST.E.128 desc[UR8][R14.64], RZ ;  /* 0x000000ff0e009985 */ /* 0x0003e8000c101d08 */
[----:B------:R1:W-:Y:S02]  /*e270*/  @!P0 ST.E.128 desc[UR8][R2.64], RZ ;  /* 0x000000ff02008985 */ /* 0x0003e4000c101d08 */
.L_x_430:
[----:B------:R-:W-:Y:S05]  /*e280*/  BSYNC B1 ;  /* 0x0000000000017941 */ /* 0x000fea0003800000 */
.L_x_429:
[----:B------:R-:W-:Y:S01]  /*e290*/  VIADD R0, R6, 0x60 ;  /* 0x0000006006007836 */ /* 0x000fe20000000000 */
[----:B0-23--:R-:W0:Y:S04]  /*e2a0*/  SHFL.IDX PT, R5, R5, 0x3, 0x181f ;  /* 0x00781f0005057f89 */ /* 0x00de2800000e0000 */
[----:B------:R-:W-:Y:S01]  /*e2b0*/  ISETP.GE.AND P0, PT, R0, R13, PT ;  /* 0x0000000d0000720c */ /* 0x000fe20003f06270 */
[----:B-1--4-:R1:W2:-:S12]  /*e2c0*/  SHFL.IDX PT, R3, R4, 0x3, 0x181f ;  /* 0x00781f0004037f89 */ /* 0x01229800000e0000 */
[----:B-1----:R-:W-:Y:S05]  /*e2d0*/  @P0 BRA `(.L_x_421) ;  /* 0x0000000000480947 */ /* 0x002fea0003800000 */
[----:B------:R-:W-:Y:S01]  /*e2e0*/  ULDC UR4, c[0x0][0xac8] ;  /* 0x0002b20000047ab9 */ /* 0x000fe20000000800 */
[----:B------:R-:W-:Y:S01]  /*e2f0*/  ULDC.64 UR8, c[0x0][0x208] ;  /* 0x0000820000087ab9 */ /* 0x000fe20000000a00 */
[----:B------:R-:W-:Y:S02]  /*e300*/  ISETP.GE.AND P3, PT, R18, UR4, PT ;  /* 0x0000000412007c0c */ /* 0x000fe4000bf66270 */
[----:B------:R-:W-:Y:S02]  /*e310*/  ISETP.GE.AND P2, PT, R23, UR4, PT ;  /* 0x0000000417007c0c */ /* 0x000fe4000bf46270 */
[----:B------:R-:W-:Y:S02]  /*e320*/  ISETP.GE.AND P1, PT, R22, UR4, PT ;  /* 0x0000000416007c0c */ /* 0x000fe4000bf26270 */
[----:B------:R-:W-:-:S07]  /*e330*/  ISETP.GE.AND P0, PT, R212, UR4, PT ;  /* 0x00000004d4007c0c */ /* 0x000fce000bf06270 */
[-C--:B--2---:R-:W-:Y:S02]  /*e340*/  @!P3 LEA R8, P6, R18, R3.reuse, 0x1 ;  /* 0x000000031208b211 */ /* 0x084fe400078c08ff */
[CC--:B------:R-:W-:Y:S02]  /*e350*/  @!P2 LEA R10, P5, R23.reuse, R3.reuse, 0x1 ;  /* 0x00000003170aa211 */ /* 0x0c0fe400078a08ff */
[----:B------:R-:W-:Y:S02]  /*e360*/  @!P1 LEA R12, P4, R22, R3, 0x1 ;  /* 0x00000003160c9211 */ /* 0x000fe400078808ff */
[----:B0-----:R-:W-:Y:S02]  /*e370*/  @!P3 LEA.HI.X R9, R18, R5, R230, 0x1, P6 ;  /* 0x000000051209b211 */ /* 0x001fe400030f0ce6 */
        /* <DEDUP_REMOVED lines=8> */
.L_x_421:
[----:B------:R-:W-:Y:S05]  /*e400*/  BSYNC B0 ;  /* 0x0000000000007941 */ /* 0x000fea0003800000 */
.L_x_412:
[----:B------:R-:W-:Y:S02]  /*e410*/  ULDC UR4, c[0x0][0xc3c] ;  /* 0x00030f0000047ab9 */ /* 0x000fe40000000800 */
[----:B------:R-:W-:-:S13]  /*e420*/  ISETP.GE.AND P0, PT, R7, UR4, PT ;  /* 0x0000000407007c0c */ /* 0x000fda000bf06270 */
[----:B------:R-:W-:Y:S05]  /*e430*/  @!P0 BRA `(.L_x_431) ;  /* 0xffffff28008c8947 */ /* 0x000fea000383ffff */
[----:B------:R-:W-:Y:S05]  /*e440*/  EXIT ;  /* 0x000000000000794d */ /* 0x000fea0003800000 */
.L_x_387:
[----:B------:R-:W-:-:S08]  /*e450*/  NOP ;  /* 0x0000000000007918 */ /* 0x000fd00000000000 */
[----:B0-----:R-:W0:-:S00]  /*e460*/  USETMAXREG.DEALLOC.CTAPOOL 0x18 ;  /* 0x00000018000079c8 */ /* 0x001e0000080e0500 */
[----:B0-----:R-:W-:-:S06]  /*e470*/  LOP3.LUT R0, R0, 0x3, RZ, 0xc0, !PT ;  /* 0x0000000300007812 */ /* 0x001fcc00078ec0ff */
[----:B------:R-:W0:Y:S02]  /*e480*/  SHFL.IDX PT, R0, R0, RZ, 0x1f ;  /* 0x00001fff00007589 */ /* 0x000e2400000e0000 */
[----:B0-----:R-:W-:Y:S01]  /*e490*/  ISETP.NE.AND P0, PT, R0, RZ, PT ;  /* 0x000000ff0000720c */ /* 0x001fe20003f05270 */
[----:B------:R-:W-:-:S03]  /*e4a0*/  IMAD.MOV.U32 R0, RZ, RZ, RZ ;  /* 0x000000ffff007224 */ /* 0x000fc600078e00ff */
[----:B------:R-:W-:-:S05]  /*e4b0*/  P2R R2, PR, RZ, 0x1 ;  /* 0x00000001ff027803 */ /* 0x000fca0000000000 */
[----:B------:R0:W-:Y:S04]  /*e4c0*/  STL [R1+0x58], R2 ;  /* 0x0000580201007387 */ /* 0x0001e80000100800 */
[----:B------:R-:W-:Y:S05]  /*e4d0*/  @!P0 BRA `(.L_x_432) ;  /* 0x00000000001c8947 */ /* 0x000fea0003800000 */
[----:B------:R-:W1:Y:S08]  /*e4e0*/  S2UR UR5, SR_CgaCtaId ;  /* 0x00000000000579c3 */ /* 0x000e700000008800 */
[----:B------:R-:W-:Y:S06]  /*e4f0*/  BAR.SYNC.DEFER_BLOCKING 0x5, 0x180 ;  /* 0x0146000000007b1d */ /* 0x000fec0000010000 */
[----:B------:R-:W-:-:S02]  /*e500*/  UMOV UR4, 0x400 ;  /* 0x0000040000047882 */ /* 0x000fc40000000000 */
[----:B-1----:R-:W-:-:S09]  /*e510*/  ULEA UR4, UR5, UR4, 0x18 ;  /* 0x0000000405047291 */ /* 0x002fd2000f8ec03f */
[----:B------:R-:W1:Y:S01]  /*e520*/  LDS.128 R16, [UR4+0x388d0] ;  /* 0x0388d004ff107984 */ /* 0x000e620008000c00 */
[----:B------:R-:W-:Y:S06]  /*e530*/  BAR.ARV 0x4, 0x180 ;  /* 0x0106000000007b1d */ /* 0x000fec0000002000 */
[----:B------:R-:W-:Y:S05]  /*e540*/  BRA `(.L_x_433) ;  /* 0x0000000800047947 */ /* 0x000fea0003800000 */
.L_x_432:
[----:B0-----:R-:W0:Y:S01]  /*e550*/  S2R R2, SR_TID.X ;  /* 0x0000000000027919 */ /* 0x001e220000002100 */
[----:B------:R-:W-:Y:S01]  /*e560*/  ULDC UR4, c[0x0][0xc3c] ;  /* 0x00030f0000047ab9 */ /* 0x000fe20000000800 */
[----:B------:R-:W-:Y:S01]  /*e570*/  ULDC.64 UR6, c[0x0][0x208] ;  /* 0x0000820000067ab9 */ /* 0x000fe20000000a00 */
[----:B------:R-:W-:Y:S01]  /*e580*/  ULDC UR5, c[0x0][0xc38] ;  /* 0x00030e0000057ab9 */ /* 0x000fe20000000800 */
[----:B0-----:R-:W-:-:S04]  /*e590*/  LOP3.LUT R5, R2, 0x1f, RZ, 0xc0, !PT ;  /* 0x0000001f02057812 */ /* 0x001fc800078ec0ff */
[----:B------:R-:W-:-:S04]  /*e5a0*/  ISETP.NE.AND P0, PT, R5, 0x1f, PT ;  /* 0x0000001f0500780c */ /* 0x000fc80003f05270 */
[----:B------:R-:W-:-:S13]  /*e5b0*/  ISETP.GE.OR P1, PT, R5, UR4, !P0 ;  /* 0x0000000405007c0c */ /* 0x000fda000c726670 */
[----:B------:R-:W0:Y:S02]  /*e5c0*/  @!P1 LDC.64 R2, c[0x0][0xc80] ;  /* 0x00032000ff029b82 */ /* 0x000e240000000a00 */
[----:B0-----:R-:W-:-:S05]  /*e5d0*/  @!P1 IMAD.WIDE.U32 R2, R5, 0x4, R2 ;  /* 0x0000000405029825 */ /* 0x001fca00078e0002 */
[----:B------:R-:W2:Y:S01]  /*e5e0*/  @!P1 LDG.E R0, desc[UR6][R2.64] ;  /* 0x0000000602009981 */ /* 0x000ea2000c1e1900 */
[C---:B------:R-:W-:Y:S01]  /*e5f0*/  ISETP.NE.AND P1, PT, R5.reuse, RZ, PT ;  /* 0x000000ff0500720c */ /* 0x040fe20003f25270 */
[----:B------:R-:W0:Y:S01]  /*e600*/  S2UR UR6, SR_CTAID.X ;  /* 0x00000000000679c3 */ /* 0x000e220000002500 */
[C---:B------:R-:W-:Y:S01]  /*e610*/  ISETP.GE.U32.AND P2, PT, R5.reuse, 0x2, PT ;  /* 0x000000020500780c */ /* 0x040fe20003f46070 */
[----:B------:R-:W-:Y:S01]  /*e620*/  UMOV UR4, URZ ;  /* 0x0000003f00047c82 */ /* 0x000fe20008000000 */
[C---:B------:R-:W-:Y:S01]  /*e630*/  ISETP.GE.U32.AND P3, PT, R5.reuse, 0x4, PT ;  /* 0x000000040500780c */ /* 0x040fe20003f66070 */
[----:B------:R-:W-:Y:S01]  /*e640*/  IMAD.MOV.U32 R16, RZ, RZ, RZ ;  /* 0x000000ffff107224 */ /* 0x000fe200078e00ff */
[C---:B------:R-:W-:Y:S02]  /*e650*/  ISETP.GE.U32.AND P4, PT, R5.reuse, 0x8, PT ;  /* 0x000000080500780c */ /* 0x040fe40003f86070 */
[----:B------:R-:W-:Y:S01]  /*e660*/  ISETP.GE.U32.AND P5, PT, R5, 0x10, PT ;  /* 0x000000100500780c */ /* 0x000fe20003fa6070 */
[----:B--2---:R-:W1:Y:S02]  /*e670*/  SHFL.UP PT, R4, R0, 0x1, RZ ;  /* 0x0420000000047989 */ /* 0x004e6400000e00ff */
[----:B-1----:R-:W-:-:S05]  /*e680*/  SEL R7, R4, RZ, P1 ;  /* 0x000000ff04077207 */ /* 0x002fca0000800000 */
[----:B------:R-:W-:-:S05]  /*e690*/  IMAD.IADD R7, R0, 0x1, R7 ;  /* 0x0000000100077824 */ /* 0x000fca00078e0207 */
[----:B------:R-:W1:Y:S02]  /*e6a0*/  SHFL.UP PT, R4, R7, 0x2, RZ ;  /* 0x0440000007047989 */ /* 0x000e6400000e00ff */
        /* <DEDUP_REMOVED lines=11> */
[----:B------:R-:W1:Y:S02]  /*e760*/  SHFL.IDX PT, R4, R2, 0x1f, 0x1f ;  /* 0x03e01f0002047f89 */ /* 0x000e6400000e0000 */
[----:B-1----:R-:W-:-:S04]  /*e770*/  IMAD R4, R4, UR5, RZ ;  /* 0x0000000504047c24 */ /* 0x002fc8000f8e02ff */
[----:B------:R-:W-:Y:S01]  /*e780*/  IMAD.MOV.U32 R7, RZ, RZ, R4 ;  /* 0x000000ffff077224 */ /* 0x000fe200078e0004 */
[----:B0-----:R-:W-:-:S13]  /*e790*/  ISETP.GT.AND P6, PT, R4, UR6, PT ;  /* 0x0000000604007c0c */ /* 0x001fda000bfc4270 */
[----:B------:R-:W-:Y:S05]  /*e7a0*/  @P6 BRA `(.L_x_434) ;  /* 0x0000000000a46947 */ /* 0x000fea0003800000 */
[----:B------:R-:W0:Y:S01]  /*e7b0*/  LDC R6, c[0x0][0xc3c] ;  /* 0x00030f00ff067b82 */ /* 0x000e220000000800 */
[----:B------:R-:W-:Y:S01]  /*e7c0*/  IMAD.MOV.U32 R4, RZ, RZ, R7 ;  /* 0x000000ffff047224 */ /* 0x000fe200078e0007 */
[----:B------:R-:W-:Y:S01]  /*e7d0*/  UMOV UR4, URZ ;  /* 0x0000003f00047c82 */ /* 0x000fe20008000000 */
[----:B------:R-:W-:Y:S01]  /*e7e0*/  ULDC UR7, c[0x0][0xc3c] ;  /* 0x00030f0000077ab9 */ /* 0x000fe20000000800 */
[----:B------:R-:W-:-:S05]  /*e7f0*/  ULDC UR5, c[0x0][0xc38] ;  /* 0x00030e0000057ab9 */ /* 0x000fca0000000800 */
.L_x_438:
[----:B------:R-:W-:Y:S01]  /*e800*/  UIADD3 UR4, UR4, 0x1f, URZ ;  /* 0x0000001f04047890 */ /* 0x000fe2000fffe03f */
[----:B------:R-:W-:-:S05]  /*e810*/  IMAD.U32 R19, RZ, RZ, UR7 ;  /* 0x00000007ff137e24 */ /* 0x000fca000f8e00ff */
[----:B0-----:R-:W-:-:S13]  /*e820*/  ISETP.LE.AND P6, PT, R6, UR4, PT ;  /* 0x0000000406007c0c */ /* 0x001fda000bfc3270 */
[----:B------:R-:W-:Y:S05]  /*e830*/  @P6 BRA `(.L_x_435) ;  /* 0x0000000400246947 */ /* 0x000fea0003800000 */
[----:B------:R-:W-:Y:S01]  /*e840*/  VIADD R7, R5, UR4 ;  /* 0x0000000405077c36 */ /* 0x000fe20008000000 */
[----:B------:R-:W-:Y:S01]  /*e850*/  BSSY B0, `(.L_x_436) ;  /* 0x0000008000007945 */ /* 0x000fe20003800000 */
[----:B------:R-:W-:-:S03]  /*e860*/  IMAD.MOV.U32 R0, RZ, RZ, RZ ;  /* 0x000000ffff007224 */ /* 0x000fc600078e00ff */
[----:B------:R-:W-:-:S13]  /*e870*/  ISETP.GE.OR P6, PT, R7, R6, !P0 ;  /* 0x000000060700720c */ /* 0x000fda00047c6670 */
[----:B------:R-:W-:Y:S05]  /*e880*/  @P6 BRA `(.L_x_437) ;  /* 0x0000000000106947 */ /* 0x000fea0003800000 */
[----:B------:R-:W0:Y:S01]  /*e890*/  LDC.64 R2, c[0x0][0xc80] ;  /* 0x00032000ff027b82 */ /* 0x000e220000000a00 */
[----:B------:R-:W-:Y:S01]  /*e8a0*/  ULDC.64 UR8, c[0x0][0x208] ;  /* 0x0000820000087ab9 */ /* 0x000fe20000000a00 */
[----:B0-----:R-:W-:-:S05]  /*e8b0*/  IMAD.WIDE R2, R7, 0x4, R2 ;  /* 0x0000000407027825 */ /* 0x001fca00078e0202 */
[----:B------:R0:W5:Y:S02]  /*e8c0*/  LDG.E R0, desc[UR8][R2.64] ;  /* 0x0000000802007981 */ /* 0x000164000c1e1900 */
.L_x_437:
[----:B------:R-:W-:Y:S05]  /*e8d0*/  BSYNC B0 ;  /* 0x0000000000007941 */ /* 0x000fea0003800000 */
.L_x_436:
[----:B0----5:R-:W0:Y:S02]  /*e8e0*/  SHFL.UP PT, R2, R0, 0x1, RZ ;  /* 0x0420000000027989 */ /* 0x021e2400000e00ff */
[----:B0-----:R-:W-:-:S05]  /*e8f0*/  SEL R3, R2, RZ, P1 ;  /* 0x000000ff02037207 */ /* 0x001fca0000800000 */
[----:B------:R-:W-:-:S05]  /*e900*/  IMAD.IADD R3, R0, 0x1, R3 ;  /* 0x0000000100037824 */ /* 0x000fca00078e0203 */
[----:B------:R-:W0:Y:S02]  /*e910*/  SHFL.UP PT, R2, R3, 0x2, RZ ;  /* 0x0440000003027989 */ /* 0x000e2400000e00ff */
        /* <DEDUP_REMOVED lines=11> */
[----:B------:R-:W0:Y:S02]  /*e9d0*/  SHFL.IDX PT, R3, R9, 0x1f, 0x1f ;  /* 0x03e01f0009037f89 */ /* 0x000e2400000e0000 */
[----:B0-----:R-:W-:-:S04]  /*e9e0*/  IMAD R3, R3, UR5, RZ ;  /* 0x0000000503037c24 */ /* 0x001fc8000f8e02ff */
[----:B------:R-:W-:-:S05]  /*e9f0*/  IMAD.IADD R4, R3, 0x1, R4 ;  /* 0x0000000103047824 */ /* 0x000fca00078e0204 */
[----:B------:R-:W-:-:S13]  /*ea00*/  ISETP.GT.AND P6, PT, R4, UR6, PT ;  /* 0x0000000604007c0c */ /* 0x000fda000bfc4270 */
[----:B------:R-:W-:Y:S05]  /*ea10*/  @!P6 BRA `(.L_x_438) ;  /* 0xfffffffc0078e947 */ /* 0x000fea000383ffff */
[----:B------:R-:W-:Y:S02]  /*ea20*/  IMAD.MOV.U32 R2, RZ, RZ, R9 ;  /* 0x000000ffff027224 */ /* 0x000fe400078e0009 */
[----:B------:R-:W-:-:S07]  /*ea30*/  IMAD.MOV.U32 R7, RZ, RZ, R3 ;  /* 0x000000ffff077224 */ /* 0x000fce00078e0003 */
.L_x_434:
[----:B------:R-:W-:-:S04]  /*ea40*/  IMAD.IADD R7, R4, 0x1, -R7 ;  /* 0x0000000104077824 */ /* 0x000fc800078e0a07 */
[----:B------:R-:W-:-:S05]  /*ea50*/  IMAD R3, R2, UR5, R7 ;  /* 0x0000000502037c24 */ /* 0x000fca000f8e0207 */
[----:B------:R-:W-:-:S13]  /*ea60*/  ISETP.GT.AND P0, PT, R3, UR6, PT ;  /* 0x0000000603007c0c */ /* 0x000fda000bf04270 */
[----:B------:R-:W-:-:S04]  /*ea70*/  VOTE.ANY R6, PT, !P0 ;  /* 0x0000000000067806 */ /* 0x000fc800040e0100 */
[----:B------:R-:W0:Y:S01]  /*ea80*/  POPC R19, R6 ;  /* 0x0000000600137309 */ /* 0x000e220000000000 */
[----:B------:R-:W-:Y:S01]  /*ea90*/  ISETP.NE.AND P0, PT, R6, RZ, PT ;  /* 0x000000ff0600720c */ /* 0x000fe20003f05270 */
[----:B0-----:R-:W0:Y:S02]  /*eaa0*/  SHFL.IDX PT, R0, R0, R19, 0x1f ;  /* 0x00001f1300007589 */ /* 0x001e2400000e0000 */
[----:B0-----:R-:W-:-:S04]  /*eab0*/  IABS R4, R0 ;  /* 0x0000000000047213 */ /* 0x001fc80000000000 */
[----:B------:R-:W0:Y:S08]  /*eac0*/  I2F.RP R8, R4 ;  /* 0x0000000400087306 */ /* 0x000e300000209400 */
[----:B0-----:R-:W0:Y:S02]  /*ead0*/  MUFU.RCP R8, R8 ;  /* 0x0000000800087308 */ /* 0x001e240000001000 */
[----:B0-----:R-:W-:-:S06]  /*eae0*/  VIADD R3, R8, 0xffffffe ;  /* 0x0ffffffe08037836 */ /* 0x001fcc0000000000 */
[----:B------:R-:W0:Y:S02]  /*eaf0*/  F2I.FTZ.U32.TRUNC.NTZ R3, R3 ;  /* 0x0000000300037305 */ /* 0x000e24000021f000 */
[----:B0-----:R-:W-:Y:S01]  /*eb00*/  IMAD.MOV R11, RZ, RZ, -R3 ;  /* 0x000000ffff0b7224 */ /* 0x001fe200078e0a03 */
[----:B------:R-:W-:Y:S06]  /*eb10*/  @!P0 BRA `(.L_x_439) ;  /* 0x0000000000088947 */ /* 0x000fec0003800000 */
[----:B------:R-:W-:-:S05]  /*eb20*/  VIADD R9, R19, 0xffffffff ;  /* 0xffffffff13097836 */ /* 0x000fca0000000000 */
[----:B------:R0:W1:Y:S02]  /*eb30*/  SHFL.IDX PT, R16, R2, R9, 0x1f ;  /* 0x00001f0902107589 */ /* 0x00006400000e0000 */
.L_x_439:
[----:B-1----:R-:W-:Y:S01]  /*eb40*/  IMAD R16, R16, UR5, R7 ;  /* 0x0000000510107c24 */ /* 0x002fe2000f8e0207 */
[----:B------:R-:W-:Y:S01]  /*eb50*/  IABS R6, R0 ;  /* 0x0000000000067213 */ /* 0x000fe20000000000 */
[----:B------:R-:W-:Y:S02]  /*eb60*/  IMAD R7, R11, R4, RZ ;  /* 0x000000040b077224 */ /* 0x000fe400078e02ff */
[----:B0-----:R-:W-:Y:S01]  /*eb70*/  IMAD.MOV.U32 R2, RZ, RZ, RZ ;  /* 0x000000ffff027224 */ /* 0x001fe200078e00ff */
[----:B------:R-:W-:Y:S01]  /*eb80*/  IADD3 R17, -R16, UR6, RZ ;  /* 0x0000000610117c10 */ /* 0x000fe2000fffe1ff */
[----:B------:R-:W-:Y:S02]  /*eb90*/  IMAD.MOV R6, RZ, RZ, -R6 ;  /* 0x000000ffff067224 */ /* 0x000fe400078e0a06 */
[----:B------:R-:W-:Y:S01]  /*eba0*/  IMAD.HI.U32 R2, R3, R7, R2 ;  /* 0x0000000703027227 */ /* 0x000fe200078e0002 */
[----:B------:R-:W-:-:S03]  /*ebb0*/  IABS R3, R17 ;  /* 0x0000001100037213 */ /* 0x000fc60000000000 */
[----:B------:R-:W-:Y:S02]  /*ebc0*/  VIADD R19, R19, UR4 ;  /* 0x0000000413137c36 */ /* 0x000fe40008000000 */
[----:B------:R-:W-:-:S04]  /*ebd0*/  IMAD.HI.U32 R2, R2, R3, RZ ;  /* 0x0000000302027227 */ /* 0x000fc800078e00ff */
[----:B------:R-:W-:-:S05]  /*ebe0*/  IMAD R3, R2, R6, R3 ;  /* 0x0000000602037224 */ /* 0x000fca00078e0203 */
[----:B------:R-:W-:-:S13]  /*ebf0*/  ISETP.GT.U32.AND P1, PT, R4, R3, PT ;  /* 0x000000030400720c */ /* 0x000fda0003f24070 */
[----:B------:R-:W-:Y:S02]  /*ec00*/  @!P1 IMAD.IADD R3, R3, 0x1, -R4 ;  /* 0x0000000103039824 */ /* 0x000fe400078e0a04 */
[----:B------:R-:W-:Y:S01]  /*ec10*/  @!P1 VIADD R2, R2, 0x1 ;  /* 0x0000000102029836 */ /* 0x000fe20000000000 */
[----:B------:R-:W-:Y:S02]  /*ec20*/  ISETP.NE.AND P1, PT, R0, RZ, PT ;  /* 0x000000ff0000720c */ /* 0x000fe40003f25270 */
[----:B------:R-:W-:Y:S02]  /*ec30*/  ISETP.GE.U32.AND P0, PT, R3, R4, PT ;  /* 0x000000040300720c */ /* 0x000fe40003f06070 */
[----:B------:R-:W-:-:S04]  /*ec40*/  LOP3.LUT R3, R17, R0, RZ, 0x3c, !PT ;  /* 0x0000000011037212 */ /* 0x000fc800078e3cff */
[----:B------:R-:W-:-:S07]  /*ec50*/  ISETP.GE.AND P2, PT, R3, RZ, PT ;  /* 0x000000ff0300720c */ /* 0x000fce0003f46270 */
[----:B------:R-:W-:-:S06]  /*ec60*/  @P0 IADD3 R2, R2, 0x1, RZ ;  /* 0x0000000102020810 */ /* 0x000fcc0007ffe0ff */
[----:B------:R-:W-:Y:S01]  /*ec70*/  @!P2 IMAD.MOV R2, RZ, RZ, -R2 ;  /* 0x000000ffff02a224 */ /* 0x000fe200078e0a02 */
[----:B------:R-:W-:-:S05]  /*ec80*/  @!P1 LOP3.LUT R2, RZ, R0, RZ, 0x33, !PT ;  /* 0x00000000ff029212 */ /* 0x000fca00078e33ff */
[--C-:B------:R-:W-:Y:S02]  /*ec90*/  IMAD.MOV R3, RZ, RZ, -R2.reuse ;  /* 0x000000ffff037224 */ /* 0x100fe400078e0a02 */
[----:B------:R-:W-:Y:S02]  /*eca0*/  IMAD.MOV.U32 R18, RZ, RZ, R2 ;  /* 0x000000ffff127224 */ /* 0x000fe400078e0002 */
[----:B------:R-:W-:Y:S01]  /*ecb0*/  IMAD R17, R0, R3, R17 ;  /* 0x0000000300117224 */ /* 0x000fe200078e0211 */
[----:B------:R-:W-:Y:S06]  /*ecc0*/  BRA `(.L_x_440) ;  /* 0x00000000000c7947 */ /* 0x000fec0003800000 */
.L_x_435:
[----:B------:R-:W-:Y:S02]  /*ecd0*/  IMAD.MOV.U32 R17, RZ, RZ, RZ ;  /* 0x000000ffff117224 */ /* 0x000fe400078e00ff */
[----:B------:R-:W-:Y:S02]  /*ece0*/  IMAD.U32 R16, RZ, RZ, UR6 ;  /* 0x00000006ff107e24 */ /* 0x000fe4000f8e00ff */
[----:B------:R-:W-:-:S07]  /*ecf0*/  IMAD.MOV.U32 R18, RZ, RZ, RZ ;  /* 0x000000ffff127224 */ /* 0x000fce00078e00ff */
.L_x_440:
[----:B------:R-:W-:-:S13]  /*ed00*/  ISETP.NE.AND P0, PT, R5, RZ, PT ;  /* 0x000000ff0500720c */ /* 0x000fda0003f05270 */
[----:B------:R-:W0:Y:S01]  /*ed10*/  @!P0 S2R R3, SR_CgaCtaId ;  /* 0x0000000000038919 */ /* 0x000e220000008800 */
[----:B------:R-:W-:-:S04]  /*ed20*/  @!P0 MOV R0, 0x400 ;  /* 0x0000040000008802 */ /* 0x000fc80000000f00 */
[----:B0-----:R-:W-:-:S05]  /*ed30*/  @!P0 LEA R0, R3, R0, 0x18 ;  /* 0x0000000003008211 */ /* 0x001fca00078ec0ff */
[----:B------:R0:W-:Y:S01]  /*ed40*/  @!P0 STS.128 [R0+0x388d0], R16 ;  /* 0x0388d01000008388 */ /* 0x0001e20000000c00 */
[----:B------:R-:W-:Y:S06]  /*ed50*/  BAR.ARV 0x5, 0x180 ;  /* 0x0146000000007b1d */ /* 0x000fec0000002000 */
.L_x_433:
[----:B0-----:R-:W-:Y:S01]  /*ed60*/  IMAD.MOV.U32 R0, RZ, RZ, 0x1 ;  /* 0x00000001ff007424 */ /* 0x001fe200078e00ff */
[----:B------:R0:W-:Y:S01]  /*ed70*/  STL [R1+0x50], RZ ;  /* 0x000050ff01007387 */ /* 0x0001e20000100800 */
[----:B------:R-:W-:Y:S02]  /*ed80*/  ULDC UR4, c[0x0][0xc3c] ;  /* 0x00030f0000047ab9 */ /* 0x000fe40000000800 */
[----:B-1----:R-:W-:Y:S01]  /*ed90*/  ISETP.GE.AND P0, PT, R19, UR4, PT ;  /* 0x0000000413007c0c */ /* 0x002fe2000bf06270 */
[----:B------:R0:W-:Y:S04]  /*eda0*/  STL [R1+0x10], R0 ;  /* 0x0000100001007387 */ /* 0x0001e80000100800 */
[----:B------:R0:W-:Y:S08]  /*edb0*/  STL [R1+0x8], RZ ;  /* 0x000008ff01007387 */ /* 0x0001f00000100800 */
[----:B0-----:R-:W-:Y:S05]  /*edc0*/  @P0 BRA `(.L_x_441) ;  /* 0x0000006000280947 */ /* 0x001fea0003800000 */
[----:B------:R-:W0:Y:S01]  /*edd0*/  S2R R5, SR_TID.X ;  /* 0x0000000000057919 */ /* 0x000e220000002100 */
[----:B------:R-:W1:Y:S01]  /*ede0*/  S2UR UR5, SR_CgaCtaId ;  /* 0x00000000000579c3 */ /* 0x000e620000008800 */
[----:B------:R-:W-:Y:S01]  /*edf0*/  UMOV UR4, 0x400 ;  /* 0x0000040000047882 */ /* 0x000fe20000000000 */
[----:B------:R-:W-:Y:S01]  /*ee00*/  BSSY B8, `(.L_x_441) ;  /* 0x0000606000087945 */ /* 0x000fe20003800000 */
[----:B------:R-:W-:Y:S01]  /*ee10*/  ULDC UR38, c[0x0][0xc] ;  /* 0x0000030000267ab9 */ /* 0x000fe20000000800 */
[----:B------:R-:W-:Y:S01]  /*ee20*/  ULDC.64 UR36, c[0x0][0x198] ;  /* 0x0000660000247ab9 */ /* 0x000fe20000000a00 */
[----:B-1----:R-:W-:Y:S01]  /*ee30*/  ULEA UR4, UR5, UR4, 0x18 ;  /* 0x0000000405047291 */ /* 0x002fe2000f8ec03f */
[C---:B0-----:R-:W-:Y:S01]  /*ee40*/  IMAD.SHL.U32 R0, R5.reuse, 0x8, RZ ;  /* 0x0000000805007824 */ /* 0x041fe200078e00ff */
[----:B------:R-:W-:-:S04]  /*ee50*/  LOP3.LUT R4, R5, 0x7f, RZ, 0xc0, !PT ;  /* 0x0000007f05047812 */ /* 0x000fc800078ec0ff */
[C---:B------:R-:W-:Y:S02]  /*ee60*/  LOP3.LUT R2, R0.reuse, 0x1f8, RZ, 0xc0, !PT ;  /* 0x000001f800027812 */ /* 0x040fe400078ec0ff */
[----:B------:R-:W-:Y:S02]  /*ee70*/  LOP3.LUT R0, R0, 0x38, RZ, 0xc0, !PT ;  /* 0x0000003800007812 */ /* 0x000fe400078ec0ff */
[----:B------:R-:W-:Y:S01]  /*ee80*/  LOP3.LUT R3, R2, 0x38, R5, 0x78, !PT ;  /* 0x0000003802037812 */ /* 0x000fe200078e7805 */
[----:B------:R-:W-:-:S05]  /*ee90*/  IMAD.SHL.U32 R2, R4, 0x8, RZ ;  /* 0x0000000804027824 */ /* 0x000fca00078e00ff */
[----:B------:R-:W-:Y:S01]  /*eea0*/  LOP3.LUT R3, R3, 0x200, R2, 0xf8, !PT ;  /* 0x0000020003037812 */ /* 0x000fe200078ef802 */
[----:B------:R-:W-:Y:S01]  /*eeb0*/  IMAD.SHL.U32 R2, R5, 0x10, RZ ;  /* 0x0000001005027824 */ /* 0x000fe200078e00ff */
[----:B------:R-:W-:Y:S01]  /*eec0*/  SHF.R.U32.HI R5, RZ, 0x3, R4 ;  /* 0x00000003ff057819 */ /* 0x000fe20000011604 */
[----:B------:R-:W-:-:S03]  /*eed0*/  IMAD.U32 R4, RZ, RZ, UR4 ;  /* 0x00000004ff047e24 */ /* 0x000fc6000f8e00ff */
[----:B------:R-:W-:Y:S01]  /*eee0*/  LOP3.LUT R2, R5, 0x70, R2, 0xf8, !PT ;  /* 0x0000007005027812 */ /* 0x000fe200078ef802 */
[----:B------:R-:W-:Y:S01]  /*eef0*/  IMAD R3, R3, 0x2, R4 ;  /* 0x0000000203037824 */ /* 0x000fe200078e0204 */
[----:B------:R-:W-:Y:S01]  /*ef00*/  STL [R1+0x4], R4 ;  /* 0x0000040401007387 */ /* 0x000fe20000100800 */
[----:B------:R-:W-:-:S03]  /*ef10*/  IMAD.MOV.U32 R2, RZ, RZ, 0x1 ;  /* 0x00000001ff027424 */ /* 0x000fc600078e00ff */
[----:B------:R0:W-:Y:S04]  /*ef20*/  STL [R1+0x24], R3 ;  /* 0x0000240301007387 */ /* 0x0001e80000100800 */
[----:B------:R-:W-:Y:S04]  /*ef30*/  STL [R1+0x8], RZ ;  /* 0x000008ff01007387 */ /* 0x000fe80000100800 */
[----:B------:R1:W-:Y:S01]  /*ef40*/  STL [R1+0x10], R2 ;  /* 0x0000100201007387 */ /* 0x0003e20000100800 */
[----:B0-----:R-:W-:-:S03]  /*ef50*/  LOP3.LUT R3, R0, 0x40, RZ, 0xfc, !PT ;  /* 0x0000004000037812 */ /* 0x001fc600078efcff */
[----:B------:R0:W-:Y:S01]  /*ef60*/  STL [R1+0x50], RZ ;  /* 0x000050ff01007387 */ /* 0x0001e20000100800 */
[C---:B-1----:R-:W-:Y:S02]  /*ef70*/  LOP3.LUT R2, R0.reuse, 0x80, RZ, 0xfc, !PT ;  /* 0x0000008000027812 */ /* 0x042fe400078efcff */
[----:B------:R-:W-:-:S07]  /*ef80*/  LOP3.LUT R0, R0, 0xc0, RZ, 0xfc, !PT ;  /* 0x000000c000007812 */ /* 0x000fce00078efcff */
.L_x_554:
[----:B-1----:R-:W1:Y:S01]  /*ef90*/  LDC.64 R2, c[0x0][0xc88] ;  /* 0x00032200ff027b82 */ /* 0x002e620000000a00 */
[----:B------:R-:W-:Y:S01]  /*efa0*/  ULDC.64 UR4, c[0x0][0x208] ;  /* 0x0000820000047ab9 */ /* 0x000fe20000000a00 */
[----:B-1----:R-:W-:-:S05]  /*efb0*/  IMAD.WIDE R2, R19, 0x4, R2 ;  /* 0x0000000413027825 */ /* 0x002fca00078e0202 */
[----:B--2---:R-:W2:Y:S01]  /*efc0*/  LDG.E R11, desc[UR4][R2.64] ;  /* 0x00000004020b7981 */ /* 0x004ea2000c1e1900 */
[----:B------:R-:W-:Y:S05]  /*efd0*/  YIELD ;  /* 0x0000000000007946 */ /* 0x000fea0003800000 */
[----:B------:R-:W-:Y:S01]  /*efe0*/  ULDC.64 UR4, c[0x0][0xa28] ;  /* 0x00028a0000047ab9 */ /* 0x000fe20000000a00 */
[----:B---3--:R-:W-:Y:S01]  /*eff0*/  IMAD.MOV.U32 R0, RZ, RZ, RZ ;  /* 0x000000ffff007224 */ /* 0x008fe200078e00ff */
[----:B------:R-:W-:Y:S01]  /*f000*/  ISETP.NE.U32.AND P0, PT, RZ, UR4, PT ;  /* 0x00000004ff007c0c */ /* 0x000fe2000bf05070 */
[----:B------:R-:W-:Y:S01]  /*f010*/  ULDC.64 UR10, c[0x0][0x208] ;  /* 0x00008200000a7ab9 */ /* 0x000fe20000000a00 */
[----:B------:R-:W-:Y:S01]  /*f020*/  IMAD.MOV.U32 R6, RZ, RZ, RZ ;  /* 0x000000ffff067224 */ /* 0x000fe200078e00ff */
[----:B------:R-:W-:Y:S01]  /*f030*/  ULDC.64 UR6, c[0x0][0xa18] ;  /* 0x0002860000067ab9 */ /* 0x000fe20000000a00 */
[----:B------:R-:W-:Y:S01]  /*f040*/  ISETP.NE.AND.EX P0, PT, RZ, UR5, PT, P0 ;  /* 0x00000005ff007c0c */ /* 0x000fe2000bf05300 */
[----:B------:R-:W-:Y:S01]  /*f050*/  ULDC.64 UR8, c[0x0][0xa08] ;  /* 0x0002820000087ab9 */ /* 0x000fe20000000a00 */
[----:B--2---:R-:W-:Y:S01]  /*f060*/  SHF.R.S32.HI R4, RZ, 0x1f, R11 ;  /* 0x0000001fff047819 */ /* 0x004fe2000001140b */
[----:B------:R-:W-:-:S10]  /*f070*/  IMAD.SHL.U32 R10, R11, 0x4, RZ ;  /* 0x000000040b0a7824 */ /* 0x000fd400078e00ff */
[C---:B------:R-:W-:Y:S01]  /*f080*/  @P0 LEA R2, P1, R11.reuse, UR4, 0x2 ;  /* 0x000000040b020c11 */ /* 0x040fe2000f8210ff */
[----:B------:R-:W-:Y:S03]  /*f090*/  STL [R1+0x28], R11 ;  /* 0x0000280b01007387 */ /* 0x000fe60000100800 */
[C-C-:B------:R-:W-:Y:S01]  /*f0a0*/  @P0 LEA.HI.X R3, R11.reuse, UR5, R4.reuse, 0x2, P1 ;  /* 0x000000050b030c11 */ /* 0x140fe200088f1404 */
[----:B------:R-:W-:Y:S01]  /*f0b0*/  ULDC.64 UR4, c[0x0][0xa00] ;  /* 0x0002800000047ab9 */ /* 0x000fe20000000a00 */
[----:B------:R-:W-:Y:S01]  /*f0c0*/  SHF.L.U64.HI R9, R11, 0x2, R4 ;  /* 0x000000020b097819 */ /* 0x000fe20000010204 */
[----:B------:R1:W-:Y:S01]  /*f0d0*/  STL [R1+0x38], R4 ;  /* 0x0000380401007387 */ /* 0x0003e20000100800 */
[----:B------:R-:W-:-:S03]  /*f0e0*/  ISETP.NE.U32.AND P1, PT, RZ, UR4, PT ;  /* 0x00000004ff007c0c */ /* 0x000fc6000bf25070 */
[----:B-----5:R2:W5:Y:S01]  /*f0f0*/  @P0 LDG.E R0, desc[UR10][R2.64] ;  /* 0x0000000a02000981 */ /* 0x020562000c1e1900 */
[----:B------:R-:W-:Y:S01]  /*f100*/  ISETP.NE.AND.EX P1, PT, RZ, UR5, PT, P1 ;  /* 0x00000005ff007c0c */ /* 0x000fe2000bf25310 */
[----:B------:R-:W-:Y:S01]  /*f110*/  IMAD.MOV.U32 R8, RZ, RZ, RZ ;  /* 0x000000ffff087224 */ /* 0x000fe200078e00ff */
[----:B------:R-:W-:Y:S01]  /*f120*/  ISETP.NE.U32.AND P2, PT, RZ, UR6, PT ;  /* 0x00000006ff007c0c */ /* 0x000fe2000bf45070 */
[----:B------:R-:W-:Y:S01]  /*f130*/  STL [R1], R10 ;  /* 0x0000000a01007387 */ /* 0x000fe20000100800 */
[----:B------:R-:W-:Y:S02]  /*f140*/  ISETP.NE.U32.AND P0, PT, RZ, UR8, PT ;  /* 0x00000008ff007c0c */ /* 0x000fe4000bf05070 */
[----:B------:R-:W-:Y:S01]  /*f150*/  ISETP.NE.AND.EX P2, PT, RZ, UR7, PT, P2 ;  /* 0x00000007ff007c0c */ /* 0x000fe2000bf45320 */
[----:B------:R-:W-:Y:S01]  /*f160*/  STL [R1+0x1c], R9 ;  /* 0x00001c0901007387 */ /* 0x000fe20000100800 */
[----:B------:R-:W-:Y:S02]  /*f170*/  ISETP.NE.AND.EX P0, PT, RZ, UR9, PT, P0 ;  /* 0x00000009ff007c0c */ /* 0x000fe4000bf05300 */
[----:B--2---:R-:W-:-:S02]  /*f180*/  IADD3 R2, P3, R10, UR4, RZ ;  /* 0x000000040a027c10 */ /* 0x004fc4000ff7e0ff */
[----:B-1----:R-:W-:Y:S02]  /*f190*/  IADD3 R4, P4, R10, UR8, RZ ;  /* 0x000000080a047c10 */ /* 0x002fe4000ff9e0ff */
[C---:B------:R-:W-:Y:S01]  /*f1a0*/  IADD3.X R3, R9.reuse, UR5, RZ, P3, !PT ;  /* 0x0000000509037c10 */ /* 0x040fe20009ffe4ff */
[----:B------:R-:W-:Y:S01]  /*f1b0*/  ULDC UR4, c[0x0][0x288] ;  /* 0x0000a20000047ab9 */ /* 0x000fe20000000800 */
[----:B------:R-:W-:-:S03]  /*f1c0*/  IADD3.X R5, R9, UR9, RZ, P4, !PT ;  /* 0x0000000909057c10 */ /* 0x000fc6000a7fe4ff */
[----:B------:R-:W2:Y:S01]  /*f1d0*/  @P1 LDG.E R6, desc[UR10][R2.64] ;  /* 0x0000000a02061981 */ /* 0x000ea2000c1e1900 */
[----:B------:R-:W-:Y:S01]  /*f1e0*/  IMAD.U32 R12, RZ, RZ, UR4 ;  /* 0x00000004ff0c7e24 */ /* 0x000fe2000f8e00ff */
[----:B------:R-:W-:Y:S02]  /*f1f0*/  ULDC.64 UR4, c[0x0][0x418] ;  /* 0x0001060000047ab9 */ /* 0x000fe40000000a00 */
[----:B------:R-:W5:Y:S04]  /*f200*/  @P0 LDG.E R8, desc[UR10][R4.64] ;  /* 0x0000000a04080981 */ /* 0x000f68000c1e1900 */
[----:B--2---:R1:W-:Y:S02]  /*f210*/  STL [R1+0x34], R6 ;  /* 0x0000340601007387 */ /* 0x0043e40000100800 */
[----:B-1----:R-:W-:-:S04]  /*f220*/  @P2 IADD3 R6, P3, R10, UR6, RZ ;  /* 0x000000060a062c10 */ /* 0x002fc8000ff7e0ff */
[----:B------:R-:W-:-:S05]  /*f230*/  @P2 IADD3.X R7, R9, UR7, RZ, P3, !PT ;  /* 0x0000000709072c10 */ /* 0x000fca0009ffe4ff */
[----:B------:R1:W2:Y:S01]  /*f240*/  @P2 LDG.E R12, desc[UR10][R6.64] ;  /* 0x0000000a060c2981 */ /* 0x0002a2000c1e1900 */
[----:B------:R-:W-:-:S03]  /*f250*/  UISETP.NE.U32.AND UP0, UPT, UR4, URZ, UPT ;  /* 0x0000003f0400728c */ /* 0x000fc6000bf05070 */
[----:B------:R-:W-:Y:S01]  /*f260*/  ULDC UR4, c[0x0][0x424] ;  /* 0x0001090000047ab9 */ /* 0x000fe20000000800 */
[----:B------:R-:W-:-:S03]  /*f270*/  UISETP.NE.AND.EX UP0, UPT, UR5, URZ, UPT, UP0 ;  /* 0x0000003f0500728c */ /* 0x000fc6000bf05300 */
[----:B------:R-:W-:Y:S01]  /*f280*/  ULDC UR5, c[0x0][0x2f0] ;  /* 0x0000bc0000057ab9 */ /* 0x000fe20000000800 */
[----:B------:R-:W-:-:S04]  /*f290*/  USEL UR4, UR4, 0x1, UP0 ;  /* 0x0000000104047887 */ /* 0x000fc80008000000 */
[----:B------:R-:W-:-:S06]  /*f2a0*/  UIMAD UR4, UR4, UR5, URZ ;  /* 0x00000005040472a4 */ /* 0x000fcc000f8e023f */
[----:B-1----:R-:W-:Y:S01]  /*f2b0*/  IMAD.U32 R6, RZ, RZ, UR4 ;  /* 0x00000004ff067e24 */ /* 0x002fe2000f8e00ff */
[----:B--2---:R1:W-:Y:S01]  /*f2c0*/  STL [R1+0x3c], R12 ;  /* 0x00003c0c01007387 */ /* 0x0043e20000100800 */
[----:B------:R-:W-:Y:S05]  /*f2d0*/  @P2 BRA `(.L_x_442) ;  /* 0x0000000000182947 */ /* 0x000fea0003800000 */
[----:B------:R-:W-:Y:S05]  /*f2e0*/  @!P1 BRA `(.L_x_442) ;  /* 0x0000000000149947 */ /* 0x000fea0003800000 */
[----:B------:R-:W-:Y:S02]  /*f2f0*/  ULDC.64 UR4, c[0x0][0x208] ;  /* 0x0000820000047ab9 */ /* 0x000fe40000000a00 */
[----:B------:R-:W2:Y:S04]  /*f300*/  LDG.E R7, desc[UR4][R2.64] ;  /* 0x0000000402077981 */ /* 0x000ea8000c1e1900 */
[----:B------:R-:W2:Y:S02]  /*f310*/  LDG.E R2, desc[UR4][R2.64+0x4] ;  /* 0x0000040402027981 */ /* 0x000ea4000c1e1900 */
[----:B--2---:R-:W-:-:S05]  /*f320*/  IMAD.IADD R2, R2, 0x1, -R7 ;  /* 0x0000000102027824 */ /* 0x004fca00078e0a07 */
[----:B------:R2:W-:Y:S02]  /*f330*/  STL [R1+0x3c], R2 ;  /* 0x00003c0201007387 */ /* 0x0005e40000100800 */
.L_x_442:
[----:B--2---:R-:W-:Y:S01]  /*f340*/  IMAD.MOV.U32 R2, RZ, RZ, R11 ;  /* 0x000000ffff027224 */ /* 0x004fe200078e000b */
[----:B------:R-:W-:Y:S01]  /*f350*/  ULDC.64 UR4, c[0x0][0xa20] ;  /* 0x0002880000047ab9 */ /* 0x000fe20000000a00 */
[----:B-----5:R-:W-:Y:S01]  /*f360*/  IMAD.IADD R3, R8, 0x1, R0 ;  /* 0x0000000108037824 */ /* 0x020fe200078e0200 */
[----:B------:R-:W-:Y:S02]  /*f370*/  ISETP.NE.U32.AND P1, PT, RZ, UR4, PT ;  /* 0x00000004ff007c0c */ /* 0x000fe4000bf25070 */
[----:B------:R2:W-:Y:S02]  /*f380*/  STL [R1+0xc], R2 ;  /* 0x00000c0201007387 */ /* 0x0005e40000100800 */
[----:B------:R-:W-:Y:S02]  /*f390*/  ISETP.NE.AND.EX P1, PT, RZ, UR5, PT, P1 ;  /* 0x00000005ff007c0c */ /* 0x000fe4000bf25310 */
[----:B------:R2:W-:Y:S11]  /*f3a0*/  STL [R1+0x18], R3 ;  /* 0x0000180301007387 */ /* 0x0005f60000100800 */
[----:B--2---:R-:W-:Y:S05]  /*f3b0*/  @!P1 BRA `(.L_x_443) ;  /* 0x0000000000149947 */ /* 0x004fea0003800000 */
[----:B------:R-:W-:Y:S01]  /*f3c0*/  IADD3 R6, P0, R10, UR4, RZ ;  /* 0x000000040a067c10 */ /* 0x000fe2000ff1e0ff */
[----:B------:R-:W-:-:S03]  /*f3d0*/  ULDC.64 UR6, c[0x0][0x208] ;  /* 0x0000820000067ab9 */ /* 0x000fc60000000a00 */
[----:B------:R-:W-:-:S05]  /*f3e0*/  IADD3.X R7, R9, UR5, RZ, P0, !PT ;  /* 0x0000000509077c10 */ /* 0x000fca00087fe4ff */
[----:B------:R2:W5:Y:S01]  /*f3f0*/  LDG.E R6, desc[UR6][R6.64] ;  /* 0x0000000606067981 */ /* 0x000562000c1e1900 */
[----:B------:R-:W-:Y:S05]  /*f400*/  BRA `(.L_x_444) ;  /* 0x0000000000147947 */ /* 0x000fea0003800000 */
.L_x_443:
[----:B------:R-:W-:Y:S05]  /*f410*/  @!P0 BRA `(.L_x_444) ;  /* 0x0000000000108947 */ /* 0x000fea0003800000 */
[----:B------:R-:W-:Y:S02]  /*f420*/  ULDC.64 UR4, c[0x0][0x208] ;  /* 0x0000820000047ab9 */ /* 0x000fe40000000a00 */
[----:B------:R-:W2:Y:S04]  /*f430*/  LDG.E R6, desc[UR4][R4.64] ;  /* 0x0000000404067981 */ /* 0x000ea8000c1e1900 */
[----:B------:R-:W2:Y:S02]  /*f440*/  LDG.E R4, desc[UR4][R4.64+0x4] ;  /* 0x0000040404047981 */ /* 0x000ea4000c1e1900 */
[----:B--2---:R-:W-:-:S07]  /*f450*/  IMAD.IADD R6, R4, 0x1, -R6 ;  /* 0x0000000104067824 */ /* 0x004fce00078e0a06 */
.L_x_444:
[----:B-----5:R-:W-:Y:S01]  /*f460*/  IMAD.IADD R2, R6, 0x1, -R0 ;  /* 0x0000000106027824 */ /* 0x020fe200078e0a00 */
[----:B------:R-:W-:Y:S03]  /*f470*/  BSSY B7, `(.L_x_445) ;  /* 0x00004fa000077945 */ /* 0x000fe60003800000 */
[C---:B------:R-:W-:Y:S01]  /*f480*/  VIADD R0, R2.reuse, 0x4f ;  /* 0x0000004f02007836 */ /* 0x040fe20000000000 */
[----:B------:R3:W-:Y:S01]  /*f490*/  STL [R1+0x40], R2 ;  /* 0x0000400201007387 */ /* 0x0007e20000100800 */
[----:B------:R-:W-:Y:S02]  /*f4a0*/  ISETP.GT.AND P0, PT, R2, RZ, PT ;  /* 0x000000ff0200720c */ /* 0x000fe40003f04270 */
[----:B------:R-:W-:-:S05]  /*f4b0*/  IMAD.HI R0, R0, 0x66666667, RZ ;  /* 0x6666666700007827 */ /* 0x000fca00078e02ff */
[----:B---3--:R-:W-:-:S04]  /*f4c0*/  SHF.R.U32.HI R2, RZ, 0x1f, R0 ;  /* 0x0000001fff027819 */ /* 0x008fc80000011600 */
[----:B------:R-:W-:-:S05]  /*f4d0*/  LEA.HI.SX32 R0, R0, R2, 0x1b ;  /* 0x0000000200007211 */ /* 0x000fca00078fdaff */
[----:B------:R3:W-:Y:S01]  /*f4e0*/  STL [R1+0x30], R0 ;  /* 0x0000300001007387 */ /* 0x0007e20000100800 */
[----:B------:R-:W-:Y:S05]  /*f4f0*/  @P0 BRA `(.L_x_446) ;  /* 0x0000000000480947 */ /* 0x000fea0003800000 */
[----:B------:R-:W4:Y:S02]  /*f500*/  S2R R3, SR_TID.X ;  /* 0x0000000000037919 */ /* 0x000f240000002100 */
[----:B----4-:R-:W-:-:S04]  /*f510*/  LOP3.LUT R3, R3, 0x7f, RZ, 0xc0, !PT ;  /* 0x0000007f03037812 */ /* 0x010fc800078ec0ff */
[----:B------:R-:W-:-:S13]  /*f520*/  ISETP.NE.AND P0, PT, R3, RZ, PT ;  /* 0x000000ff0300720c */ /* 0x000fda0003f05270 */
[----:B------:R-:W-:Y:S05]  /*f530*/  @P0 BRA `(.L_x_447) ;  /* 0x0000004c00b40947 */ /* 0x000fea0003800000 */
[----:B------:R-:W4:Y:S01]  /*f540*/  S2R R3, SR_LANEID ;  /* 0x0000000000037919 */ /* 0x000f220000000000 */
[----:B------:R-:W-:Y:S01]  /*f550*/  VOTEU.ANY UR4, UPT, PT ;  /* 0x0000000000047886 */ /* 0x000fe200038e0100 */
[----:B------:R-:W5:Y:S01]  /*f560*/  LDC.64 R4, c[0x0][0xc60] ;  /* 0x00031800ff047b82 */ /* 0x000f620000000a00 */
[----:B---3--:R-:W4:Y:S01]  /*f570*/  FLO.U32 R0, UR4 ;  /* 0x0000000400007d00 */ /* 0x008f2200080e0000 */
[----:B------:R-:W-:-:S07]  /*f580*/  ULDC.64 UR6, c[0x0][0x208] ;  /* 0x0000820000067ab9 */ /* 0x000fce0000000a00 */
[----:B------:R-:W5:Y:S01]  /*f590*/  POPC R2, UR4 ;  /* 0x0000000400027d09 */ /* 0x000f620008000000 */
[----:B----4-:R-:W-:-:S13]  /*f5a0*/  ISETP.EQ.U32.AND P0, PT, R0, R3, PT ;  /* 0x000000030000720c */ /* 0x010fda0003f02070 */
[----:B-----5:R-:W3:Y:S01]  /*f5b0*/  @P0 ATOMG.E.ADD.STRONG.GPU PT, R5, desc[UR6][R4.64], R2 ;  /* 0x00000002040509a8 */ /* 0x020ee200081ee1c6 */
[----:B------:R-:W4:Y:S02]  /*f5c0*/  S2R R3, SR_LTMASK ;  /* 0x0000000000037919 */ /* 0x000f240000003900 */
[----:B----4-:R-:W-:-:S06]  /*f5d0*/  LOP3.LUT R3, R3, UR4, RZ, 0xc0, !PT ;  /* 0x0000000403037c12 */ /* 0x010fcc000f8ec0ff */
[----:B------:R-:W4:Y:S01]  /*f5e0*/  POPC R3, R3 ;  /* 0x0000000300037309 */ /* 0x000f220000000000 */
[----:B---3--:R-:W4:Y:S02]  /*f5f0*/  SHFL.IDX PT, R0, R5, R0, 0x1f ;  /* 0x00001f0005007589 */ /* 0x008f2400000e0000 */
[----:B----4-:R-:W-:Y:S01]  /*f600*/  IADD3 R16, R0, UR38, R3 ;  /* 0x0000002600107c10 */ /* 0x010fe2000fffe003 */
[----:B------:R-:W-:Y:S06]  /*f610*/  BRA `(.L_x_447) ;  /* 0x0000004c007c7947 */ /* 0x000fec0003800000 */
.L_x_446:
[----:B---3--:R-:W3:Y:S01]  /*f620*/  LDL R0, [R1+0x4] ;  /* 0x0000040001007983 */ /* 0x008ee20000100800 */
[----:B------:R-:W-:Y:S01]  /*f630*/  BSSY B6, `(.L_x_448) ;  /* 0x0000014000067945 */ /* 0x000fe20003800000 */
[----:B---3--:R-:W-:-:S05]  /*f640*/  VIADD R0, R0, 0x24400 ;  /* 0x0002440000007836 */ /* 0x008fca0000000000 */
[----:B------:R-:W-:-:S13]  /*f650*/  LOP3.LUT P0, RZ, R0, 0x3ff, RZ, 0xc0, !PT ;  /* 0x000003ff00ff7812 */ /* 0x000fda000780c0ff */
[----:B------:R-:W-:Y:S05]  /*f660*/  @!P0 BRA `(.L_x_449) ;  /* 0x0000000000408947 */ /* 0x000fea0003800000 */
[----:B------:R-:W-:Y:S01]  /*f670*/  MOV R2, 0x0 ;  /* 0x0000000000027802 */ /* 0x000fe20000000f00 */
[----:B------:R-:W-:Y:S01]  /*f680*/  ULDC.64 UR6, c[0x4][0xa8] ;  /* 0x01002a0000067ab9 */ /* 0x000fe20000000a00 */
[----:B------:R-:W-:Y:S01]  /*f690*/  ULDC.64 UR8, c[0x4][0xb0] ;  /* 0x01002c0000087ab9 */ /* 0x000fe20000000a00 */
[----:B------:R-:W-:Y:S01]  /*f6a0*/  ULDC.64 UR4, c[0x4][0x8] ;  /* 0x0100020000047ab9 */ /* 0x000fe20000000a00 */
[----:B------:R-:W-:Y:S01]  /*f6b0*/  IMAD.U32 R4, RZ, RZ, UR6 ;  /* 0x00000006ff047e24 */ /* 0x000fe2000f8e00ff */
[----:B-1----:R-:W-:Y:S01]  /*f6c0*/  MOV R12, 0x1 ;  /* 0x00000001000c7802 */ /* 0x002fe20000000f00 */
[----:B------:R-:W1:Y:S01]  /*f6d0*/  LDC.64 R2, c[0x4][R2] ;  /* 0x0100000002027b82 */ /* 0x000e620000000a00 */
[----:B------:R-:W-:Y:S02]  /*f6e0*/  IMAD.U32 R5, RZ, RZ, UR7 ;  /* 0x00000007ff057e24 */ /* 0x000fe4000f8e00ff */
[----:B------:R-:W-:Y:S02]  /*f6f0*/  IMAD.U32 R6, RZ, RZ, UR8 ;  /* 0x00000008ff067e24 */ /* 0x000fe4000f8e00ff */
[----:B--2---:R-:W-:-:S02]  /*f700*/  IMAD.U32 R7, RZ, RZ, UR9 ;  /* 0x00000009ff077e24 */ /* 0x004fc4000f8e00ff */
[----:B------:R-:W-:Y:S02]  /*f710*/  IMAD.U32 R10, RZ, RZ, UR4 ;  /* 0x00000004ff0a7e24 */ /* 0x000fe4000f8e00ff */
[----:B------:R-:W-:Y:S02]  /*f720*/  IMAD.U32 R11, RZ, RZ, UR5 ;  /* 0x00000005ff0b7e24 */ /* 0x000fe4000f8e00ff */
[----:B------:R-:W-:Y:S02]  /*f730*/  IMAD.MOV.U32 R8, RZ, RZ, 0x70 ;  /* 0x00000070ff087424 */ /* 0x000fe400078e00ff */
[----:B------:R-:W-:-:S07]  /*f740*/  IMAD.MOV.U32 R13, RZ, RZ, RZ ;  /* 0x000000ffff0d7224 */ /* 0x000fce00078e00ff */
[----:B------:R-:W-:-:S07]  /*f750*/  LEPC R20, `(.L_x_449) ;  /* 0x000000001014794e */ /* 0x000fce0000000000 */
[----:B01----:R-:W-:Y:S05]  /*f760*/  CALL.ABS.NOINC R2 ;  /* 0x0000000002007343 */ /* 0x003fea0003c00000 */
.L_x_449:
[----:B------:R-:W-:Y:S05]  /*f770*/  BSYNC B6 ;  /* 0x0000000000067941 */ /* 0x000fea0003800000 */
.L_x_448:
[----:B------:R-:W3:Y:S01]  /*f780*/  LDL R2, [R1+0x4] ;  /* 0x0000040001027983 */ /* 0x000ee20000100800 */
        /* <DEDUP_REMOVED lines=8> */
[----:B------:R3:W4:Y:S01]  /*f810*/  LDC.64 R2, c[0x4][R0] ;  /* 0x0100000000027b82 */ /* 0x0007220000000a00 */
[----:B------:R-:W-:Y:S02]  /*f820*/  IMAD.U32 R4, RZ, RZ, UR6 ;  /* 0x00000006ff047e24 */ /* 0x000fe4000f8e00ff */
[----:B------:R-:W-:Y:S02]  /*f830*/  IMAD.U32 R5, RZ, RZ, UR7 ;  /* 0x00000007ff057e24 */ /* 0x000fe4000f8e00ff */
[----:B------:R-:W-:Y:S02]  /*f840*/  IMAD.U32 R6, RZ, RZ, UR8 ;  /* 0x00000008ff067e24 */ /* 0x000fe4000f8e00ff */
[----:B--2---:R-:W-:-:S02]  /*f850*/  IMAD.U32 R7, RZ, RZ, UR9 ;  /* 0x00000009ff077e24 */ /* 0x004fc4000f8e00ff */
[----:B------:R-:W-:Y:S02]  /*f860*/  IMAD.U32 R10, RZ, RZ, UR4 ;  /* 0x00000004ff0a7e24 */ /* 0x000fe4000f8e00ff */
[----:B------:R-:W-:Y:S02]  /*f870*/  IMAD.U32 R11, RZ, RZ, UR5 ;  /* 0x00000005ff0b7e24 */ /* 0x000fe4000f8e00ff */
[----:B------:R-:W-:Y:S02]  /*f880*/  IMAD.MOV.U32 R8, RZ, RZ, 0x70 ;  /* 0x00000070ff087424 */ /* 0x000fe400078e00ff */
[----:B-1----:R-:W-:Y:S02]  /*f890*/  IMAD.MOV.U32 R12, RZ, RZ, 0x1 ;  /* 0x00000001ff0c7424 */ /* 0x002fe400078e00ff */
[----:B---3--:R-:W-:-:S07]  /*f8a0*/  IMAD.MOV.U32 R13, RZ, RZ, RZ ;  /* 0x000000ffff0d7224 */ /* 0x008fce00078e00ff */
[----:B------:R-:W-:-:S07]  /*f8b0*/  LEPC R20, `(.L_x_452) ;  /* 0x000000001014794e */ /* 0x000fce0000000000 */
[----:B0---4-:R-:W-:Y:S05]  /*f8c0*/  CALL.ABS.NOINC R2 ;  /* 0x0000000002007343 */ /* 0x011fea0003c00000 */
.L_x_452:
[----:B------:R-:W-:Y:S01]  /*f8d0*/  MOV R2, 0x0 ;  /* 0x0000000000027802 */ /* 0x000fe20000000f00 */
[----:B------:R-:W-:Y:S01]  /*f8e0*/  ULDC.64 UR6, c[0x4][0xa8] ;  /* 0x01002a0000067ab9 */ /* 0x000fe20000000a00 */
[----:B------:R-:W-:Y:S01]  /*f8f0*/  ULDC.64 UR8, c[0x4][0xb0] ;  /* 0x01002c0000087ab9 */ /* 0x000fe20000000a00 */
[----:B------:R-:W-:Y:S01]  /*f900*/  ULDC.64 UR4, c[0x4][0x18] ;  /* 0x0100060000047ab9 */ /* 0x000fe20000000a00 */
[----:B------:R-:W-:Y:S02]  /*f910*/  IMAD.U32 R4, RZ, RZ, UR6 ;  /* 0x00000006ff047e24 */ /* 0x000fe4000f8e00ff */
[----:B------:R-:W0:Y:S01]  /*f920*/  LDC.64 R2, c[0x4][R2] ;  /* 0x0100000002027b82 */ /* 0x000e220000000a00 */
        /* <DEDUP_REMOVED lines=9> */
[----:B0-----:R-:W-:Y:S05]  /*f9c0*/  CALL.ABS.NOINC R2 ;  /* 0x0000000002007343 */ /* 0x001fea0003c00000 */
.L_x_451:
[----:B------:R-:W-:Y:S05]  /*f9d0*/  BSYNC B6 ;  /* 0x0000000000067941 */ /* 0x000fea0003800000 */
.L_x_450:
[----:B------:R-:W3:Y:S01]  /*f9e0*/  LDL.LU R2, [R1] ;  /* 0x0000000001027983 */ /* 0x000ee20000300800 */
[----:B------:R-:W-:-:S03]  /*f9f0*/  ULDC.64 UR4, c[0x0][0x9f8] ;  /* 0x00027e0000047ab9 */ /* 0x000fc60000000a00 */
[----:B------:R-:W4:Y:S04]  /*fa00*/  LDL.LU R4, [R1+0x1c] ;  /* 0x00001c0001047983 */ /* 0x000f280000300800 */
[----:B--2---:R-:W2:Y:S01]  /*fa10*/  LDL R7, [R1+0xc] ;  /* 0x00000c0001077983 */ /* 0x004ea20000100800 */
[----:B------:R-:W-:Y:S01]  /*fa20*/  ISETP.NE.U32.AND P0, PT, RZ, UR4, PT ;  /* 0x00000004ff007c0c */ /* 0x000fe2000bf05070 */
[----:B------:R-:W-:Y:S02]  /*fa30*/  ULDC.64 UR6, c[0x0][0x208] ;  /* 0x0000820000067ab9 */ /* 0x000fe40000000a00 */
[----:B------:R-:W5:Y:S01]  /*fa40*/  LDL R0, [R1+0x30] ;  /* 0x0000300001007983 */ /* 0x000f620000100800 */
[----:B------:R-:W-:-:S13]  /*fa50*/  ISETP.NE.AND.EX P0, PT, RZ, UR5, PT, P0 ;  /* 0x00000005ff007c0c */ /* 0x000fda000bf05300 */
[----:B---3--:R-:W-:-:S04]  /*fa60*/  @P0 IADD3 R2, P1, R2, UR4, RZ ;  /* 0x0000000402020c10 */ /* 0x008fc8000ff3e0ff */
[----:B----4-:R-:W-:Y:S01]  /*fa70*/  @P0 IADD3.X R3, R4, UR5, RZ, P1, !PT ;  /* 0x0000000504030c10 */ /* 0x010fe20008ffe4ff */
[----:B------:R-:W-:-:S04]  /*fa80*/  ULDC.64 UR4, c[0x0][0xa08] ;  /* 0x0002820000047ab9 */ /* 0x000fc80000000a00 */
[----:B--2---:R2:W3:Y:S01]  /*fa90*/  @P0 LDG.E R7, desc[UR6][R2.64] ;  /* 0x0000000602070981 */ /* 0x0044e2000c1e1900 */
[----:B-----5:R-:W-:Y:S01]  /*faa0*/  VIADD R9, R0, 0xffffffff ;  /* 0xffffffff00097836 */ /* 0x020fe20000000000 */
[----:B--2---:R-:W2:Y:S01]  /*fab0*/  LDC.64 R2, c[0x0][0x418] ;  /* 0x00010600ff027b82 */ /* 0x004ea20000000a00 */
[----:B---3--:R-:W-:Y:S01]  /*fac0*/  SHF.R.S32.HI R8, RZ, 0x1f, R7 ;  /* 0x0000001fff087819 */ /* 0x008fe20000011407 */
[----:B------:R3:W-:Y:S04]  /*fad0*/  @P0 STL [R1+0xc], R7 ;  /* 0x00000c0701000387 */ /* 0x0007e80000100800 */
[----:B------:R3:W-:Y:S04]  /*fae0*/  STL [R1+0x2c], R9 ;  /* 0x00002c0901007387 */ /* 0x0007e80000100800 */
[----:B------:R3:W-:Y:S01]  /*faf0*/  STL [R1+0x1c], R8 ;  /* 0x00001c0801007387 */ /* 0x0007e20000100800 */
[----:B--2---:R-:W-:Y:S01]  /*fb00*/  LOP3.LUT P0, RZ, R2, UR4, RZ, 0xfc, !PT ;  /* 0x0000000402ff7c12 */ /* 0x004fe2000f80fcff */
[----:B------:R-:W-:-:S03]  /*fb10*/  UMOV UR4, 0xffffffff ;  /* 0xffffffff00047882 */ /* 0x000fc60000000000 */
[----:B------:R-:W-:-:S04]  /*fb20*/  LOP3.LUT P0, RZ, R3, UR5, RZ, 0xfc, P0 ;  /* 0x0000000503ff7c12 */ /* 0x000fc8000800fcff */
[----:B------:R-:W-:Y:S01]  /*fb30*/  SEL R0, R7, RZ, !P0 ;  /* 0x000000ff07007207 */ /* 0x000fe20004000000 */
[----:B---3--:R-:W-:Y:S08]  /*fb40*/  BRA.DIV UR4, `(.L_x_453) ;  /* 0x0000005a04347947 */ /* 0x008ff0000b800000 */
[----:B------:R-:W2:Y:S02]  /*fb50*/  S2R R4, SR_TID.X ;  /* 0x0000000000047919 */ /* 0x000ea40000002100 */
[----:B--2---:R-:W-:-:S04]  /*fb60*/  SHF.R.U32.HI R4, RZ, 0x5, R4 ;  /* 0x00000005ff047819 */ /* 0x004fc80000011604 */
[----:B------:R-:W-:-:S05]  /*fb70*/  LOP3.LUT R4, R4, 0x3, RZ, 0xc0, !PT ;  /* 0x0000000304047812 */ /* 0x000fca00078ec0ff */
[----:B------:R2:W3:Y:S02]  /*fb80*/  SHFL.IDX PT, R14, R4, RZ, 0x1f ;  /* 0x00001fff040e7589 */ /* 0x0004e400000e0000 */
.L_x_570:
[----:B------:R-:W-:Y:S01]  /*fb90*/  PLOP3.LUT P1, PT, PT, PT, PT, 0x8, 0x0 ;  /* 0x000000000000781c */ /* 0x000fe20003f2e170 */
[----:B------:R4:W-:Y:S01]  /*fba0*/  STL [R1], R0 ;  /* 0x0000000001007387 */ /* 0x0009e20000100800 */
[----:B---3--:R-:W-:Y:S02]  /*fbb0*/  ISETP.NE.AND P0, PT, R14, RZ, PT ;  /* 0x000000ff0e00720c */ /* 0x008fe40003f05270 */
[----:B----4-:R-:W-:-:S05]  /*fbc0*/  P2R R0, PR, RZ, 0x2 ;  /* 0x00000002ff007803 */ /* 0x010fca0000000000 */
[----:B------:R3:W-:Y:S06]  /*fbd0*/  STL [R1+0x20], R0 ;  /* 0x0000200001007387 */ /* 0x0007ec0000100800 */
[----:B------:R-:W-:Y:S05]  /*fbe0*/  @P0 BRA `(.L_x_454) ;  /* 0x00000004005c0947 */ /* 0x000fea0003800000 */
[----:B------:R-:W-:-:S03]  /*fbf0*/  UMOV UR4, 0xffffffff ;  /* 0xffffffff00047882 */ /* 0x000fc60000000000 */
[----:B------:R-:W-:Y:S05]  /*fc00*/  BRA.DIV UR4, `(.L_x_455) ;  /* 0x0000005a04387947 */ /* 0x000fea000b800000 */
[----:B------:R-:W-:-:S13]  /*fc10*/  ELECT P6, URZ, PT ;  /* 0x00000000003f782f */ /* 0x000fda00038c0000 */
.L_x_573:
[----:B------:R-:W-:Y:S05]  /*fc20*/  @!P6 BRA `(.L_x_454) ;  /* 0x00000004004ce947 */ /* 0x000fea0003800000 */
[----:B------:R4:W-:Y:S01]  /*fc30*/  STL [R1+0x14], R9 ;  /* 0x0000140901007387 */ /* 0x0009e20000100800 */
[----:B------:R-:W-:-:S04]  /*fc40*/  ISETP.NE.U32.AND P0, PT, R2, RZ, PT ;  /* 0x000000ff0200720c */ /* 0x000fc80003f05070 */
[----:B------:R-:W-:-:S13]  /*fc50*/  ISETP.NE.AND.EX P0, PT, R3, RZ, PT, P0 ;  /* 0x000000ff0300720c */ /* 0x000fda0003f05300 */
[----:B----4-:R-:W-:Y:S05]  /*fc60*/  @!P0 BRA `(.L_x_456) ;  /* 0x0000000000548947 */ /* 0x010fea0003800000 */
[----:B------:R-:W4:Y:S01]  /*fc70*/  LDC R6, c[0x0][0x43c] ;  /* 0x00010f00ff067b82 */ /* 0x000f220000000800 */
[----:B---3--:R-:W-:Y:S01]  /*fc80*/  IMAD.MOV.U32 R0, RZ, RZ, R9 ;  /* 0x000000ffff007224 */ /* 0x008fe200078e0009 */
[----:B------:R-:W-:Y:S01]  /*fc90*/  ULDC.64 UR4, c[0x0][0x428] ;  /* 0x00010a0000047ab9 */ /* 0x000fe20000000a00 */
[----:B------:R-:W-:Y:S01]  /*fca0*/  ULDC.64 UR6, c[0x0][0x208] ;  /* 0x0000820000067ab9 */ /* 0x000fe20000000a00 */
[----:B----4-:R-:W-:-:S13]  /*fcb0*/  ISETP.NE.AND P0, PT, R6, 0x1, PT ;  /* 0x000000010600780c */ /* 0x010fda0003f05270 */
[----:B--2---:R-:W2:Y:S02]  /*fcc0*/  @P0 LDC.64 R4, c[0x0][0x440] ;  /* 0x00011000ff040b82 */ /* 0x004ea40000000a00 */
[----:B--2---:R-:W-:-:S05]  /*fcd0*/  @P0 IMAD.HI.U32 R4, R9, R4, RZ ;  /* 0x0000000409040227 */ /* 0x004fca00078e00ff */
        /* <DEDUP_REMOVED lines=8> */
[----:B--2---:R-:W-:-:S04]  /*fd60*/  IMAD R6, R8, UR4, RZ ;  /* 0x0000000408067c24 */ /* 0x004fc8000f8e02ff */
[----:B------:R-:W-:-:S04]  /*fd70*/  IMAD R0, R7, UR5, R6 ;  /* 0x0000000507007c24 */ /* 0x000fc8000f8e0206 */
[----:B------:R-:W-:-:S05]  /*fd80*/  IMAD.IADD R0, R5, 0x1, R0 ;  /* 0x0000000105007824 */ /* 0x000fca00078e0200 */
[----:B------:R-:W-:-:S05]  /*fd90*/  LEA.HI.X R3, R4, R3, R0, 0x2, P0 ;  /* 0x0000000304037211 */ /* 0x000fca00000f1400 */
[----:B------:R-:W2:Y:S04]  /*fda0*/  LDG.E R0, desc[UR6][R2.64] ;  /* 0x0000000602007981 */ /* 0x000ea8000c1e1900 */
[----:B--2---:R4:W-:Y:S02]  /*fdb0*/  STL [R1], R0 ;  /* 0x0000000001007387 */ /* 0x0049e40000100800 */
.L_x_456:
[----:B------:R-:W5:Y:S04]  /*fdc0*/  LDL R7, [R1+0x4] ;  /* 0x0000040001077983 */ /* 0x000f680000100800 */
[----:B---34-:R-:W5:Y:S04]  /*fdd0*/  LDL R0, [R1+0x8] ;  /* 0x0000080001007983 */ /* 0x018f680000100800 */
[----:B------:R-:W3:Y:S01]  /*fde0*/  LDL R2, [R1+0x10] ;  /* 0x0000100001027983 */ /* 0x000ee20000100800 */
[----:B-----5:R-:W-:Y:S01]  /*fdf0*/  IMAD R0, R0, 0x8, R7 ;  /* 0x0000000800007824 */ /* 0x020fe200078e0207 */
[----:B---3--:R-:W-:-:S04]  /*fe00*/  SHF.L.U32 R2, R2, 0x1f, RZ ;  /* 0x0000001f02027819 */ /* 0x008fc800000006ff */
[----:B------:R-:W3:Y:S02]  /*fe10*/  SYNCS.PHASECHK.TRANS64.TRYWAIT P0, [R0+URZ+0x38840], R2 ;  /* 0x03884002000075a7 */ /* 0x000ee4000800017f */
[----:B---3--:R-:W-:Y:S05]  /*fe20*/  @!P0 BRA `(.L_x_457) ;  /* 0x0000005400d08947 */ /* 0x008fea0003800000 */
.L_x_574:
[----:B------:R-:W4:Y:S02]  /*fe30*/  S2R R3, SR_TID.X ;  /* 0x0000000000037919 */ /* 0x000f240000002100 */
[----:B----4-:R-:W-:-:S04]  /*fe40*/  LOP3.LUT R3, R3, 0x7f, RZ, 0xc0, !PT ;  /* 0x0000007f03037812 */ /* 0x010fc800078ec0ff */
[----:B------:R-:W-:-:S13]  /*fe50*/  ISETP.NE.AND P0, PT, R3, RZ, PT ;  /* 0x000000ff0300720c */ /* 0x000fda0003f05270 */
[----:B------:R-:W-:Y:S05]  /*fe60*/  @P0 BRA `(.L_x_458) ;  /* 0x00000000001c0947 */ /* 0x000fea0003800000 */
[----:B------:R-:W4:Y:S01]  /*fe70*/  S2R R3, SR_TID.X ;  /* 0x0000000000037919 */ /* 0x000f220000002100 */
[----:B---3--:R-:W-:-:S04]  /*fe80*/  IMAD.MOV.U32 R2, RZ, RZ, 0xa000 ;  /* 0x0000a000ff027424 */ /* 0x008fc800078e00ff */
[----:B------:R3:W-:Y:S01]  /*fe90*/  SYNCS.ARRIVE.TRANS64 RZ, [R0+URZ+0x38830], R2 ;  /* 0x0388300200ff79a7 */ /* 0x0007e2000800003f */
[----:B----4-:R-:W-:-:S04]  /*fea0*/  LOP3.LUT R3, R3, 0x1f, RZ, 0xc0, !PT ;  /* 0x0000001f03037812 */ /* 0x010fc800078ec0ff */
[----:B------:R-:W-:-:S13]  /*feb0*/  ISETP.NE.AND P0, PT, R3, RZ, PT ;  /* 0x000000ff0300720c */ /* 0x000fda0003f05270 */
[----:B---3--:R-:W-:Y:S05]  /*fec0*/  @!P0 BRA `(.L_x_458) ;  /* 0x0000000000048947 */ /* 0x008fea0003800000 */
[----:B------:R-:W-:Y:S01]  /*fed0*/  BPT.TRAP 0x1 ;  /* 0x000000040000795c */ /* 0x000fe20000300000 */
.L_x_458:
[----:B------:R-:W4:Y:S04]  /*fee0*/  LDL R6, [R1+0x4] ;  /* 0x0000040001067983 */ /* 0x000f280000100800 */
[----:B------:R-:W4:Y:S04]  /*fef0*/  LDL R5, [R1+0x8] ;  /* 0x0000080001057983 */ /* 0x000f280000100800 */
[----:B--2---:R-:W2:Y:S04]  /*ff00*/  LDL R4, [R1+0x14] ;  /* 0x0000140001047983 */ /* 0x004ea80000100800 */
[----:B------:R-:W5:Y:S04]  /*ff10*/  LDL R3, [R1+0x18] ;  /* 0x0000180001037983 */ /* 0x000f680000100800 */
[----:B---3--:R-:W3:Y:S01]  /*ff20*/  LDL R2, [R1] ;  /* 0x0000000001027983 */ /* 0x008ee20000100800 */
[----:B------:R-:W-:Y:S01]  /*ff30*/  R2UR UR9, R0 ;  /* 0x00000000000972ca */ /* 0x000fe200000e0000 */
[----:B------:R-:W-:Y:S01]  /*ff40*/  UIADD3 UR4, UP0, UR36, 0x370, URZ ;  /* 0x0000037024047890 */ /* 0x000fe2000ff1e03f */
[----:B------:R-:W-:Y:S01]  /*ff50*/  R2UR UR12, R18 ;  /* 0x00000000120c72ca */ /* 0x000fe200000e0000 */
[----:B------:R-:W-:Y:S01]  /*ff60*/  UMOV UR10, URZ ;  /* 0x0000003f000a7c82 */ /* 0x000fe20008000000 */
[----:B------:R-:W-:Y:S01]  /*ff70*/  UMOV UR6, 0x0 ;  /* 0x0000000000067882 */ /* 0x000fe20000000000 */
[----:B------:R-:W-:Y:S01]  /*ff80*/  UMOV UR7, 0x14f00000 ;  /* 0x14f0000000077882 */ /* 0x000fe20000000000 */
[----:B------:R-:W-:Y:S01]  /*ff90*/  UMOV UR16, 0x40 ;  /* 0x0000004000107882 */ /* 0x000fe20000000000 */
[----:B------:R-:W-:-:S06]  /*ffa0*/  PLOP3.LUT P0, PT, PT, PT, PT, 0x80, 0x0 ;  /* 0x000000000000781c */ /* 0x000fcc0003f0f070 */
[----:B------:R-:W-:Y:S01]  /*ffb0*/  UIADD3 UR9, UR9, 0x38830, URZ ;  /* 0x0003883009097890 */ /* 0x000fe2000fffe03f */
[----:B----4-:R-:W-:Y:S01]  /*ffc0*/  IMAD R0, R5, 0xa000, R6 ;  /* 0x0000a00005007824 */ /* 0x010fe200078e0206 */
[----:B--2---:R-:W-:-:S04]  /*ffd0*/  R2UR UR11, R4 ;  /* 0x00000000040b72ca */ /* 0x004fc800000e0000 */
[----:B------:R-:W-:Y:S02]  /*ffe0*/  R2UR UR14, R0 ;  /* 0x00000000000e72ca */ /* 0x000fe400000e0000 */
[----:B-----5:R-:W-:Y:S02]  /*fff0*/  R2UR UR5, R3 ;  /* 0x00000000030572ca */ /* 0x020fe400000e0000 */
[----:B------:R-:W-:Y:S02]  /*10000*/  P2R R0, PR, RZ, 0x1 ;  /* 0x00000001ff007803 */ /* 0x000fe40000000000 */
[----:B---3--:R-:W-:-:S03]  /*10010*/  R2UR UR13, R2 ;  /* 0x00000000020d72ca */ /* 0x008fc600000e0000 */
[----:B------:R4:W-:Y:S04]  /*10020*/  STL [R1+0x20], R0 ;  /* 0x0000200001007387 */ /* 0x0009e80000100800 */
[----:B------:R-:W-:Y:S02]  /*10030*/  UIADD3 UR8, UR14, 0x24400, URZ ;  /* 0x000244000e087890 */ /* 0x000fe4000fffe03f */
[----:B------:R-:W-:Y:S02]  /*10040*/  UIMAD UR11, UR11, 0x50, UR5 ;  /* 0x000000500b0b78a4 */ /* 0x000fe4000f8e0205 */
[----:B------:R-:W-:Y:S02]  /*10050*/  UIADD3.X UR5, URZ, UR37, URZ, UP0, !UPT ;  /* 0x000000253f057290 */ /* 0x000fe400087fe43f */
[----:B------:R-:W-:-:S02]  /*10060*/  UIADD3 UR15, UR14, 0x26c00, URZ ;  /* 0x00026c000e0f7890 */ /* 0x000fc4000fffe03f */
[----:B------:R-:W-:Y:S02]  /*10070*/  UIADD3 UR17, UR14, 0x29400, URZ ;  /* 0x000294000e117890 */ /* 0x000fe4000fffe03f */
[----:B------:R-:W-:-:S03]  /*10080*/  UIADD3 UR18, UR14, 0x2bc00, URZ ;  /* 0x0002bc000e127890 */ /* 0x000fc6000fffe03f */
[----:B------:R2:W-:Y:S01]  /*10090*/  UTMALDG.4D [UR8], [UR4], desc[UR6] ;  /* 0x00000608040075b4 */ /* 0x0005e20008019000 */
[----:B------:R-:W-:Y:S01]  /*100a0*/  UMOV UR14, 0x80 ;  /* 0x00000080000e7882 */ /* 0x000fe20000000000 */
[----:B--2---:R-:W-:Y:S01]  /*100b0*/  UMOV UR8, UR15 ;  /* 0x0000000f00087c82 */ /* 0x004fe20008000000 */
[----:B------:R-:W-:Y:S02]  /*100c0*/  UMOV UR10, UR16 ;  /* 0x00000010000a7c82 */ /* 0x000fe40008000000 */
[----:B------:R2:W-:Y:S02]  /*100d0*/  UTMALDG.4D [UR8], [UR4], desc[UR6] ;  /* 0x00000608040075b4 */ /* 0x0005e40008019000 */
[----:B--2---:R-:W-:Y:S01]  /*100e0*/  UMOV UR8, UR17 ;  /* 0x0000001100087c82 */ /* 0x004fe20008000000 */
[----:B------:R-:W-:Y:S01]  /*100f0*/  UMOV UR10, UR14 ;  /* 0x0000000e000a7c82 */ /* 0x000fe20008000000 */
[----:B------:R-:W-:Y:S01]  /*10100*/  UMOV UR14, 0xc0 ;  /* 0x000000c0000e7882 */ /* 0x000fe20000000000 */
[----:B------:R2:W-:Y:S02]  /*10110*/  UTMALDG.4D [UR8], [UR4], desc[UR6] ;  /* 0x00000608040075b4 */ /* 0x0005e40008019000 */
[----:B--2---:R-:W-:Y:S01]  /*10120*/  UMOV UR8, UR18 ;  /* 0x0000001200087c82 */ /* 0x004fe20008000000 */
[----:B------:R-:W-:-:S02]  /*10130*/  UMOV UR10, UR14 ;  /* 0x0000000e000a7c82 */ /* 0x000fc40008000000 */
[----:B------:R4:W-:Y:S02]  /*10140*/  UTMALDG.4D [UR8], [UR4], desc[UR6] ;  /* 0x00000608040075b4 */ /* 0x0009e40008019000 */
[----:B----4-:R-:W-:Y:S01]  /*10150*/  NOP ;  /* 0x0000000000007918 */ /* 0x010fe20000000000 */
.L_x_454:
[----:B------:R-:W4:Y:S04]  /*10160*/  LDL R2, [R1+0x4] ;  /* 0x0000040001027983 */ /* 0x000f280000100800 */
[----:B------:R-:W3:Y:S04]  /*10170*/  LDL.LU R3, [R1+0x34] ;  /* 0x0000340001037983 */ /* 0x000ee80000300800 */
[----:B------:R-:W5:Y:S04]  /*10180*/  LDL.LU R5, [R1+0x28] ;  /* 0x0000280001057983 */ /* 0x000f680000300800 */
[----:B--2---:R-:W2:Y:S01]  /*10190*/  LDL.LU R4, [R1+0x38] ;  /* 0x0000380001047983 */ /* 0x004ea20000300800 */
[----:B------:R-:W-:Y:S05]  /*101a0*/  WARPSYNC.ALL ;  /* 0x0000000000007948 */ /* 0x000fea0003800000 */
[----:B------:R-:W-:Y:S01]  /*101b0*/  ULDC.64 UR4, c[0x0][0x298] ;  /* 0x0000a60000047ab9 */ /* 0x000fe20000000a00 */
[----:B------:R-:W-:Y:S01]  /*101c0*/  ULDC.64 UR6, c[0x0][0xa00] ;  /* 0x0002800000067ab9 */ /* 0x000fe20000000a00 */
[----:B------:R-:W-:Y:S01]  /*101d0*/  BSSY B6, `(.L_x_459) ;  /* 0x0000024000067945 */ /* 0x000fe20003800000 */
[----:B------:R-:W-:Y:S01]  /*101e0*/  BAR.SYNC.DEFER_BLOCKING 0x8, 0x180 ;  /* 0x0206000000007b1d */ /* 0x000fe20000010000 */
[----:B------:R-:W-:-:S04]  /*101f0*/  ISETP.NE.U32.AND P0, PT, RZ, UR6, PT ;  /* 0x00000006ff007c0c */ /* 0x000fc8000bf05070 */
[----:B------:R-:W-:Y:S01]  /*10200*/  ISETP.NE.AND.EX P0, PT, RZ, UR7, PT, P0 ;  /* 0x00000007ff007c0c */ /* 0x000fe2000bf05300 */
[----:B----4-:R-:W-:Y:S01]  /*10210*/  VIADD R2, R2, 0x14400 ;  /* 0x0001440002027836 */ /* 0x010fe20000000000 */
[----:B---3--:R-:W-:-:S04]  /*10220*/  SHF.R.S32.HI R0, RZ, 0x1f, R3 ;  /* 0x0000001fff007819 */ /* 0x008fc80000011403 */
[----:B------:R-:W-:Y:S02]  /*10230*/  LOP3.LUT P1, RZ, R2, 0x3ff, RZ, 0xc0, !PT ;  /* 0x000003ff02ff7812 */ /* 0x000fe4000782c0ff */
[----:B-----5:R-:W-:Y:S01]  /*10240*/  SEL R5, R5, RZ, !P0 ;  /* 0x000000ff05057207 */ /* 0x020fe20004000000 */
[----:B------:R-:W-:Y:S01]  /*10250*/  IMAD R0, R0, UR4, RZ ;  /* 0x0000000400007c24 */ /* 0x000fe2000f8e02ff */
[----:B--2---:R-:W-:-:S03]  /*10260*/  SEL R4, R4, RZ, !P0 ;  /* 0x000000ff04047207 */ /* 0x004fc60004000000 */
[C---:B------:R-:W-:Y:S02]  /*10270*/  IMAD R0, R3.reuse, UR5, R0 ;  /* 0x0000000503007c24 */ /* 0x040fe4000f8e0200 */
[----:B------:R-:W-:-:S05]  /*10280*/  IMAD.WIDE.U32 R2, R3, UR4, RZ ;  /* 0x0000000403027c25 */ /* 0x000fca000f8e00ff */
[----:B------:R2:W-:Y:S04]  /*10290*/  STL.64 [R1+0x48], R2 ;  /* 0x0000480201007387 */ /* 0x0005e80000100a00 */
[----:B------:R3:W-:Y:S04]  /*102a0*/  STL [R1+0x28], R5 ;  /* 0x0000280501007387 */ /* 0x0007e80000100800 */
[----:B------:R3:W-:Y:S01]  /*102b0*/  STL [R1+0x54], R4 ;  /* 0x0000540401007387 */ /* 0x0007e20000100800 */
[----:B--2---:R-:W-:Y:S01]  /*102c0*/  IMAD.IADD R2, R3, 0x1, R0 ;  /* 0x0000000103027824 */ /* 0x004fe200078e0200 */
[----:B------:R-:W-:-:S05]  /*102d0*/  SHF.R.S32.HI R0, RZ, 0x1f, R18 ;  /* 0x0000001fff007819 */ /* 0x000fca0000011412 */
[----:B------:R3:W-:Y:S04]  /*102e0*/  STL [R1+0x38], R0 ;  /* 0x0000380001007387 */ /* 0x0007e80000100800 */
[----:B------:R3:W-:Y:S01]  /*102f0*/  STL [R1+0x34], R2 ;  /* 0x0000340201007387 */ /* 0x0007e20000100800 */
[----:B------:R-:W-:Y:S05]  /*10300*/  @!P1 BRA `(.L_x_460) ;  /* 0x0000000000409947 */ /* 0x000fea0003800000 */
[----:B---3--:R-:W-:Y:S01]  /*10310*/  MOV R2, 0x0 ;  /* 0x0000000000027802 */ /* 0x008fe20000000f00 */
        /* <DEDUP_REMOVED lines=11> */
[----:B-1----:R-:W-:Y:S02]  /*103d0*/  IMAD.MOV.U32 R12, RZ, RZ, 0x1 ;  /* 0x00000001ff0c7424 */ /* 0x002fe400078e00ff */
[----:B------:R-:W-:-:S07]  /*103e0*/  IMAD.MOV.U32 R13, RZ, RZ, RZ ;  /* 0x000000ffff0d7224 */ /* 0x000fce00078e00ff */
[----:B------:R-:W-:-:S07]  /*103f0*/  LEPC R20, `(.L_x_460) ;  /* 0x000000001014794e */ /* 0x000fce0000000000 */
[----:B0-2---:R-:W-:Y:S05]  /*10400*/  CALL.ABS.NOINC R2 ;  /* 0x0000000002007343 */ /* 0x005fea0003c00000 */
.L_x_460:
[----:B------:R-:W-:Y:S05]  /*10410*/  BSYNC B6 ;  /* 0x0000000000067941 */ /* 0x000fea0003800000 */
.L_x_459:
[----:B---3--:R-:W2:Y:S01]  /*10420*/  LDL.LU R4, [R1+0x34] ;  /* 0x0000340001047983 */ /* 0x008ea20000300800 */
[----:B------:R-:W3:Y:S01]  /*10430*/  LDC R7, c[0x0][0x448] ;  /* 0x00011200ff077b82 */ /* 0x000ee20000000800 */
[----:B------:R-:W-:Y:S01]  /*10440*/  ULDC.64 UR4, c[0x0][0x2d8] ;  /* 0x0000b60000047ab9 */ /* 0x000fe20000000a00 */
[----:B------:R-:W-:Y:S01]  /*10450*/  IMAD.SHL.U32 R17, R17, 0x80, RZ ;  /* 0x0000008011117824 */ /* 0x000fe200078e00ff */
[----:B------:R-:W2:Y:S01]  /*10460*/  LDL.LU.64 R2, [R1+0x48] ;  /* 0x0000480001027983 */ /* 0x000ea20000300a00 */
[----:B------:R-:W-:-:S03]  /*10470*/  ULDC.64 UR6, c[0x0][0x280] ;  /* 0x0000a00000067ab9 */ /* 0x000fc60000000a00 */
[----:B------:R-:W4:Y:S04]  /*10480*/  LDL.LU R0, [R1+0x38] ;  /* 0x0000380001007983 */ /* 0x000f280000300800 */
[----:B------:R-:W4:Y:S04]  /*10490*/  LDL.LU R6, [R1+0x54] ;  /* 0x0000540001067983 */ /* 0x000f280000300800 */
[----:B------:R-:W4:Y:S01]  /*104a0*/  LDL.LU R5, [R1+0x28] ;  /* 0x0000280001057983 */ /* 0x000f220000300800 */
[----:B------:R-:W0:Y:S01]  /*104b0*/  S2R R9, SR_TID.X ;  /* 0x0000000000097919 */ /* 0x000e220000002100 */
[----:B------:R-:W1:Y:S01]  /*104c0*/  S2R R8, SR_TID.X ;  /* 0x0000000000087919 */ /* 0x000e620000002100 */
[----:B---3--:R-:W-:Y:S01]  /*104d0*/  ISETP.NE.AND P0, PT, R7, 0x1, PT ;  /* 0x000000010700780c */ /* 0x008fe20003f05270 */
[----:B0-----:R-:W-:-:S02]  /*104e0*/  IMAD.SHL.U32 R9, R9, 0x8, RZ ;  /* 0x0000000809097824 */ /* 0x001fc400078e00ff */
[----:B-1----:R-:W-:-:S03]  /*104f0*/  IMAD.SHL.U32 R10, R8, 0x8, RZ ;  /* 0x00000008080a7824 */ /* 0x002fc600078e00ff */
[----:B------:R-:W-:-:S04]  /*10500*/  LOP3.LUT R9, R9, 0x38, RZ, 0xc0, !PT ;  /* 0x0000003809097812 */ /* 0x000fc800078ec0ff */
[C---:B------:R-:W-:Y:S02]  /*10510*/  LOP3.LUT R12, R9.reuse, 0x40, RZ, 0xfc, !PT ;  /* 0x00000040090c7812 */ /* 0x040fe400078efcff */
[C---:B------:R-:W-:Y:S02]  /*10520*/  LOP3.LUT R11, R9.reuse, 0x80, RZ, 0xfc, !PT ;  /* 0x00000080090b7812 */ /* 0x040fe400078efcff */
[----:B------:R-:W-:Y:S02]  /*10530*/  LOP3.LUT R9, R9, 0xc0, RZ, 0xfc, !PT ;  /* 0x000000c009097812 */ /* 0x000fe400078efcff */
[----:B------:R-:W-:Y:S01]  /*10540*/  LOP3.LUT R10, R10, 0x38, RZ, 0xc0, !PT ;  /* 0x000000380a0a7812 */ /* 0x000fe200078ec0ff */
[----:B--2---:R-:W-:Y:S02]  /*10550*/  IMAD.MOV.U32 R3, RZ, RZ, R4 ;  /* 0x000000ffff037224 */ /* 0x004fe400078e0004 */
[----:B------:R-:W0:Y:S01]  /*10560*/  S2R R4, SR_TID.X ;  /* 0x0000000000047919 */ /* 0x000e220000002100 */
[----:B----4-:R-:W-:-:S02]  /*10570*/  IMAD R0, R0, UR4, RZ ;  /* 0x0000000400007c24 */ /* 0x010fc4000f8e02ff */
[----:B------:R-:W-:-:S04]  /*10580*/  IMAD.WIDE.U32 R2, R18, UR4, R2 ;  /* 0x0000000412027c25 */ /* 0x000fc8000f8e0002 */
[----:B------:R-:W-:Y:S01]  /*10590*/  IMAD R0, R18, UR5, R0 ;  /* 0x0000000512007c24 */ /* 0x000fe2000f8e0200 */
[----:B------:R-:W-:-:S03]  /*105a0*/  ULDC.64 UR4, c[0x0][0x2e0] ;  /* 0x0000b80000047ab9 */ /* 0x000fc60000000a00 */
[----:B------:R-:W-:Y:S02]  /*105b0*/  IMAD.IADD R3, R3, 0x1, R0 ;  /* 0x0000000103037824 */ /* 0x000fe400078e0200 */
[----:B------:R-:W-:Y:S02]  /*105c0*/  IMAD R0, R6, UR4, RZ ;  /* 0x0000000406007c24 */ /* 0x000fe4000f8e02ff */
[C---:B------:R-:W-:Y:S01]  /*105d0*/  IMAD.WIDE.U32 R2, R5.reuse, UR4, R2 ;  /* 0x0000000405027c25 */ /* 0x040fe2000f8e0002 */
[----:B------:R-:W1:Y:S03]  /*105e0*/  @P0 LDC R6, c[0x0][0x450] ;  /* 0x00011400ff060b82 */ /* 0x000e660000000800 */
[----:B------:R-:W-:Y:S01]  /*105f0*/  IMAD R0, R5, UR5, R0 ;  /* 0x0000000505007c24 */ /* 0x000fe2000f8e0200 */
[----:B------:R-:W-:-:S03]  /*10600*/  ULDC.64 UR4, c[0x0][0x2d0] ;  /* 0x0000b40000047ab9 */ /* 0x000fc60000000a00 */
[----:B------:R-:W-:Y:S01]  /*10610*/  IMAD.IADD R3, R3, 0x1, R0 ;  /* 0x0000000103037824 */ /* 0x000fe200078e0200 */
[C---:B0-----:R-:W-:Y:S01]  /*10620*/  LOP3.LUT R5, R4.reuse, 0x7f, RZ, 0xc0, !PT ;  /* 0x0000007f04057812 */ /* 0x041fe200078ec0ff */
[----:B------:R-:W-:-:S03]  /*10630*/  IMAD.SHL.U32 R4, R4, 0x10, RZ ;  /* 0x0000001004047824 */ /* 0x000fc600078e00ff */
[----:B------:R-:W-:-:S04]  /*10640*/  SHF.R.U32.HI R5, RZ, 0x3, R5 ;  /* 0x00000003ff057819 */ /* 0x000fc80000011605 */
[----:B------:R-:W-:Y:S02]  /*10650*/  LOP3.LUT R4, R5, 0x70, R4, 0xf8, !PT ;  /* 0x0000007005047812 */ /* 0x000fe400078ef804 */
[----:B------:R-:W0:Y:S02]  /*10660*/  @P0 LDC R5, c[0x0][0x44c] ;  /* 0x00011300ff050b82 */ /* 0x000e240000000800 */
[----:B------:R-:W-:-:S05]  /*10670*/  LOP3.LUT R0, R4, R17, RZ, 0xfc, !PT ;  /* 0x0000001104007212 */ /* 0x000fca00078efcff */
[----:B------:R-:W-:Y:S02]  /*10680*/  IMAD.MOV.U32 R4, RZ, RZ, R0 ;  /* 0x000000ffff047224 */ /* 0x000fe400078e0000 */
[----:B0-----:R-:W-:-:S05]  /*10690*/  @P0 IMAD.HI.U32 R5, R0, R5, RZ ;  /* 0x0000000500050227 */ /* 0x001fca00078e00ff */
[----:B-1----:R-:W-:-:S05]  /*106a0*/  @P0 SHF.R.U32.HI R4, RZ, R6, R5 ;  /* 0x00000006ff040219 */ /* 0x002fca0000011605 */
[----:B------:R-:W-:Y:S02]  /*106b0*/  IMAD.MOV R5, RZ, RZ, -R4 ;  /* 0x000000ffff057224 */ /* 0x000fe400078e0a04 */
[----:B------:R-:W-:-:S04]  /*106c0*/  IMAD.WIDE.U32 R2, R4, UR4, R2 ;  /* 0x0000000404027c25 */ /* 0x000fc8000f8e0002 */
[----:B------:R-:W-:Y:S01]  /*106d0*/  IMAD R0, R7, R5, R0 ;  /* 0x0000000507007224 */ /* 0x000fe200078e0200 */
[----:B------:R-:W-:-:S05]  /*106e0*/  SHF.R.S32.HI R5, RZ, 0x1f, R4 ;  /* 0x0000001fff057819 */ /* 0x000fca0000011404 */
[----:B------:R-:W-:-:S04]  /*106f0*/  IMAD R5, R5, UR4, RZ ;  /* 0x0000000405057c24 */ /* 0x000fc8000f8e02ff */
[----:B------:R-:W-:Y:S01]  /*10700*/  IMAD R4, R4, UR5, R5 ;  /* 0x0000000504047c24 */ /* 0x000fe2000f8e0205 */
[----:B------:R-:W-:-:S03]  /*10710*/  ULDC.64 UR4, c[0x0][0x2c8] ;  /* 0x0000b20000047ab9 */ /* 0x000fc60000000a00 */
[----:B------:R-:W-:Y:S01]  /*10720*/  IMAD.IADD R3, R3, 0x1, R4 ;  /* 0x0000000103037824 */ /* 0x000fe200078e0204 */
[----:B------:R-:W-:Y:S01]  /*10730*/  SHF.R.S32.HI R4, RZ, 0x1f, R0 ;  /* 0x0000001fff047819 */ /* 0x000fe20000011400 */
[----:B------:R-:W-:-:S04]  /*10740*/  IMAD.WIDE.U32 R2, R0, UR4, R2 ;  /* 0x0000000400027c25 */ /* 0x000fc8000f8e0002 */
[----:B------:R-:W-:Y:S01]  /*10750*/  IMAD R4, R4, UR4, RZ ;  /* 0x0000000404047c24 */ /* 0x000fe2000f8e02ff */
[----:B------:R-:W-:Y:S02]  /*10760*/  ULDC UR4, c[0x0][0x2b8] ;  /* 0x0000ae0000047ab9 */ /* 0x000fe40000000800 */
[----:B------:R-:W-:Y:S01]  /*10770*/  ISETP.GE.AND P3, PT, R9, UR4, PT ;  /* 0x0000000409007c0c */ /* 0x000fe2000bf66270 */
[----:B------:R-:W-:Y:S01]  /*10780*/  IMAD R0, R0, UR5, R4 ;  /* 0x0000000500007c24 */ /* 0x000fe2000f8e0204 */
[----:B------:R0:W5:Y:S01]  /*10790*/  LDL R9, [R1+0x24] ;  /* 0x0000240001097983 */ /* 0x0001620000100800 */
[----:B------:R-:W-:Y:S02]  /*107a0*/  LEA R4, P4, R2, UR6, 0x1 ;  /* 0x0000000602047c11 */ /* 0x000fe4000f8808ff */
[----:B------:R-:W-:Y:S01]  /*107b0*/  IMAD.IADD R0, R3, 0x1, R0 ;  /* 0x0000000103007824 */ /* 0x000fe200078e0200 */
[----:B------:R-:W-:Y:S02]  /*107c0*/  ISETP.GE.AND P0, PT, R10, UR4, PT ;  /* 0x000000040a007c0c */ /* 0x000fe4000bf06270 */
[----:B------:R-:W-:-:S02]  /*107d0*/  ISETP.GE.AND P1, PT, R12, UR4, PT ;  /* 0x000000040c007c0c */ /* 0x000fc4000bf26270 */
[----:B------:R-:W-:Y:S01]  /*107e0*/  ISETP.GE.AND P2, PT, R11, UR4, PT ;  /* 0x000000040b007c0c */ /* 0x000fe2000bf46270 */
[----:B------:R-:W-:Y:S01]  /*107f0*/  UMOV UR4, 0xffffffff ;  /* 0xffffffff00047882 */ /* 0x000fe20000000000 */
[----:B------:R-:W-:Y:S02]  /*10800*/  LEA.HI.X R0, R2, UR7, R0, 0x1, P4 ;  /* 0x0000000702007c11 */ /* 0x000fe4000a0f0c00 */
[----:B0-----:R-:W-:Y:S09]  /*10810*/  BRA.DIV UR4, `(.L_x_461) ;  /* 0x0000004e04687947 */ /* 0x001ff2000b800000 */
[----:B------:R-:W0:Y:S02]  /*10820*/  S2R R6, SR_TID.X ;  /* 0x0000000000067919 */ /* 0x000e240000002100 */
[----:B0-----:R-:W-:Y:S02]  /*10830*/  LOP3.LUT R8, R6, 0x7f, RZ, 0xc0, !PT ;  /* 0x0000007f06087812 */ /* 0x001fe400078ec0ff */
[----:B------:R-:W2:Y:S01]  /*10840*/  LDL.LU R6, [R1+0x3c] ;  /* 0x00003c0001067983 */ /* 0x000ea20000300800 */
[----:B------:R-:W-:Y:S01]  /*10850*/  ULDC.64 UR4, c[0x0][0x208] ;  /* 0x0000820000047ab9 */ /* 0x000fe20000000a00 */
[----:B------:R-:W-:-:S05]  /*10860*/  SHF.R.U32.HI R8, RZ, 0x3, R8 ;  /* 0x00000003ff087819 */ /* 0x000fca0000011608 */
[----:B------:R-:W-:Y:S02]  /*10870*/  IMAD.IADD R2, R8, 0x1, R17 ;  /* 0x0000000108027824 */ /* 0x000fe400078e0211 */
[----:B------:R-:W-:Y:S02]  /*10880*/  SHFL.IDX PT, R8, R0, 0x6, 0x181f ;  /* 0x00d81f0000087f89 */ /* 0x000fe400000e0000 */
[----:B------:R-:W-:Y:S02]  /*10890*/  VIADD R5, R2, 0x10 ;  /* 0x0000001002057836 */ /* 0x000fe40000000000 */
[----:B--2---:R-:W-:Y:S02]  /*108a0*/  IMAD R3, R6, R7, RZ ;  /* 0x0000000706037224 */ /* 0x004fe400078e02ff */
[----:B------:R-:W0:Y:S03]  /*108b0*/  SHFL.IDX PT, R7, R4, RZ, 0x181f ;  /* 0x00181fff04077589 */ /* 0x000e2600000e0000 */
[----:B------:R-:W-:Y:S01]  /*108c0*/  ISETP.GE.AND P5, PT, R2, R3, PT ;  /* 0x000000030200720c */ /* 0x000fe20003fa6270 */
[----:B------:R-:W1:-:S12]  /*108d0*/  SHFL.IDX PT, R6, R0, RZ, 0x181f ;  /* 0x00181fff00067589 */ /* 0x000e5800000e0000 */
[----:B0-----:R-:W-:-:S05]  /*108e0*/  @!P5 LEA R7, P4, R10, R7, 0x1 ;  /* 0x000000070a07d211 */ /* 0x001fca00078808ff */
[----:B-1----:R-:W-:-:S05]  /*108f0*/  @!P5 IMAD.X R6, RZ, RZ, R6, P4 ;  /* 0x000000ffff06d224 */ /* 0x002fca00020e0606 */
[----:B------:R-:W-:-:S04]  /*10900*/  @!P5 LOP3.LUT R7, R7, R6, RZ, 0x3c, !PT ;  /* 0x000000060707d212 */ /* 0x000fc800078e3cff */
[----:B------:R-:W-:-:S04]  /*10910*/  @!P5 LOP3.LUT R6, R7, R6, RZ, 0x3c, !PT ;  /* 0x000000060706d212 */ /* 0x000fc800078e3cff */
[----:B------:R-:W-:-:S05]  /*10920*/  @!P5 LOP3.LUT R7, R7, R6, RZ, 0x3c, !PT ;  /* 0x000000060707d212 */ /* 0x000fca00078e3cff */
[----:B-----5:R-:W-:Y:S04]  /*10930*/  @!P5 LDGSTS.E.BYPASS.LTC128B.128 [R9+0x14400], desc[UR4][R6.64], !P0 ;  /* 0x144000000609dfae */ /* 0x020fe8000c101d44 */
[----:B------:R-:W-:Y:S04]  /*10940*/  @!P5 LDGSTS.E.BYPASS.LTC128B.128 [R9+0x18400], desc[UR4][R6.64+0x80], !P1 ;  /* 0x184000800609dfae */ /* 0x000fe8000c901d44 */
[----:B------:R-:W-:Y:S04]  /*10950*/  @!P5 LDGSTS.E.BYPASS.LTC128B.128 [R9+0x1c400], desc[UR4][R6.64+0x100], !P2 ;  /* 0x1c4001000609dfae */ /* 0x000fe8000d101d44 */
[----:B------:R0:W-:Y:S01]  /*10960*/  @!P5 LDGSTS.E.BYPASS.LTC128B.128 [R9+0x20400], desc[UR4][R6.64+0x180], !P3 ;  /* 0x204001800609dfae */ /* 0x0001e2000d901d44 */
[----:B------:R-:W-:-:S03]  /*10970*/  ISETP.GE.AND P5, PT, R5, R3, PT ;  /* 0x000000030500720c */ /* 0x000fc60003fa6270 */
[----:B------:R-:W1:Y:S04]  /*10980*/  SHFL.IDX PT, R5, R4, 0x1, 0x181f ;  /* 0x00381f0004057f89 */ /* 0x000e6800000e0000 */
[----:B0-----:R-:W0:Y:S06]  /*10990*/  SHFL.IDX PT, R6, R0, 0x1, 0x181f ;  /* 0x00381f0000067f89 */ /* 0x001e2c00000e0000 */
[----:B-1----:R-:W-:-:S05]  /*109a0*/  @!P5 LEA R5, P4, R10, R5, 0x1 ;  /* 0x000000050a05d211 */ /* 0x002fca00078808ff */
[----:B0-----:R-:W-:-:S04]  /*109b0*/  @!P5 IMAD.X R6, RZ, RZ, R6, P4 ;  /* 0x000000ffff06d224 */ /* 0x001fc800020e0606 */
[----:B------:R-:W-:Y:S02]  /*109c0*/  @!P5 IMAD.MOV.U32 R7, RZ, RZ, R6 ;  /* 0x000000ffff07d224 */ /* 0x000fe400078e0006 */
[----:B------:R-:W-:Y:S02]  /*109d0*/  @!P5 IMAD.MOV.U32 R6, RZ, RZ, R5 ;  /* 0x000000ffff06d224 */ /* 0x000fe400078e0005 */
[----:B------:R-:W-:-:S03]  /*109e0*/  VIADD R5, R2, 0x20 ;  /* 0x0000002002057836 */ /* 0x000fc60000000000 */
[----:B------:R-:W-:Y:S04]  /*109f0*/  @!P5 LDGSTS.E.BYPASS.LTC128B.128 [R9+0x14c00], desc[UR4][R6.64], !P0 ;  /* 0x14c000000609dfae */ /* 0x000fe8000c101d44 */
        /* <DEDUP_REMOVED lines=43> */
[----:B0-----:R-:W-:-:S05]  /*10cb0*/  @!P5 IMAD.X R6, RZ, RZ, R6, P4 ;  /* 0x000000ffff06d224 */ /* 0x001fca00020e0606 */
[----:B------:R-:W-:Y:S01]  /*10cc0*/  @!P5 MOV R7, R6 ;  /* 0x000000060007d202 */ /* 0x000fe20000000f00 */
        /* <DEDUP_REMOVED lines=8> */
[----:B------:R-:W2:Y:S06]  /*10d50*/  SHFL.IDX PT, R4, R4, 0x7, 0x181f ;  /* 0x00f81f0004047f89 */ /* 0x000eac00000e0000 */
[----:B-1----:R-:W-:-:S05]  /*10d60*/  @!P5 LEA R5, P4, R10, R5, 0x1 ;  /* 0x000000050a05d211 */ /* 0x002fca00078808ff */
[----:B0-----:R-:W-:-:S04]  /*10d70*/  @!P5 IMAD.X R6, RZ, RZ, R8, P4 ;  /* 0x000000ffff06d224 */ /* 0x001fc800020e0608 */
[----:B------:R-:W-:Y:S02]  /*10d80*/  @!P5 IMAD.MOV.U32 R7, RZ, RZ, R6 ;  /* 0x000000ffff07d224 */ /* 0x000fe400078e0006 */
[----:B------:R-:W-:Y:S02]  /*10d90*/  @!P5 IMAD.MOV.U32 R6, RZ, RZ, R5 ;  /* 0x000000ffff06d224 */ /* 0x000fe400078e0005 */
[----:B------:R0:W1:Y:S04]  /*10da0*/  SHFL.IDX PT, R5, R0, 0x7, 0x181f ;  /* 0x00f81f0000057f89 */ /* 0x00006800000e0000 */
[----:B------:R0:W-:Y:S04]  /*10db0*/  @!P5 LDGSTS.E.BYPASS.LTC128B.128 [R9+0x17400], desc[UR4][R6.64], !P0 ;  /* 0x174000000609dfae */ /* 0x0001e8000c101d44 */
[----:B------:R0:W-:Y:S04]  /*10dc0*/  @!P5 LDGSTS.E.BYPASS.LTC128B.128 [R9+0x1b400], desc[UR4][R6.64+0x80], !P1 ;  /* 0x1b4000800609dfae */ /* 0x0001e8000c901d44 */
[----:B------:R0:W-:Y:S04]  /*10dd0*/  @!P5 LDGSTS.E.BYPASS.LTC128B.128 [R9+0x1f400], desc[UR4][R6.64+0x100], !P2 ;  /* 0x1f4001000609dfae */ /* 0x0001e8000d101d44 */
[----:B--2---:R0:W-:Y:S02]  /*10de0*/  @!P5 LDGSTS.E.BYPASS.LTC128B.128 [R9+0x23400], desc[UR4][R6.64+0x180], !P3 ;  /* 0x234001800609dfae */ /* 0x0041e4000d901d44 */
.L_x_591:
[----:B------:R-:W-:Y:S01]  /*10df0*/  VIADD R2, R2, 0x70 ;  /* 0x0000007002027836 */ /* 0x000fe20000000000 */
[----:B------:R-:W-:Y:S04]  /*10e00*/  BSSY B0, `(.L_x_462) ;  /* 0x000000d000007945 */ /* 0x000fe80003800000 */
[----:B------:R-:W-:-:S13]  /*10e10*/  ISETP.GE.AND P4, PT, R2, R3, PT ;  /* 0x000000030200720c */ /* 0x000fda0003f86270 */
[----:B------:R-:W-:Y:S05]  /*10e20*/  @P4 BRA `(.L_x_463) ;  /* 0x0000000000284947 */ /* 0x000fea0003800000 */
[----:B------:R-:W-:Y:S01]  /*10e30*/  LEA R2, P4, R10, R4, 0x1 ;  /* 0x000000040a027211 */ /* 0x000fe200078808ff */
[----:B------:R-:W-:-:S04]  /*10e40*/  ULDC.64 UR4, c[0x0][0x208] ;  /* 0x0000820000047ab9 */ /* 0x000fc80000000a00 */
[----:B-1----:R-:W-:-:S05]  /*10e50*/  IMAD.X R3, RZ, RZ, R5, P4 ;  /* 0x000000ffff037224 */ /* 0x002fca00020e0605 */
[----:B------:R-:W-:Y:S01]  /*10e60*/  @!PT LDS RZ, [RZ] ;  /* 0x00000000fffff984 */ /* 0x000fe20000000800 */
[----:B------:R-:W-:Y:S01]  /*10e70*/  @!PT LDS RZ, [RZ] ;  /* 0x00000000fffff984 */ /* 0x000fe20000000800 */
[----:B------:R-:W-:Y:S01]  /*10e80*/  @!PT LDS RZ, [RZ] ;  /* 0x00000000fffff984 */ /* 0x000fe20000000800 */
[----:B------:R2:W-:Y:S04]  /*10e90*/  LDGSTS.E.BYPASS.LTC128B.128 [R9+0x17c00], desc[UR4][R2.64], !P0 ;  /* 0x17c0000002097fae */ /* 0x0005e8000c101d44 */
[----:B------:R2:W-:Y:S04]  /*10ea0*/  LDGSTS.E.BYPASS.LTC128B.128 [R9+0x1bc00], desc[UR4][R2.64+0x80], !P1 ;  /* 0x1bc0008002097fae */ /* 0x0005e8000c901d44 */
[----:B------:R2:W-:Y:S04]  /*10eb0*/  LDGSTS.E.BYPASS.LTC128B.128 [R9+0x1fc00], desc[UR4][R2.64+0x100], !P2 ;  /* 0x1fc0010002097fae */ /* 0x0005e8000d101d44 */
[----:B------:R2:W-:Y:S02]  /*10ec0*/  LDGSTS.E.BYPASS.LTC128B.128 [R9+0x23c00], desc[UR4][R2.64+0x180], !P3 ;  /* 0x23c0018002097fae */ /* 0x0005e4000d901d44 */
.L_x_463:
[----:B------:R-:W-:Y:S05]  /*10ed0*/  BSYNC B0 ;  /* 0x0000000000007941 */ /* 0x000fea0003800000 */
.L_x_462:
[----:B0-2---:R-:W2:Y:S01]  /*10ee0*/  LDL R9, [R1+0x4] ;  /* 0x0000040001097983 */ /* 0x005ea20000100800 */
[----:B------:R-:W-:Y:S01]  /*10ef0*/  PLOP3.LUT P0, PT, PT, PT, PT, 0x80, 0x0 ;  /* 0x000000000000781c */ /* 0x000fe20003f0f070 */
[----:B------:R-:W-:Y:S01]  /*10f00*/  NOP ;  /* 0x0000000000007918 */ /* 0x000fe20000000000 */
[----:B--2---:R-:W-:-:S11]  /*10f10*/  VIADD R6, R9, 0x38800 ;  /* 0x0003880009067836 */ /* 0x004fd60000000000 */
.L_x_464:
[----:B------:R-:W2:Y:S01]  /*10f20*/  LDL R2, [R1+0x4] ;  /* 0x0000040001027983 */ /* 0x000ea20000100800 */
[----:B------:R-:W-:Y:S02]  /*10f30*/  PLOP3.LUT P1, PT, P1, P0, PT, 0xa2, 0x0 ;  /* 0x000000000000781c */ /* 0x000fe40000f21472 */
[----:B--2---:R-:W-:-:S08]  /*10f40*/  @P0 R2UR P1, UR4, R2 ;  /* 0x00000000020402ca */ /* 0x004fd00000020000 */
[----:B------:R-:W-:-:S05]  /*10f50*/  @P0 PLOP3.LUT P0, PT, P1, PT, PT, 0x80, 0x0 ;  /* 0x000000000000081c */ /* 0x000fca0000f0f070 */
[----:B------:R-:W-:Y:S01]  /*10f60*/  @!P1 SYNCS.ARRIVE.TRANS64.RED.A0T1 RZ, [UR4+0x38800], RZ ;  /* 0x038800ffffff99a7 */ /* 0x000fe20008200404 */
[----:B------:R-:W-:Y:S07]  /*10f70*/  @!P1 ARRIVES.LDGSTSBAR.64.TRANSCNT [UR4+0x38800] ;  /* 0x03880000ff0099b0 */ /* 0x000fee0008000a84 */
[----:B------:R-:W-:Y:S05]  /*10f80*/  @P0 BRA.U.ANY `(.L_x_464) ;  /* 0xfffffffd00e40947 */ /* 0x000fea000393ffff */
[----:B------:R-:W2:Y:S02]  /*10f90*/  LDL.LU R3, [R1+0x50] ;  /* 0x0000500001037983 */ /* 0x000ea40000300800 */
[----:B--2---:R-:W-:-:S05]  /*10fa0*/  VIADD R3, R3, 0x1 ;  /* 0x0000000103037836 */ /* 0x004fca0000000000 */
[----:B------:R0:W-:Y:S01]  /*10fb0*/  STL [R1+0x50], R3 ;  /* 0x0000500301007387 */ /* 0x0001e20000100800 */
[----:B------:R-:W-:-:S04]  /*10fc0*/  LEA.HI R0, R3, R3, RZ, 0x1 ;  /* 0x0000000303007211 */ /* 0x000fc800078f08ff */
[----:B------:R-:W-:-:S05]  /*10fd0*/  LOP3.LUT R0, R0, 0xfffffffe, RZ, 0xc0, !PT ;  /* 0xfffffffe00007812 */ /* 0x000fca00078ec0ff */
[----:B------:R-:W-:-:S05]  /*10fe0*/  IMAD.IADD R0, R3, 0x1, -R0 ;  /* 0x0000000103007824 */ /* 0x000fca00078e0a00 */
[----:B------:R-:W-:Y:S01]  /*10ff0*/  SHF.L.U32 R0, R0, 0x1f, RZ ;  /* 0x0000001f00007819 */ /* 0x000fe200000006ff */
[----:B------:R-:W-:Y:S01]  /*11000*/  NOP ;  /* 0x0000000000007918 */ /* 0x000fe20000000000 */
[----:B------:R0:W-:Y:S01]  /*11010*/  SYNCS.ARRIVE.TRANS64.A1T0 RZ, [R2+URZ+0x38800], RZ ;  /* 0x038800ff02ff79a7 */ /* 0x0001e2000810003f */
[----:B------:R-:W-:Y:S01]  /*11020*/  BSSY B0, `(.L_x_465) ;  /* 0x0000003000007945 */ /* 0x000fe20003800000 */
[----:B------:R-:W2:Y:S03]  /*11030*/  SYNCS.PHASECHK.TRANS64.TRYWAIT P0, [R2+URZ+0x38820], R0 ;  /* 0x03882000020075a7 */ /* 0x000ea6000800017f */
[----:B0-2---:R-:W-:Y:S05]  /*11040*/  @!P0 BRA `(.L_x_466) ;  /* 0x0000005000648947 */ /* 0x005fea0003800000 */
.L_x_592:
[----:B------:R-:W-:Y:S05]  /*11050*/  BSYNC B0 ;  /* 0x0000000000007941 */ /* 0x000fea0003800000 */
.L_x_465:
[----:B0-----:R-:W2:Y:S01]  /*11060*/  LDL.LU R2, [R1+0x40] ;  /* 0x0000400001027983 */ /* 0x001ea20000300800 */
[----:B------:R-:W-:Y:S01]  /*11070*/  BSSY B0, `(.L_x_467) ;  /* 0x00002bb000007945 */ /* 0x000fe20003800000 */
[----:B--2---:R-:W-:-:S13]  /*11080*/  ISETP.GE.AND P0, PT, R2, 0x51, PT ;  /* 0x000000510200780c */ /* 0x004fda0003f06270 */
[----:B------:R-:W-:Y:S05]  /*11090*/  @!P0 BRA `(.L_x_468) ;  /* 0x0000002800e08947 */ /* 0x000fea0003800000 */
[----:B------:R-:W2:Y:S01]  /*110a0*/  LDL R2, [R1+0x30] ;  /* 0x0000300001027983 */ /* 0x000ea20000100800 */
[----:B------:R-:W-:Y:S01]  /*110b0*/  IMAD.MOV.U32 R0, RZ, RZ, 0x1 ;  /* 0x00000001ff007424 */ /* 0x000fe200078e00ff */
[----:B------:R-:W-:Y:S01]  /*110c0*/  BSSY B2, `(.L_x_469) ;  /* 0x00000ef000027945 */ /* 0x000fe20003800000 */
[----:B--2---:R-:W-:-:S05]  /*110d0*/  IMAD.MOV R9, RZ, RZ, -R2 ;  /* 0x000000ffff097224 */ /* 0x004fca00078e0a02 */
[----:B------:R-:W-:-:S05]  /*110e0*/  VIADDMNMX R9, R9, R0, 0xffffffff, !PT ;  /* 0xffffffff09097446 */ /* 0x000fca0007800100 */
[----:B------:R-:W-:-:S05]  /*110f0*/  IMAD.IADD R0, R2, 0x1, R9 ;  /* 0x0000000102007824 */ /* 0x000fca00078e0209 */
[----:B------:R-:W-:-:S04]  /*11100*/  LOP3.LUT R0, R0, 0x1, RZ, 0xc0, !PT ;  /* 0x0000000100007812 */ /* 0x000fc800078ec0ff */
[----:B------:R-:W-:Y:S01]  /*11110*/  ISETP.NE.U32.AND P0, PT, R0, 0x1, PT ;  /* 0x000000010000780c */ /* 0x000fe20003f05070 */
[----:B------:R-:W-:-:S12]  /*11120*/  VIADD R0, R2, 0xfffffffe ;  /* 0xfffffffe02007836 */ /* 0x000fd80000000000 */
[----:B------:R-:W-:Y:S05]  /*11130*/  @P0 BRA `(.L_x_470) ;  /* 0x0000000c009c0947 */ /* 0x000fea0003800000 */
[----:B------:R-:W2:Y:S04]  /*11140*/  LDL R4, [R1+0x20] ;  /* 0x0000200001047983 */ /* 0x000ea80000100800 */
[----:B------:R-:W3:Y:S04]  /*11150*/  LDL R3, [R1+0x8] ;  /* 0x0000080001037983 */ /* 0x000ee80000100800 */
[----:B------:R-:W4:Y:S01]  /*11160*/  LDL R2, [R1+0x10] ;  /* 0x0000100001027983 */ /* 0x000f220000100800 */
[----:B------:R-:W-:Y:S01]  /*11170*/  BSSY B1, `(.L_x_471) ;  /* 0x00000df000017945 */ /* 0x000fe20003800000 */
[----:B--2---:R-:W-:Y:S01]  /*11180*/  ISETP.NE.AND P1, PT, R4, RZ, PT ;  /* 0x000000ff0400720c */ /* 0x004fe20003f25270 */
[----:B---3--:R-:W-:-:S05]  /*11190*/  VIADD R8, R3, 0x1 ;  /* 0x0000000103087836 */ /* 0x008fca0000000000 */
[----:B------:R-:W-:-:S04]  /*111a0*/  ISETP.NE.AND P0, PT, R8, 0x2, PT ;  /* 0x000000020800780c */ /* 0x000fc80003f05270 */
[----:B------:R-:W-:Y:S02]  /*111b0*/  SEL R10, RZ, 0x1, P0 ;  /* 0x00000001ff0a7807 */ /* 0x000fe40000000000 */
[----:B------:R-:W-:Y:S02]  /*111c0*/  SEL R8, R8, RZ, P0 ;  /* 0x000000ff08087207 */ /* 0x000fe40000000000 */
[----:B----4-:R-:W-:Y:S01]  /*111d0*/  LOP3.LUT R10, R2, R10, RZ, 0x3c, !PT ;  /* 0x0000000a020a7212 */ /* 0x010fe200078e3cff */
[----:B------:R-:W-:Y:S06]  /*111e0*/  @!P1 BRA `(.L_x_472) ;  /* 0x0000000c005c9947 */ /* 0x000fec0003800000 */
[----:B-1----:R0:W5:Y:S01]  /*111f0*/  LDL R5, [R1] ;  /* 0x0000000001057983 */ /* 0x0021620000100800 */
[----:B------:R-:W-:Y:S02]  /*11200*/  ULDC.64 UR4, c[0x0][0x418] ;  /* 0x0001060000047ab9 */ /* 0x000fe40000000a00 */
[----:B------:R-:W-:-:S04]  /*11210*/  ISETP.NE.U32.AND P0, PT, RZ, UR4, PT ;  /* 0x00000004ff007c0c */ /* 0x000fc8000bf05070 */
[----:B------:R-:W-:-:S13]  /*11220*/  ISETP.NE.AND.EX P0, PT, RZ, UR5, PT, P0 ;  /* 0x00000005ff007c0c */ /* 0x000fda000bf05300 */
[----:B0-----:R-:W-:Y:S05]  /*11230*/  @!P0 BRA `(.L_x_473) ;  /* 0x0000000000508947 */ /* 0x001fea0003800000 */
[----:B------:R-:W2:Y:S01]  /*11240*/  LDL R11, [R1+0x1c] ;  /* 0x00001c00010b7983 */ /* 0x000ea20000100800 */
[----:B-----5:R-:W0:Y:S01]  /*11250*/  LDC R5, c[0x0][0x43c] ;  /* 0x00010f00ff057b82 */ /* 0x020e220000000800 */
[----:B------:R-:W-:Y:S02]  /*11260*/  ULDC.64 UR6, c[0x0][0x428] ;  /* 0x00010a0000067ab9 */ /* 0x000fe40000000a00 */
[----:B------:R-:W3:Y:S01]  /*11270*/  LDL R7, [R1+0xc] ;  /* 0x00000c0001077983 */ /* 0x000ee20000100800 */
        /* <DEDUP_REMOVED lines=8> */
[----:B------:R-:W-:Y:S01]  /*11300*/  SHF.R.S32.HI R3, RZ, 0x1f, R2 ;  /* 0x0000001fff037819 */ /* 0x000fe20000011402 */
[----:B--2---:R-:W-:-:S04]  /*11310*/  IMAD R4, R11, UR6, RZ ;  /* 0x000000060b047c24 */ /* 0x004fc8000f8e02ff */
[C---:B---3--:R-:W-:Y:S02]  /*11320*/  IMAD R4, R7.reuse, UR7, R4 ;  /* 0x0000000707047c24 */ /* 0x048fe4000f8e0204 */
[----:B------:R-:W-:-:S04]  /*11330*/  IMAD.WIDE.U32 R2, R7, UR6, R2 ;  /* 0x0000000607027c25 */ /* 0x000fc8000f8e0002 */
[----:B------:R-:W-:Y:S01]  /*11340*/  IMAD.IADD R3, R4, 0x1, R3 ;  /* 0x0000000104037824 */ /* 0x000fe200078e0203 */
[----:B------:R-:W-:-:S04]  /*11350*/  LEA R4, P0, R2, UR4, 0x2 ;  /* 0x0000000402047c11 */ /* 0x000fc8000f8010ff */
[----:B------:R-:W-:-:S06]  /*11360*/  LEA.HI.X R5, R2, UR5, R3, 0x2, P0 ;  /* 0x0000000502057c11 */ /* 0x000fcc00080f1403 */
[----:B------:R0:W5:Y:S03]  /*11370*/  LDG.E R5, desc[UR8][R4.64] ;  /* 0x0000000804057981 */ /* 0x000166000c1e1900 */
.L_x_473:
[----:B------:R-:W2:Y:S01]  /*11380*/  LDL R2, [R1+0x4] ;  /* 0x0000040001027983 */ /* 0x000ea20000100800 */
[----:B------:R-:W-:Y:S01]  /*11390*/  BSSY B3, `(.L_x_474) ;  /* 0x0000005000037945 */ /* 0x000fe20003800000 */
[----:B--2---:R-:W-:Y:S01]  /*113a0*/  IMAD R3, R8, 0x8, R2 ;  /* 0x0000000808037824 */ /* 0x004fe200078e0202 */
[----:B------:R-:W-:-:S04]  /*113b0*/  SHF.L.U32 R2, R10, 0x1f, RZ ;  /* 0x0000001f0a027819 */ /* 0x000fc800000006ff */
[----:B------:R-:W1:Y:S02]  /*113c0*/  SYNCS.PHASECHK.TRANS64.TRYWAIT P0, [R3+URZ+0x38840], R2 ;  /* 0x03884002030075a7 */ /* 0x000e64000800017f */
[----:B-1----:R-:W-:Y:S05]  /*113d0*/  @!P0 BRA `(.L_x_475) ;  /* 0x0000004c00988947 */ /* 0x002fea0003800000 */
.L_x_593:
[----:B------:R-:W-:Y:S05]  /*113e0*/  BSYNC B3 ;  /* 0x0000000000037941 */ /* 0x000fea0003800000 */
.L_x_474:
[----:B0-----:R-:W0:Y:S01]  /*113f0*/  S2R R4, SR_TID.X ;  /* 0x0000000000047919 */ /* 0x001e220000002100 */
[----:B------:R-:W-:Y:S01]  /*11400*/  BSSY B3, `(.L_x_476) ;  /* 0x000000b000037945 */ /* 0x000fe20003800000 */
[----:B0-----:R-:W-:-:S04]  /*11410*/  LOP3.LUT R4, R4, 0x7f, RZ, 0xc0, !PT ;  /* 0x0000007f04047812 */ /* 0x001fc800078ec0ff */
[----:B------:R-:W-:-:S13]  /*11420*/  ISETP.NE.AND P1, PT, R4, RZ, PT ;  /* 0x000000ff0400720c */ /* 0x000fda0003f25270 */
[----:B------:R-:W-:Y:S05]  /*11430*/  @P1 BRA `(.L_x_477) ;  /* 0x00000000001c1947 */ /* 0x000fea0003800000 */
[----:B------:R-:W0:Y:S01]  /*11440*/  S2R R4, SR_TID.X ;  /* 0x0000000000047919 */ /* 0x000e220000002100 */
[----:B-1----:R-:W-:-:S04]  /*11450*/  IMAD.MOV.U32 R2, RZ, RZ, 0xa000 ;  /* 0x0000a000ff027424 */ /* 0x002fc800078e00ff */
[----:B------:R2:W-:Y:S01]  /*11460*/  SYNCS.ARRIVE.TRANS64 RZ, [R3+URZ+0x38830], R2 ;  /* 0x0388300203ff79a7 */ /* 0x0005e2000800003f */
[----:B0-----:R-:W-:-:S04]  /*11470*/  LOP3.LUT R4, R4, 0x1f, RZ, 0xc0, !PT ;  /* 0x0000001f04047812 */ /* 0x001fc800078ec0ff */
[----:B------:R-:W-:-:S13]  /*11480*/  ISETP.NE.AND P0, PT, R4, RZ, PT ;  /* 0x000000ff0400720c */ /* 0x000fda0003f05270 */
[----:B--2---:R-:W-:Y:S05]  /*11490*/  @!P0 BRA `(.L_x_477) ;  /* 0x0000000000048947 */ /* 0x004fea0003800000 */
[----:B------:R-:W-:Y:S01]  /*114a0*/  BPT.TRAP 0x1 ;  /* 0x000000040000795c */ /* 0x000fe20000300000 */
.L_x_477:
[----:B------:R-:W-:Y:S05]  /*114b0*/  BSYNC B3 ;  /* 0x0000000000037941 */ /* 0x000fea0003800000 */
.L_x_476:
[----:B------:R-:W2:Y:S04]  /*114c0*/  LDL R4, [R1+0x4] ;  /* 0x0000040001047983 */ /* 0x000ea80000100800 */
[----:B-1----:R-:W3:Y:S01]  /*114d0*/  LDL R2, [R1+0x18] ;  /* 0x0000180001027983 */ /* 0x002ee20000100800 */
        /* <DEDUP_REMOVED lines=8> */
[----:B--2---:R-:W-:-:S02]  /*11560*/  IMAD R4, R8, 0xa000, R4 ;  /* 0x0000a00008047824 */ /* 0x004fc400078e0204 */
[----:B---3--:R-:W-:Y:S02]  /*11570*/  IMAD R2, R0, 0x50, R2 ;  /* 0x0000005000027824 */ /* 0x008fe400078e0202 */
[----:B------:R-:W-:-:S08]  /*11580*/  VIADD R7, R4, 0x24400 ;  /* 0x0002440004077836 */ /* 0x000fd00000000000 */
.L_x_478:
        /* <DEDUP_REMOVED lines=16> */
.L_x_479:
        /* <DEDUP_REMOVED lines=16> */
.L_x_480:
        /* <DEDUP_REMOVED lines=16> */
.L_x_481:
        /* <DEDUP_REMOVED lines=10> */
[----:B------:R-:W2:Y:S04]  /*11930*/  LDL.LU R12, [R1+0x10] ;  /* 0x00001000010c7983 */ /* 0x000ea80000300800 */
[----:B------:R-:W3:Y:S01]  /*11940*/  LDL R7, [R1+0x8] ;  /* 0x0000080001077983 */ /* 0x000ee20000100800 */
[----:B------:R-:W-:Y:S01]  /*11950*/  BSSY B3, `(.L_x_482) ;  /* 0x0000005000037945 */ /* 0x000fe20003800000 */
[----:B--2---:R-:W-:Y:S01]  /*11960*/  SHF.L.U32 R2, R12, 0x1f, RZ ;  /* 0x0000001f0c027819 */ /* 0x004fe200000006ff */
[----:B---3--:R-:W-:-:S04]  /*11970*/  IMAD R3, R7, 0x8, R6 ;  /* 0x0000000807037824 */ /* 0x008fc800078e0206 */
[----:B------:R-:W0:Y:S02]  /*11980*/  SYNCS.PHASECHK.TRANS64.TRYWAIT P0, [R3+URZ+0x60], R2 ;  /* 0x00006002030075a7 */ /* 0x000e24000800017f */
[----:B0-----:R-:W-:Y:S05]  /*11990*/  @!P0 BRA `(.L_x_483) ;  /* 0x00000048003c8947 */ /* 0x001fea0003800000 */
.L_x_594:
[----:B------:R-:W-:Y:S05]  /*119a0*/  BSYNC B3 ;  /* 0x0000000000037941 */ /* 0x000fea0003800000 */
.L_x_482:
[----:B------:R-:W-:Y:S01]  /*119b0*/  BSSY B3, `(.L_x_484) ;  /* 0x000000e000037945 */ /* 0x000fe20003800000 */
[----:B------:R-:W-:Y:S02]  /*119c0*/  IMAD.MOV.U32 R12, RZ, RZ, 0x0 ;  /* 0x00000000ff0c7424 */ /* 0x000fe400078e00ff */
[----:B------:R-:W-:Y:S01]  /*119d0*/  IMAD.MOV.U32 R13, RZ, RZ, 0x14f00000 ;  /* 0x14f00000ff0d7424 */ /* 0x000fe200078e00ff */
[----:B------:R-:W-:Y:S06]  /*119e0*/  @P1 BRA `(.L_x_485) ;  /* 0x0000000000281947 */ /* 0x000fec0003800000 */
[----:B0-----:R-:W2:Y:S04]  /*119f0*/  LDL R3, [R1+0x4] ;  /* 0x0000040001037983 */ /* 0x001ea80000100800 */
[----:B------:R-:W2:Y:S01]  /*11a00*/  LDL R7, [R1+0x8] ;  /* 0x0000080001077983 */ /* 0x000ea20000100800 */
[----:B------:R-:W0:Y:S02]  /*11a10*/  S2R R4, SR_TID.X ;  /* 0x0000000000047919 */ /* 0x000e240000002100 */
[----:B0-----:R-:W-:-:S04]  /*11a20*/  LOP3.LUT R4, R4, 0x1f, RZ, 0xc0, !PT ;  /* 0x0000001f04047812 */ /* 0x001fc800078ec0ff */
[----:B------:R-:W-:Y:S01]  /*11a30*/  ISETP.NE.AND P0, PT, R4, RZ, PT ;  /* 0x000000ff0400720c */ /* 0x000fe20003f05270 */
[----:B--2---:R-:W-:Y:S02]  /*11a40*/  IMAD R2, R7, 0x8, R3 ;  /* 0x0000000807027824 */ /* 0x004fe400078e0203 */
[----:B------:R-:W-:-:S04]  /*11a50*/  IMAD.MOV.U32 R3, RZ, RZ, 0xa000 ;  /* 0x0000a000ff037424 */ /* 0x000fc800078e00ff */
[----:B------:R1:W-:Y:S06]  /*11a60*/  SYNCS.ARRIVE.TRANS64 RZ, [R2+URZ+0x38850], R3 ;  /* 0x0388500302ff79a7 */ /* 0x0003ec000800003f */
[----:B------:R-:W-:Y:S05]  /*11a70*/  @!P0 BRA `(.L_x_485) ;  /* 0x0000000000048947 */ /* 0x000fea0003800000 */
[----:B------:R-:W-:Y:S01]  /*11a80*/  BPT.TRAP 0x1 ;  /* 0x000000040000795c */ /* 0x000fe20000300000 */
.L_x_485:
[----:B------:R-:W-:Y:S05]  /*11a90*/  BSYNC B3 ;  /* 0x0000000000037941 */ /* 0x000fea0003800000 */
.L_x_484:
[----:B01----:R-:W2:Y:S01]  /*11aa0*/  LDL.LU R2, [R1+0x8] ;  /* 0x0000080001027983 */ /* 0x003ea20000300800 */
[----:B------:R-:W-:-:S03]  /*11ab0*/  R2UR UR10, R11 ;  /* 0x000000000b0a72ca */ /* 0x000fc600000e0000 */
[----:B------:R-:W3:Y:S04]  /*11ac0*/  LDL R7, [R1+0x18] ;  /* 0x0000180001077983 */ /* 0x000ee80000100800 */
[----:B------:R-:W3:Y:S04]  /*11ad0*/  LDL.LU R4, [R1+0x14] ;  /* 0x0000140001047983 */ /* 0x000ee80000300800 */
[----:B------:R-:W2:Y:S01]  /*11ae0*/  LDL R11, [R1+0x4] ;  /* 0x00000400010b7983 */ /* 0x000ea20000100800 */
[----:B------:R-:W-:Y:S01]  /*11af0*/  R2UR UR6, R12 ;  /* 0x000000000c0672ca */ /* 0x000fe200000e0000 */
[----:B------:R-:W-:Y:S01]  /*11b00*/  UIADD3 UR4, UP0, UR36, 0x470, URZ ;  /* 0x0000047024047890 */ /* 0x000fe2000ff1e03f */
[----:B------:R-:W-:-:S02]  /*11b10*/  R2UR UR7, R13 ;  /* 0x000000000d0772ca */ /* 0x000fc400000e0000 */
[----:B------:R-:W-:Y:S01]  /*11b20*/  PLOP3.LUT P0, PT, PT, PT, PT, 0x80, 0x0 ;  /* 0x000000000000781c */ /* 0x000fe20003f0f070 */
[----:B------:R-:W-:Y:S01]  /*11b30*/  UIADD3.X UR5, URZ, UR37, URZ, UP0, !UPT ;  /* 0x000000253f057290 */ /* 0x000fe200087fe43f */
[----:B---3--:R-:W-:Y:S01]  /*11b40*/  IMAD R4, R4, 0x50, R7 ;  /* 0x0000005004047824 */ /* 0x008fe200078e0207 */
[C---:B--2---:R-:W-:Y:S01]  /*11b50*/  LEA R3, R2.reuse, R11, 0x3 ;  /* 0x0000000b02037211 */ /* 0x044fe200078e18ff */
[----:B------:R-:W-:-:S04]  /*11b60*/  IMAD R2, R2, 0xa000, R11 ;  /* 0x0000a00002027824 */ /* 0x000fc800078e020b */
[----:B------:R-:W-:Y:S02]  /*11b70*/  VIADD R3, R3, 0x38850 ;  /* 0x0003885003037836 */ /* 0x000fe40000000000 */
[----:B------:R-:W-:-:S07]  /*11b80*/  VIADD R7, R2, 0x400 ;  /* 0x0000040002077836 */ /* 0x000fce0000000000 */
.L_x_486:
[----:B------:R-:W2:Y:S01]  /*11b90*/  LDL R11, [R1] ;  /* 0x00000000010b7983 */ /* 0x000ea20000100800 */
[----:B------:R-:W-:-:S13]  /*11ba0*/  @P0 ELECT P1, URZ, PT ;  /* 0x00000000003f082f */ /* 0x000fda0003820000 */
[----:B------:R-:W-:Y:S02]  /*11bb0*/  @P1 R2UR UR12, R18 ;  /* 0x00000000120c12ca */ /* 0x000fe400000e0000 */
[----:B------:R-:W-:Y:S02]  /*11bc0*/  @P1 R2UR UR11, R4 ;  /* 0x00000000040b12ca */ /* 0x000fe400000e0000 */
[----:B------:R-:W-:Y:S02]  /*11bd0*/  @P1 R2UR UR9, R3 ;  /* 0x00000000030912ca */ /* 0x000fe400000e0000 */
[----:B------:R-:W-:Y:S02]  /*11be0*/  @P1 R2UR UR8, R7 ;  /* 0x00000000070812ca */ /* 0x000fe400000e0000 */
[----:B------:R-:W-:Y:S02]  /*11bf0*/  @P1 PLOP3.LUT P0, PT, P1, PT, PT, 0x8, 0x0 ;  /* 0x000000000000181c */ /* 0x000fe40000f0e170 */
[----:B--2---:R-:W-:-:S02]  /*11c00*/  @P1 R2UR UR13, R11 ;  /* 0x000000000b0d12ca */ /* 0x004fc400000e0000 */
[----:B------:R-:W-:-:S11]  /*11c10*/  PLOP3.LUT P1, PT, PT, PT, PT, 0x8, 0x0 ;  /* 0x000000000000781c */ /* 0x000fd60003f2e170 */
[----:B------:R0:W-:Y:S02]  /*11c20*/  UTMALDG.4D [UR8], [UR4], desc[UR6] ;  /* 0x00000608040075b4 */ /* 0x0001e40008019000 */
[----:B0-----:R-:W-:Y:S05]  /*11c30*/  @P0 BRA.U.ANY `(.L_x_486) ;  /* 0xfffffffd00d40947 */ /* 0x001fea000393ffff */
[----:B------:R-:W-:Y:S01]  /*11c40*/  R2UR UR10, R17 ;  /* 0x00000000110a72ca */ /* 0x000fe200000e0000 */
[----:B------:R-:W-:Y:S01]  /*11c50*/  VIADD R7, R2, 0x2c00 ;  /* 0x00002c0002077836 */ /* 0x000fe20000000000 */
[----:B------:R-:W-:Y:S02]  /*11c60*/  R2UR UR6, R12 ;  /* 0x000000000c0672ca */ /* 0x000fe400000e0000 */
[----:B------:R-:W-:Y:S02]  /*11c70*/  R2UR UR7, R13 ;  /* 0x000000000d0772ca */ /* 0x000fe400000e0000 */
[----:B------:R-:W-:-:S13]  /*11c80*/  PLOP3.LUT P0, PT, PT, PT, PT, 0x80, 0x0 ;  /* 0x000000000000781c */ /* 0x000fda0003f0f070 */
.L_x_487:
        /* <DEDUP_REMOVED lines=16> */
.L_x_488:
        /* <DEDUP_REMOVED lines=16> */
.L_x_489:
        /* <DEDUP_REMOVED lines=11> */
[----:B------:R0:W-:Y:S04]  /*11f40*/  STL [R1], R5 ;  /* 0x0000000501007387 */ /* 0x0001e80000100800 */
[----:B------:R0:W-:Y:S02]  /*11f50*/  STL [R1+0x14], R0 ;  /* 0x0000140001007387 */ /* 0x0001e40000100800 */
.L_x_472:
[----:B------:R-:W-:Y:S05]  /*11f60*/  BSYNC B1 ;  /* 0x0000000000017941 */ /* 0x000fea0003800000 */
.L_x_471:
[----:B0-----:R-:W2:Y:S04]  /*11f70*/  LDL.LU R0, [R1+0x30] ;  /* 0x0000300001007983 */ /* 0x001ea80000300800 */
[----:B------:R0:W-:Y:S04]  /*11f80*/  STL [R1+0x8], R8 ;  /* 0x0000080801007387 */ /* 0x0001e80000100800 */
[----:B------:R0:W-:Y:S02]  /*11f90*/  STL [R1+0x10], R10 ;  /* 0x0000100a01007387 */ /* 0x0001e40000100800 */
[----:B0-2---:R-:W-:-:S07]  /*11fa0*/  VIADD R0, R0, 0xfffffffd ;  /* 0xfffffffd00007836 */ /* 0x005fce0000000000 */
.L_x_470:
[----:B------:R-:W-:Y:S05]  /*11fb0*/  BSYNC B2 ;  /* 0x0000000000027941 */ /* 0x000fea0003800000 */
.L_x_469:
[----:B------:R-:W2:Y:S01]  /*11fc0*/  LDL.LU R2, [R1+0x2c] ;  /* 0x00002c0001027983 */ /* 0x000ea20000300800 */
[----:B------:R-:W-:-:S05]  /*11fd0*/  IMAD.MOV R9, RZ, RZ, -R9 ;  /* 0x000000ffff097224 */ /* 0x000fca00078e0a09 */
[----:B--2---:R-:W-:-:S13]  /*11fe0*/  ISETP.NE.AND P0, PT, R2, R9, PT ;  /* 0x000000090200720c */ /* 0x004fda0003f05270 */
[----:B------:R-:W-:Y:S05]  /*11ff0*/  @!P0 BRA `(.L_x_468) ;  /* 0x0000001c00088947 */ /* 0x000fea0003800000 */
[----:B------:R0:W5:Y:S02]  /*12000*/  LDL R8, [R1] ;  /* 0x0000000001087983 */ /* 0x0001640000100800 */
.L_x_528:
[----:B--2---:R-:W2:Y:S04]  /*12010*/  LDL R4, [R1+0x20] ;  /* 0x0000200001047983 */ /* 0x004ea80000100800 */
[----:B---3--:R-:W3:Y:S04]  /*12020*/  LDL R3, [R1+0x8] ;  /* 0x0000080001037983 */ /* 0x008ee80000100800 */
[----:B------:R-:W4:Y:S01]  /*12030*/  LDL R2, [R1+0x10] ;  /* 0x0000100001027983 */ /* 0x000f220000100800 */
[----:B------:R-:W-:Y:S05]  /*12040*/  YIELD ;  /* 0x0000000000007946 */ /* 0x000fea0003800000 */
[----:B------:R-:W-:Y:S01]  /*12050*/  BSSY B1, `(.L_x_490) ;  /* 0x00000db000017945 */ /* 0x000fe20003800000 */
[----:B--2---:R-:W-:Y:S01]  /*12060*/  ISETP.NE.AND P1, PT, R4, RZ, PT ;  /* 0x000000ff0400720c */ /* 0x004fe20003f25270 */
[----:B---3--:R-:W-:-:S05]  /*12070*/  VIADD R4, R3, 0x1 ;  /* 0x0000000103047836 */ /* 0x008fca0000000000 */
[----:B------:R-:W-:-:S04]  /*12080*/  ISETP.NE.AND P0, PT, R4, 0x2, PT ;  /* 0x000000020400780c */ /* 0x000fc80003f05270 */
[----:B-1----:R-:W-:Y:S02]  /*12090*/  SEL R5, RZ, 0x1, P0 ;  /* 0x00000001ff057807 */ /* 0x002fe40000000000 */
[----:B------:R-:W-:Y:S02]  /*120a0*/  SEL R4, R4, RZ, P0 ;  /* 0x000000ff04047207 */ /* 0x000fe40000000000 */
[----:B----4-:R-:W-:Y:S01]  /*120b0*/  LOP3.LUT R5, R2, R5, RZ, 0x3c, !PT ;  /* 0x0000000502057212 */ /* 0x010fe200078e3cff */
[----:B------:R-:W-:Y:S06]  /*120c0*/  @!P1 BRA `(.L_x_491) ;  /* 0x0000000c004c9947 */ /* 0x000fec0003800000 */
[----:B------:R-:W-:Y:S01]  /*120d0*/  ULDC.64 UR4, c[0x0][0x418] ;  /* 0x0001060000047ab9 */ /* 0x000fe20000000a00 */
[----:B------:R-:W-:Y:S01]  /*120e0*/  IMAD.MOV.U32 R7, RZ, RZ, R0 ;  /* 0x000000ffff077224 */ /* 0x000fe200078e0000 */
[----:B------:R-:W-:-:S04]  /*120f0*/  ISETP.NE.U32.AND P0, PT, RZ, UR4, PT ;  /* 0x00000004ff007c0c */ /* 0x000fc8000bf05070 */
[----:B------:R-:W-:-:S13]  /*12100*/  ISETP.NE.AND.EX P0, PT, RZ, UR5, PT, P0 ;  /* 0x00000005ff007c0c */ /* 0x000fda000bf05300 */
[----:B------:R-:W-:Y:S05]  /*12110*/  @!P0 BRA `(.L_x_492) ;  /* 0x0000000000508947 */ /* 0x000fea0003800000 */
[----:B------:R-:W2:Y:S01]  /*12120*/  LDL R10, [R1+0x1c] ;  /* 0x00001c00010a7983 */ /* 0x000ea20000100800 */
[----:B-----5:R-:W1:Y:S01]  /*12130*/  LDC R8, c[0x0][0x43c] ;  /* 0x00010f00ff087b82 */ /* 0x020e620000000800 */
[----:B------:R-:W-:Y:S02]  /*12140*/  ULDC.64 UR6, c[0x0][0x428] ;  /* 0x00010a0000067ab9 */ /* 0x000fe40000000a00 */
[----:B------:R-:W3:Y:S01]  /*12150*/  LDL R9, [R1+0xc] ;  /* 0x00000c0001097983 */ /* 0x000ee20000100800 */
[----:B------:R-:W-:Y:S01]  /*12160*/  ULDC.64 UR8, c[0x0][0x208] ;  /* 0x0000820000087ab9 */ /* 0x000fe20000000a00 */
[----:B-1----:R-:W-:-:S13]  /*12170*/  ISETP.NE.AND P0, PT, R8, 0x1, PT ;  /* 0x000000010800780c */ /* 0x002fda0003f05270 */
[----:B------:R-:W1:Y:S02]  /*12180*/  @P0 LDC.64 R2, c[0x0][0x440] ;  /* 0x00011000ff020b82 */ /* 0x000e640000000a00 */
[----:B-1----:R-:W-:-:S04]  /*12190*/  @P0 IMAD.HI.U32 R7, R0, R2, RZ ;  /* 0x0000000200070227 */ /* 0x002fc800078e00ff */
[----:B------:R-:W-:Y:S01]  /*121a0*/  IMAD.MOV.U32 R2, RZ, RZ, R0 ;  /* 0x000000ffff027224 */ /* 0x000fe200078e0000 */
[----:B------:R-:W-:-:S04]  /*121b0*/  @P0 SHF.R.U32.HI R2, RZ, R3, R7 ;  /* 0x00000003ff020219 */ /* 0x000fc80000011607 */
[--C-:B------:R-:W-:Y:S01]  /*121c0*/  SHF.R.S32.HI R3, RZ, 0x1f, R2.reuse ;  /* 0x0000001fff037819 */ /* 0x100fe20000011402 */
[----:B------:R-:W-:-:S04]  /*121d0*/  IMAD.MOV R7, RZ, RZ, -R2 ;  /* 0x000000ffff077224 */ /* 0x000fc800078e0a02 */
[----:B------:R-:W-:Y:S02]  /*121e0*/  IMAD R7, R8, R7, R0 ;  /* 0x0000000708077224 */ /* 0x000fe400078e0200 */
[----:B--2---:R-:W-:-:S04]  /*121f0*/  IMAD R8, R10, UR6, RZ ;  /* 0x000000060a087c24 */ /* 0x004fc8000f8e02ff */
[C---:B---3--:R-:W-:Y:S02]  /*12200*/  IMAD R8, R9.reuse, UR7, R8 ;  /* 0x0000000709087c24 */ /* 0x048fe4000f8e0208 */
[----:B------:R-:W-:-:S04]  /*12210*/  IMAD.WIDE.U32 R2, R9, UR6, R2 ;  /* 0x0000000609027c25 */ /* 0x000fc8000f8e0002 */
[----:B------:R-:W-:Y:S01]  /*12220*/  IMAD.IADD R3, R8, 0x1, R3 ;  /* 0x0000000108037824 */ /* 0x000fe200078e0203 */
[----:B------:R-:W-:-:S04]  /*12230*/  LEA R8, P0, R2, UR4, 0x2 ;  /* 0x0000000402087c11 */ /* 0x000fc8000f8010ff */
[----:B------:R-:W-:-:S05]  /*12240*/  LEA.HI.X R9, R2, UR5, R3, 0x2, P0 ;  /* 0x0000000502097c11 */ /* 0x000fca00080f1403 */
[----:B------:R1:W5:Y:S04]  /*12250*/  LDG.E R8, desc[UR8][R8.64] ;  /* 0x0000000808087981 */ /* 0x000368000c1e1900 */
.L_x_492:
[----:B------:R-:W2:Y:S01]  /*12260*/  LDL R2, [R1+0x4] ;  /* 0x0000040001027983 */ /* 0x000ea20000100800 */
[----:B------:R-:W-:Y:S01]  /*12270*/  BSSY B2, `(.L_x_493) ;  /* 0x0000005000027945 */ /* 0x000fe20003800000 */
[----:B--2---:R-:W-:Y:S01]  /*12280*/  IMAD R3, R4, 0x8, R2 ;  /* 0x0000000804037824 */ /* 0x004fe200078e0202 */
[----:B------:R-:W-:-:S04]  /*12290*/  SHF.L.U32 R2, R5, 0x1f, RZ ;  /* 0x0000001f05027819 */ /* 0x000fc800000006ff */
[----:B------:R-:W2:Y:S02]  /*122a0*/  SYNCS.PHASECHK.TRANS64.TRYWAIT P0, [R3+URZ+0x38840], R2 ;  /* 0x03884002030075a7 */ /* 0x000ea4000800017f */
[----:B--2---:R-:W-:Y:S05]  /*122b0*/  @!P0 BRA `(.L_x_494) ;  /* 0x0000004000088947 */ /* 0x004fea0003800000 */
.L_x_595:
[----:B------:R-:W-:Y:S05]  /*122c0*/  BSYNC B2 ;  /* 0x0000000000027941 */ /* 0x000fea0003800000 */
.L_x_493:
        /* <DEDUP_REMOVED lines=12> */
.L_x_496:
[----:B------:R-:W-:Y:S05]  /*12390*/  BSYNC B2 ;  /* 0x0000000000027941 */ /* 0x000fea0003800000 */
.L_x_495:
[----:B------:R-:W3:Y:S04]  /*123a0*/  LDL R9, [R1+0x4] ;  /* 0x0000040001097983 */ /* 0x000ee80000100800 */
[----:B--2---:R-:W2:Y:S01]  /*123b0*/  LDL R2, [R1+0x18] ;  /* 0x0000180001027983 */ /* 0x004ea20000100800 */
        /* <DEDUP_REMOVED lines=8> */
[----:B---3--:R-:W-:-:S02]  /*12440*/  IMAD R9, R4, 0xa000, R9 ;  /* 0x0000a00004097824 */ /* 0x008fc400078e0209 */
[----:B--2---:R-:W-:Y:S02]  /*12450*/  IMAD R2, R7, 0x50, R2 ;  /* 0x0000005007027824 */ /* 0x004fe400078e0202 */
[----:B------:R-:W-:-:S08]  /*12460*/  VIADD R10, R9, 0x24400 ;  /* 0x00024400090a7836 */ /* 0x000fd00000000000 */
.L_x_497:
        /* <DEDUP_REMOVED lines=9> */
[----:B-1----:R-:W-:Y:S05]  /*12500*/  @P0 BRA.U.ANY `(.L_x_497) ;  /* 0xfffffffd00d80947 */ /* 0x002fea000393ffff */
[----:B------:R-:W-:Y:S01]  /*12510*/  IMAD.MOV.U32 R17, RZ, RZ, 0x40 ;  /* 0x00000040ff117424 */ /* 0x000fe200078e00ff */
[----:B------:R-:W-:Y:S01]  /*12520*/  PLOP3.LUT P0, PT, PT, PT, PT, 0x80, 0x0 ;  /* 0x000000000000781c */ /* 0x000fe20003f0f070 */
[----:B------:R-:W-:Y:S01]  /*12530*/  VIADD R10, R9, 0x26c00 ;  /* 0x00026c00090a7836 */ /* 0x000fe20000000000 */
[----:B------:R-:W-:Y:S01]  /*12540*/  UMOV UR6, 0x0 ;  /* 0x0000000000067882 */ /* 0x000fe20000000000 */
[----:B------:R-:W-:Y:S01]  /*12550*/  UMOV UR7, 0x14f00000 ;  /* 0x14f0000000077882 */ /* 0x000fe20000000000 */
[----:B------:R-:W-:-:S15]  /*12560*/  R2UR UR10, R17 ;  /* 0x00000000110a72ca */ /* 0x000fde00000e0000 */
.L_x_498:
        /* <DEDUP_REMOVED lines=16> */
.L_x_499:
        /* <DEDUP_REMOVED lines=16> */
.L_x_500:
        /* <DEDUP_REMOVED lines=10> */
[----:B------:R-:W2:Y:S04]  /*12810*/  LDL.LU R12, [R1+0x10] ;  /* 0x00001000010c7983 */ /* 0x000ea80000300800 */
[----:B------:R-:W3:Y:S01]  /*12820*/  LDL R10, [R1+0x8] ;  /* 0x00000800010a7983 */ /* 0x000ee20000100800 */
[----:B------:R-:W-:Y:S01]  /*12830*/  BSSY B2, `(.L_x_501) ;  /* 0x0000005000027945 */ /* 0x000fe20003800000 */
[----:B--2---:R-:W-:Y:S01]  /*12840*/  SHF.L.U32 R3, R12, 0x1f, RZ ;  /* 0x0000001f0c037819 */ /* 0x004fe200000006ff */
[----:B---3--:R-:W-:-:S04]  /*12850*/  IMAD R2, R10, 0x8, R6 ;  /* 0x000000080a027824 */ /* 0x008fc800078e0206 */
[----:B------:R-:W1:Y:S02]  /*12860*/  SYNCS.PHASECHK.TRANS64.TRYWAIT P0, [R2+URZ+0x60], R3 ;  /* 0x00006003020075a7 */ /* 0x000e64000800017f */
[----:B-1----:R-:W-:Y:S05]  /*12870*/  @!P0 BRA `(.L_x_502) ;  /* 0x0000003800ac8947 */ /* 0x002fea0003800000 */
.L_x_596:
[----:B------:R-:W-:Y:S05]  /*12880*/  BSYNC B2 ;  /* 0x0000000000027941 */ /* 0x000fea0003800000 */
.L_x_501:
[----:B------:R-:W-:Y:S01]  /*12890*/  BSSY B2, `(.L_x_503) ;  /* 0x000000b000027945 */ /* 0x000fe20003800000 */
[----:B------:R-:W-:Y:S02]  /*128a0*/  IMAD.MOV.U32 R12, RZ, RZ, 0x0 ;  /* 0x00000000ff0c7424 */ /* 0x000fe400078e00ff */
[----:B------:R-:W-:Y:S01]  /*128b0*/  IMAD.MOV.U32 R13, RZ, RZ, 0x14f00000 ;  /* 0x14f00000ff0d7424 */ /* 0x000fe200078e00ff */
[----:B------:R-:W-:Y:S06]  /*128c0*/  @P1 BRA `(.L_x_504) ;  /* 0x00000000001c1947 */ /* 0x000fec0003800000 */
[----:B------:R-:W2:Y:S01]  /*128d0*/  S2R R9, SR_TID.X ;  /* 0x0000000000097919 */ /* 0x000ea20000002100 */
[----:B-1----:R-:W-:-:S04]  /*128e0*/  IMAD.MOV.U32 R3, RZ, RZ, 0xa000 ;  /* 0x0000a000ff037424 */ /* 0x002fc800078e00ff */
[----:B------:R3:W-:Y:S01]  /*128f0*/  SYNCS.ARRIVE.TRANS64 RZ, [R2+URZ+0x50], R3 ;  /* 0x0000500302ff79a7 */ /* 0x0007e2000800003f */
[----:B--2---:R-:W-:-:S04]  /*12900*/  LOP3.LUT R9, R9, 0x1f, RZ, 0xc0, !PT ;  /* 0x0000001f09097812 */ /* 0x004fc800078ec0ff */
[----:B------:R-:W-:-:S13]  /*12910*/  ISETP.NE.AND P0, PT, R9, RZ, PT ;  /* 0x000000ff0900720c */ /* 0x000fda0003f05270 */
[----:B---3--:R-:W-:Y:S05]  /*12920*/  @!P0 BRA `(.L_x_504) ;  /* 0x0000000000048947 */ /* 0x008fea0003800000 */
[----:B------:R-:W-:Y:S01]  /*12930*/  BPT.TRAP 0x1 ;  /* 0x000000040000795c */ /* 0x000fe20000300000 */
.L_x_504:
[----:B------:R-:W-:Y:S05]  /*12940*/  BSYNC B2 ;  /* 0x0000000000027941 */ /* 0x000fea0003800000 */
.L_x_503:
[----:B-1----:R-:W2:Y:S01]  /*12950*/  LDL.LU R3, [R1+0x8] ;  /* 0x0000080001037983 */ /* 0x002ea20000300800 */
[----:B------:R-:W-:-:S03]  /*12960*/  R2UR UR10, R11 ;  /* 0x000000000b0a72ca */ /* 0x000fc600000e0000 */
[----:B------:R-:W3:Y:S04]  /*12970*/  LDL R10, [R1+0x18] ;  /* 0x00001800010a7983 */ /* 0x000ee80000100800 */
[----:B------:R-:W3:Y:S04]  /*12980*/  LDL.LU R9, [R1+0x14] ;  /* 0x0000140001097983 */ /* 0x000ee80000300800 */
[----:B------:R-:W2:Y:S01]  /*12990*/  LDL R11, [R1+0x4] ;  /* 0x00000400010b7983 */ /* 0x000ea20000100800 */
[----:B------:R-:W-:Y:S01]  /*129a0*/  R2UR UR6, R12 ;  /* 0x000000000c0672ca */ /* 0x000fe200000e0000 */
[----:B------:R-:W-:Y:S01]  /*129b0*/  UIADD3 UR4, UP0, UR36, 0x470, URZ ;  /* 0x0000047024047890 */ /* 0x000fe2000ff1e03f */
[----:B------:R-:W-:Y:S01]  /*129c0*/  R2UR UR7, R13 ;  /* 0x000000000d0772ca */ /* 0x000fe200000e0000 */
[----:B------:R-:W-:Y:S01]  /*129d0*/  VIADD R2, R2, 0x50 ;  /* 0x0000005002027836 */ /* 0x000fe20000000000 */
[----:B------:R-:W-:Y:S01]  /*129e0*/  PLOP3.LUT P0, PT, PT, PT, PT, 0x80, 0x0 ;  /* 0x000000000000781c */ /* 0x000fe20003f0f070 */
[----:B------:R-:W-:Y:S01]  /*129f0*/  UIADD3.X UR5, URZ, UR37, URZ, UP0, !UPT ;  /* 0x000000253f057290 */ /* 0x000fe200087fe43f */
[----:B---3--:R-:W-:-:S02]  /*12a00*/  IMAD R9, R9, 0x50, R10 ;  /* 0x0000005009097824 */ /* 0x008fc400078e020a */
[----:B--2---:R-:W-:-:S04]  /*12a10*/  IMAD R3, R3, 0xa000, R11 ;  /* 0x0000a00003037824 */ /* 0x004fc800078e020b */
[----:B------:R-:W-:-:S07]  /*12a20*/  VIADD R10, R3, 0x400 ;  /* 0x00000400030a7836 */ /* 0x000fce0000000000 */
.L_x_505:
        /* <DEDUP_REMOVED lines=10> */
[----:B-1----:R-:W-:Y:S05]  /*12ad0*/  @P0 BRA.U.ANY `(.L_x_505) ;  /* 0xfffffffd00d40947 */ /* 0x002fea000393ffff */
[----:B------:R-:W-:Y:S01]  /*12ae0*/  R2UR UR10, R17 ;  /* 0x00000000110a72ca */ /* 0x000fe200000e0000 */
[----:B------:R-:W-:Y:S01]  /*12af0*/  VIADD R10, R3, 0x2c00 ;  /* 0x00002c00030a7836 */ /* 0x000fe20000000000 */
[----:B------:R-:W-:Y:S02]  /*12b00*/  R2UR UR6, R12 ;  /* 0x000000000c0672ca */ /* 0x000fe400000e0000 */
[----:B------:R-:W-:Y:S02]  /*12b10*/  R2UR UR7, R13 ;  /* 0x000000000d0772ca */ /* 0x000fe400000e0000 */
[----:B------:R-:W-:-:S13]  /*12b20*/  PLOP3.LUT P0, PT, PT, PT, PT, 0x80, 0x0 ;  /* 0x000000000000781c */ /* 0x000fda0003f0f070 */
.L_x_506:
        /* <DEDUP_REMOVED lines=16> */
.L_x_507:
        /* <DEDUP_REMOVED lines=16> */
.L_x_508:
        /* <DEDUP_REMOVED lines=11> */
[----:B------:R1:W-:Y:S04]  /*12de0*/  STL [R1+0x14], R7 ;  /* 0x0000140701007387 */ /* 0x0003e80000100800 */
[----:B------:R1:W-:Y:S02]  /*12df0*/  STL [R1], R8 ;  /* 0x0000000801007387 */ /* 0x0003e40000100800 */
.L_x_491:
[----:B------:R-:W-:Y:S05]  /*12e00*/  BSYNC B1 ;  /* 0x0000000000017941 */ /* 0x000fea0003800000 */
.L_x_490:
        /* <DEDUP_REMOVED lines=8> */
[----:B------:R2:W-:Y:S04]  /*12e90*/  STL [R1+0x10], R10 ;  /* 0x0000100a01007387 */ /* 0x0005e80000100800 */
[----:B------:R2:W-:Y:S01]  /*12ea0*/  STL [R1+0x8], R11 ;  /* 0x0000080b01007387 */ /* 0x0005e20000100800 */
[----:B------:R-:W-:Y:S05]  /*12eb0*/  @!P1 BRA `(.L_x_510) ;  /* 0x0000000c00489947 */ /* 0x000fea0003800000 */
[----:B------:R-:W-:Y:S01]  /*12ec0*/  ULDC.64 UR4, c[0x0][0x418] ;  /* 0x0001060000047ab9 */ /* 0x000fe20000000a00 */
[----:B-1----:R-:W-:Y:S01]  /*12ed0*/  VIADD R7, R0, 0xffffffff ;  /* 0xffffffff00077836 */ /* 0x002fe20000000000 */
[----:B------:R-:W-:-:S04]  /*12ee0*/  ISETP.NE.U32.AND P0, PT, RZ, UR4, PT ;  /* 0x00000004ff007c0c */ /* 0x000fc8000bf05070 */
[----:B------:R-:W-:-:S13]  /*12ef0*/  ISETP.NE.AND.EX P0, PT, RZ, UR5, PT, P0 ;  /* 0x00000005ff007c0c */ /* 0x000fda000bf05300 */
[----:B------:R-:W-:Y:S05]  /*12f00*/  @!P0 BRA `(.L_x_511) ;  /* 0x0000000000508947 */ /* 0x000fea0003800000 */
[----:B------:R-:W3:Y:S01]  /*12f10*/  LDL R13, [R1+0x1c] ;  /* 0x00001c00010d7983 */ /* 0x000ee20000100800 */
[----:B------:R-:W1:Y:S01]  /*12f20*/  LDC R9, c[0x0][0x43c] ;  /* 0x00010f00ff097b82 */ /* 0x000e620000000800 */
[----:B------:R-:W-:Y:S02]  /*12f30*/  ULDC.64 UR6, c[0x0][0x428] ;  /* 0x00010a0000067ab9 */ /* 0x000fe40000000a00 */
[----:B------:R-:W4:Y:S01]  /*12f40*/  LDL R12, [R1+0xc] ;  /* 0x00000c00010c7983 */ /* 0x000f220000100800 */
[----:B------:R-:W-:Y:S01]  /*12f50*/  ULDC.64 UR8, c[0x0][0x208] ;  /* 0x0000820000087ab9 */ /* 0x000fe20000000a00 */
[----:B-1----:R-:W-:-:S13]  /*12f60*/  ISETP.NE.AND P0, PT, R9, 0x1, PT ;  /* 0x000000010900780c */ /* 0x002fda0003f05270 */
[----:B------:R-:W1:Y:S02]  /*12f70*/  @P0 LDC.64 R2, c[0x0][0x440] ;  /* 0x00011000ff020b82 */ /* 0x000e640000000a00 */
[----:B-1---5:R-:W-:Y:S01]  /*12f80*/  @P0 IMAD.HI.U32 R8, R7, R2, RZ ;  /* 0x0000000207080227 */ /* 0x022fe200078e00ff */
[----:B------:R-:W-:-:S04]  /*12f90*/  MOV R2, R7 ;  /* 0x0000000700027202 */ /* 0x000fc80000000f00 */
[----:B------:R-:W-:-:S05]  /*12fa0*/  @P0 SHF.R.U32.HI R2, RZ, R3, R8 ;  /* 0x00000003ff020219 */ /* 0x000fca0000011608 */
[----:B------:R-:W-:-:S04]  /*12fb0*/  IMAD.MOV R3, RZ, RZ, -R2 ;  /* 0x000000ffff037224 */ /* 0x000fc800078e0a02 */
[----:B------:R-:W-:Y:S01]  /*12fc0*/  IMAD R7, R9, R3, R7 ;  /* 0x0000000309077224 */ /* 0x000fe200078e0207 */
[----:B------:R-:W-:Y:S01]  /*12fd0*/  SHF.R.S32.HI R3, RZ, 0x1f, R2 ;  /* 0x0000001fff037819 */ /* 0x000fe20000011402 */
[----:B---3--:R-:W-:-:S04]  /*12fe0*/  IMAD R8, R13, UR6, RZ ;  /* 0x000000060d087c24 */ /* 0x008fc8000f8e02ff */
[C---:B----4-:R-:W-:Y:S02]  /*12ff0*/  IMAD R8, R12.reuse, UR7, R8 ;  /* 0x000000070c087c24 */ /* 0x050fe4000f8e0208 */
[----:B------:R-:W-:-:S04]  /*13000*/  IMAD.WIDE.U32 R2, R12, UR6, R2 ;  /* 0x000000060c027c25 */ /* 0x000fc8000f8e0002 */
[----:B------:R-:W-:Y:S01]  /*13010*/  IMAD.IADD R3, R8, 0x1, R3 ;  /* 0x0000000108037824 */ /* 0x000fe200078e0203 */
[----:B------:R-:W-:-:S04]  /*13020*/  LEA R8, P0, R2, UR4, 0x2 ;  /* 0x0000000402087c11 */ /* 0x000fc8000f8010ff */
[----:B------:R-:W-:-:S05]  /*13030*/  LEA.HI.X R9, R2, UR5, R3, 0x2, P0 ;  /* 0x0000000502097c11 */ /* 0x000fca00080f1403 */
[----:B------:R1:W5:Y:S04]  /*13040*/  LDG.E R8, desc[UR8][R8.64] ;  /* 0x0000000808087981 */ /* 0x000368000c1e1900 */
.L_x_511:
[----:B------:R-:W3:Y:S01]  /*13050*/  LDL R2, [R1+0x4] ;  /* 0x0000040001027983 */ /* 0x000ee20000100800 */
[----:B------:R-:W-:Y:S01]  /*13060*/  SHF.L.U32 R3, R10, 0x1f, RZ ;  /* 0x0000001f0a037819 */ /* 0x000fe200000006ff */
[----:B------:R-:W-:Y:S01]  /*13070*/  BSSY B2, `(.L_x_512) ;  /* 0x0000004000027945 */ /* 0x000fe20003800000 */
[----:B---3--:R-:W-:-:S04]  /*13080*/  IMAD R2, R11, 0x8, R2 ;  /* 0x000000080b027824 */ /* 0x008fc800078e0202 */
[----:B------:R-:W3:Y:S02]  /*13090*/  SYNCS.PHASECHK.TRANS64.TRYWAIT P0, [R2+URZ+0x38840], R3 ;  /* 0x03884003020075a7 */ /* 0x000ee4000800017f */
[----:B---3--:R-:W-:Y:S05]  /*130a0*/  @!P0 BRA `(.L_x_513) ;  /* 0x0000003000b48947 */ /* 0x008fea0003800000 */
.L_x_597:
[----:B------:R-:W-:Y:S05]  /*130b0*/  BSYNC B2 ;  /* 0x0000000000027941 */ /* 0x000fea0003800000 */
.L_x_512:
[----:B-1----:R-:W1:Y:S01]  /*130c0*/  S2R R9, SR_TID.X ;  /* 0x0000000000097919 */ /* 0x002e620000002100 */
[----:B------:R-:W-:Y:S01]  /*130d0*/  BSSY B2, `(.L_x_514) ;  /* 0x000000b000027945 */ /* 0x000fe20003800000 */
[----:B-1----:R-:W-:-:S04]  /*130e0*/  LOP3.LUT R9, R9, 0x7f, RZ, 0xc0, !PT ;  /* 0x0000007f09097812 */ /* 0x002fc800078ec0ff */
[----:B------:R-:W-:-:S13]  /*130f0*/  ISETP.NE.AND P1, PT, R9, RZ, PT ;  /* 0x000000ff0900720c */ /* 0x000fda0003f25270 */
[----:B------:R-:W-:Y:S05]  /*13100*/  @P1 BRA `(.L_x_515) ;  /* 0x00000000001c1947 */ /* 0x000fea0003800000 */
[----:B------:R-:W1:Y:S01]  /*13110*/  S2R R9, SR_TID.X ;  /* 0x0000000000097919 */ /* 0x000e620000002100 */
[----:B---3--:R-:W-:-:S04]  /*13120*/  IMAD.MOV.U32 R3, RZ, RZ, 0xa000 ;  /* 0x0000a000ff037424 */ /* 0x008fc800078e00ff */
[----:B------:R4:W-:Y:S01]  /*13130*/  SYNCS.ARRIVE.TRANS64 RZ, [R2+URZ+0x38830], R3 ;  /* 0x0388300302ff79a7 */ /* 0x0009e2000800003f */
[----:B-1----:R-:W-:-:S04]  /*13140*/  LOP3.LUT R9, R9, 0x1f, RZ, 0xc0, !PT ;  /* 0x0000001f09097812 */ /* 0x002fc800078ec0ff */
[----:B------:R-:W-:-:S13]  /*13150*/  ISETP.NE.AND P0, PT, R9, RZ, PT ;  /* 0x000000ff0900720c */ /* 0x000fda0003f05270 */
[----:B----4-:R-:W-:Y:S05]  /*13160*/  @!P0 BRA `(.L_x_515) ;  /* 0x0000000000048947 */ /* 0x010fea0003800000 */
[----:B------:R-:W-:Y:S01]  /*13170*/  BPT.TRAP 0x1 ;  /* 0x000000040000795c */ /* 0x000fe20000300000 */
.L_x_515:
[----:B------:R-:W-:Y:S05]  /*13180*/  BSYNC B2 ;  /* 0x0000000000027941 */ /* 0x000fea0003800000 */
.L_x_514:
[----:B------:R-:W4:Y:S04]  /*13190*/  LDL R9, [R1+0x8] ;  /* 0x0000080001097983 */ /* 0x000f280000100800 */
[----:B--2---:R-:W2:Y:S04]  /*131a0*/  LDL R10, [R1+0x4] ;  /* 0x00000400010a7983 */ /* 0x004ea80000100800 */
[----:B---3--:R-:W3:Y:S01]  /*131b0*/  LDL R2, [R1+0x18] ;  /* 0x0000180001027983 */ /* 0x008ee20000100800 */
[----:B------:R-:W-:-:S05]  /*131c0*/  IMAD.MOV.U32 R12, RZ, RZ, RZ ;  /* 0x000000ffff0c7224 */ /* 0x000fca00078e00ff */
[----:B------:R-:W-:Y:S01]  /*131d0*/  R2UR UR10, R12 ;  /* 0x000000000c0a72ca */ /* 0x000fe200000e0000 */
[----:B------:R-:W-:Y:S01]  /*131e0*/  UIADD3 UR4, UP0, UR36, 0x370, URZ ;  /* 0x0000037024047890 */ /* 0x000fe2000ff1e03f */
[----:B------:R-:W-:Y:S01]  /*131f0*/  PLOP3.LUT P0, PT, PT, PT, PT, 0x80, 0x0 ;  /* 0x000000000000781c */ /* 0x000fe20003f0f070 */
[----:B------:R-:W-:Y:S01]  /*13200*/  UMOV UR6, 0x0 ;  /* 0x0000000000067882 */ /* 0x000fe20000000000 */
[----:B------:R-:W-:Y:S01]  /*13210*/  UMOV UR7, 0x14f00000 ;  /* 0x14f0000000077882 */ /* 0x000fe20000000000 */
[----:B------:R-:W-:Y:S01]  /*13220*/  UIADD3.X UR5, URZ, UR37, URZ, UP0, !UPT ;  /* 0x000000253f057290 */ /* 0x000fe200087fe43f */
[C---:B----4-:R-:W-:Y:S02]  /*13230*/  IMAD R3, R9.reuse, 0x8, R6 ;  /* 0x0000000809037824 */ /* 0x050fe400078e0206 */
[----:B--2---:R-:W-:Y:S02]  /*13240*/  IMAD R9, R9, 0xa000, R10 ;  /* 0x0000a00009097824 */ /* 0x004fe400078e020a */
[----:B------:R-:W-:-:S02]  /*13250*/  VIADD R3, R3, 0x30 ;  /* 0x0000003003037836 */ /* 0x000fc40000000000 */
[----:B---3--:R-:W-:Y:S02]  /*13260*/  IMAD R2, R7, 0x50, R2 ;  /* 0x0000005007027824 */ /* 0x008fe400078e0202 */
[----:B------:R-:W-:-:S07]  /*13270*/  VIADD R10, R9, 0x24400 ;  /* 0x00024400090a7836 */ /* 0x000fce0000000000 */
.L_x_516:
        /* <DEDUP_REMOVED lines=16> */
.L_x_517:
        /* <DEDUP_REMOVED lines=16> */
.L_x_518:
        /* <DEDUP_REMOVED lines=16> */
.L_x_519:
        /* <DEDUP_REMOVED lines=10> */
[----:B------:R-:W-:Y:S01]  /*13620*/  SHF.L.U32 R5, R5, 0x1f, RZ ;  /* 0x0000001f05057819 */ /* 0x000fe200000006ff */
[----:B------:R-:W-:Y:S01]  /*13630*/  IMAD R2, R4, 0x8, R6 ;  /* 0x0000000804027824 */ /* 0x000fe200078e0206 */
[----:B------:R-:W-:Y:S03]  /*13640*/  BSSY B2, `(.L_x_520) ;  /* 0x0000003000027945 */ /* 0x000fe60003800000 */
[----:B------:R-:W1:Y:S02]  /*13650*/  SYNCS.PHASECHK.TRANS64.TRYWAIT P0, [R2+URZ+0x60], R5 ;  /* 0x00006005020075a7 */ /* 0x000e64000800017f */
[----:B-1----:R-:W-:Y:S05]  /*13660*/  @!P0 BRA `(.L_x_521) ;  /* 0x0000002c00588947 */ /* 0x002fea0003800000 */
.L_x_598:
[----:B------:R-:W-:Y:S05]  /*13670*/  BSYNC B2 ;  /* 0x0000000000027941 */ /* 0x000fea0003800000 */
.L_x_520:
[----:B------:R-:W-:Y:S01]  /*13680*/  BSSY B2, `(.L_x_522) ;  /* 0x000000b000027945 */ /* 0x000fe20003800000 */
[----:B------:R-:W-:Y:S02]  /*13690*/  IMAD.MOV.U32 R10, RZ, RZ, 0x0 ;  /* 0x00000000ff0a7424 */ /* 0x000fe400078e00ff */
[----:B------:R-:W-:Y:S01]  /*136a0*/  IMAD.MOV.U32 R11, RZ, RZ, 0x14f00000 ;  /* 0x14f00000ff0b7424 */ /* 0x000fe200078e00ff */
[----:B------:R-:W-:Y:S06]  /*136b0*/  @P1 BRA `(.L_x_523) ;  /* 0x00000000001c1947 */ /* 0x000fec0003800000 */
[----:B------:R-:W2:Y:S02]  /*136c0*/  S2R R3, SR_TID.X ;  /* 0x0000000000037919 */ /* 0x000ea40000002100 */
[----:B--2---:R-:W-:Y:S01]  /*136d0*/  LOP3.LUT R9, R3, 0x1f, RZ, 0xc0, !PT ;  /* 0x0000001f03097812 */ /* 0x004fe200078ec0ff */
[----:B------:R-:W-:-:S03]  /*136e0*/  IMAD.MOV.U32 R3, RZ, RZ, 0xa000 ;  /* 0x0000a000ff037424 */ /* 0x000fc600078e00ff */
[----:B------:R-:W-:Y:S01]  /*136f0*/  ISETP.NE.AND P0, PT, R9, RZ, PT ;  /* 0x000000ff0900720c */ /* 0x000fe20003f05270 */
[----:B------:R2:W-:-:S12]  /*13700*/  SYNCS.ARRIVE.TRANS64 RZ, [R2+URZ+0x50], R3 ;  /* 0x0000500302ff79a7 */ /* 0x0005d8000800003f */
[----:B--2---:R-:W-:Y:S05]  /*13710*/  @!P0 BRA `(.L_x_523) ;  /* 0x0000000000048947 */ /* 0x004fea0003800000 */
[----:B------:R-:W-:Y:S01]  /*13720*/  BPT.TRAP 0x1 ;  /* 0x000000040000795c */ /* 0x000fe20000300000 */
.L_x_523:
[----:B------:R-:W-:Y:S05]  /*13730*/  BSYNC B2 ;  /* 0x0000000000027941 */ /* 0x000fea0003800000 */
.L_x_522:
[----:B------:R-:W2:Y:S04]  /*13740*/  LDL R9, [R1+0x4] ;  /* 0x0000040001097983 */ /* 0x000ea80000100800 */
[----:B-1----:R-:W3:Y:S04]  /*13750*/  LDL R5, [R1+0x18] ;  /* 0x0000180001057983 */ /* 0x002ee80000100800 */
[----:B------:R-:W3:Y:S01]  /*13760*/  LDL.LU R3, [R1+0x14] ;  /* 0x0000140001037983 */ /* 0x000ee20000300800 */
[----:B------:R-:W-:Y:S01]  /*13770*/  R2UR UR10, R12 ;  /* 0x000000000c0a72ca */ /* 0x000fe200000e0000 */
[----:B------:R-:W-:Y:S01]  /*13780*/  UIADD3 UR4, UP0, UR36, 0x470, URZ ;  /* 0x0000047024047890 */ /* 0x000fe2000ff1e03f */
[----:B------:R-:W-:Y:S01]  /*13790*/  R2UR UR6, R10 ;  /* 0x000000000a0672ca */ /* 0x000fe200000e0000 */
[----:B------:R-:W-:Y:S01]  /*137a0*/  VIADD R2, R2, 0x50 ;  /* 0x0000005002027836 */ /* 0x000fe20000000000 */
[----:B------:R-:W-:Y:S01]  /*137b0*/  R2UR UR7, R11 ;  /* 0x000000000b0772ca */ /* 0x000fe200000e0000 */
[----:B------:R-:W-:Y:S01]  /*137c0*/  UIADD3.X UR5, URZ, UR37, URZ, UP0, !UPT ;  /* 0x000000253f057290 */ /* 0x000fe200087fe43f */
[----:B------:R-:W-:Y:S01]  /*137d0*/  PLOP3.LUT P0, PT, PT, PT, PT, 0x80, 0x0 ;  /* 0x000000000000781c */ /* 0x000fe20003f0f070 */
[----:B--2---:R-:W-:-:S02]  /*137e0*/  IMAD R4, R4, 0xa000, R9 ;  /* 0x0000a00004047824 */ /* 0x004fc400078e0209 */
[----:B---3--:R-:W-:Y:S02]  /*137f0*/  IMAD R3, R3, 0x50, R5 ;  /* 0x0000005003037824 */ /* 0x008fe400078e0205 */
[----:B------:R-:W-:-:S08]  /*13800*/  VIADD R5, R4, 0x400 ;  /* 0x0000040004057836 */ /* 0x000fd00000000000 */
.L_x_524:
        /* <DEDUP_REMOVED lines=16> */
.L_x_525:
        /* <DEDUP_REMOVED lines=16> */
.L_x_526:
        /* <DEDUP_REMOVED lines=16> */
.L_x_527:
        /* <DEDUP_REMOVED lines=13> */
.L_x_510:
[----:B------:R-:W-:Y:S05]  /*13be0*/  BSYNC B1 ;  /* 0x0000000000017941 */ /* 0x000fea0003800000 */
.L_x_509:
[C---:B------:R-:W-:Y:S01]  /*13bf0*/  ISETP.GT.AND P0, PT, R0.reuse, 0x1, PT ;  /* 0x000000010000780c */ /* 0x040fe20003f04270 */
[----:B------:R-:W-:-:S12]  /*13c00*/  VIADD R0, R0, 0xfffffffe ;  /* 0xfffffffe00007836 */ /* 0x000fd80000000000 */
[----:B------:R-:W-:Y:S05]  /*13c10*/  @P0 BRA `(.L_x_528) ;  /* 0xffffffe000fc0947 */ /* 0x000fea000383ffff */
.L_x_468:
[----:B------:R-:W-:Y:S05]  /*13c20*/  BSYNC B0 ;  /* 0x0000000000007941 */ /* 0x000fea0003800000 */
.L_x_467:
[----:B------:R-:W4:Y:S01]  /*13c30*/  S2R R2, SR_TID.X ;  /* 0x0000000000027919 */ /* 0x000f220000002100 */
[----:B------:R-:W-:Y:S01]  /*13c40*/  BSSY B0, `(.L_x_529) ;  /* 0x0000011000007945 */ /* 0x000fe20003800000 */
[----:B----4-:R-:W-:-:S04]  /*13c50*/  LOP3.LUT R3, R2, 0x7f, RZ, 0xc0, !PT ;  /* 0x0000007f02037812 */ /* 0x010fc800078ec0ff */
[----:B------:R-:W-:-:S13]  /*13c60*/  ISETP.NE.AND P0, PT, R3, RZ, PT ;  /* 0x000000ff0300720c */ /* 0x000fda0003f05270 */
[----:B------:R-:W-:Y:S05]  /*13c70*/  @P0 BRA `(.L_x_530) ;  /* 0x0000000000340947 */ /* 0x000fea0003800000 */
[----:B------:R-:W4:Y:S01]  /*13c80*/  S2R R2, SR_LANEID ;  /* 0x0000000000027919 */ /* 0x000f220000000000 */
[----:B------:R-:W-:Y:S01]  /*13c90*/  VOTEU.ANY UR4, UPT, PT ;  /* 0x0000000000047886 */ /* 0x000fe200038e0100 */
[----:B-1----:R-:W1:Y:S01]  /*13ca0*/  LDC.64 R4, c[0x0][0xc60] ;  /* 0x00031800ff047b82 */ /* 0x002e620000000a00 */
[----:B------:R-:W4:Y:S01]  /*13cb0*/  FLO.U32 R0, UR4 ;  /* 0x0000000400007d00 */ /* 0x000f2200080e0000 */
[----:B------:R-:W-:Y:S01]  /*13cc0*/  ULDC.64 UR6, c[0x0][0x208] ;  /* 0x0000820000067ab9 */ /* 0x000fe20000000a00 */
[----:B----4-:R-:W-:-:S06]  /*13cd0*/  ISETP.EQ.U32.AND P0, PT, R0, R2, PT ;  /* 0x000000020000720c */ /* 0x010fcc0003f02070 */
[----:B------:R-:W1:Y:S07]  /*13ce0*/  POPC R2, UR4 ;  /* 0x0000000400027d09 */ /* 0x000e6e0008000000 */
[----:B-1----:R-:W4:Y:S04]  /*13cf0*/  @P0 ATOMG.E.ADD.STRONG.GPU PT, R2, desc[UR6][R4.64], R2 ;  /* 0x00000002040209a8 */ /* 0x002f2800081ee1c6 */
[----:B----4-:R1:W4:Y:S02]  /*13d00*/  SHFL.IDX PT, R2, R2, R0, 0x1f ;  /* 0x00001f0002027589 */ /* 0x01032400000e0000 */
[----:B-1----:R-:W1:Y:S02]  /*13d10*/  S2R R0, SR_LTMASK ;  /* 0x0000000000007919 */ /* 0x002e640000003900 */
[----:B-1----:R-:W-:-:S06]  /*13d20*/  LOP3.LUT R0, R0, UR4, RZ, 0xc0, !PT ;  /* 0x0000000400007c12 */ /* 0x002fcc000f8ec0ff */
[----:B------:R-:W4:Y:S02]  /*13d30*/  POPC R0, R0 ;  /* 0x0000000000007309 */ /* 0x000f240000000000 */
[----:B----4-:R-:W-:-:S07]  /*13d40*/  IADD3 R16, R2, UR38, R0 ;  /* 0x0000002602107c10 */ /* 0x010fce000fffe000 */
.L_x_530:
[----:B------:R-:W-:Y:S05]  /*13d50*/  BSYNC B0 ;  /* 0x0000000000007941 */ /* 0x000fea0003800000 */
.L_x_529:
[----:B------:R-:W4:Y:S01]  /*13d60*/  LDL.LU R0, [R1+0x20] ;  /* 0x0000200001007983 */ /* 0x000f220000300800 */
[----:B------:R-:W-:Y:S01]  /*13d70*/  BSSY B0, `(.L_x_531) ;  /* 0x0000060000007945 */ /* 0x000fe20003800000 */
[----:B----4-:R-:W-:-:S13]  /*13d80*/  ISETP.NE.AND P0, PT, R0, RZ, PT ;  /* 0x000000ff0000720c */ /* 0x010fda0003f05270 */
[----:B------:R-:W-:Y:S05]  /*13d90*/  @!P0 BRA `(.L_x_532) ;  /* 0x0000000400748947 */ /* 0x000fea0003800000 */
[----:B------:R-:W4:Y:S04]  /*13da0*/  LDL R4, [R1+0x4] ;  /* 0x0000040001047983 */ /* 0x000f280000100800 */
[----:B------:R-:W4:Y:S04]  /*13db0*/  LDL R2, [R1+0x8] ;  /* 0x0000080001027983 */ /* 0x000f280000100800 */
[----:B------:R-:W2:Y:S01]  /*13dc0*/  LDL R0, [R1+0x10] ;  /* 0x0000100001007983 */ /* 0x000ea20000100800 */
[----:B------:R-:W-:Y:S01]  /*13dd0*/  BSSY B1, `(.L_x_533) ;  /* 0x0000006000017945 */ /* 0x000fe20003800000 */
[----:B------:R-:W-:Y:S01]  /*13de0*/  ISETP.NE.AND P1, PT, R3, RZ, PT ;  /* 0x000000ff0300720c */ /* 0x000fe20003f25270 */
[----:B----4-:R-:W-:Y:S01]  /*13df0*/  IMAD R2, R2, 0x8, R4 ;  /* 0x0000000802027824 */ /* 0x010fe200078e0204 */
[----:B--2---:R-:W-:-:S04]  /*13e00*/  SHF.L.U32 R0, R0, 0x1f, RZ ;  /* 0x0000001f00007819 */ /* 0x004fc800000006ff */
[----:B------:R-:W2:Y:S02]  /*13e10*/  SYNCS.PHASECHK.TRANS64.TRYWAIT P0, [R2+URZ+0x38860], R0 ;  /* 0x03886000020075a7 */ /* 0x000ea4000800017f */
[----:B--2---:R-:W-:Y:S05]  /*13e20*/  @!P0 BRA `(.L_x_534) ;  /* 0x00000024007c8947 */ /* 0x004fea0003800000 */
.L_x_599:
[----:B------:R-:W-:Y:S05]  /*13e30*/  BSYNC B1 ;  /* 0x0000000000017941 */ /* 0x000fea0003800000 */
.L_x_533:
[----:B------:R-:W-:Y:S04]  /*13e40*/  BSSY B1, `(.L_x_535) ;  /* 0x0000009000017945 */ /* 0x000fe80003800000 */
[----:B------:R-:W-:Y:S05]  /*13e50*/  @P1 BRA `(.L_x_536) ;  /* 0x00000000001c1947 */ /* 0x000fea0003800000 */
[----:B------:R-:W4:Y:S01]  /*13e60*/  S2R R3, SR_TID.X ;  /* 0x0000000000037919 */ /* 0x000f220000002100 */
[----:B--2---:R-:W-:-:S04]  /*13e70*/  IMAD.MOV.U32 R0, RZ, RZ, 0xa000 ;  /* 0x0000a000ff007424 */ /* 0x004fc800078e00ff */
[----:B------:R2:W-:Y:S01]  /*13e80*/  SYNCS.ARRIVE.TRANS64 RZ, [R2+URZ+0x38850], R0 ;  /* 0x0388500002ff79a7 */ /* 0x0005e2000800003f */
[----:B----4-:R-:W-:-:S04]  /*13e90*/  LOP3.LUT R3, R3, 0x1f, RZ, 0xc0, !PT ;  /* 0x0000001f03037812 */ /* 0x010fc800078ec0ff */
[----:B------:R-:W-:-:S13]  /*13ea0*/  ISETP.NE.AND P0, PT, R3, RZ, PT ;  /* 0x000000ff0300720c */ /* 0x000fda0003f05270 */
[----:B--2---:R-:W-:Y:S05]  /*13eb0*/  @!P0 BRA `(.L_x_536) ;  /* 0x0000000000048947 */ /* 0x004fea0003800000 */
[----:B------:R-:W-:Y:S01]  /*13ec0*/  BPT.TRAP 0x1 ;  /* 0x000000040000795c */ /* 0x000fe20000300000 */
.L_x_536:
[----:B------:R-:W-:Y:S05]  /*13ed0*/  BSYNC B1 ;  /* 0x0000000000017941 */ /* 0x000fea0003800000 */
.L_x_535:
[----:B-1----:R-:W4:Y:S04]  /*13ee0*/  LDL R5, [R1+0x4] ;  /* 0x0000040001057983 */ /* 0x002f280000100800 */
[----:B--2---:R-:W4:Y:S04]  /*13ef0*/  LDL R0, [R1+0x8] ;  /* 0x0000080001007983 */ /* 0x004f280000100800 */
[----:B------:R-:W2:Y:S04]  /*13f00*/  LDL.LU R4, [R1+0x18] ;  /* 0x0000180001047983 */ /* 0x000ea80000300800 */
[----:B------:R-:W2:Y:S01]  /*13f10*/  LDL R3, [R1+0x14] ;  /* 0x0000140001037983 */ /* 0x000ea20000100800 */
[----:B------:R-:W-:Y:S01]  /*13f20*/  UIADD3 UR4, UP0, UR36, 0x470, URZ ;  /* 0x0000047024047890 */ /* 0x000fe2000ff1e03f */
[----:B------:R-:W-:Y:S01]  /*13f30*/  PLOP3.LUT P0, PT, PT, PT, PT, 0x80, 0x0 ;  /* 0x000000000000781c */ /* 0x000fe20003f0f070 */
[----:B------:R-:W-:Y:S01]  /*13f40*/  VIADD R2, R2, 0x38850 ;  /* 0x0003885002027836 */ /* 0x000fe20000000000 */
[----:B------:R-:W-:Y:S01]  /*13f50*/  UMOV UR6, 0x0 ;  /* 0x0000000000067882 */ /* 0x000fe20000000000 */
[----:B------:R-:W-:Y:S01]  /*13f60*/  UIADD3.X UR5, URZ, UR37, URZ, UP0, !UPT ;  /* 0x000000253f057290 */ /* 0x000fe200087fe43f */
[----:B------:R-:W-:Y:S01]  /*13f70*/  UMOV UR7, 0x14f00000 ;  /* 0x14f0000000077882 */ /* 0x000fe20000000000 */
[----:B------:R-:W-:Y:S01]  /*13f80*/  UMOV UR10, URZ ;  /* 0x0000003f000a7c82 */ /* 0x000fe20008000000 */
[----:B----4-:R-:W-:-:S02]  /*13f90*/  IMAD R0, R0, 0xa000, R5 ;  /* 0x0000a00000007824 */ /* 0x010fc400078e0205 */
[----:B--2---:R-:W-:Y:S02]  /*13fa0*/  IMAD R3, R3, 0x50, R4 ;  /* 0x0000005003037824 */ /* 0x004fe400078e0204 */
[----:B------:R-:W-:-:S07]  /*13fb0*/  VIADD R4, R0, 0x400 ;  /* 0x0000040000047836 */ /* 0x000fce0000000000 */
.L_x_537:
        /* <DEDUP_REMOVED lines=11> */
[----:B------:R-:W-:Y:S01]  /*14070*/  PLOP3.LUT P0, PT, PT, PT, PT, 0x80, 0x0 ;  /* 0x000000000000781c */ /* 0x000fe20003f0f070 */
[----:B------:R-:W-:Y:S01]  /*14080*/  VIADD R4, R0, 0x2c00 ;  /* 0x00002c0000047836 */ /* 0x000fe20000000000 */
[----:B------:R-:W-:Y:S01]  /*14090*/  UMOV UR6, 0x0 ;  /* 0x0000000000067882 */ /* 0x000fe20000000000 */
[----:B------:R-:W-:Y:S01]  /*140a0*/  UMOV UR7, 0x14f00000 ;  /* 0x14f0000000077882 */ /* 0x000fe20000000000 */
[----:B------:R-:W-:-:S09]  /*140b0*/  UMOV UR10, 0x40 ;  /* 0x00000040000a7882 */ /* 0x000fd20000000000 */
.L_x_538:
        /* <DEDUP_REMOVED lines=16> */
.L_x_539:
        /* <DEDUP_REMOVED lines=16> */
.L_x_540:
        /* <DEDUP_REMOVED lines=10> */
[----:B----4-:R-:W-:Y:S05]  /*14360*/  @P0 BRA.U.ANY `(.L_x_540) ;  /* 0xfffffffd00d40947 */ /* 0x010fea000393ffff */
.L_x_532:
[----:B------:R-:W-:Y:S05]  /*14370*/  BSYNC B0 ;  /* 0x0000000000007941 */ /* 0x000fea0003800000 */
.L_x_531:
[----:B-1----:R-:W4:Y:S04]  /*14380*/  LDL.LU R5, [R1+0x8] ;  /* 0x0000080001057983 */ /* 0x002f280000300800 */
[----:B------:R-:W2:Y:S01]  /*14390*/  LDL.LU R4, [R1+0x10] ;  /* 0x0000100001047983 */ /* 0x000ea20000300800 */
[----:B----4-:R-:W-:-:S05]  /*143a0*/  VIADD R0, R5, 0x1 ;  /* 0x0000000105007836 */ /* 0x010fca0000000000 */
[----:B------:R-:W-:-:S04]  /*143b0*/  ISETP.NE.AND P0, PT, R0, 0x2, PT ;  /* 0x000000020000780c */ /* 0x000fc80003f05270 */
[----:B------:R-:W-:Y:S02]  /*143c0*/  SEL R2, RZ, 0x1, P0 ;  /* 0x00000001ff027807 */ /* 0x000fe40000000000 */
[----:B------:R-:W-:Y:S02]  /*143d0*/  SEL R0, R0, RZ, P0 ;  /* 0x000000ff00007207 */ /* 0x000fe40000000000 */
[----:B--2---:R-:W-:-:S03]  /*143e0*/  LOP3.LUT R4, R4, R2, RZ, 0x3c, !PT ;  /* 0x0000000204047212 */ /* 0x004fc600078e3cff */
[----:B------:R1:W-:Y:S04]  /*143f0*/  STL [R1+0x8], R0 ;  /* 0x0000080001007387 */ /* 0x0003e80000100800 */
[----:B------:R1:W-:Y:S02]  /*14400*/  STL [R1+0x10], R4 ;  /* 0x0000100401007387 */ /* 0x0003e40000100800 */
.L_x_447:
[----:B------:R-:W-:Y:S05]  /*14410*/  BSYNC B7 ;  /* 0x0000000000077941 */ /* 0x000fea0003800000 */
.L_x_445:
[----:B-1-3--:R-:W3:Y:S02]  /*14420*/  LDL R0, [R1+0x58] ;  /* 0x0000580001007983 */ /* 0x00aee40000100800 */
[----:B---3--:R-:W-:-:S13]  /*14430*/  ISETP.NE.AND P0, PT, R0, RZ, PT ;  /* 0x000000ff0000720c */ /* 0x008fda0003f05270 */
[----:B------:R-:W-:Y:S05]  /*14440*/  @!P0 BRA `(.L_x_541) ;  /* 0x0000000000288947 */ /* 0x000fea0003800000 */
[----:B------:R-:W-:Y:S05]  /*14450*/  WARPSYNC.ALL ;  /* 0x0000000000007948 */ /* 0x000fea0003800000 */
[----:B------:R-:W1:Y:S08]  /*14460*/  S2UR UR5, SR_CgaCtaId ;  /* 0x00000000000579c3 */ /* 0x000e700000008800 */
[----:B------:R-:W-:Y:S06]  /*14470*/  BAR.SYNC.DEFER_BLOCKING 0x5, 0x180 ;  /* 0x0146000000007b1d */ /* 0x000fec0000010000 */
[----:B------:R-:W-:-:S02]  /*14480*/  UMOV UR4, 0x400 ;  /* 0x0000040000047882 */ /* 0x000fc40000000000 */
[----:B-1----:R-:W-:-:S06]  /*14490*/  ULEA UR4, UR5, UR4, 0x18 ;  /* 0x0000000405047291 */ /* 0x002fcc000f8ec03f */
[----:B------:R-:W-:-:S05]  /*144a0*/  IMAD.U32 R0, RZ, RZ, UR4 ;  /* 0x00000004ff007e24 */ /* 0x000fca000f8e00ff */
[----:B------:R3:W4:Y:S04]  /*144b0*/  LDS.128 R16, [R0+0x388d0] ;  /* 0x0388d00000107984 */ /* 0x0007280000000c00 */
[----:B------:R3:W-:Y:S01]  /*144c0*/  STL [R1+0x4], R0 ;  /* 0x0000040001007387 */ /* 0x0007e20000100800 */
[----:B------:R-:W-:Y:S06]  /*144d0*/  BAR.ARV 0x4, 0x180 ;  /* 0x0106000000007b1d */ /* 0x000fec0000002000 */
[----:B------:R-:W-:Y:S05]  /*144e0*/  BRA `(.L_x_542) ;  /* 0x0000000800507947 */ /* 0x000fea0003800000 */
.L_x_541:
[----:B------:R-:W2:Y:S01]  /*144f0*/  S2R R0, SR_TID.X ;  /* 0x0000000000007919 */ /* 0x000ea20000002100 */
[----:B------:R-:W-:Y:S01]  /*14500*/  UMOV UR4, 0xffffffff ;  /* 0xffffffff00047882 */ /* 0x000fe20000000000 */
[----:B--2---:R-:W-:-:S04]  /*14510*/  LOP3.LUT R7, R0, 0x1f, RZ, 0xc0, !PT ;  /* 0x0000001f00077812 */ /* 0x004fc800078ec0ff */
[----:B------:R-:W-:Y:S01]  /*14520*/  ISETP.NE.AND P0, PT, R7, 0x1f, PT ;  /* 0x0000001f0700780c */ /* 0x000fe20003f05270 */
[----:B------:R-:W-:-:S12]  /*14530*/  BRA.DIV UR4, `(.L_x_543) ;  /* 0x0000001e04cc7947 */ /* 0x000fd8000b800000 */
[----:B------:R-:W-:Y:S01]  /*14540*/  IMAD.IADD R0, R19, 0x1, R7 ;  /* 0x0000000113007824 */ /* 0x000fe200078e0207 */
[----:B------:R-:W-:Y:S01]  /*14550*/  ULDC UR4, c[0x0][0xc3c] ;  /* 0x00030f0000047ab9 */ /* 0x000fe20000000800 */
[----:B------:R-:W-:-:S03]  /*14560*/  ULDC.64 UR6, c[0x0][0x208] ;  /* 0x0000820000067ab9 */ /* 0x000fc60000000a00 */
[----:B------:R-:W-:-:S13]  /*14570*/  ISETP.GE.OR P1, PT, R0, UR4, !P0 ;  /* 0x0000000400007c0c */ /* 0x000fda000c726670 */
[----:B------:R-:W1:Y:S02]  /*14580*/  @!P1 LDC.64 R2, c[0x0][0xc80] ;  /* 0x00032000ff029b82 */ /* 0x000e640000000a00 */
[----:B-1----:R-:W-:-:S06]  /*14590*/  @!P1 IMAD.WIDE R2, R0, 0x4, R2 ;  /* 0x0000000400029825 */ /* 0x002fcc00078e0202 */
[----:B------:R1:W2:Y:S01]  /*145a0*/  @!P1 LDG.E R3, desc[UR6][R2.64] ;  /* 0x0000000602039981 */ /* 0x0002a2000c1e1900 */
[C---:B------:R-:W-:Y:S02]  /*145b0*/  ISETP.GE.U32.AND P2, PT, R7.reuse, 0x2, PT ;  /* 0x000000020700780c */ /* 0x040fe40003f46070 */
[C---:B------:R-:W-:Y:S01]  /*145c0*/  ISETP.GE.U32.AND P3, PT, R7.reuse, 0x4, PT ;  /* 0x000000040700780c */ /* 0x040fe20003f66070 */
[----:B------:R-:W-:Y:S01]  /*145d0*/  SHFL.IDX PT, R0, R16, RZ, 0x1f ;  /* 0x00001fff10007589 */ /* 0x000fe200000e0000 */
[C---:B------:R-:W-:Y:S02]  /*145e0*/  ISETP.GE.U32.AND P4, PT, R7.reuse, 0x8, PT ;  /* 0x000000080700780c */ /* 0x040fe40003f86070 */
[C---:B------:R-:W-:Y:S01]  /*145f0*/  ISETP.GE.U32.AND P5, PT, R7.reuse, 0x10, PT ;  /* 0x000000100700780c */ /* 0x040fe20003fa6070 */
[----:B------:R-:W-:Y:S01]  /*14600*/  SHFL.IDX PT, R4, R16, 0x1, 0x1f ;  /* 0x00201f0010047f89 */ /* 0x000fe200000e0000 */
[----:B-1----:R-:W-:Y:S01]  /*14610*/  MOV R2, RZ ;  /* 0x000000ff00027202 */ /* 0x002fe20000000f00 */
[----:B--2---:R-:W-:Y:S01]  /*14620*/  @!P1 IMAD.MOV.U32 R2, RZ, RZ, R3 ;  /* 0x000000ffff029224 */ /* 0x004fe200078e0003 */
[----:B------:R-:W-:-:S04]  /*14630*/  ISETP.NE.AND P1, PT, R7, RZ, PT ;  /* 0x000000ff0700720c */ /* 0x000fc80003f25270 */
        /* <DEDUP_REMOVED lines=15> */
[----:B------:R1:W2:Y:S02]  /*14730*/  SHFL.IDX PT, R6, R3, 0x1f, 0x1f ;  /* 0x03e01f0003067f89 */ /* 0x0002a400000e0000 */
.L_x_609:
[----:B------:R-:W-:Y:S02]  /*14740*/  ULDC UR4, c[0x0][0xc38] ;  /* 0x00030e0000047ab9 */ /* 0x000fe40000000800 */
[----:B------:R-:W-:-:S04]  /*14750*/  IMAD.U32 R16, RZ, RZ, UR4 ;  /* 0x00000004ff107e24 */ /* 0x000fc8000f8e00ff */
[----:B--2---:R-:W-:-:S04]  /*14760*/  IMAD R6, R6, R16, RZ ;  /* 0x0000001006067224 */ /* 0x004fc800078e02ff */
[----:B------:R-:W-:-:S05]  /*14770*/  IMAD.IADD R4, R4, 0x1, R6 ;  /* 0x0000000104047824 */ /* 0x000fca00078e0206 */
[----:B------:R-:W-:-:S13]  /*14780*/  ISETP.GT.AND P6, PT, R4, R0, PT ;  /* 0x000000000400720c */ /* 0x000fda0003fc4270 */
[----:B------:R-:W-:Y:S05]  /*14790*/  @P6 BRA `(.L_x_544) ;  /* 0x0000000000a06947 */ /* 0x000fea0003800000 */
.L_x_549:
[----:B------:R-:W2:Y:S01]  /*147a0*/  LDC R2, c[0x0][0xc3c] ;  /* 0x00030f00ff027b82 */ /* 0x000ea20000000800 */
[----:B------:R-:W-:-:S05]  /*147b0*/  VIADD R19, R19, 0x1f ;  /* 0x0000001f13137836 */ /* 0x000fca0000000000 */
[----:B--2---:R-:W-:-:S13]  /*147c0*/  ISETP.GE.AND P6, PT, R19, R2, PT ;  /* 0x000000021300720c */ /* 0x004fda0003fc6270 */
[----:B------:R-:W-:Y:S05]  /*147d0*/  @P6 BRA `(.L_x_545) ;  /* 0x0000000400486947 */ /* 0x000fea0003800000 */
[----:B-1----:R-:W1:Y:S01]  /*147e0*/  S2R R3, SR_TID.X ;  /* 0x0000000000037919 */ /* 0x002e620000002100 */
[----:B------:R-:W-:Y:S01]  /*147f0*/  BSSY B0, `(.L_x_546) ;  /* 0x000000a000007945 */ /* 0x000fe20003800000 */
[----:B-1----:R-:W-:-:S05]  /*14800*/  LOP3.LUT R3, R3, 0x1f, RZ, 0xc0, !PT ;  /* 0x0000001f03037812 */ /* 0x002fca00078ec0ff */
[----:B------:R-:W-:-:S05]  /*14810*/  IMAD.IADD R5, R19, 0x1, R3 ;  /* 0x0000000113057824 */ /* 0x000fca00078e0203 */
[----:B------:R-:W-:Y:S01]  /*14820*/  ISETP.GE.OR P6, PT, R5, R2, !P0 ;  /* 0x000000020500720c */ /* 0x000fe200047c6670 */
[----:B------:R-:W-:-:S12]  /*14830*/  IMAD.MOV.U32 R2, RZ, RZ, RZ ;  /* 0x000000ffff027224 */ /* 0x000fd800078e00ff */
[----:B------:R-:W-:Y:S05]  /*14840*/  @P6 BRA `(.L_x_547) ;  /* 0x0000000000106947 */ /* 0x000fea0003800000 */
[----:B------:R-:W1:Y:S01]  /*14850*/  LDC.64 R2, c[0x0][0xc80] ;  /* 0x00032000ff027b82 */ /* 0x000e620000000a00 */
[----:B------:R-:W-:Y:S01]  /*14860*/  ULDC.64 UR4, c[0x0][0x208] ;  /* 0x0000820000047ab9 */ /* 0x000fe20000000a00 */
[----:B-1----:R-:W-:-:S06]  /*14870*/  IMAD.WIDE R2, R5, 0x4, R2 ;  /* 0x0000000405027825 */ /* 0x002fcc00078e0202 */
[----:B------:R1:W5:Y:S02]  /*14880*/  LDG.E R2, desc[UR4][R2.64] ;  /* 0x0000000402027981 */ /* 0x000364000c1e1900 */
.L_x_547:
[----:B------:R-:W-:Y:S05]  /*14890*/  BSYNC B0 ;  /* 0x0000000000007941 */ /* 0x000fea0003800000 */
.L_x_546:
[----:B------:R-:W-:-:S03]  /*148a0*/  UMOV UR4, 0xffffffff ;  /* 0xffffffff00047882 */ /* 0x000fc60000000000 */
[----:B------:R-:W-:Y:S05]  /*148b0*/  BRA.DIV UR4, `(.L_x_548) ;  /* 0x00000022042c7947 */ /* 0x000fea000b800000 */
[----:B-1---5:R-:W1:Y:S02]  /*148c0*/  SHFL.UP PT, R3, R2, 0x1, RZ ;  /* 0x0420000002037989 */ /* 0x022e6400000e00ff */
        /* <DEDUP_REMOVED lines=15> */
.L_x_617:
[----:B------:R-:W-:Y:S02]  /*149c0*/  ULDC UR4, c[0x0][0xc38] ;  /* 0x00030e0000047ab9 */ /* 0x000fe40000000800 */
[----:B------:R-:W-:-:S04]  /*149d0*/  IMAD.U32 R16, RZ, RZ, UR4 ;  /* 0x00000004ff107e24 */ /* 0x000fc8000f8e00ff */
[----:B--2---:R-:W-:-:S04]  /*149e0*/  IMAD R6, R6, R16, RZ ;  /* 0x0000001006067224 */ /* 0x004fc800078e02ff */
[----:B------:R-:W-:-:S05]  /*149f0*/  IMAD.IADD R4, R6, 0x1, R4 ;  /* 0x0000000106047824 */ /* 0x000fca00078e0204 */
[----:B------:R-:W-:-:S13]  /*14a00*/  ISETP.GT.AND P6, PT, R4, R0, PT ;  /* 0x000000000400720c */ /* 0x000fda0003fc4270 */
[----:B------:R-:W-:Y:S05]  /*14a10*/  @!P6 BRA `(.L_x_549) ;  /* 0xfffffffc0060e947 */ /* 0x000fea000383ffff */
.L_x_544:
[----:B------:R-:W-:Y:S01]  /*14a20*/  IMAD.IADD R6, R4, 0x1, -R6 ;  /* 0x0000000104067824 */ /* 0x000fe200078e0a06 */
[----:B------:R-:W-:-:S03]  /*14a30*/  UMOV UR4, 0xffffffff ;  /* 0xffffffff00047882 */ /* 0x000fc60000000000 */
[----:B------:R-:W-:-:S05]  /*14a40*/  IMAD R4, R3, R16, R6 ;  /* 0x0000001003047224 */ /* 0x000fca00078e0206 */
[----:B------:R-:W-:Y:S01]  /*14a50*/  ISETP.GT.AND P6, PT, R4, R0, PT ;  /* 0x000000000400720c */ /* 0x000fe20003fc4270 */
[----:B------:R-:W-:-:S12]  /*14a60*/  BRA.DIV UR4, `(.L_x_550) ;  /* 0x0000002204987947 */ /* 0x000fd8000b800000 */
[----:B------:R-:W-:-:S04]  /*14a70*/  VOTE.ANY R5, PT, !P6 ;  /* 0x0000000000057806 */ /* 0x000fc800070e0100 */
[----:B------:R-:W2:Y:S02]  /*14a80*/  POPC R4, R5 ;  /* 0x0000000500047309 */ /* 0x000ea40000000000 */
[----:B--2---:R2:W3:Y:S02]  /*14a90*/  SHFL.IDX PT, R17, R2, R4, 0x1f ;  /* 0x00001f0402117589 */ /* 0x0044e400000e0000 */
.L_x_621:
[----:B------:R-:W-:Y:S01]  /*14aa0*/  ISETP.NE.AND P0, PT, R5, RZ, PT ;  /* 0x000000ff0500720c */ /* 0x000fe20003f05270 */
[----:B--2---:R-:W-:-:S12]  /*14ab0*/  IMAD.MOV.U32 R2, RZ, RZ, RZ ;  /* 0x000000ffff027224 */ /* 0x004fd800078e00ff */
[----:B------:R-:W-:Y:S05]  /*14ac0*/  @!P0 BRA `(.L_x_551) ;  /* 0x0000000000108947 */ /* 0x000fea0003800000 */
[----:B------:R-:W-:Y:S01]  /*14ad0*/  UMOV UR4, 0xffffffff ;  /* 0xffffffff00047882 */ /* 0x000fe20000000000 */
[----:B------:R-:W-:Y:S02]  /*14ae0*/  VIADD R12, R4, 0xffffffff ;  /* 0xffffffff040c7836 */ /* 0x000fe40000000000 */
[----:B------:R-:W-:Y:S05]  /*14af0*/  BRA.DIV UR4, `(.L_x_552) ;  /* 0x0000002204bc7947 */ /* 0x000fea000b800000 */
[----:B------:R2:W4:Y:S02]  /*14b00*/  SHFL.IDX PT, R2, R3, R12, 0x1f ;  /* 0x00001f0c03027589 */ /* 0x00052400000e0000 */
.L_x_551:
[----:B---3--:R-:W-:Y:S01]  /*14b10*/  IABS R5, R17 ;  /* 0x0000001100057213 */ /* 0x008fe20000000000 */
[----:B----4-:R-:W-:Y:S02]  /*14b20*/  IMAD R16, R2, R16, R6 ;  /* 0x0000001002107224 */ /* 0x010fe400078e0206 */
[----:B------:R-:W-:Y:S01]  /*14b30*/  IMAD.IADD R19, R4, 0x1, R19 ;  /* 0x0000000104137824 */ /* 0x000fe200078e0213 */
[----:B------:R-:W3:Y:S01]  /*14b40*/  I2F.RP R2, R5 ;  /* 0x0000000500027306 */ /* 0x000ee20000209400 */
[----:B------:R-:W-:-:S07]  /*14b50*/  IMAD.IADD R0, R0, 0x1, -R16 ;  /* 0x0000000100007824 */ /* 0x000fce00078e0a10 */
[----:B---3--:R-:W3:Y:S02]  /*14b60*/  MUFU.RCP R2, R2 ;  /* 0x0000000200027308 */ /* 0x008ee40000001000 */
[----:B---3--:R-:W-:-:S06]  /*14b70*/  VIADD R2, R2, 0xffffffe ;  /* 0x0ffffffe02027836 */ /* 0x008fcc0000000000 */
[----:B-12---:R-:W1:Y:S02]  /*14b80*/  F2I.FTZ.U32.TRUNC.NTZ R3, R2 ;  /* 0x0000000200037305 */ /* 0x006e64000021f000 */
[----:B-1----:R-:W-:-:S04]  /*14b90*/  IMAD.MOV R2, RZ, RZ, -R3 ;  /* 0x000000ffff027224 */ /* 0x002fc800078e0a03 */
[----:B------:R-:W-:Y:S02]  /*14ba0*/  IMAD R6, R2, R5, RZ ;  /* 0x0000000502067224 */ /* 0x000fe400078e02ff */
[----:B------:R-:W-:-:S04]  /*14bb0*/  IMAD.MOV.U32 R2, RZ, RZ, RZ ;  /* 0x000000ffff027224 */ /* 0x000fc800078e00ff */
[----:B------:R-:W-:Y:S01]  /*14bc0*/  IMAD.HI.U32 R2, R3, R6, R2 ;  /* 0x0000000603027227 */ /* 0x000fe200078e0002 */
[----:B------:R-:W-:Y:S02]  /*14bd0*/  IABS R6, R17 ;  /* 0x0000001100067213 */ /* 0x000fe40000000000 */
[----:B------:R-:W-:-:S03]  /*14be0*/  IABS R3, R0 ;  /* 0x0000000000037213 */ /* 0x000fc60000000000 */
[----:B------:R-:W-:Y:S02]  /*14bf0*/  IMAD.MOV R6, RZ, RZ, -R6 ;  /* 0x000000ffff067224 */ /* 0x000fe400078e0a06 */
        /* <DEDUP_REMOVED lines=9> */
[----:B------:R-:W-:-:S06]  /*14c90*/  @P0 VIADD R2, R2, 0x1 ;  /* 0x0000000102020836 */ /* 0x000fcc0000000000 */
[----:B------:R-:W-:Y:S01]  /*14ca0*/  @!P2 IMAD.MOV R2, RZ, RZ, -R2 ;  /* 0x000000ffff02a224 */ /* 0x000fe200078e0a02 */
[----:B------:R-:W-:-:S05]  /*14cb0*/  @!P1 LOP3.LUT R2, RZ, R17, RZ, 0x33, !PT ;  /* 0x00000011ff029212 */ /* 0x000fca00078e33ff */
[--C-:B------:R-:W-:Y:S02]  /*14cc0*/  IMAD.MOV R3, RZ, RZ, -R2.reuse ;  /* 0x000000ffff037224 */ /* 0x100fe400078e0a02 */
[----:B------:R-:W-:Y:S02]  /*14cd0*/  IMAD.MOV.U32 R18, RZ, RZ, R2 ;  /* 0x000000ffff127224 */ /* 0x000fe400078e0002 */
[----:B------:R-:W-:Y:S01]  /*14ce0*/  IMAD R17, R17, R3, R0 ;  /* 0x0000000311117224 */ /* 0x000fe200078e0200 */
[----:B------:R-:W-:Y:S06]  /*14cf0*/  BRA `(.L_x_553) ;  /* 0x00000000001c7947 */ /* 0x000fec0003800000 */
.L_x_545:
[----:B------:R-:W-:Y:S01]  /*14d00*/  UMOV UR4, URZ ;  /* 0x0000003f00047c82 */ /* 0x000fe20008000000 */
[----:B------:R-:W-:Y:S01]  /*14d10*/  UMOV UR5, URZ ;  /* 0x0000003f00057c82 */ /* 0x000fe20008000000 */
[----:B------:R-:W-:Y:S01]  /*14d20*/  ULDC UR6, c[0x0][0xc3c] ;  /* 0x00030f0000067ab9 */ /* 0x000fe20000000800 */
[----:B------:R-:W-:Y:S01]  /*14d30*/  IMAD.MOV.U32 R16, RZ, RZ, R0 ;  /* 0x000000ffff107224 */ /* 0x000fe200078e0000 */
[----:B------:R-:W-:Y:S01]  /*14d40*/  MOV R17, UR4 ;  /* 0x0000000400117c02 */ /* 0x000fe20008000f00 */
[----:B------:R-:W-:Y:S02]  /*14d50*/  IMAD.U32 R18, RZ, RZ, UR5 ;  /* 0x00000005ff127e24 */ /* 0x000fe4000f8e00ff */
[----:B------:R-:W-:-:S07]  /*14d60*/  IMAD.U32 R19, RZ, RZ, UR6 ;  /* 0x00000006ff137e24 */ /* 0x000fce000f8e00ff */
.L_x_553:
[----:B-1----:R1:W2:Y:S01]  /*14d70*/  LDL R3, [R1+0x4] ;  /* 0x0000040001037983 */ /* 0x0022a20000100800 */
[----:B------:R-:W3:Y:S01]  /*14d80*/  S2R R0, SR_TID.X ;  /* 0x0000000000007919 */ /* 0x000ee20000002100 */
[----:B------:R-:W-:Y:S05]  /*14d90*/  WARPSYNC.ALL ;  /* 0x0000000000007948 */ /* 0x000fea0003800000 */
[----:B---3--:R-:W-:Y:S01]  /*14da0*/  LOP3.LUT R0, R0, 0x1f, RZ, 0xc0, !PT ;  /* 0x0000001f00007812 */ /* 0x008fe200078ec0ff */
[----:B------:R-:W-:Y:S03]  /*14db0*/  BAR.SYNC.DEFER_BLOCKING 0x4, 0x180 ;  /* 0x0106000000007b1d */ /* 0x000fe60000010000 */
[----:B------:R-:W-:-:S13]  /*14dc0*/  ISETP.NE.AND P0, PT, R0, RZ, PT ;  /* 0x000000ff0000720c */ /* 0x000fda0003f05270 */
[----:B------:R-:W2:Y:S01]  /*14dd0*/  @!P0 S2R R0, SR_CgaCtaId ;  /* 0x0000000000008919 */ /* 0x000ea20000008800 */
[----:B------:R-:W-:-:S04]  /*14de0*/  @!P0 MOV R2, 0x400 ;  /* 0x0000040000028802 */ /* 0x000fc80000000f00 */
[----:B--2---:R-:W-:-:S05]  /*14df0*/  @!P0 LEA R3, R0, R2, 0x18 ;  /* 0x0000000200038211 */ /* 0x004fca00078ec0ff */
[----:B------:R1:W-:Y:S04]  /*14e00*/  @!P0 STS.128 [R3+0x388d0], R16 ;  /* 0x0388d01003008388 */ /* 0x0003e80000000c00 */
[----:B------:R1:W-:Y:S01]  /*14e10*/  @!P0 STL [R1+0x4], R3 ;  /* 0x0000040301008387 */ /* 0x0003e20000100800 */
[----:B------:R-:W-:Y:S06]  /*14e20*/  BAR.ARV 0x5, 0x180 ;  /* 0x0146000000007b1d */ /* 0x000fec0000002000 */
.L_x_542:
[----:B------:R-:W-:Y:S02]  /*14e30*/  ULDC UR4, c[0x0][0xc3c] ;  /* 0x00030f0000047ab9 */ /* 0x000fe40000000800 */
[----:B----4-:R-:W-:-:S13]  /*14e40*/  ISETP.GE.AND P0, PT, R19, UR4, PT ;  /* 0x0000000413007c0c */ /* 0x010fda000bf06270 */
[----:B------:R-:W-:Y:S05]  /*14e50*/  @!P0 BRA `(.L_x_554) ;  /* 0xffffffa0004c8947 */ /* 0x000fea000383ffff */
[----:B------:R-:W-:Y:S05]  /*14e60*/  BSYNC B8 ;  /* 0x0000000000087941 */ /* 0x000fea0003800000 */
.L_x_441:
[----:B---3--:R-:W3:Y:S01]  /*14e70*/  LDL.LU R0, [R1+0x50] ;  /* 0x0000500001007983 */ /* 0x008ee20000300800 */
[----:B------:R-:W-:Y:S01]  /*14e80*/  BSSY B0, `(.L_x_555) ;  /* 0x000000b000007945 */ /* 0x000fe20003800000 */
[----:B------:R-:W4:Y:S01]  /*14e90*/  S2R R5, SR_CgaCtaId ;  /* 0x0000000000057919 */ /* 0x000f220000008800 */
[----:B---3--:R-:W-:-:S05]  /*14ea0*/  VIADD R0, R0, 0x1 ;  /* 0x0000000100007836 */ /* 0x008fca0000000000 */
[----:B------:R-:W-:-:S04]  /*14eb0*/  LEA.HI R2, R0, R0, RZ, 0x1 ;  /* 0x0000000000027211 */ /* 0x000fc800078f08ff */
[----:B-1----:R-:W-:-:S05]  /*14ec0*/  LOP3.LUT R3, R2, 0xfffffffe, RZ, 0xc0, !PT ;  /* 0xfffffffe02037812 */ /* 0x002fca00078ec0ff */
[----:B------:R-:W-:Y:S01]  /*14ed0*/  IMAD.IADD R3, R0, 0x1, -R3 ;  /* 0x0000000100037824 */ /* 0x000fe200078e0a03 */
[----:B------:R-:W-:-:S04]  /*14ee0*/  MOV R0, 0x400 ;  /* 0x0000040000007802 */ /* 0x000fc80000000f00 */
[----:B----4-:R-:W-:Y:S02]  /*14ef0*/  LEA R0, R5, R0, 0x18 ;  /* 0x0000000005007211 */ /* 0x010fe400078ec0ff */
[----:B------:R-:W-:-:S04]  /*14f00*/  SHF.L.U32 R3, R3, 0x1f, RZ ;  /* 0x0000001f03037819 */ /* 0x000fc800000006ff */
[----:B------:R-:W1:Y:S02]  /*14f10*/  SYNCS.PHASECHK.TRANS64.TRYWAIT P0, [R0+URZ+0x38820], R3 ;  /* 0x03882003000075a7 */ /* 0x000e64000800017f */
[----:B-1----:R-:W-:Y:S05]  /*14f20*/  @!P0 BRA `(.L_x_556) ;  /* 0x0000001c00d88947 */ /* 0x002fea0003800000 */
.L_x_624:
[----:B------:R-:W-:Y:S05]  /*14f30*/  BSYNC B0 ;  /* 0x0000000000007941 */ /* 0x000fea0003800000 */
.L_x_555:
[----:B------:R-:W-:-:S03]  /*14f40*/  UMOV UR4, 0xffffffff ;  /* 0xffffffff00047882 */ /* 0x000fc60000000000 */
[----:B------:R-:W-:Y:S05]  /*14f50*/  BRA.DIV UR4, `(.L_x_557) ;  /* 0x0000001e04e07947 */ /* 0x000fea000b800000 */
[----:B------:R-:W3:Y:S02]  /*14f60*/  S2R R2, SR_TID.X ;  /* 0x0000000000027919 */ /* 0x000ee40000002100 */
[----:B---3--:R-:W-:-:S04]  /*14f70*/  SHF.R.U32.HI R2, RZ, 0x5, R2 ;  /* 0x00000005ff027819 */ /* 0x008fc80000011602 */
[----:B------:R-:W-:-:S05]  /*14f80*/  LOP3.LUT R2, R2, 0x3, RZ, 0xc0, !PT ;  /* 0x0000000302027812 */ /* 0x000fca00078ec0ff */
[----:B------:R3:W4:Y:S02]  /*14f90*/  SHFL.IDX PT, R14, R2, RZ, 0x1f ;  /* 0x00001fff020e7589 */ /* 0x00072400000e0000 */
.L_x_627:
[----:B----4-:R-:W-:Y:S01]  /*14fa0*/  ISETP.NE.AND P0, PT, R14, RZ, PT ;  /* 0x000000ff0e00720c */ /* 0x010fe20003f05270 */
[----:B------:R-:W-:-:S12]  /*14fb0*/  BSSY B0, `(.L_x_558) ;  /* 0x0000029000007945 */ /* 0x000fd80003800000 */
[----:B------:R-:W-:Y:S05]  /*14fc0*/  @P0 BRA `(.L_x_559) ;  /* 0x00000000009c0947 */ /* 0x000fea0003800000 */
[----:B------:R-:W-:-:S03]  /*14fd0*/  UMOV UR4, 0xffffffff ;  /* 0xffffffff00047882 */ /* 0x000fc60000000000 */
[----:B------:R-:W-:Y:S05]  /*14fe0*/  BRA.DIV UR4, `(.L_x_560) ;  /* 0x0000001e04f07947 */ /* 0x000fea000b800000 */
[----:B------:R-:W-:-:S13]  /*14ff0*/  ELECT P6, URZ, PT ;  /* 0x00000000003f782f */ /* 0x000fda00038c0000 */
.L_x_630:
[----:B------:R-:W-:Y:S05]  /*15000*/  @!P6 BRA `(.L_x_559) ;  /* 0x00000000008ce947 */ /* 0x000fea0003800000 */
[----:B---3--:R-:W3:Y:S02]  /*15010*/  LDL R2, [R1+0x5c] ;  /* 0x00005c0001027983 */ /* 0x008ee40000100800 */
[----:B---3--:R-:W-:-:S13]  /*15020*/  R2UR UR4, R2 ;  /* 0x00000000020472ca */ /* 0x008fda00000e0000 */
[----:B------:R-:W-:-:S06]  /*15030*/  ULOP3.LUT UR4, UR4, 0x2, URZ, 0xfc, !UPT ;  /* 0x0000000204047892 */ /* 0x000fcc000f8efc3f */
[----:B------:R-:W-:-:S05]  /*15040*/  IMAD.U32 R2, RZ, RZ, UR4 ;  /* 0x00000004ff027e24 */ /* 0x000fca000f8e00ff */
[----:B------:R-:W-:-:S13]  /*15050*/  ISETP.NE.AND P2, PT, R2, 0x3, PT ;  /* 0x000000030200780c */ /* 0x000fda0003f45270 */
[----:B------:R-:W-:Y:S05]  /*15060*/  @!P2 BRA `(.L_x_561) ;  /* 0x000000000004a947 */ /* 0x000fea0003800000 */
[----:B------:R-:W-:Y:S01]  /*15070*/  BPT.TRAP 0x1 ;  /* 0x000000040000795c */ /* 0x000fe20000300000 */
.L_x_561:
[----:B-1----:R-:W3:Y:S04]  /*15080*/  LDL R3, [R1+0x8] ;  /* 0x0000080001037983 */ /* 0x002ee80000100800 */
[----:B--2---:R-:W2:Y:S01]  /*15090*/  LDL.LU R7, [R1+0x10] ;  /* 0x0000100001077983 */ /* 0x004ea20000300800 */
[----:B------:R-:W-:-:S04]  /*150a0*/  VIADD R2, R0, 0x38840 ;  /* 0x0003884000027836 */ /* 0x000fc80000000000 */
[C---:B---3--:R-:W-:Y:S02]  /*150b0*/  IMAD R6, R3.reuse, 0x8, R2 ;  /* 0x0000000803067824 */ /* 0x048fe400078e0202 */
[----:B------:R-:W-:Y:S01]  /*150c0*/  VIADD R3, R3, 0x1 ;  /* 0x0000000103037836 */ /* 0x000fe20000000000 */
[----:B--2---:R-:W-:-:S04]  /*150d0*/  SHF.L.U32 R5, R7, 0x1f, RZ ;  /* 0x0000001f07057819 */ /* 0x004fc800000006ff */
[C---:B------:R-:W-:Y:S01]  /*150e0*/  ISETP.NE.AND P1, PT, R3.reuse, 0x2, PT ;  /* 0x000000020300780c */ /* 0x040fe20003f25270 */
[----:B------:R-:W1:Y:S03]  /*150f0*/  SYNCS.PHASECHK.TRANS64.TRYWAIT P0, [R6+URZ], R5 ;  /* 0x00000005060075a7 */ /* 0x000e66000800017f */
[----:B------:R-:W-:Y:S02]  /*15100*/  SEL R4, RZ, 0x1, P1 ;  /* 0x00000001ff047807 */ /* 0x000fe40000800000 */
[----:B------:R-:W-:Y:S02]  /*15110*/  SEL R3, R3, RZ, P1 ;  /* 0x000000ff03037207 */ /* 0x000fe40000800000 */
[----:B------:R-:W-:-:S03]  /*15120*/  LOP3.LUT R4, R7, R4, RZ, 0x3c, !PT ;  /* 0x0000000407047212 */ /* 0x000fc600078e3cff */
[----:B------:R-:W-:Y:S01]  /*15130*/  IMAD R7, R3, 0x8, R2 ;  /* 0x0000000803077824 */ /* 0x000fe200078e0202 */
[----:B------:R-:W-:Y:S01]  /*15140*/  SHF.L.U32 R2, R4, 0x1f, RZ ;  /* 0x0000001f04027819 */ /* 0x000fe200000006ff */
[----:B-1----:R-:W-:Y:S06]  /*15150*/  @!P0 BRA `(.L_x_562) ;  /* 0x0000001c00b48947 */ /* 0x002fec0003800000 */
.L_x_631:
[----:B------:R-:W2:Y:S02]  /*15160*/  SYNCS.PHASECHK.TRANS64.TRYWAIT P0, [R7+URZ], R2 ;  /* 0x00000002070075a7 */ /* 0x000ea4000800017f */
[----:B--2---:R-:W-:Y:S05]  /*15170*/  @!P0 BRA `(.L_x_563) ;  /* 0x0000001c00c08947 */ /* 0x004fea0003800000 */
.L_x_632:
[----:B------:R-:W-:Y:S05]  /*15180*/  @!P2 BRA `(.L_x_564) ;  /* 0x000000000004a947 */ /* 0x000fea0003800000 */
[----:B------:R-:W-:Y:S01]  /*15190*/  BPT.TRAP 0x1 ;  /* 0x000000040000795c */ /* 0x000fe20000300000 */
.L_x_564:
[----:B------:R-:W3:Y:S01]  /*151a0*/  LDL.LU R4, [R1+0x8] ;  /* 0x0000080001047983 */ /* 0x000ee20000300800 */
[----:B------:R-:W-:-:S04]  /*151b0*/  VIADD R0, R0, 0x38860 ;  /* 0x0003886000007836 */ /* 0x000fc80000000000 */
[----:B---3--:R-:W-:-:S04]  /*151c0*/  IMAD R4, R4, 0x8, R0 ;  /* 0x0000000804047824 */ /* 0x008fc800078e0200 */
[----:B------:R-:W3:Y:S02]  /*151d0*/  SYNCS.PHASECHK.TRANS64.TRYWAIT P0, [R4+URZ], R5 ;  /* 0x00000005040075a7 */ /* 0x000ee4000800017f */
[----:B---3--:R-:W-:Y:S05]  /*151e0*/  @!P0 BRA `(.L_x_565) ;  /* 0x0000001c00b88947 */ /* 0x008fea0003800000 */
.L_x_633:
[----:B------:R-:W-:-:S07]  /*151f0*/  IMAD R3, R3, 0x8, R0 ;  /* 0x0000000803037824 */ /* 0x000fce00078e0200 */
.L_x_566:
[----:B----4-:R4:W0:Y:S02]  /*15200*/  SYNCS.PHASECHK.TRANS64.TRYWAIT P0, [R3+URZ], R2 ;  /* 0x00000002030075a7 */ /* 0x010824000800017f */
[----:B0-----:R-:W-:Y:S05]  /*15210*/  @!P0 NANOSLEEP.SYNCS 0x989680 ;  /* 0x009896800000895d */ /* 0x001fea0003900000 */
[----:B------:R-:W0:Y:S02]  /*15220*/  @!P0 SYNCS.PHASECHK.TRANS64 P0, [R3+URZ], R2 ;  /* 0x00000002030085a7 */ /* 0x000e24000800007f */
[----:B0-----:R-:W-:Y:S05]  /*15230*/  @!P0 BRA `(.L_x_566) ;  /* 0xfffffffc00f08947 */ /* 0x001fea000383ffff */
.L_x_559:
[----:B------:R-:W-:Y:S05]  /*15240*/  BSYNC B0 ;  /* 0x0000000000007941 */ /* 0x000fea0003800000 */
.L_x_558:
[----:B------:R-:W-:Y:S05]  /*15250*/  EXIT ;  /* 0x000000000000794d */ /* 0x000fea0003800000 */
.L_x_393:
[----:B0-----:R0:W1:Y:S02]  /*15260*/  SYNCS.PHASECHK.TRANS64.TRYWAIT P1, [R5+URZ+0x38800], R0 ;  /* 0x03880000050075a7 */ /* 0x001064000802017f */
[----:B-1----:R-:W-:Y:S05]  /*15270*/  @!P1 NANOSLEEP.SYNCS 0x989680 ;  /* 0x009896800000995d */ /* 0x002fea0003900000 */
[----:B------:R-:W1:Y:S02]  /*15280*/  @!P1 SYNCS.PHASECHK.TRANS64 P1, [R5+URZ+0x38800], R0 ;  /* 0x03880000050095a7 */ /* 0x000e64000802007f */
[----:B-1----:R-:W-:Y:S05]  /*15290*/  @!P1 BRA `(.L_x_393) ;  /* 0xfffffffc00f09947 */ /* 0x002fea000383ffff */
[----:B------:R-:W-:Y:S05]  /*152a0*/  BRA `(.L_x_567) ;  /* 0xfffffec400b87947 */ /* 0x000fea000383ffff */
.L_x_397:
[----:B-1----:R1:W2:Y:S02]  /*152b0*/  SYNCS.PHASECHK.TRANS64.TRYWAIT P2, [R0+URZ+0x38830], R3 ;  /* 0x03883003000075a7 */ /* 0x0022a4000804017f */
[----:B--2---:R-:W-:Y:S05]  /*152c0*/  @!P2 NANOSLEEP.SYNCS 0x989680 ;  /* 0x009896800000a95d */ /* 0x004fea0003900000 */
[----:B------:R-:W2:Y:S02]  /*152d0*/  @!P2 SYNCS.PHASECHK.TRANS64 P2, [R0+URZ+0x38830], R3 ;  /* 0x038830030000a5a7 */ /* 0x000ea4000804007f */
[----:B--2---:R-:W-:Y:S05]  /*152e0*/  @!P2 BRA `(.L_x_397) ;  /* 0xfffffffc00f0a947 */ /* 0x004fea000383ffff */
[----:B------:R-:W-:Y:S05]  /*152f0*/  BRA `(.L_x_396) ;  /* 0xfffffec400dc7947 */ /* 0x000fea000383ffff */
.L_x_402:
[----:B------:R-:W-:-:S13]  /*15300*/  R2UR UR4, R233 ;  /* 0x00000000e90472ca */ /* 0x000fda00000e0000 */
[----:B-1----:R-:W-:-:S04]  /*15310*/  IMAD.U32 R4, RZ, RZ, UR4 ;  /* 0x00000004ff047e24 */ /* 0x002fc8000f8e00ff */
[----:B------:R1:W2:Y:S03]  /*15320*/  SYNCS.PHASECHK.TRANS64.TRYWAIT P2, [R4+URZ+0x38830], R3 ;  /* 0x03883003040075a7 */ /* 0x0002a6000804017f */
[----:B--2---:R-:W-:Y:S05]  /*15330*/  @!P2 NANOSLEEP.SYNCS 0x989680 ;  /* 0x009896800000a95d */ /* 0x004fea0003900000 */
[----:B------:R-:W2:Y:S02]  /*15340*/  @!P2 SYNCS.PHASECHK.TRANS64 P2, [R4+URZ+0x38830], R3 ;  /* 0x038830030400a5a7 */ /* 0x000ea4000804007f */
[----:B--2---:R-:W-:Y:S05]  /*15350*/  @!P2 BRA `(.L_x_402) ;  /* 0xfffffffc00e8a947 */ /* 0x004fea000383ffff */
[----:B------:R-:W-:Y:S05]  /*15360*/  BRA `(.L_x_401) ;  /* 0xffffff0c00807947 */ /* 0x000fea000383ffff */
.L_x_406:
[----:B01----:R-:W-:-:S04]  /*15370*/  IMAD.U32 R3, RZ, RZ, UR4 ;  /* 0x00000004ff037e24 */ /* 0x003fc8000f8e00ff */
[----:B------:R0:W1:Y:S03]  /*15380*/  SYNCS.PHASECHK.TRANS64.TRYWAIT P2, [R3+URZ+0x38850], R0 ;  /* 0x03885000030075a7 */ /* 0x000066000804017f */
[----:B-1----:R-:W-:Y:S05]  /*15390*/  @!P2 NANOSLEEP.SYNCS 0x989680 ;  /* 0x009896800000a95d */ /* 0x002fea0003900000 */
[----:B------:R-:W1:Y:S02]  /*153a0*/  @!P2 SYNCS.PHASECHK.TRANS64 P2, [R3+URZ+0x38850], R0 ;  /* 0x038850000300a5a7 */ /* 0x000e64000804007f */
[----:B-1----:R-:W-:Y:S05]  /*153b0*/  @!P2 BRA `(.L_x_406) ;  /* 0xfffffffc00eca947 */ /* 0x002fea000383ffff */
[----:B------:R-:W-:Y:S05]  /*153c0*/  BRA `(.L_x_405) ;  /* 0xffffff3400a07947 */ /* 0x000fea000383ffff */
.L_x_411:
[----:B-1----:R1:W2:Y:S02]  /*153d0*/  SYNCS.PHASECHK.TRANS64.TRYWAIT P0, [R11+URZ+0x38850], R0 ;  /* 0x038850000b0075a7 */ /* 0x0022a4000800017f */
[----:B--2---:R-:W-:Y:S05]  /*153e0*/  @!P0 NANOSLEEP.SYNCS 0x989680 ;  /* 0x009896800000895d */ /* 0x004fea0003900000 */
[----:B------:R-:W2:Y:S02]  /*153f0*/  @!P0 SYNCS.PHASECHK.TRANS64 P0, [R11+URZ+0x38850], R0 ;  /* 0x038850000b0085a7 */ /* 0x000ea4000800007f */
[----:B--2---:R-:W-:Y:S05]  /*15400*/  @!P0 BRA `(.L_x_411) ;  /* 0xfffffffc00f08947 */ /* 0x004fea000383ffff */
[----:B------:R-:W-:Y:S05]  /*15410*/  BRA `(.L_x_410) ;  /* 0xffffff5000d47947 */ /* 0x000fea000383ffff */
.L_x_453:
[----:B------:R-:W2:Y:S01]  /*15420*/  S2R R4, SR_TID.X ;  /* 0x0000000000047919 */ /* 0x000ea20000002100 */
[----:B------:R-:W-:Y:S01]  /*15430*/  BSSY B0, `(.L_x_568) ;  /* 0x000000a000007945 */ /* 0x000fe20003800000 */
[----:B-1----:R-:W-:Y:S02]  /*15440*/  IMAD.MOV.U32 R12, RZ, RZ, RZ ;  /* 0x000000ffff0c7224 */ /* 0x002fe400078e00ff */
[----:B------:R-:W-:Y:S02]  /*15450*/  IMAD.MOV.U32 R11, RZ, RZ, 0x1f ;  /* 0x0000001fff0b7424 */ /* 0x000fe400078e00ff */
[----:B------:R-:W-:Y:S01]  /*15460*/  IMAD.MOV.U32 R15, RZ, RZ, -0x1 ;  /* 0xffffffffff0f7424 */ /* 0x000fe200078e00ff */
[----:B--2---:R-:W-:-:S04]  /*15470*/  SHF.R.U32.HI R4, RZ, 0x5, R4 ;  /* 0x00000005ff047819 */ /* 0x004fc80000011604 */
[----:B------:R-:W-:-:S05]  /*15480*/  LOP3.LUT R4, R4, 0x3, RZ, 0xc0, !PT ;  /* 0x0000000304047812 */ /* 0x000fca00078ec0ff */
[----:B------:R-:W-:-:S07]  /*15490*/  IMAD.MOV.U32 R13, RZ, RZ, R4 ;  /* 0x000000ffff0d7224 */ /* 0x000fce00078e0004 */
[----:B0-----:R-:W-:Y:S05]  /*154a0*/  WARPSYNC.COLLECTIVE R15, `(.L_x_569) ;  /* 0x000000000f087348 */ /* 0x001fea0003c00000 */
[----:B------:R1:W2:Y:S02]  /*154b0*/  SHFL.IDX P6, R14, R13, R12, R11 ;  /* 0x0000000c0d0e7389 */ /* 0x0002a400000c000b */
[----:B012---:R-:W-:Y:S01]  /*154c0*/  ENDCOLLECTIVE ;  /* 0x000000000000791b */ /* 0x007fe20003800000 */
.L_x_569:
[----:B------:R-:W-:Y:S05]  /*154d0*/  BSYNC B0 ;  /* 0x0000000000007941 */ /* 0x000fea0003800000 */
.L_x_568:
[----:B------:R-:W-:Y:S05]  /*154e0*/  BRA `(.L_x_570) ;  /* 0xffffffa400a87947 */ /* 0x000fea000383ffff */
.L_x_455:
[----:B------:R-:W-:Y:S01]  /*154f0*/  BSSY B0, `(.L_x_571) ;  /* 0x0000006000007945 */ /* 0x000fe20003800000 */
[----:B------:R-:W-:-:S07]  /*15500*/  IMAD.MOV.U32 R15, RZ, RZ, -0x1 ;  /* 0xffffffffff0f7424 */ /* 0x000fce00078e00ff */
[----:B0123--:R-:W-:Y:S05]  /*15510*/  WARPSYNC.COLLECTIVE R15, `(.L_x_572) ;  /* 0x000000000f0c7348 */ /* 0x00ffea0003c00000 */
[----:B------:R-:W-:Y:S02]  /*15520*/  ELECT P6, UR62, PT ;  /* 0x00000000003e782f */ /* 0x000fe400038c0000 */
[----:B------:R-:W-:Y:S01]  /*15530*/  MOV R14, UR62 ;  /* 0x0000003e000e7c02 */ /* 0x000fe20008000f00 */
[----:B0123--:R-:W-:Y:S10]  /*15540*/  ENDCOLLECTIVE ;  /* 0x000000000000791b */ /* 0x00fff40003800000 */
.L_x_572:
[----:B------:R-:W-:Y:S05]  /*15550*/  BSYNC B0 ;  /* 0x0000000000007941 */ /* 0x000fea0003800000 */
.L_x_571:
[----:B------:R-:W-:Y:S05]  /*15560*/  BRA `(.L_x_573) ;  /* 0xffffffa400ac7947 */ /* 0x000fea000383ffff */
.L_x_457:
[----:B---3--:R3:W4:Y:S02]  /*15570*/  SYNCS.PHASECHK.TRANS64.TRYWAIT P0, [R0+URZ+0x38840], R2 ;  /* 0x03884002000075a7 */ /* 0x008724000800017f */
[----:B----4-:R-:W-:Y:S05]  /*15580*/  @!P0 NANOSLEEP.SYNCS 0x989680 ;  /* 0x009896800000895d */ /* 0x010fea0003900000 */
[----:B------:R-:W4:Y:S02]  /*15590*/  @!P0 SYNCS.PHASECHK.TRANS64 P0, [R0+URZ+0x38840], R2 ;  /* 0x03884002000085a7 */ /* 0x000f24000800007f */
[----:B----4-:R-:W-:Y:S05]  /*155a0*/  @!P0 BRA `(.L_x_457) ;  /* 0xfffffffc00f08947 */ /* 0x010fea000383ffff */
[----:B------:R-:W-:Y:S05]  /*155b0*/  BRA `(.L_x_574) ;  /* 0xffffffa8001c7947 */ /* 0x000fea000383ffff */
.L_x_461:
[----:B------:R-:W2:Y:S01]  /*155c0*/  LDL.LU R11, [R1+0x3c] ;  /* 0x00003c00010b7983 */ /* 0x000ea20000300800 */
[----:B------:R-:W-:Y:S01]  /*155d0*/  IMAD.MOV.U32 R13, RZ, RZ, R0 ;  /* 0x000000ffff0d7224 */ /* 0x000fe200078e0000 */
[----:B------:R-:W-:Y:S01]  /*155e0*/  LOP3.LUT R8, R8, 0x7f, RZ, 0xc0, !PT ;  /* 0x0000007f08087812 */ /* 0x000fe200078ec0ff */
[----:B------:R-:W-:Y:S02]  /*155f0*/  IMAD.MOV.U32 R12, RZ, RZ, RZ ;  /* 0x000000ffff0c7224 */ /* 0x000fe400078e00ff */
[----:B------:R-:W-:Y:S01]  /*15600*/  IMAD.MOV.U32 R15, RZ, RZ, -0x1 ;  /* 0xffffffffff0f7424 */ /* 0x000fe200078e00ff */
[----:B------:R-:W-:-:S05]  /*15610*/  SHF.R.U32.HI R5, RZ, 0x3, R8 ;  /* 0x00000003ff057819 */ /* 0x000fca0000011608 */
[----:B------:R-:W-:-:S04]  /*15620*/  IMAD.IADD R2, R5, 0x1, R17 ;  /* 0x0000000105027824 */ /* 0x000fc800078e0211 */
[----:B------:R-:W-:Y:S02]  /*15630*/  VIADD R5, R2, 0x10 ;  /* 0x0000001002057836 */ /* 0x000fe40000000000 */
[----:B--2---:R-:W-:Y:S02]  /*15640*/  IMAD R3, R11, R7, RZ ;  /* 0x000000070b037224 */ /* 0x004fe400078e02ff */
[----:B------:R-:W-:-:S03]  /*15650*/  IMAD.MOV.U32 R11, RZ, RZ, 0x181f ;  /* 0x0000181fff0b7424 */ /* 0x000fc600078e00ff */
[----:B------:R-:W-:-:S13]  /*15660*/  ISETP.GE.AND P5, PT, R2, R3, PT ;  /* 0x000000030200720c */ /* 0x000fda0003fa6270 */
[----:B-----5:R-:W-:Y:S05]  /*15670*/  WARPSYNC.COLLECTIVE R15, `(.L_x_575) ;  /* 0x000000000f087348 */ /* 0x020fea0003c00000 */
[----:B------:R0:W1:Y:S02]  /*15680*/  SHFL.IDX P6, R14, R13, R12, R11 ;  /* 0x0000000c0d0e7389 */ /* 0x00006400000c000b */
[----:B01---5:R-:W-:Y:S01]  /*15690*/  ENDCOLLECTIVE ;  /* 0x000000000000791b */ /* 0x023fe20003800000 */
.L_x_575:
[----:B------:R-:W-:Y:S02]  /*156a0*/  IMAD.MOV.U32 R13, RZ, RZ, R4 ;  /* 0x000000ffff0d7224 */ /* 0x000fe400078e0004 */
[----:B------:R-:W-:-:S07]  /*156b0*/  IMAD.MOV.U32 R6, RZ, RZ, R14 ;  /* 0x000000ffff067224 */ /* 0x000fce00078e000e */
[----:B------:R-:W-:Y:S05]  /*156c0*/  WARPSYNC.COLLECTIVE R15, `(.L_x_576) ;  /* 0x000000000f087348 */ /* 0x000fea0003c00000 */
[----:B------:R0:W1:Y:S02]  /*156d0*/  SHFL.IDX P6, R14, R13, R12, R11 ;  /* 0x0000000c0d0e7389 */ /* 0x00006400000c000b */
[----:B01----:R-:W-:Y:S01]  /*156e0*/  ENDCOLLECTIVE ;  /* 0x000000000000791b */ /* 0x003fe20003800000 */
.L_x_576:
        /* <DEDUP_REMOVED lines=20> */
.L_x_577:
[----:B------:R-:W-:Y:S02]  /*15830*/  IMAD.MOV.U32 R13, RZ, RZ, R4 ;  /* 0x000000ffff0d7224 */ /* 0x000fe400078e0004 */
[----:B------:R-:W-:-:S07]  /*15840*/  IMAD.MOV.U32 R6, RZ, RZ, R14 ;  /* 0x000000ffff067224 */ /* 0x000fce00078e000e */
[----:B------:R-:W-:Y:S05]  /*15850*/  WARPSYNC.COLLECTIVE R15, `(.L_x_578) ;  /* 0x000000000f087348 */ /* 0x000fea0003c00000 */
[----:B------:R0:W1:Y:S02]  /*15860*/  SHFL.IDX P6, R14, R13, R12, R11 ;  /* 0x0000000c0d0e7389 */ /* 0x00006400000c000b */
[----:B01----:R-:W-:Y:S01]  /*15870*/  ENDCOLLECTIVE ;  /* 0x000000000000791b */ /* 0x003fe20003800000 */
.L_x_578:
[----:B------:R-:W-:Y:S01]  /*15880*/  ULDC.64 UR4, c[0x0][0x208] ;  /* 0x0000820000047ab9 */ /* 0x000fe20000000a00 */
[----:B------:R-:W-:Y:S02]  /*15890*/  IMAD.MOV.U32 R13, RZ, RZ, R0 ;  /* 0x000000ffff0d7224 */ /* 0x000fe400078e0000 */
[----:B------:R-:W-:Y:S01]  /*158a0*/  IMAD.MOV.U32 R12, RZ, RZ, 0x2 ;  /* 0x00000002ff0c7424 */ /* 0x000fe200078e00ff */
[----:B------:R-:W-:-:S04]  /*158b0*/  MOV R5, R14 ;  /* 0x0000000e00057202 */ /* 0x000fc80000000f00 */
[----:B------:R-:W-:-:S05]  /*158c0*/  @!P5 LEA R5, P4, R10, R5, 0x1 ;  /* 0x000000050a05d211 */ /* 0x000fca00078808ff */
[----:B------:R-:W-:-:S04]  /*158d0*/  @!P5 IMAD.X R6, RZ, RZ, R6, P4 ;  /* 0x000000ffff06d224 */ /* 0x000fc800020e0606 */
[----:B------:R-:W-:Y:S02]  /*158e0*/  @!P5 IMAD.MOV.U32 R7, RZ, RZ, R6 ;  /* 0x000000ffff07d224 */ /* 0x000fe400078e0006 */
        /* <DEDUP_REMOVED lines=13> */
.L_x_579:
[----:B------:R-:W-:Y:S02]  /*159c0*/  IMAD.MOV.U32 R13, RZ, RZ, R4 ;  /* 0x000000ffff0d7224 */ /* 0x000fe400078e0004 */
[----:B------:R-:W-:-:S07]  /*159d0*/  IMAD.MOV.U32 R6, RZ, RZ, R14 ;  /* 0x000000ffff067224 */ /* 0x000fce00078e000e */
[----:B------:R-:W-:Y:S05]  /*159e0*/  WARPSYNC.COLLECTIVE R15, `(.L_x_580) ;  /* 0x000000000f087348 */ /* 0x000fea0003c00000 */
[----:B------:R0:W1:Y:S02]  /*159f0*/  SHFL.IDX P6, R14, R13, R12, R11 ;  /* 0x0000000c0d0e7389 */ /* 0x00006400000c000b */
[----:B01----:R-:W-:Y:S01]  /*15a00*/  ENDCOLLECTIVE ;  /* 0x000000000000791b */ /* 0x003fe20003800000 */
.L_x_580:
[----:B------:R-:W-:Y:S01]  /*15a10*/  ULDC.64 UR4, c[0x0][0x208] ;  /* 0x0000820000047ab9 */ /* 0x000fe20000000a00 */
[----:B------:R-:W-:Y:S02]  /*15a20*/  IMAD.MOV.U32 R13, RZ, RZ, R0 ;  /* 0x000000ffff0d7224 */ /* 0x000fe400078e0000 */
[----:B------:R-:W-:Y:S02]  /*15a30*/  IMAD.MOV.U32 R12, RZ, RZ, 0x3 ;  /* 0x00000003ff0c7424 */ /* 0x000fe400078e00ff */
[----:B------:R-:W-:-:S05]  /*15a40*/  IMAD.MOV.U32 R5, RZ, RZ, R14 ;  /* 0x000000ffff057224 */ /* 0x000fca00078e000e */
        /* <DEDUP_REMOVED lines=16> */
.L_x_581:
[----:B------:R-:W-:Y:S02]  /*15b50*/  IMAD.MOV.U32 R13, RZ, RZ, R4 ;  /* 0x000000ffff0d7224 */ /* 0x000fe400078e0004 */
[----:B------:R-:W-:-:S07]  /*15b60*/  IMAD.MOV.U32 R6, RZ, RZ, R14 ;  /* 0x000000ffff067224 */ /* 0x000fce00078e000e */
[----:B------:R-:W-:Y:S05]  /*15b70*/  WARPSYNC.COLLECTIVE R15, `(.L_x_582) ;  /* 0x000000000f087348 */ /* 0x000fea0003c00000 */
[----:B------:R0:W1:Y:S02]  /*15b80*/  SHFL.IDX P6, R14, R13, R12, R11 ;  /* 0x0000000c0d0e7389 */ /* 0x00006400000c000b */
[----:B01----:R-:W-:Y:S01]  /*15b90*/  ENDCOLLECTIVE ;  /* 0x000000000000791b */ /* 0x003fe20003800000 */
.L_x_582:
        /* <DEDUP_REMOVED lines=20> */
.L_x_583:
[----:B------:R-:W-:Y:S02]  /*15ce0*/  IMAD.MOV.U32 R13, RZ, RZ, R4 ;  /* 0x000000ffff0d7224 */ /* 0x000fe400078e0004 */
[----:B------:R-:W-:-:S07]  /*15cf0*/  IMAD.MOV.U32 R6, RZ, RZ, R14 ;  /* 0x000000ffff067224 */ /* 0x000fce00078e000e */
[----:B------:R-:W-:Y:S05]  /*15d00*/  WARPSYNC.COLLECTIVE R15, `(.L_x_584) ;  /* 0x000000000f087348 */ /* 0x000fea0003c00000 */
[----:B------:R0:W1:Y:S02]  /*15d10*/  SHFL.IDX P6, R14, R13, R12, R11 ;  /* 0x0000000c0d0e7389 */ /* 0x00006400000c000b */
[----:B01----:R-:W-:Y:S01]  /*15d20*/  ENDCOLLECTIVE ;  /* 0x000000000000791b */ /* 0x003fe20003800000 */
.L_x_584:
        /* <DEDUP_REMOVED lines=20> */
.L_x_585:
[----:B------:R-:W-:Y:S01]  /*15e70*/  IMAD.MOV.U32 R13, RZ, RZ, R4 ;  /* 0x000000ffff0d7224 */ /* 0x000fe200078e0004 */
[----:B------:R-:W-:-:S07]  /*15e80*/  MOV R6, R14 ;  /* 0x0000000e00067202 */ /* 0x000fce0000000f00 */
[----:B------:R-:W-:Y:S05]  /*15e90*/  WARPSYNC.COLLECTIVE R15, `(.L_x_586) ;  /* 0x000000000f087348 */ /* 0x000fea0003c00000 */
[----:B------:R0:W1:Y:S02]  /*15ea0*/  SHFL.IDX P6, R14, R13, R12, R11 ;  /* 0x0000000c0d0e7389 */ /* 0x00006400000c000b */
[----:B01----:R-:W-:Y:S01]  /*15eb0*/  ENDCOLLECTIVE ;  /* 0x000000000000791b */ /* 0x003fe20003800000 */
.L_x_586:
[----:B------:R-:W-:Y:S01]  /*15ec0*/  ULDC.64 UR4, c[0x0][0x208] ;  /* 0x0000820000047ab9 */ /* 0x000fe20000000a00 */
[----:B------:R-:W-:Y:S02]  /*15ed0*/  IMAD.MOV.U32 R13, RZ, RZ, R0 ;  /* 0x000000ffff0d7224 */ /* 0x000fe400078e0000 */
[----:B------:R-:W-:Y:S02]  /*15ee0*/  IMAD.MOV.U32 R12, RZ, RZ, 0x6 ;  /* 0x00000006ff0c7424 */ /* 0x000fe400078e00ff */
[----:B------:R-:W-:-:S05]  /*15ef0*/  IMAD.MOV.U32 R5, RZ, RZ, R14 ;  /* 0x000000ffff057224 */ /* 0x000fca00078e000e */
[----:B------:R-:W-:-:S05]  /*15f00*/  @!P5 LEA R5, P4, R10, R5, 0x1 ;  /* 0x000000050a05d211 */ /* 0x000fca00078808ff */
[----:B------:R-:W-:-:S04]  /*15f10*/  @!P5 IMAD.X R6, RZ, RZ, R6, P4 ;  /* 0x000000ffff06d224 */ /* 0x000fc800020e0606 */
[----:B------:R-:W-:Y:S02]  /*15f20*/  @!P5 IMAD.MOV.U32 R7, RZ, RZ, R6 ;  /* 0x000000ffff07d224 */ /* 0x000fe400078e0006 */
        /* <DEDUP_REMOVED lines=11> */
.L_x_587:
[----:B------:R-:W-:-:S05]  /*15fe0*/  VIADD R6, R2, 0x60 ;  /* 0x0000006002067836 */ /* 0x000fca0000000000 */
[----:B------:R-:W-:Y:S01]  /*15ff0*/  ISETP.GE.AND P5, PT, R6, R3, PT ;  /* 0x000000030600720c */ /* 0x000fe20003fa6270 */
[----:B------:R-:W-:Y:S02]  /*16000*/  IMAD.MOV.U32 R13, RZ, RZ, R4 ;  /* 0x000000ffff0d7224 */ /* 0x000fe400078e0004 */
[----:B------:R-:W-:-:S10]  /*16010*/  IMAD.MOV.U32 R8, RZ, RZ, R14 ;  /* 0x000000ffff087224 */ /* 0x000fd400078e000e */
[----:B------:R-:W-:Y:S05]  /*16020*/  WARPSYNC.COLLECTIVE R15, `(.L_x_588) ;  /* 0x000000000f087348 */ /* 0x000fea0003c00000 */
[----:B------:R0:W1:Y:S02]  /*16030*/  SHFL.IDX P6, R14, R13, R12, R11 ;  /* 0x0000000c0d0e7389 */ /* 0x00006400000c000b */
[----:B01----:R-:W-:Y:S01]  /*16040*/  ENDCOLLECTIVE ;  /* 0x000000000000791b */ /* 0x003fe20003800000 */
.L_x_588:
        /* <DEDUP_REMOVED lines=18> */
.L_x_589:
[----:B------:R-:W-:Y:S02]  /*16170*/  IMAD.MOV.U32 R13, RZ, RZ, R4 ;  /* 0x000000ffff0d7224 */ /* 0x000fe400078e0004 */
[----:B------:R-:W-:-:S07]  /*16180*/  IMAD.MOV.U32 R5, RZ, RZ, R14 ;  /* 0x000000ffff057224 */ /* 0x000fce00078e000e */
[----:B------:R-:W-:Y:S05]  /*16190*/  WARPSYNC.COLLECTIVE R15, `(.L_x_590) ;  /* 0x000000000f087348 */ /* 0x000fea0003c00000 */
[----:B------:R0:W1:Y:S02]  /*161a0*/  SHFL.IDX P6, R14, R13, R12, R11 ;  /* 0x0000000c0d0e7389 */ /* 0x00006400000c000b */
[----:B01----:R-:W-:Y:S01]  /*161b0*/  ENDCOLLECTIVE ;  /* 0x000000000000791b */ /* 0x003fe20003800000 */
.L_x_590:
[----:B------:R-:W-:Y:S01]  /*161c0*/  IMAD.MOV.U32 R4, RZ, RZ, R14 ;  /* 0x000000ffff047224 */ /* 0x000fe200078e000e */
[----:B------:R-:W-:Y:S06]  /*161d0*/  BRA `(.L_x_591) ;  /* 0xffffffac00047947 */ /* 0x000fec000383ffff */
.L_x_466:
[----:B0-----:R-:W2:Y:S02]  /*161e0*/  LDL R2, [R1+0x4] ;  /* 0x0000040001027983 */ /* 0x001ea40000100800 */
[----:B--2---:R0:W2:Y:S02]  /*161f0*/  SYNCS.PHASECHK.TRANS64.TRYWAIT P0, [R2+URZ+0x38820], R0 ;  /* 0x03882000020075a7 */ /* 0x0040a4000800017f */
[----:B--2---:R-:W-:Y:S05]  /*16200*/  @!P0 NANOSLEEP.SYNCS 0x989680 ;  /* 0x009896800000895d */ /* 0x004fea0003900000 */
[----:B------:R-:W2:Y:S02]  /*16210*/  @!P0 SYNCS.PHASECHK.TRANS64 P0, [R2+URZ+0x38820], R0 ;  /* 0x03882000020085a7 */ /* 0x000ea4000800007f */
[----:B--2---:R-:W-:Y:S05]  /*16220*/  @!P0 BRA `(.L_x_466) ;  /* 0xfffffffc00ec8947 */ /* 0x004fea000383ffff */
[----:B------:R-:W-:Y:S05]  /*16230*/  BRA `(.L_x_592) ;  /* 0xffffffac00847947 */ /* 0x000fea000383ffff */
.L_x_475:
[----:B-1----:R1:W2:Y:S02]  /*16240*/  SYNCS.PHASECHK.TRANS64.TRYWAIT P0, [R3+URZ+0x38840], R2 ;  /* 0x03884002030075a7 */ /* 0x0022a4000800017f */
[----:B--2---:R-:W-:Y:S05]  /*16250*/  @!P0 NANOSLEEP.SYNCS 0x989680 ;  /* 0x009896800000895d */ /* 0x004fea0003900000 */
[----:B------:R-:W2:Y:S02]  /*16260*/  @!P0 SYNCS.PHASECHK.TRANS64 P0, [R3+URZ+0x38840], R2 ;  /* 0x03884002030085a7 */ /* 0x000ea4000800007f */
[----:B--2---:R-:W-:Y:S05]  /*16270*/  @!P0 BRA `(.L_x_475) ;  /* 0xfffffffc00f08947 */ /* 0x004fea000383ffff */
[----:B------:R-:W-:Y:S05]  /*16280*/  BRA `(.L_x_593) ;  /* 0xffffffb000547947 */ /* 0x000fea000383ffff */
.L_x_483:
[----:B0-----:R0:W1:Y:S02]  /*16290*/  SYNCS.PHASECHK.TRANS64.TRYWAIT P0, [R3+URZ+0x60], R2 ;  /* 0x00006002030075a7 */ /* 0x001064000800017f */
[----:B-1----:R-:W-:Y:S05]  /*162a0*/  @!P0 NANOSLEEP.SYNCS 0x989680 ;  /* 0x009896800000895d */ /* 0x002fea0003900000 */
[----:B------:R-:W1:Y:S02]  /*162b0*/  @!P0 SYNCS.PHASECHK.TRANS64 P0, [R3+URZ+0x60], R2 ;  /* 0x00006002030085a7 */ /* 0x000e64000800007f */
[----:B-1----:R-:W-:Y:S05]  /*162c0*/  @!P0 BRA `(.L_x_483) ;  /* 0xfffffffc00f08947 */ /* 0x002fea000383ffff */
[----:B------:R-:W-:Y:S05]  /*162d0*/  BRA `(.L_x_594) ;  /* 0xffffffb400b07947 */ /* 0x000fea000383ffff */
.L_x_494:
[----:B--2---:R2:W3:Y:S02]  /*162e0*/  SYNCS.PHASECHK.TRANS64.TRYWAIT P0, [R3+URZ+0x38840], R2 ;  /* 0x03884002030075a7 */ /* 0x0044e4000800017f */
[----:B---3--:R-:W-:Y:S05]  /*162f0*/  @!P0 NANOSLEEP.SYNCS 0x989680 ;  /* 0x009896800000895d */ /* 0x008fea0003900000 */
[----:B------:R-:W3:Y:S02]  /*16300*/  @!P0 SYNCS.PHASECHK.TRANS64 P0, [R3+URZ+0x38840], R2 ;  /* 0x03884002030085a7 */ /* 0x000ee4000800007f */
[----:B---3--:R-:W-:Y:S05]  /*16310*/  @!P0 BRA `(.L_x_494) ;  /* 0xfffffffc00f08947 */ /* 0x008fea000383ffff */
[----:B------:R-:W-:Y:S05]  /*16320*/  BRA `(.L_x_595) ;  /* 0xffffffbc00e47947 */ /* 0x000fea000383ffff */
.L_x_502:
[----:B-1----:R1:W2:Y:S02]  /*16330*/  SYNCS.PHASECHK.TRANS64.TRYWAIT P0, [R2+URZ+0x60], R3 ;  /* 0x00006003020075a7 */ /* 0x0022a4000800017f */
[----:B--2---:R-:W-:Y:S05]  /*16340*/  @!P0 NANOSLEEP.SYNCS 0x989680 ;  /* 0x009896800000895d */ /* 0x004fea0003900000 */
[----:B------:R-:W2:Y:S02]  /*16350*/  @!P0 SYNCS.PHASECHK.TRANS64 P0, [R2+URZ+0x60], R3 ;  /* 0x00006003020085a7 */ /* 0x000ea4000800007f */
[----:B--2---:R-:W-:Y:S05]  /*16360*/  @!P0 BRA `(.L_x_502) ;  /* 0xfffffffc00f08947 */ /* 0x004fea000383ffff */
[----:B------:R-:W-:Y:S05]  /*16370*/  BRA `(.L_x_596) ;  /* 0xffffffc400407947 */ /* 0x000fea000383ffff */
.L_x_513:
[----:B---3--:R3:W4:Y:S02]  /*16380*/  SYNCS.PHASECHK.TRANS64.TRYWAIT P0, [R2+URZ+0x38840], R3 ;  /* 0x03884003020075a7 */ /* 0x008724000800017f */
[----:B----4-:R-:W-:Y:S05]  /*16390*/  @!P0 NANOSLEEP.SYNCS 0x989680 ;  /* 0x009896800000895d */ /* 0x010fea0003900000 */
[----:B------:R-:W4:Y:S02]  /*163a0*/  @!P0 SYNCS.PHASECHK.TRANS64 P0, [R2+URZ+0x38840], R3 ;  /* 0x03884003020085a7 */ /* 0x000f24000800007f */
[----:B----4-:R-:W-:Y:S05]  /*163b0*/  @!P0 BRA `(.L_x_513) ;  /* 0xfffffffc00f08947 */ /* 0x010fea000383ffff */
[----:B------:R-:W-:Y:S05]  /*163c0*/  BRA `(.L_x_597) ;  /* 0xffffffcc00387947 */ /* 0x000fea000383ffff */
.L_x_521:
[----:B-1----:R1:W2:Y:S02]  /*163d0*/  SYNCS.PHASECHK.TRANS64.TRYWAIT P0, [R2+URZ+0x60], R5 ;  /* 0x00006005020075a7 */ /* 0x0022a4000800017f */
[----:B--2---:R-:W-:Y:S05]  /*163e0*/  @!P0 NANOSLEEP.SYNCS 0x989680 ;  /* 0x009896800000895d */ /* 0x004fea0003900000 */
[----:B------:R-:W2:Y:S02]  /*163f0*/  @!P0 SYNCS.PHASECHK.TRANS64 P0, [R2+URZ+0x60], R5 ;  /* 0x00006005020085a7 */ /* 0x000ea4000800007f */
[----:B--2---:R-:W-:Y:S05]  /*16400*/  @!P0 BRA `(.L_x_521) ;  /* 0xfffffffc00f08947 */ /* 0x004fea000383ffff */
[----:B------:R-:W-:Y:S05]  /*16410*/  BRA `(.L_x_598) ;  /* 0xffffffd000947947 */ /* 0x000fea000383ffff */
.L_x_534:
[----:B--2---:R2:W4:Y:S02]  /*16420*/  SYNCS.PHASECHK.TRANS64.TRYWAIT P0, [R2+URZ+0x38860], R0 ;  /* 0x03886000020075a7 */ /* 0x004524000800017f */
[----:B----4-:R-:W-:Y:S05]  /*16430*/  @!P0 NANOSLEEP.SYNCS 0x989680 ;  /* 0x009896800000895d */ /* 0x010fea0003900000 */
[----:B------:R-:W4:Y:S02]  /*16440*/  @!P0 SYNCS.PHASECHK.TRANS64 P0, [R2+URZ+0x38860], R0 ;  /* 0x03886000020085a7 */ /* 0x000f24000800007f */
[----:B----4-:R-:W-:Y:S05]  /*16450*/  @!P0 BRA `(.L_x_534) ;  /* 0xfffffffc00f08947 */ /* 0x010fea000383ffff */
[----:B------:R-:W-:Y:S05]  /*16460*/  BRA `(.L_x_599) ;  /* 0xffffffd800707947 */ /* 0x000fea000383ffff */
.L_x_543:
[----:B------:R-:W-:Y:S01]  /*16470*/  BSSY B0, `(.L_x_600) ;  /* 0x0000008000007945 */ /* 0x000fe20003800000 */
[----:B------:R-:W-:Y:S02]  /*16480*/  IMAD.MOV.U32 R13, RZ, RZ, R16 ;  /* 0x000000ffff0d7224 */ /* 0x000fe400078e0010 */
[----:B------:R-:W-:Y:S02]  /*16490*/  IMAD.MOV.U32 R12, RZ, RZ, RZ ;  /* 0x000000ffff0c7224 */ /* 0x000fe400078e00ff */
[----:B------:R-:W-:Y:S02]  /*164a0*/  IMAD.MOV.U32 R11, RZ, RZ, 0x1f ;  /* 0x0000001fff0b7424 */ /* 0x000fe400078e00ff */
[----:B------:R-:W-:-:S07]  /*164b0*/  IMAD.MOV.U32 R15, RZ, RZ, -0x1 ;  /* 0xffffffffff0f7424 */ /* 0x000fce00078e00ff */
[----:B0----5:R-:W-:Y:S05]  /*164c0*/  WARPSYNC.COLLECTIVE R15, `(.L_x_601) ;  /* 0x000000000f087348 */ /* 0x021fea0003c00000 */
[----:B------:R1:W2:Y:S02]  /*164d0*/  SHFL.IDX P6, R14, R13, R12, R11 ;  /* 0x0000000c0d0e7389 */ /* 0x0002a400000c000b */
[----:B012--5:R-:W-:Y:S01]  /*164e0*/  ENDCOLLECTIVE ;  /* 0x000000000000791b */ /* 0x027fe20003800000 */
.L_x_601:
[----:B------:R-:W-:Y:S05]  /*164f0*/  BSYNC B0 ;  /* 0x0000000000007941 */ /* 0x000fea0003800000 */
.L_x_600:
[----:B------:R-:W-:Y:S02]  /*16500*/  IMAD.MOV.U32 R13, RZ, RZ, R16 ;  /* 0x000000ffff0d7224 */ /* 0x000fe400078e0010 */
[----:B------:R-:W-:Y:S02]  /*16510*/  IMAD.MOV.U32 R12, RZ, RZ, 0x1 ;  /* 0x00000001ff0c7424 */ /* 0x000fe400078e00ff */
[----:B------:R-:W-:Y:S02]  /*16520*/  IMAD.MOV.U32 R11, RZ, RZ, 0x1f ;  /* 0x0000001fff0b7424 */ /* 0x000fe400078e00ff */
[----:B------:R-:W-:Y:S02]  /*16530*/  IMAD.MOV.U32 R15, RZ, RZ, -0x1 ;  /* 0xffffffffff0f7424 */ /* 0x000fe400078e00ff */
[----:B------:R-:W-:Y:S02]  /*16540*/  IMAD.IADD R5, R19, 0x1, R7 ;  /* 0x0000000113057824 */ /* 0x000fe400078e0207 */
[----:B------:R-:W-:-:S07]  /*16550*/  IMAD.MOV.U32 R0, RZ, RZ, R14 ;  /* 0x000000ffff007224 */ /* 0x000fce00078e000e */
[----:B------:R-:W-:Y:S05]  /*16560*/  WARPSYNC.COLLECTIVE R15, `(.L_x_602) ;  /* 0x000000000f087348 */ /* 0x000fea0003c00000 */
[----:B------:R0:W1:Y:S02]  /*16570*/  SHFL.IDX P6, R14, R13, R12, R11 ;  /* 0x0000000c0d0e7389 */ /* 0x00006400000c000b */
[----:B01----:R-:W-:Y:S01]  /*16580*/  ENDCOLLECTIVE ;  /* 0x000000000000791b */ /* 0x003fe20003800000 */
.L_x_602:
[----:B------:R-:W-:Y:S01]  /*16590*/  ULDC UR4, c[0x0][0xc3c] ;  /* 0x00030f0000047ab9 */ /* 0x000fe20000000800 */
[----:B------:R-:W-:Y:S01]  /*165a0*/  ULDC.64 UR6, c[0x0][0x208] ;  /* 0x0000820000067ab9 */ /* 0x000fe20000000a00 */
[----:B------:R-:W-:-:S13]  /*165b0*/  ISETP.GE.OR P1, PT, R5, UR4, !P0 ;  /* 0x0000000405007c0c */ /* 0x000fda000c726670 */
[----:B------:R-:W0:Y:S01]  /*165c0*/  @!P1 LDC.64 R2, c[0x0][0xc80] ;  /* 0x00032000ff029b82 */ /* 0x000e220000000a00 */
[----:B------:R-:W-:Y:S01]  /*165d0*/  MOV R11, RZ ;  /* 0x000000ff000b7202 */ /* 0x000fe20000000f00 */
[----:B------:R-:W-:Y:S02]  /*165e0*/  IMAD.MOV.U32 R4, RZ, RZ, R14 ;  /* 0x000000ffff047224 */ /* 0x000fe400078e000e */
[----:B0-----:R-:W-:-:S06]  /*165f0*/  @!P1 IMAD.WIDE R2, R5, 0x4, R2 ;  /* 0x0000000405029825 */ /* 0x001fcc00078e0202 */
[----:B------:R0:W2:Y:S01]  /*16600*/  @!P1 LDG.E R3, desc[UR6][R2.64] ;  /* 0x0000000602039981 */ /* 0x0000a2000c1e1900 */
[C---:B------:R-:W-:Y:S02]  /*16610*/  ISETP.GE.U32.AND P2, PT, R7.reuse, 0x2, PT ;  /* 0x000000020700780c */ /* 0x040fe40003f46070 */
[C---:B------:R-:W-:Y:S02]  /*16620*/  ISETP.GE.U32.AND P3, PT, R7.reuse, 0x4, PT ;  /* 0x000000040700780c */ /* 0x040fe40003f66070 */
[C---:B------:R-:W-:Y:S02]  /*16630*/  ISETP.GE.U32.AND P4, PT, R7.reuse, 0x8, PT ;  /* 0x000000080700780c */ /* 0x040fe40003f86070 */
[C---:B------:R-:W-:Y:S01]  /*16640*/  ISETP.GE.U32.AND P5, PT, R7.reuse, 0x10, PT ;  /* 0x000000100700780c */ /* 0x040fe20003fa6070 */
[----:B0-----:R-:W-:Y:S02]  /*16650*/  IMAD.MOV.U32 R2, RZ, RZ, RZ ;  /* 0x000000ffff027224 */ /* 0x001fe400078e00ff */
[----:B--2---:R-:W-:Y:S01]  /*16660*/  @!P1 IMAD.MOV.U32 R2, RZ, RZ, R3 ;  /* 0x000000ffff029224 */ /* 0x004fe200078e0003 */
[----:B------:R-:W-:-:S03]  /*16670*/  ISETP.NE.AND P1, PT, R7, RZ, PT ;  /* 0x000000ff0700720c */ /* 0x000fc60003f25270 */
[----:B------:R-:W-:-:S10]  /*16680*/  IMAD.MOV.U32 R13, RZ, RZ, R2 ;  /* 0x000000ffff0d7224 */ /* 0x000fd400078e0002 */
[----:B------:R-:W-:Y:S05]  /*16690*/  WARPSYNC.COLLECTIVE R15, `(.L_x_603) ;  /* 0x000000000f087348 */ /* 0x000fea0003c00000 */
[----:B------:R0:W1:Y:S02]  /*166a0*/  SHFL.UP P6, R14, R13, R12, R11 ;  /* 0x0400000c0d0e7389 */ /* 0x00006400000c000b */
[----:B01----:R-:W-:Y:S01]  /*166b0*/  ENDCOLLECTIVE ;  /* 0x000000000000791b */ /* 0x003fe20003800000 */
.L_x_603:
[----:B------:R-:W-:Y:S02]  /*166c0*/  IMAD.MOV.U32 R12, RZ, RZ, 0x2 ;  /* 0x00000002ff0c7424 */ /* 0x000fe400078e00ff */
[----:B------:R-:W-:-:S05]  /*166d0*/  IMAD.MOV.U32 R3, RZ, RZ, R14 ;  /* 0x000000ffff037224 */ /* 0x000fca00078e000e */
[----:B------:R-:W-:-:S05]  /*166e0*/  SEL R3, R3, RZ, P1 ;  /* 0x000000ff03037207 */ /* 0x000fca0000800000 */
[----:B------:R-:W-:-:S04]  /*166f0*/  IMAD.IADD R3, R2, 0x1, R3 ;  /* 0x0000000102037824 */ /* 0x000fc800078e0203 */
[----:B------:R-:W-:-:S07]  /*16700*/  IMAD.MOV.U32 R13, RZ, RZ, R3 ;  /* 0x000000ffff0d7224 */ /* 0x000fce00078e0003 */
[----:B------:R-:W-:Y:S05]  /*16710*/  WARPSYNC.COLLECTIVE R15, `(.L_x_604) ;  /* 0x000000000f087348 */ /* 0x000fea0003c00000 */
[----:B------:R0:W1:Y:S02]  /*16720*/  SHFL.UP P6, R14, R13, R12, R11 ;  /* 0x0400000c0d0e7389 */ /* 0x00006400000c000b */
[----:B01----:R-:W-:Y:S01]  /*16730*/  ENDCOLLECTIVE ;  /* 0x000000000000791b */ /* 0x003fe20003800000 */
.L_x_604:
        /* <DEDUP_REMOVED lines=8> */
.L_x_605:
        /* <DEDUP_REMOVED lines=8> */
.L_x_606:
        /* <DEDUP_REMOVED lines=8> */
.L_x_607:
[----:B------:R-:W-:Y:S02]  /*168c0*/  IMAD.MOV.U32 R12, RZ, RZ, 0x1f ;  /* 0x0000001fff0c7424 */ /* 0x000fe400078e00ff */
[----:B------:R-:W-:Y:S02]  /*168d0*/  IMAD.MOV.U32 R11, RZ, RZ, 0x1f ;  /* 0x0000001fff0b7424 */ /* 0x000fe400078e00ff */
[----:B------:R-:W-:-:S05]  /*168e0*/  IMAD.MOV.U32 R5, RZ, RZ, R14 ;  /* 0x000000ffff057224 */ /* 0x000fca00078e000e */
[----:B------:R-:W-:-:S05]  /*168f0*/  SEL R5, R5, RZ, P5 ;  /* 0x000000ff05057207 */ /* 0x000fca0002800000 */
[----:B------:R-:W-:-:S04]  /*16900*/  IMAD.IADD R3, R3, 0x1, R5 ;  /* 0x0000000103037824 */ /* 0x000fc800078e0205 */
[----:B------:R-:W-:-:S07]  /*16910*/  IMAD.MOV.U32 R13, RZ, RZ, R3 ;  /* 0x000000ffff0d7224 */ /* 0x000fce00078e0003 */
[----:B------:R-:W-:Y:S05]  /*16920*/  WARPSYNC.COLLECTIVE R15, `(.L_x_608) ;  /* 0x000000000f087348 */ /* 0x000fea0003c00000 */
[----:B------:R0:W1:Y:S02]  /*16930*/  SHFL.IDX P6, R14, R13, R12, R11 ;  /* 0x0000000c0d0e7389 */ /* 0x00006400000c000b */
[----:B01----:R-:W-:Y:S01]  /*16940*/  ENDCOLLECTIVE ;  /* 0x000000000000791b */ /* 0x003fe20003800000 */
.L_x_608:
[----:B------:R-:W-:Y:S01]  /*16950*/  IMAD.MOV.U32 R6, RZ, RZ, R14 ;  /* 0x000000ffff067224 */ /* 0x000fe200078e000e */
[----:B------:R-:W-:Y:S06]  /*16960*/  BRA `(.L_x_609) ;  /* 0xffffffdc00747947 */ /* 0x000fec000383ffff */
.L_x_548:
[----:B------:R-:W-:Y:S01]  /*16970*/  BSSY B0, `(.L_x_610) ;  /* 0x0000008000007945 */ /* 0x000fe20003800000 */
[----:B-----5:R-:W-:Y:S02]  /*16980*/  IMAD.MOV.U32 R13, RZ, RZ, R2 ;  /* 0x000000ffff0d7224 */ /* 0x020fe400078e0002 */
[----:B------:R-:W-:Y:S02]  /*16990*/  IMAD.MOV.U32 R12, RZ, RZ, 0x1 ;  /* 0x00000001ff0c7424 */ /* 0x000fe400078e00ff */
[----:B------:R-:W-:Y:S02]  /*169a0*/  IMAD.MOV.U32 R11, RZ, RZ, RZ ;  /* 0x000000ffff0b7224 */ /* 0x000fe400078e00ff */
[----:B------:R-:W-:-:S07]  /*169b0*/  IMAD.MOV.U32 R15, RZ, RZ, -0x1 ;  /* 0xffffffffff0f7424 */ /* 0x000fce00078e00ff */
[----:B01----:R-:W-:Y:S05]  /*169c0*/  WARPSYNC.COLLECTIVE R15, `(.L_x_611) ;  /* 0x000000000f087348 */ /* 0x003fea0003c00000 */
[----:B------:R2:W3:Y:S02]  /*169d0*/  SHFL.UP P6, R14, R13, R12, R11 ;  /* 0x0400000c0d0e7389 */ /* 0x0004e400000c000b */
[----:B0123--:R-:W-:Y:S01]  /*169e0*/  ENDCOLLECTIVE ;  /* 0x000000000000791b */ /* 0x00ffe20003800000 */
.L_x_611:
[----:B------:R-:W-:Y:S05]  /*169f0*/  BSYNC B0 ;  /* 0x0000000000007941 */ /* 0x000fea0003800000 */
.L_x_610:
[----:B------:R-:W-:Y:S02]  /*16a00*/  IMAD.MOV.U32 R3, RZ, RZ, R14 ;  /* 0x000000ffff037224 */ /* 0x000fe400078e000e */
[----:B------:R-:W-:Y:S02]  /*16a10*/  IMAD.MOV.U32 R12, RZ, RZ, 0x2 ;  /* 0x00000002ff0c7424 */ /* 0x000fe400078e00ff */
[----:B------:R-:W-:Y:S01]  /*16a20*/  IMAD.MOV.U32 R11, RZ, RZ, RZ ;  /* 0x000000ffff0b7224 */ /* 0x000fe200078e00ff */
[----:B------:R-:W-:Y:S01]  /*16a30*/  SEL R3, R3, RZ, P1 ;  /* 0x000000ff03037207 */ /* 0x000fe20000800000 */
[----:B------:R-:W-:-:S04]  /*16a40*/  IMAD.MOV.U32 R15, RZ, RZ, -0x1 ;  /* 0xffffffffff0f7424 */ /* 0x000fc800078e00ff */
[----:B------:R-:W-:-:S04]  /*16a50*/  IMAD.IADD R3, R2, 0x1, R3 ;  /* 0x0000000102037824 */ /* 0x000fc800078e0203 */
[----:B------:R-:W-:-:S07]  /*16a60*/  IMAD.MOV.U32 R13, RZ, RZ, R3 ;  /* 0x000000ffff0d7224 */ /* 0x000fce00078e0003 */
[----:B------:R-:W-:Y:S05]  /*16a70*/  WARPSYNC.COLLECTIVE R15, `(.L_x_612) ;  /* 0x000000000f087348 */ /* 0x000fea0003c00000 */
[----:B------:R0:W1:Y:S02]  /*16a80*/  SHFL.UP P6, R14, R13, R12, R11 ;  /* 0x0400000c0d0e7389 */ /* 0x00006400000c000b */
[----:B01----:R-:W-:Y:S01]  /*16a90*/  ENDCOLLECTIVE ;  /* 0x000000000000791b */ /* 0x003fe20003800000 */
.L_x_612:
[----:B------:R-:W-:Y:S02]  /*16aa0*/  IMAD.MOV.U32 R12, RZ, RZ, 0x4 ;  /* 0x00000004ff0c7424 */ /* 0x000fe400078e00ff */
[----:B------:R-:W-:-:S05]  /*16ab0*/  IMAD.MOV.U32 R5, RZ, RZ, R14 ;  /* 0x000000ffff057224 */ /* 0x000fca00078e000e */
[----:B------:R-:W-:-:S04]  /*16ac0*/  SEL R5, R5, RZ, P2 ;  /* 0x000000ff05057207 */ /* 0x000fc80001000000 */
[----:B------:R-:W-:-:S05]  /*16ad0*/  IADD3 R3, R3, R5, RZ ;  /* 0x0000000503037210 */ /* 0x000fca0007ffe0ff */
[----:B------:R-:W-:-:S07]  /*16ae0*/  IMAD.MOV.U32 R13, RZ, RZ, R3 ;  /* 0x000000ffff0d7224 */ /* 0x000fce00078e0003 */
[----:B------:R-:W-:Y:S05]  /*16af0*/  WARPSYNC.COLLECTIVE R15, `(.L_x_613) ;  /* 0x000000000f087348 */ /* 0x000fea0003c00000 */
[----:B------:R0:W1:Y:S02]  /*16b00*/  SHFL.UP P6, R14, R13, R12, R11 ;  /* 0x0400000c0d0e7389 */ /* 0x00006400000c000b */
[----:B01----:R-:W-:Y:S01]  /*16b10*/  ENDCOLLECTIVE ;  /* 0x000000000000791b */ /* 0x003fe20003800000 */
.L_x_613:
        /* <DEDUP_REMOVED lines=8> */
.L_x_614:
        /* <DEDUP_REMOVED lines=8> */
.L_x_615:
        /* <DEDUP_REMOVED lines=9> */
.L_x_616:
[----:B------:R-:W-:Y:S01]  /*16cb0*/  IMAD.MOV.U32 R6, RZ, RZ, R14 ;  /* 0x000000ffff067224 */ /* 0x000fe200078e000e */
[----:B------:R-:W-:Y:S06]  /*16cc0*/  BRA `(.L_x_617) ;  /* 0xffffffdc003c7947 */ /* 0x000fec000383ffff */
.L_x_550:
[----:B------:R-:W-:Y:S01]  /*16cd0*/  BSSY B0, `(.L_x_618) ;  /* 0x0000006000007945 */ /* 0x000fe20003800000 */
[----:B------:R-:W-:Y:S01]  /*16ce0*/  PLOP3.LUT P6, PT, P6, PT, PT, 0x8, 0x0 ;  /* 0x000000000000781c */ /* 0x000fe200037ce170 */
[----:B------:R-:W-:-:S12]  /*16cf0*/  IMAD.MOV.U32 R15, RZ, RZ, -0x1 ;  /* 0xffffffffff0f7424 */ /* 0x000fd800078e00ff */
[----:B01---5:R-:W-:Y:S05]  /*16d00*/  WARPSYNC.COLLECTIVE R15, `(.L_x_619) ;  /* 0x000000000f087348 */ /* 0x023fea0003c00000 */
[----:B------:R-:W-:Y:S01]  /*16d10*/  VOTE.ANY R14, PT, P6 ;  /* 0x00000000000e7806 */ /* 0x000fe200030e0100 */
[----:B01---5:R-:W-:Y:S06]  /*16d20*/  ENDCOLLECTIVE ;  /* 0x000000000000791b */ /* 0x023fec0003800000 */
.L_x_619:
[----:B------:R-:W-:Y:S05]  /*16d30*/  BSYNC B0 ;  /* 0x0000000000007941 */ /* 0x000fea0003800000 */
.L_x_618:
[----:B------:R-:W-:Y:S02]  /*16d40*/  IMAD.MOV.U32 R5, RZ, RZ, R14 ;  /* 0x000000ffff057224 */ /* 0x000fe400078e000e */
[----:B------:R-:W-:Y:S02]  /*16d50*/  IMAD.MOV.U32 R13, RZ, RZ, R2 ;  /* 0x000000ffff0d7224 */ /* 0x000fe400078e0002 */
[----:B------:R-:W0:Y:S01]  /*16d60*/  POPC R4, R5 ;  /* 0x0000000500047309 */ /* 0x000e220000000000 */
[----:B------:R-:W-:Y:S02]  /*16d70*/  IMAD.MOV.U32 R11, RZ, RZ, 0x1f ;  /* 0x0000001fff0b7424 */ /* 0x000fe400078e00ff */
[----:B------:R-:W-:Y:S02]  /*16d80*/  IMAD.MOV.U32 R15, RZ, RZ, -0x1 ;  /* 0xffffffffff0f7424 */ /* 0x000fe400078e00ff */
[----:B0-----:R-:W-:-:S07]  /*16d90*/  IMAD.MOV.U32 R12, RZ, RZ, R4 ;  /* 0x000000ffff0c7224 */ /* 0x001fce00078e0004 */
[----:B------:R-:W-:Y:S05]  /*16da0*/  WARPSYNC.COLLECTIVE R15, `(.L_x_620) ;  /* 0x000000000f087348 */ /* 0x000fea0003c00000 */
[----:B------:R0:W1:Y:S02]  /*16db0*/  SHFL.IDX P6, R14, R13, R12, R11 ;  /* 0x0000000c0d0e7389 */ /* 0x00006400000c000b */
[----:B01----:R-:W-:Y:S01]  /*16dc0*/  ENDCOLLECTIVE ;  /* 0x000000000000791b */ /* 0x003fe20003800000 */
.L_x_620:
[----:B------:R-:W-:Y:S01]  /*16dd0*/  IMAD.MOV.U32 R17, RZ, RZ, R14 ;  /* 0x000000ffff117224 */ /* 0x000fe200078e000e */
[----:B------:R-:W-:Y:S06]  /*16de0*/  BRA `(.L_x_621) ;  /* 0xffffffdc002c7947 */ /* 0x000fec000383ffff */
.L_x_552:
[----:B------:R-:W-:Y:S01]  /*16df0*/  BSSY B0, `(.L_x_622) ;  /* 0x0000007000007945 */ /* 0x000fe20003800000 */
[----:B------:R-:W-:Y:S02]  /*16e00*/  IMAD.MOV.U32 R13, RZ, RZ, R3 ;  /* 0x000000ffff0d7224 */ /* 0x000fe400078e0003 */
[----:B------:R-:W-:Y:S02]  /*16e10*/  IMAD.MOV.U32 R11, RZ, RZ, 0x1f ;  /* 0x0000001fff0b7424 */ /* 0x000fe400078e00ff */
[----:B------:R-:W-:-:S07]  /*16e20*/  IMAD.MOV.U32 R15, RZ, RZ, -0x1 ;  /* 0xffffffffff0f7424 */ /* 0x000fce00078e00ff */
[----:B01-3-5:R-:W-:Y:S05]  /*16e30*/  WARPSYNC.COLLECTIVE R15, `(.L_x_623) ;  /* 0x000000000f087348 */ /* 0x02bfea0003c00000 */
[----:B------:R2:W4:Y:S02]  /*16e40*/  SHFL.IDX P6, R14, R13, R12, R11 ;  /* 0x0000000c0d0e7389 */ /* 0x00052400000c000b */
[----:B012345:R-:W-:Y:S01]  /*16e50*/  ENDCOLLECTIVE ;  /* 0x000000000000791b */ /* 0x03ffe20003800000 */
.L_x_623:
[----:B------:R-:W-:Y:S05]  /*16e60*/  BSYNC B0 ;  /* 0x0000000000007941 */ /* 0x000fea0003800000 */
.L_x_622:
[----:B------:R-:W-:Y:S01]  /*16e70*/  IMAD.MOV.U32 R2, RZ, RZ, R14 ;  /* 0x000000ffff027224 */ /* 0x000fe200078e000e */
[----:B------:R-:W-:Y:S06]  /*16e80*/  BRA `(.L_x_551) ;  /* 0xffffffdc00207947 */ /* 0x000fec000383ffff */
.L_x_556:
[----:B-1----:R1:W3:Y:S02]  /*16e90*/  SYNCS.PHASECHK.TRANS64.TRYWAIT P0, [R0+URZ+0x38820], R3 ;  /* 0x03882003000075a7 */ /* 0x0022e4000800017f */
[----:B---3--:R-:W-:Y:S05]  /*16ea0*/  @!P0 NANOSLEEP.SYNCS 0x989680 ;  /* 0x009896800000895d */ /* 0x008fea0003900000 */
[----:B------:R-:W3:Y:S02]  /*16eb0*/  @!P0 SYNCS.PHASECHK.TRANS64 P0, [R0+URZ+0x38820], R3 ;  /* 0x03882003000085a7 */ /* 0x000ee4000800007f */
[----:B---3--:R-:W-:Y:S05]  /*16ec0*/  @!P0 BRA `(.L_x_556) ;  /* 0xfffffffc00f08947 */ /* 0x008fea000383ffff */
[----:B------:R-:W-:Y:S05]  /*16ed0*/  BRA `(.L_x_624) ;  /* 0xffffffe000147947 */ /* 0x000fea000383ffff */
.L_x_557:
[----:B------:R-:W3:Y:S01]  /*16ee0*/  S2R R2, SR_TID.X ;  /* 0x0000000000027919 */ /* 0x000ee20000002100 */
[----:B------:R-:W-:Y:S01]  /*16ef0*/  BSSY B0, `(.L_x_625) ;  /* 0x000000a000007945 */ /* 0x000fe20003800000 */
[----:B------:R-:W-:Y:S02]  /*16f00*/  IMAD.MOV.U32 R12, RZ, RZ, RZ ;  /* 0x000000ffff0c7224 */ /* 0x000fe400078e00ff */
[----:B------:R-:W-:Y:S02]  /*16f10*/  IMAD.MOV.U32 R11, RZ, RZ, 0x1f ;  /* 0x0000001fff0b7424 */ /* 0x000fe400078e00ff */
[----:B------:R-:W-:Y:S01]  /*16f20*/  IMAD.MOV.U32 R15, RZ, RZ, -0x1 ;  /* 0xffffffffff0f7424 */ /* 0x000fe200078e00ff */
[----:B---3--:R-:W-:-:S04]  /*16f30*/  SHF.R.U32.HI R2, RZ, 0x5, R2 ;  /* 0x00000005ff027819 */ /* 0x008fc80000011602 */
[----:B------:R-:W-:-:S05]  /*16f40*/  LOP3.LUT R2, R2, 0x3, RZ, 0xc0, !PT ;  /* 0x0000000302027812 */ /* 0x000fca00078ec0ff */
[----:B------:R-:W-:-:S07]  /*16f50*/  IMAD.MOV.U32 R13, RZ, RZ, R2 ;  /* 0x000000ffff0d7224 */ /* 0x000fce00078e0002 */
[----:B012--5:R-:W-:Y:S05]  /*16f60*/  WARPSYNC.COLLECTIVE R15, `(.L_x_626) ;  /* 0x000000000f087348 */ /* 0x027fea0003c00000 */
[----:B------:R3:W4:Y:S02]  /*16f70*/  SHFL.IDX P6, R14, R13, R12, R11 ;  /* 0x0000000c0d0e7389 */ /* 0x00072400000c000b */
[----:B012345:R-:W-:Y:S01]  /*16f80*/  ENDCOLLECTIVE ;  /* 0x000000000000791b */ /* 0x03ffe20003800000 */
.L_x_626:
[----:B------:R-:W-:Y:S05]  /*16f90*/  BSYNC B0 ;  /* 0x0000000000007941 */ /* 0x000fea0003800000 */
.L_x_625:
[----:B------:R-:W-:Y:S05]  /*16fa0*/  BRA `(.L_x_627) ;  /* 0xffffffdc00fc7947 */ /* 0x000fea000383ffff */
.L_x_560:
[----:B------:R-:W-:Y:S01]  /*16fb0*/  BSSY B1, `(.L_x_628) ;  /* 0x0000006000017945 */ /* 0x000fe20003800000 */
[----:B------:R-:W-:-:S07]  /*16fc0*/  IMAD.MOV.U32 R15, RZ, RZ, -0x1 ;  /* 0xffffffffff0f7424 */ /* 0x000fce00078e00ff */
[----:B0123-5:R-:W-:Y:S05]  /*16fd0*/  WARPSYNC.COLLECTIVE R15, `(.L_x_629) ;  /* 0x000000000f0c7348 */ /* 0x02ffea0003c00000 */
[----:B------:R-:W-:Y:S02]  /*16fe0*/  ELECT P6, UR62, PT ;  /* 0x00000000003e782f */ /* 0x000fe400038c0000 */
[----:B------:R-:W-:Y:S01]  /*16ff0*/  MOV R14, UR62 ;  /* 0x0000003e000e7c02 */ /* 0x000fe20008000f00 */
[----:B0123-5:R-:W-:Y:S10]  /*17000*/  ENDCOLLECTIVE ;  /* 0x000000000000791b */ /* 0x02fff40003800000 */
.L_x_629:
[----:B------:R-:W-:Y:S05]  /*17010*/  BSYNC B1 ;  /* 0x0000000000017941 */ /* 0x000fea0003800000 */
.L_x_628:
[----:B------:R-:W-:Y:S05]  /*17020*/  BRA `(.L_x_630) ;  /* 0xffffffdc00f47947 */ /* 0x000fea000383ffff */
.L_x_562:
[----:B-1----:R1:W2:Y:S02]  /*17030*/  SYNCS.PHASECHK.TRANS64.TRYWAIT P0, [R6+URZ], R5 ;  /* 0x00000005060075a7 */ /* 0x0022a4000800017f */
[----:B--2---:R-:W-:Y:S05]  /*17040*/  @!P0 NANOSLEEP.SYNCS 0x989680 ;  /* 0x009896800000895d */ /* 0x004fea0003900000 */
[----:B------:R-:W2:Y:S02]  /*17050*/  @!P0 SYNCS.PHASECHK.TRANS64 P0, [R6+URZ], R5 ;  /* 0x00000005060085a7 */ /* 0x000ea4000800007f */
[----:B--2---:R-:W-:Y:S05]  /*17060*/  @!P0 BRA `(.L_x_562) ;  /* 0xfffffffc00f08947 */ /* 0x004fea000383ffff */
[----:B------:R-:W-:Y:S05]  /*17070*/  BRA `(.L_x_631) ;  /* 0xffffffe000387947 */ /* 0x000fea000383ffff */
.L_x_563:
[----:B--2---:R2:W3:Y:S02]  /*17080*/  SYNCS.PHASECHK.TRANS64.TRYWAIT P0, [R7+URZ], R2 ;  /* 0x00000002070075a7 */ /* 0x0044e4000800017f */
[----:B---3--:R-:W-:Y:S05]  /*17090*/  @!P0 NANOSLEEP.SYNCS 0x989680 ;  /* 0x009896800000895d */ /* 0x008fea0003900000 */
[----:B------:R-:W3:Y:S02]  /*170a0*/  @!P0 SYNCS.PHASECHK.TRANS64 P0, [R7+URZ], R2 ;  /* 0x00000002070085a7 */ /* 0x000ee4000800007f */
[----:B---3--:R-:W-:Y:S05]  /*170b0*/  @!P0 BRA `(.L_x_563) ;  /* 0xfffffffc00f08947 */ /* 0x008fea000383ffff */
[----:B------:R-:W-:Y:S05]  /*170c0*/  BRA `(.L_x_632) ;  /* 0xffffffe0002c7947 */ /* 0x000fea000383ffff */
.L_x_565:
[----:B---3--:R3:W4:Y:S02]  /*170d0*/  SYNCS.PHASECHK.TRANS64.TRYWAIT P0, [R4+URZ], R5 ;  /* 0x00000005040075a7 */ /* 0x008724000800017f */
[----:B----4-:R-:W-:Y:S05]  /*170e0*/  @!P0 NANOSLEEP.SYNCS 0x989680 ;  /* 0x009896800000895d */ /* 0x010fea0003900000 */
[----:B------:R-:W4:Y:S02]  /*170f0*/  @!P0 SYNCS.PHASECHK.TRANS64 P0, [R4+URZ], R5 ;  /* 0x00000005040085a7 */ /* 0x000f24000800007f */
[----:B----4-:R-:W-:Y:S05]  /*17100*/  @!P0 BRA `(.L_x_565) ;  /* 0xfffffffc00f08947 */ /* 0x010fea000383ffff */
[----:B------:R-:W-:Y:S05]  /*17110*/  BRA `(.L_x_633) ;  /* 0xffffffe000347947 */ /* 0x000fea000383ffff */
.L_x_634:
        /* <DEDUP_REMOVED lines=14> */
.L_x_3426:


//--------------------- .text._ZN7cutlass13device_kernelIN5flash11enable_sm90INS1_16FlashAttnFwdSm90INS1_25CollectiveMainloopFwdSm90ILi2EN4cute5tupleIJNS5_1CILi1EEES8_S8_EEENS6_IJNS7_ILi128EEENS7_ILi80EEENS7_ILi256EEEEEELi256ENS_6half_tEfNS_4arch4Sm90ELb0ELb0ELb1ELb1ELb0ELb1ELb0ELb1ELb1ELb1ELb0ELb0EEENS1_21CollectiveEpilogueFwdINS6_IJSA_SC_SB_EEES9_SE_SG_Li256ELb1ELb1ELb0ELb0EEENS1_36VarlenDynamicPersistentTileSchedulerILi128ELi80ELi256ELi128ELb0ELb1ELb1ELb0ELb1ELb1EEEEEEEEEvNT_6ParamsE --------------------------
	.section	.text._ZN7cutlass13device_kernelIN5flash11enable_sm90INS1_16FlashAttnFwdSm90INS1_25CollectiveMainloopFwdSm90ILi2EN4cute5tupleIJNS5_1CILi1EEES8_S8_EEENS6_IJNS7_ILi128EEENS7_ILi80EEENS7_ILi256EEEEEELi256ENS_6half_tEfNS_4arch4Sm90ELb0ELb0ELb1ELb1ELb0ELb1ELb0ELb1ELb1ELb1ELb0ELb0EEENS1_21CollectiveEpilogueFwdINS6_IJSA_SC_SB_EEES9_SE_SG_Li256ELb1ELb1ELb0ELb0EEENS1_36VarlenDynamicPersistentTileSchedulerILi128ELi80ELi256ELi128ELb0ELb1ELb1ELb0ELb1ELb1EEEEEEEEEvNT_6ParamsE,"ax",@progbits
	.align	128
.text._ZN7cutlass13device_kernelIN5flash11enable_sm90INS1_16FlashAttnFwdSm90INS1_25CollectiveMainloopFwdSm90ILi2EN4cute5tupleIJNS5_1CILi1EEES8_S8_EEENS6_IJNS7_ILi128EEENS7_ILi80EEENS7_ILi256EEEEEELi256ENS_6half_tEfNS_4arch4Sm90ELb0ELb0ELb1ELb1ELb0ELb1ELb0ELb1ELb1ELb1ELb0ELb0EEENS1_21CollectiveEpilogueFwdINS6_IJSA_SC_SB_EEES9_SE_SG_Li256ELb1ELb1ELb0ELb0EEENS1_36VarlenDynamicPersistentTileSchedulerILi128ELi80ELi256ELi128ELb0ELb1ELb1ELb0ELb1ELb1EEEEEEEEEvNT_6ParamsE:
        .type           _ZN7cutlass13device_kernelIN5flash11enable_sm90INS1_16FlashAttnFwdSm90INS1_25CollectiveMainloopFwdSm90ILi2EN4cute5tupleIJNS5_1CILi1EEES8_S8_EEENS6_IJNS7_ILi128EEENS7_ILi80EEENS7_ILi256EEEEEELi256ENS_6half_tEfNS_4arch4Sm90ELb0ELb0ELb1ELb1ELb0ELb1ELb0ELb1ELb1ELb1ELb0ELb0EEENS1_21CollectiveEpilogueFwdINS6_IJSA_SC_SB_EEES9_SE_SG_Li256ELb1ELb1ELb0ELb0EEENS1_36VarlenDynamicPersistentTileSchedulerILi128ELi80ELi256ELi128ELb0ELb1ELb1ELb0ELb1ELb1EEEEEEEEEvNT_6ParamsE,@function
        .size           _ZN7cutlass13device_kernelIN5flash11enable_sm90INS1_16FlashAttnFwdSm90INS1_25CollectiveMainloopFwdSm90ILi2EN4cute5tupleIJNS5_1CILi1EEES8_S8_EEENS6_IJNS7_ILi128EEENS7_ILi80EEENS7_ILi256EEEEEELi256ENS_6half_tEfNS_4arch4Sm90ELb0ELb0ELb1ELb1ELb0ELb1ELb0ELb1ELb1ELb1ELb0ELb0EEENS1_21CollectiveEpilogueFwdINS6_IJSA_SC_SB_EEES9_SE_SG_Li256ELb1ELb1ELb0ELb0EEENS1_36VarlenDynamicPersistentTileSchedulerILi128ELi80ELi256ELi128ELb0ELb1ELb1ELb0ELb1ELb1EEEEEEEEEvNT_6ParamsE,(.L_x_3427 - _ZN7cutlass13device_kernelIN5flash11enable_sm90INS1_16FlashAttnFwdSm90INS1_25CollectiveMainloopFwdSm90ILi2EN4cute5tupleIJNS5_1CILi1EEES8_S8_EEENS6_IJNS7_ILi128EEENS7_ILi80EEENS7_ILi256EEEEEELi256ENS_6half_tEfNS_4arch4Sm90ELb0ELb0ELb1ELb1ELb0ELb1ELb0ELb1ELb1ELb1ELb0ELb0EEENS1_21CollectiveEpilogueFwdINS6_IJSA_SC_SB_EEES9_SE_SG_Li256ELb1ELb1ELb0ELb0EEENS1_36VarlenDynamicPersistentTileSchedulerILi128ELi80ELi256ELi128ELb0ELb1ELb1ELb0ELb1ELb1EEEEEEEEEvNT_6ParamsE)
        .other          _ZN7cutlass13device_kernelIN5flash11enable_sm90INS1_16FlashAttnFwdSm90INS1_25CollectiveMainloopFwdSm90ILi2EN4cute5tupleIJNS5_1CILi1EEES8_S8_EEENS6_IJNS7_ILi128EEENS7_ILi80EEENS7_ILi256EEEEEELi256ENS_6half_tEfNS_4arch4Sm90ELb0ELb0ELb1ELb1ELb0ELb1ELb0ELb1ELb1ELb1ELb0ELb0EEENS1_21CollectiveEpilogueFwdINS6_IJSA_SC_SB_EEES9_SE_SG_Li256ELb1ELb1ELb0ELb0EEENS1_36VarlenDynamicPersistentTileSchedulerILi128ELi80ELi256ELi128ELb0ELb1ELb1ELb0ELb1ELb1EEEEEEEEEvNT_6ParamsE,@"STO_CUDA_ENTRY STV_DEFAULT"
_ZN7cutlass13device_kernelIN5flash11enable_sm90INS1_16FlashAttnFwdSm90INS1_25CollectiveMainloopFwdSm90ILi2EN4cute5tupleIJNS5_1CILi1EEES8_S8_EEENS6_IJNS7_ILi128EEENS7_ILi80EEENS7_ILi256EEEEEELi256ENS_6half_tEfNS_4arch4Sm90ELb0ELb0ELb1ELb1ELb0ELb1ELb0ELb1ELb1ELb1ELb0ELb0EEENS1_21CollectiveEpilogueFwdINS6_IJSA_SC_SB_EEES9_SE_SG_Li256ELb1ELb1ELb0ELb0EEENS1_36VarlenDynamicPersistentTileSchedulerILi128ELi80ELi256ELi128ELb0ELb1ELb1ELb0ELb1ELb1EEEEEEEEEvNT_6ParamsE:
[----:B------:R-:W0:Y:S02]  /*0000*/  LDC R1, c[0x0][0x28] ;  /* 0x00000a00ff017b82 */ /* 0x000e240000000800 */
[----:B0-----:R-:W-:Y:S01]  /*0010*/  VIADD R1, R1, 0xffffff70 ;  /* 0xffffff7001017836 */ /* 0x001fe20000000000 */
[----:B------:R-:W0:Y:S01]  /*0020*/  S2R R0, SR_TID.X ;  /* 0x0000000000007919 */ /* 0x000e220000002100 */
[----:B------:R-:W-:Y:S01]  /*0030*/  ELECT P0, URZ, PT ;  /* 0x00000000003f782f */ /* 0x000fe20003800000 */
[----:B------:R-:W-:Y:S01]  /*0040*/  BSSY B0, `(.L_x_635) ;  /* 0x0000013000007945 */ /* 0x000fe20003800000 */
[----:B0-----:R-:W-:-:S05]  /*0050*/  SHF.R.U32.HI R2, RZ, 0x5, R0 ;  /* 0x00000005ff027819 */ /* 0x001fca0000011600 */
[----:B------:R-:W0:Y:S02]  /*0060*/  SHFL.IDX PT, R3, R2, RZ, 0x1f ;  /* 0x00001fff02037589 */ /* 0x000e2400000e0000 */
[----:B0-----:R-:W-:-:S13]  /*0070*/  ISETP.EQ.AND P0, PT, R3, RZ, P0 ;  /* 0x000000ff0300720c */ /* 0x001fda0000702270 */
[----:B------:R-:W-:Y:S05]  /*0080*/  @!P0 BRA `(.L_x_636) ;  /* 0x0000000000388947 */ /* 0x000fea0003800000 */
[----:B------:R-:W-:Y:S02]  /*0090*/  ULDC.64 UR4, c[0x0][0x198] ;  /* 0x0000660000047ab9 */ /* 0x000fe40000000a00 */
[----:B------:R-:W-:Y:S02]  /*00a0*/  UIADD3 UR6, UP0, UR4, 0x370, URZ ;  /* 0x0000037004067890 */ /* 0x000fe4000ff1e03f */
[----:B------:R-:W-:Y:S02]  /*00b0*/  UIADD3 UR8, UP1, UR4, 0x470, URZ ;  /* 0x0000047004087890 */ /* 0x000fe4000ff3e03f */
[----:B------:R-:W-:Y:S02]  /*00c0*/  UIADD3 UR10, UP2, UR4, 0x570, URZ ;  /* 0x00000570040a7890 */ /* 0x000fe4000ff5e03f */
[----:B------:R-:W-:Y:S02]  /*00d0*/  UIADD3 UR4, UP3, UR4, 0x670, URZ ;  /* 0x0000067004047890 */ /* 0x000fe4000ff7e03f */
[----:B------:R-:W-:-:S02]  /*00e0*/  UIADD3.X UR7, URZ, UR5, URZ, UP0, !UPT ;  /* 0x000000053f077290 */ /* 0x000fc400087fe43f */
[----:B------:R-:W-:Y:S02]  /*00f0*/  UIADD3.X UR9, URZ, UR5, URZ, UP1, !UPT ;  /* 0x000000053f097290 */ /* 0x000fe40008ffe43f */
[----:B------:R-:W-:Y:S02]  /*0100*/  UIADD3.X UR11, URZ, UR5, URZ, UP2, !UPT ;  /* 0x000000053f0b7290 */ /* 0x000fe400097fe43f */
[----:B------:R-:W-:-:S03]  /*0110*/  UIADD3.X UR5, URZ, UR5, URZ, UP3, !UPT ;  /* 0x000000053f057290 */ /* 0x000fc60009ffe43f */
[----:B------:R0:W-:Y:S02]  /*0120*/  UTMACCTL.PF [UR6] ;  /* 0x00000000060079b9 */ /* 0x0001e40008040000 */
[----:B------:R0:W-:Y:S02]  /*0130*/  UTMACCTL.PF [UR8] ;  /* 0x00000000080079b9 */ /* 0x0001e40008040000 */
[----:B------:R0:W-:Y:S02]  /*0140*/  UTMACCTL.PF [UR10] ;  /* 0x000000000a0079b9 */ /* 0x0001e40008040000 */
[----:B------:R0:W-:Y:S02]  /*0150*/  UTMACCTL.PF [UR4] ;  /* 0x00000000040079b9 */ /* 0x0001e40008040000 */
[----:B0-----:R-:W-:Y:S01]  /*0160*/  NOP ;  /* 0x0000000000007918 */ /* 0x001fe20000000000 */
.L_x_636:
[----:B------:R-:W-:Y:S05]  /*0170*/  BSYNC B0 ;  /* 0x0000000000007941 */ /* 0x000fea0003800000 */
.L_x_635:
[----:B------:R-:W-:Y:S01]  /*0180*/  VOTEU.ANY UP0, P0 ;  /* 0x00000000003f7886 */ /* 0x000fe20000000100 */
[----:B------:R-:W0:Y:S01]  /*0190*/  SHFL.IDX PT, R3, R2, RZ, 0x1f ;  /* 0x00001fff02037589 */ /* 0x000e2200000e0000 */
[----:B------:R-:W-:Y:S01]  /*01a0*/  UMOV UR4, 0x80 ;  /* 0x0000008000047882 */ /* 0x000fe20000000000 */
[----:B------:R-:W-:Y:S01]  /*01b0*/  UMOV UR7, 0x100 ;  /* 0x0000010000077882 */ /* 0x000fe20000000000 */
[----:B------:R-:W-:Y:S01]  /*01c0*/  VOTEU.ANY UP1, P0 ;  /* 0x00000000003f7886 */ /* 0x000fe20000020100 */
[----:B------:R-:W1:Y:S01]  /*01d0*/  @UP0 S2UR UR8, SR_CgaCtaId ;  /* 0x00000000000809c3 */ /* 0x000e620000008800 */
[----:B------:R-:W-:Y:S01]  /*01e0*/  @UP0 UMOV UR6, 0x400 ;  /* 0x0000040000060882 */ /* 0x000fe20000000000 */
[----:B------:R-:W-:-:S04]  /*01f0*/  @UP0 UIADD3 UR4, -UR4, 0x100000, URZ ;  /* 0x0010000004040890 */ /* 0x000fc8000fffe13f */
[----:B------:R-:W-:Y:S02]  /*0200*/  @UP0 USHF.L.U32 UR5, UR4, 0xb, URZ ;  /* 0x0000000b04050899 */ /* 0x000fe4000800063f */
[----:B------:R-:W-:Y:S01]  /*0210*/  @UP0 USHF.L.U32 UR4, UR4, 0x1, URZ ;  /* 0x0000000104040899 */ /* 0x000fe2000800063f */
[----:B0-----:R-:W-:Y:S02]  /*0220*/  ISETP.NE.AND P1, PT, R3, RZ, PT ;  /* 0x000000ff0300720c */ /* 0x001fe40003f25270 */
[----:B------:R-:W-:Y:S01]  /*0230*/  SHF.R.U32.HI R3, RZ, 0x7, R0 ;  /* 0x00000007ff037819 */ /* 0x000fe20000011600 */
[----:B-1----:R-:W-:Y:S02]  /*0240*/  @UP0 ULEA UR8, UR8, UR6, 0x18 ;  /* 0x0000000608080291 */ /* 0x002fe4000f8ec03f */
[----:B------:R-:W-:-:S04]  /*0250*/  @UP0 UIADD3 UR6, -UR7, 0x100000, URZ ;  /* 0x0010000007060890 */ /* 0x000fc8000fffe13f */
[----:B------:R-:W-:Y:S02]  /*0260*/  @UP0 USHF.L.U32 UR7, UR6, 0xb, URZ ;  /* 0x0000000b06070899 */ /* 0x000fe4000800063f */
[----:B------:R-:W-:Y:S01]  /*0270*/  @UP0 USHF.L.U32 UR6, UR6, 0x1, URZ ;  /* 0x0000000106060899 */ /* 0x000fe2000800063f */
[----:B------:R-:W-:Y:S01]  /*0280*/  VOTEU.ANY UP0, P0 ;  /* 0x00000000003f7886 */ /* 0x000fe20000000100 */
[----:B------:R-:W0:Y:S04]  /*0290*/  SHFL.IDX PT, R3, R3, RZ, 0x1f ;  /* 0x00001fff03037589 */ /* 0x000e2800000e0000 */
[----:B------:R-:W1:Y:S02]  /*02a0*/  FENCE.VIEW.ASYNC.S ;  /* 0x00000000000073c6 */ /* 0x000e640000000000 */
[----:B-1----:R1:W2:Y:S04]  /*02b0*/  @UP0 SYNCS.EXCH.64 URZ, [UR8+0x38800], UR4 ;  /* 0x03880004083f05b2 */ /* 0x0022a80008000100 */
[----:B------:R1:W3:Y:S01]  /*02c0*/  @UP1 SYNCS.EXCH.64 URZ, [UR8+0x38820], UR6 ;  /* 0x03882006083f15b2 */ /* 0x0002e20008000100 */
[----:B------:R-:W-:Y:S05]  /*02d0*/  @P1 BRA `(.L_x_637) ;  /* 0x0000000000481947 */ /* 0x000fea0003800000 */
[----:B-1----:R-:W1:Y:S01]  /*02e0*/  S2UR UR5, SR_CgaCtaId ;  /* 0x00000000000579c3 */ /* 0x002e620000008800 */
[----:B------:R-:W-:Y:S01]  /*02f0*/  UMOV UR4, 0x400 ;  /* 0x0000040000047882 */ /* 0x000fe20000000000 */
[----:B------:R-:W-:Y:S01]  /*0300*/  UMOV UR6, 0x1 ;  /* 0x0000000100067882 */ /* 0x000fe20000000000 */
[----:B------:R-:W-:Y:S01]  /*0310*/  UMOV UR7, 0x2 ;  /* 0x0000000200077882 */ /* 0x000fe20000000000 */
[----:B------:R-:W-:Y:S01]  /*0320*/  ELECT P0, URZ, PT ;  /* 0x00000000003f782f */ /* 0x000fe20003800000 */
[----:B-1----:R-:W-:Y:S02]  /*0330*/  ULEA UR8, UR5, UR4, 0x18 ;  /* 0x0000000405087291 */ /* 0x002fe4000f8ec03f */
[----:B------:R-:W-:-:S04]  /*0340*/  UIADD3 UR4, -UR6, 0x100000, URZ ;  /* 0x0010000006047890 */ /* 0x000fc8000fffe13f */
[----:B------:R-:W-:Y:S02]  /*0350*/  USHF.L.U32 UR5, UR4, 0xb, URZ ;  /* 0x0000000b04057899 */ /* 0x000fe4000800063f */
[----:B------:R-:W-:Y:S02]  /*0360*/  USHF.L.U32 UR4, UR4, 0x1, URZ ;  /* 0x0000000104047899 */ /* 0x000fe4000800063f */
[----:B------:R-:W-:-:S04]  /*0370*/  UIADD3 UR6, -UR7, 0x100000, URZ ;  /* 0x0010000007067890 */ /* 0x000fc8000fffe13f */
[----:B------:R-:W-:Y:S02]  /*0380*/  USHF.L.U32 UR7, UR6, 0xb, URZ ;  /* 0x0000000b06077899 */ /* 0x000fe4000800063f */
[----:B------:R-:W-:Y:S01]  /*0390*/  USHF.L.U32 UR6, UR6, 0x1, URZ ;  /* 0x0000000106067899 */ /* 0x000fe2000800063f */
[----:B------:R-:W1:Y:S03]  /*03a0*/  FENCE.VIEW.ASYNC.S ;  /* 0x00000000000073c6 */ /* 0x000e660000000000 */
[----:B-1----:R4:W1:Y:S08]  /*03b0*/  SYNCS.EXCH.64 URZ, [UR8+0x38830], UR4 ;  /* 0x03883004083f75b2 */ /* 0x0028700008000100 */
[----:B------:R4:W0:Y:S01]  /*03c0*/  SYNCS.EXCH.64 URZ, [UR8+0x38840], UR6 ;  /* 0x03884006083f75b2 */ /* 0x0008220008000100 */
[----:B------:R4:W0:Y:S01]  /*03d0*/  SYNCS.EXCH.64 URZ, [UR8+0x38838], UR4 ;  /* 0x03883804083f75b2 */ /* 0x0008220008000100 */
[----:B------:R4:W0:Y:S02]  /*03e0*/  SYNCS.EXCH.64 URZ, [UR8+0x38848], UR6 ;  /* 0x03884806083f75b2 */ /* 0x0008240008000100 */
[----:B----4-:R-:W-:Y:S01]  /*03f0*/  NOP ;  /* 0x0000000000007918 */ /* 0x010fe20000000000 */
.L_x_637:
[----:B------:R-:W4:Y:S01]  /*0400*/  SHFL.IDX PT, R4, R2, RZ, 0x1f ;  /* 0x00001fff02047589 */ /* 0x000f2200000e0000 */
[----:B------:R-:W-:Y:S01]  /*0410*/  NOP ;  /* 0x0000000000007918 */ /* 0x000fe20000000000 */
[----:B----4-:R-:W-:-:S13]  /*0420*/  ISETP.NE.AND P0, PT, R4, RZ, PT ;  /* 0x000000ff0400720c */ /* 0x010fda0003f05270 */
        /* <DEDUP_REMOVED lines=19> */
.L_x_638:
[----:B------:R-:W4:Y:S01]  /*0560*/  SHFL.IDX PT, R4, R2, RZ, 0x1f ;  /* 0x00001fff02047589 */ /* 0x000f2200000e0000 */
[----:B------:R-:W-:Y:S01]  /*0570*/  NOP ;  /* 0x0000000000007918 */ /* 0x000fe20000000000 */
[----:B----4-:R-:W-:-:S13]  /*0580*/  ISETP.NE.AND P0, PT, R4, RZ, PT ;  /* 0x000000ff0400720c */ /* 0x010fda0003f05270 */
[----:B------:R-:W-:Y:S05]  /*0590*/  @P0 BRA `(.L_x_639) ;  /* 0x0000000000380947 */ /* 0x000fea0003800000 */
[----:B-1----:R-:W1:Y:S01]  /*05a0*/  S2UR UR5, SR_CgaCtaId ;  /* 0x00000000000579c3 */ /* 0x002e620000008800 */
[----:B------:R-:W-:Y:S01]  /*05b0*/  UMOV UR4, 0x400 ;  /* 0x0000040000047882 */ /* 0x000fe20000000000 */
[----:B------:R-:W-:Y:S01]  /*05c0*/  UMOV UR7, 0x1 ;  /* 0x0000000100077882 */ /* 0x000fe20000000000 */
[----:B------:R-:W-:Y:S01]  /*05d0*/  ELECT P0, URZ, PT ;  /* 0x00000000003f782f */ /* 0x000fe20003800000 */
[----:B-1----:R-:W-:Y:S02]  /*05e0*/  ULEA UR6, UR5, UR4, 0x18 ;  /* 0x0000000405067291 */ /* 0x002fe4000f8ec03f */
[----:B------:R-:W-:-:S04]  /*05f0*/  UIADD3 UR4, -UR7, 0x100000, URZ ;  /* 0x0010000007047890 */ /* 0x000fc8000fffe13f */
[----:B------:R-:W-:Y:S02]  /*0600*/  USHF.L.U32 UR5, UR4, 0xb, URZ ;  /* 0x0000000b04057899 */ /* 0x000fe4000800063f */
[----:B------:R-:W-:Y:S01]  /*0610*/  USHF.L.U32 UR4, UR4, 0x1, URZ ;  /* 0x0000000104047899 */ /* 0x000fe2000800063f */
[----:B------:R-:W1:Y:S11]  /*0620*/  FENCE.VIEW.ASYNC.S ;  /* 0x00000000000073c6 */ /* 0x000e760000000000 */
[----:B-1----:R4:W1:Y:S01]  /*0630*/  SYNCS.EXCH.64 URZ, [UR6+0x38870], UR4 ;  /* 0x03887004063f75b2 */ /* 0x0028620008000100 */
[----:B------:R4:W0:Y:S01]  /*0640*/  SYNCS.EXCH.64 URZ, [UR6+0x38880], UR4 ;  /* 0x03888004063f75b2 */ /* 0x0008220008000100 */
[----:B------:R4:W0:Y:S01]  /*0650*/  SYNCS.EXCH.64 URZ, [UR6+0x38878], UR4 ;  /* 0x03887804063f75b2 */ /* 0x0008220008000100 */
[----:B------:R4:W0:Y:S02]  /*0660*/  SYNCS.EXCH.64 URZ, [UR6+0x38888], UR4 ;  /* 0x03888804063f75b2 */ /* 0x0008240008000100 */
[----:B----4-:R-:W-:Y:S01]  /*0670*/  NOP ;  /* 0x0000000000007918 */ /* 0x010fe20000000000 */
.L_x_639:
        /* <DEDUP_REMOVED lines=22> */
.L_x_640:
        /* <DEDUP_REMOVED lines=22> */
.L_x_641:
[----:B0-----:R-:W-:Y:S01]  /*0940*/  ISETP.NE.AND P0, PT, R3, RZ, PT ;  /* 0x000000ff0300720c */ /* 0x001fe20003f05270 */
[----:B------:R-:W-:Y:S01]  /*0950*/  IMAD.MOV.U32 R3, RZ, RZ, 0x1 ;  /* 0x00000001ff037424 */ /* 0x000fe200078e00ff */
[----:B------:R-:W-:Y:S01]  /*0960*/  NOP ;  /* 0x0000000000007918 */ /* 0x000fe20000000000 */
[----:B------:R-:W-:Y:S03]  /*0970*/  BSSY B9, `(.L_x_642) ;  /* 0x0002807000097945 */ /* 0x000fe60003800000 */
[----:B------:R-:W-:-:S05]  /*0980*/  SEL R3, R3, 0x2, !P0 ;  /* 0x0000000203037807 */ /* 0x000fca0004000000 */
[----:B------:R0:W-:Y:S01]  /*0990*/  STL [R1+0x6c], R3 ;  /* 0x00006c0301007387 */ /* 0x0001e20000100800 */
[----:B-123--:R-:W-:Y:S06]  /*09a0*/  BAR.SYNC.DEFER_BLOCKING 0x0 ;  /* 0x0000000000007b1d */ /* 0x00efec0000010000 */
[----:B------:R-:W-:Y:S05]  /*09b0*/  @!P0 BRA `(.L_x_643) ;  /* 0x000001f400b48947 */ /* 0x000fea0003800000 */
.L_x_644:
        /* <DEDUP_REMOVED lines=8> */
[----:B-1----:R-:W-:-:S06]  /*0a40*/  ULEA UR4, UR5, UR4, 0x18 ;  /* 0x0000000405047291 */ /* 0x002fcc000f8ec03f */
[----:B------:R-:W-:Y:S01]  /*0a50*/  MOV R18, UR4 ;  /* 0x0000000400127c02 */ /* 0x000fe20008000f00 */
[----:B------:R-:W-:-:S04]  /*0a60*/  ULDC UR4, c[0x0][0xc3c] ;  /* 0x00030f0000047ab9 */ /* 0x000fc80000000800 */
[----:B------:R-:W1:Y:S01]  /*0a70*/  LDS.128 R120, [R18+0x388d0] ;  /* 0x0388d00012787984 */ /* 0x000e620000000c00 */
[----:B------:R-:W-:Y:S06]  /*0a80*/  BAR.ARV 0x4, 0x180 ;  /* 0x0106000000007b1d */ /* 0x000fec0000002000 */
[----:B-1----:R-:W-:-:S13]  /*0a90*/  ISETP.GE.AND P0, PT, R123, UR4, PT ;  /* 0x000000047b007c0c */ /* 0x002fda000bf06270 */
[----:B------:R-:W-:Y:S05]  /*0aa0*/  @P0 BRA `(.L_x_645) ;  /* 0x0000027c00cc0947 */ /* 0x000fea0003800000 */
[----:B------:R-:W-:Y:S01]  /*0ab0*/  VIADD R12, R0, 0xffffff80 ;  /* 0xffffff80000c7836 */ /* 0x000fe20000000000 */
[----:B------:R-:W-:-:S04]  /*0ac0*/  MOV R10, 0xfffffffe ;  /* 0xfffffffe000a7802 */ /* 0x000fc80000000f00 */
[----:B------:R-:W-:-:S04]  /*0ad0*/  SHF.R.S32.HI R0, RZ, 0x1f, R12 ;  /* 0x0000001fff007819 */ /* 0x000fc8000001140c */
[CC--:B0-----:R-:W-:Y:S02]  /*0ae0*/  LEA.HI R3, R0.reuse, R12.reuse, RZ, 0x4 ;  /* 0x0000000c00037211 */ /* 0x0c1fe400078f20ff */
[CC--:B------:R-:W-:Y:S02]  /*0af0*/  LEA.HI R4, R0.reuse, R12.reuse, RZ, 0x5 ;  /* 0x0000000c00047211 */ /* 0x0c0fe400078f28ff */
[----:B------:R-:W-:Y:S02]  /*0b00*/  LEA.HI R2, R0, R12, RZ, 0x7 ;  /* 0x0000000c00027211 */ /* 0x000fe400078f38ff */
[----:B------:R-:W-:Y:S01]  /*0b10*/  SHF.R.S32.HI R6, RZ, 0x4, R3 ;  /* 0x00000004ff067819 */ /* 0x000fe20000011403 */
[----:B------:R-:W-:Y:S01]  /*0b20*/  IMAD.SHL.U32 R5, R4, 0x20, RZ ;  /* 0x0000002004057824 */ /* 0x000fe200078e00ff */
[----:B------:R-:W-:Y:S02]  /*0b30*/  LOP3.LUT R7, R2, 0xffffff80, RZ, 0xc0, !PT ;  /* 0xffffff8002077812 */ /* 0x000fe400078ec0ff */
[----:B------:R-:W-:-:S02]  /*0b40*/  LOP3.LUT R4, R3, 0x3fffff0, RZ, 0xc0, !PT ;  /* 0x03fffff003047812 */ /* 0x000fc400078ec0ff */
[----:B------:R-:W-:Y:S02]  /*0b50*/  LEA.HI R3, R3, R6, RZ, 0x1 ;  /* 0x0000000603037211 */ /* 0x000fe400078f08ff */
[C---:B------:R-:W-:Y:S01]  /*0b60*/  IADD3 R13, R12.reuse, -R7, RZ ;  /* 0x800000070c0d7210 */ /* 0x040fe20007ffe0ff */
[----:B------:R-:W-:Y:S01]  /*0b70*/  IMAD.IADD R4, R12, 0x1, -R4 ;  /* 0x000000010c047824 */ /* 0x000fe200078e0a04 */
[----:B------:R-:W-:Y:S02]  /*0b80*/  LOP3.LUT R5, R5, 0xfffffc00, RZ, 0xc0, !PT ;  /* 0xfffffc0005057812 */ /* 0x000fe400078ec0ff */
[----:B------:R-:W-:Y:S02]  /*0b90*/  LOP3.LUT R3, R3, 0x1ffffffe, RZ, 0xc0, !PT ;  /* 0x1ffffffe03037812 */ /* 0x000fe400078ec0ff */
[----:B------:R-:W-:Y:S01]  /*0ba0*/  SHF.R.S32.HI R7, RZ, 0x1f, R13 ;  /* 0x0000001fff077819 */ /* 0x000fe2000001140d */
[----:B------:R-:W-:Y:S01]  /*0bb0*/  IMAD R4, R4, 0x40, R5 ;  /* 0x0000004004047824 */ /* 0x000fe200078e0205 */
[----:B------:R-:W-:Y:S01]  /*0bc0*/  LEA.HI R8, R0, R12, RZ, 0x2 ;  /* 0x0000000c00087211 */ /* 0x000fe200078f10ff */
[----:B------:R-:W-:Y:S01]  /*0bd0*/  IMAD.IADD R3, R6, 0x1, -R3 ;  /* 0x0000000106037824 */ /* 0x000fe200078e0a03 */
[----:B------:R-:W-:-:S02]  /*0be0*/  LEA.HI R5, R7, R13, RZ, 0x2 ;  /* 0x0000000d07057211 */ /* 0x000fc400078f10ff */
[----:B------:R-:W-:Y:S01]  /*0bf0*/  SHF.R.S32.HI R11, RZ, 0x7, R2 ;  /* 0x00000007ff0b7819 */ /* 0x000fe20000011402 */
[----:B------:R-:W-:Y:S01]  /*0c00*/  IMAD R9, R3, 0x8, R4 ;  /* 0x0000000803097824 */ /* 0x000fe200078e0204 */
[--C-:B------:R-:W-:Y:S02]  /*0c10*/  SHF.R.S32.HI R3, RZ, 0x2, R5.reuse ;  /* 0x00000002ff037819 */ /* 0x100fe40000011405 */
[----:B------:R-:W-:Y:S02]  /*0c20*/  SHF.R.S32.HI R4, RZ, 0x1f, R5 ;  /* 0x0000001fff047819 */ /* 0x000fe40000011405 */
[----:B------:R-:W-:Y:S01]  /*0c30*/  LOP3.LUT R8, R8, 0xfffffffc, RZ, 0xc0, !PT ;  /* 0xfffffffc08087812 */ /* 0x000fe200078ec0ff */
[----:B------:R0:W-:Y:S01]  /*0c40*/  STL [R1+0x8c], R9 ;  /* 0x00008c0901007387 */ /* 0x0001e20000100800 */
[----:B------:R-:W-:Y:S02]  /*0c50*/  LEA.HI R4, R4, R3, RZ, 0x3 ;  /* 0x0000000304047211 */ /* 0x000fe400078f18ff */
[----:B------:R-:W-:-:S02]  /*0c60*/  LEA.HI R7, R7, R13, RZ, 0x5 ;  /* 0x0000000d07077211 */ /* 0x000fc400078f28ff */
[----:B------:R-:W-:Y:S02]  /*0c70*/  LOP3.LUT R4, R4, 0xfffffff8, RZ, 0xc0, !PT ;  /* 0xfffffff804047812 */ /* 0x000fe400078ec0ff */
[----:B------:R-:W-:Y:S02]  /*0c80*/  LEA.HI R2, R2, R11, RZ, 0x1 ;  /* 0x0000000b02027211 */ /* 0x000fe400078f08ff */
[----:B------:R-:W-:Y:S02]  /*0c90*/  IADD3 R8, R12, -R8, RZ ;  /* 0x800000080c087210 */ /* 0x000fe40007ffe0ff */
[----:B0-----:R-:W-:Y:S02]  /*0ca0*/  LOP3.LUT R9, R5, 0x7ffffffc, RZ, 0xc0, !PT ;  /* 0x7ffffffc05097812 */ /* 0x001fe400078ec0ff */
[----:B------:R-:W-:Y:S02]  /*0cb0*/  IADD3 R4, R3, -R4, RZ ;  /* 0x8000000403047210 */ /* 0x000fe40007ffe0ff */
[----:B------:R-:W-:Y:S01]  /*0cc0*/  SHF.R.S32.HI R7, RZ, 0x5, R7 ;  /* 0x00000005ff077819 */ /* 0x000fe20000011407 */
[----:B------:R-:W-:Y:S01]  /*0cd0*/  IMAD.IADD R9, R13, 0x1, -R9 ;  /* 0x000000010d097824 */ /* 0x000fe200078e0a09 */
[----:B------:R-:W-:-:S02]  /*0ce0*/  LOP3.LUT R2, R2, 0x3fffffe, RZ, 0xc0, !PT ;  /* 0x03fffffe02027812 */ /* 0x000fc400078ec0ff */
[----:B------:R-:W-:Y:S01]  /*0cf0*/  LEA.HI R6, R8, R8, RZ, 0x1 ;  /* 0x0000000808067211 */ /* 0x000fe200078f08ff */
[----:B------:R-:W-:Y:S01]  /*0d00*/  IMAD R7, R7, 0x10, R4 ;  /* 0x0000001007077824 */ /* 0x000fe200078e0204 */
[----:B------:R-:W-:Y:S01]  /*0d10*/  LEA.HI R3, R0, R12, RZ, 0x6 ;  /* 0x0000000c00037211 */ /* 0x000fe200078f30ff */
[----:B------:R-:W-:Y:S01]  /*0d20*/  IMAD.IADD R2, R11, 0x1, -R2 ;  /* 0x000000010b027824 */ /* 0x000fe200078e0a02 */
[----:B------:R-:W-:Y:S01]  /*0d30*/  LOP3.LUT R5, R6, 0x1ffffffe, RZ, 0xc0, !PT ;  /* 0x1ffffffe06057812 */ /* 0x000fe200078ec0ff */
[----:B------:R-:W-:Y:S01]  /*0d40*/  IMAD R6, R9, R10, 0x50 ;  /* 0x0000005009067424 */ /* 0x000fe200078e020a */
[----:B------:R-:W-:Y:S01]  /*0d50*/  LEA.HI R0, R0, R12, RZ, 0x3 ;  /* 0x0000000c00007211 */ /* 0x000fe200078f18ff */
[----:B------:R-:W-:Y:S01]  /*0d60*/  IMAD R11, R2, 0x40, R7 ;  /* 0x00000040020b7824 */ /* 0x000fe200078e0207 */
[----:B------:R-:W-:Y:S01]  /*0d70*/  SHF.L.U32 R3, R3, 0x3, RZ ;  /* 0x0000000303037819 */ /* 0x000fe200000006ff */
[----:B------:R-:W-:Y:S01]  /*0d80*/  IMAD.IADD R5, R8, 0x1, -R5 ;  /* 0x0000000108057824 */ /* 0x000fe200078e0a05 */
[----:B------:R0:W-:Y:S01]  /*0d90*/  STL [R1+0x84], R6 ;  /* 0x0000840601007387 */ /* 0x0001e20000100800 */
[----:B------:R-:W-:-:S02]  /*0da0*/  LOP3.LUT R233, R0, 0xfffffff8, RZ, 0xc0, !PT ;  /* 0xfffffff800e97812 */ /* 0x000fc400078ec0ff */
[----:B------:R-:W-:Y:S01]  /*0db0*/  SHF.R.S32.HI R212, RZ, 0x3, R0 ;  /* 0x00000003ffd47819 */ /* 0x000fe20000011400 */
[----:B------:R-:W-:Y:S01]  /*0dc0*/  STL [R1+0x80], R11 ;  /* 0x0000800b01007387 */ /* 0x000fe20000100800 */
[----:B------:R-:W-:Y:S01]  /*0dd0*/  LOP3.LUT R228, R3, 0xfffffe00, RZ, 0xc0, !PT ;  /* 0xfffffe0003e47812 */ /* 0x000fe200078ec0ff */
[----:B------:R-:W-:Y:S01]  /*0de0*/  IMAD.IADD R233, R12, 0x1, -R233 ;  /* 0x000000010ce97824 */ /* 0x000fe200078e0ae9 */
[C---:B------:R-:W-:Y:S01]  /*0df0*/  IADD3 R7, R212.reuse, 0x60, RZ ;  /* 0x00000060d4077810 */ /* 0x040fe20007ffe0ff */
[----:B------:R-:W2:Y:S01]  /*0e00*/  LDL.LU R10, [R1+0x6c] ;  /* 0x00006c00010a7983 */ /* 0x000ea20000300800 */
[C---:B------:R-:W-:Y:S01]  /*0e10*/  VIADD R8, R212.reuse, 0x20 ;  /* 0x00000020d4087836 */ /* 0x040fe20000000000 */
[C---:B------:R-:W-:Y:S01]  /*0e20*/  SHF.L.U32 R16, R212.reuse, 0x6, RZ ;  /* 0x00000006d4107819 */ /* 0x040fe200000006ff */
[----:B------:R-:W-:Y:S01]  /*0e30*/  IMAD.SHL.U32 R22, R233, 0x4, RZ ;  /* 0x00000004e9167824 */ /* 0x000fe200078e00ff */
[----:B0-----:R-:W-:Y:S01]  /*0e40*/  SHF.R.S32.HI R6, RZ, 0x1f, R7 ;  /* 0x0000001fff067819 */ /* 0x001fe20000011407 */
[----:B------:R-:W-:Y:S01]  /*0e50*/  VIADD R237, R212, 0x40 ;  /* 0x00000040d4ed7836 */ /* 0x000fe20000000000 */
[----:B------:R-:W-:Y:S01]  /*0e60*/  SHF.R.S32.HI R0, RZ, 0x1f, R8 ;  /* 0x0000001fff007819 */ /* 0x000fe20000011408 */
[----:B------:R-:W-:Y:S01]  /*0e70*/  VIADD R214, R22, 0x40 ;  /* 0x0000004016d67836 */ /* 0x000fe20000000000 */
[----:B------:R-:W-:Y:S01]  /*0e80*/  LEA.HI R6, R6, R7, RZ, 0x3 ;  /* 0x0000000706067211 */ /* 0x000fe200078f18ff */
[----:B------:R-:W-:Y:S01]  /*0e90*/  IMAD.SHL.U32 R4, R7, 0x40, RZ ;  /* 0x0000004007047824 */ /* 0x000fe200078e00ff */
[----:B------:R-:W-:Y:S01]  /*0ea0*/  SHF.R.S32.HI R2, RZ, 0x1f, R237 ;  /* 0x0000001fff027819 */ /* 0x000fe200000114ed */
[----:B------:R-:W-:Y:S01]  /*0eb0*/  IMAD.IADD R213, R22, 0x1, R214 ;  /* 0x0000000116d57824 */ /* 0x000fe200078e02d6 */
[----:B------:R-:W-:Y:S01]  /*0ec0*/  LEA.HI R0, R0, R8, RZ, 0x3 ;  /* 0x0000000800007211 */ /* 0x000fe200078f18ff */
[----:B------:R-:W-:Y:S01]  /*0ed0*/  IMAD.SHL.U32 R223, R8, 0x40, RZ ;  /* 0x0000004008df7824 */ /* 0x000fe200078e00ff */
[----:B------:R-:W-:-:S02]  /*0ee0*/  LEA.HI R2, R2, R237, RZ, 0x3 ;  /* 0x000000ed02027211 */ /* 0x000fc400078f18ff */
[----:B------:R-:W-:Y:S02]  /*0ef0*/  LOP3.LUT R15, R4, 0x1c0, RZ, 0xc0, !PT ;  /* 0x000001c0040f7812 */ /* 0x000fe400078ec0ff */
[----:B------:R-:W-:Y:S02]  /*0f00*/  SHF.L.U32 R0, R0, 0x6, RZ ;  /* 0x0000000600007819 */ /* 0x000fe400000006ff */
[----:B------:R-:W-:Y:S01]  /*0f10*/  SHF.R.S32.HI R4, RZ, 0x1f, R213 ;  /* 0x0000001fff047819 */ /* 0x000fe200000114d5 */
[----:B------:R-:W-:Y:S01]  /*0f20*/  IMAD.SHL.U32 R2, R2, 0x40, RZ ;  /* 0x0000004002027824 */ /* 0x000fe200078e00ff */
[----:B------:R-:W-:Y:S02]  /*0f30*/  LOP3.LUT R225, R0, 0xfffffe00, RZ, 0xc0, !PT ;  /* 0xfffffe0000e17812 */ /* 0x000fe400078ec0ff */
[----:B------:R-:W-:Y:S02]  /*0f40*/  LEA.HI R0, R4, R213, RZ, 0x6 ;  /* 0x000000d504007211 */ /* 0x000fe400078f30ff */
[----:B------:R-:W-:-:S02]  /*0f50*/  SHF.L.U32 R224, R237, 0x6, RZ ;  /* 0x00000006ede07819 */ /* 0x000fc400000006ff */
[----:B------:R-:W-:Y:S02]  /*0f60*/  LEA.HI R4, R4, R213, RZ, 0x3 ;  /* 0x000000d504047211 */ /* 0x000fe400078f18ff */
[----:B------:R-:W-:Y:S02]  /*0f70*/  SHF.L.U32 R6, R6, 0x6, RZ ;  /* 0x0000000606067819 */ /* 0x000fe400000006ff */
[----:B------:R-:W-:Y:S02]  /*0f80*/  LOP3.LUT R223, R223, 0x1c0, RZ, 0xc0, !PT ;  /* 0x000001c0dfdf7812 */ /* 0x000fe400078ec0ff */
[----:B------:R-:W-:Y:S01]  /*0f90*/  LOP3.LUT R227, R2, 0xfffffe00, RZ, 0xc0, !PT ;  /* 0xfffffe0002e37812 */ /* 0x000fe200078ec0ff */
[----:B------:R-:W-:Y:S01]  /*0fa0*/  IMAD.SHL.U32 R2, R0, 0x80, RZ ;  /* 0x0000008000027824 */ /* 0x000fe200078e00ff */
[----:B------:R-:W-:Y:S02]  /*0fb0*/  LOP3.LUT R224, R224, 0x1c0, RZ, 0xc0, !PT ;  /* 0x000001c0e0e07812 */ /* 0x000fe400078ec0ff */
[----:B------:R-:W-:-:S02]  /*0fc0*/  LOP3.LUT R3, R16, 0x1c0, RZ, 0xc0, !PT ;  /* 0x000001c010037812 */ /* 0x000fc400078ec0ff */
[----:B------:R-:W-:Y:S02]  /*0fd0*/  LOP3.LUT R0, R4, 0x38, RZ, 0xc0, !PT ;  /* 0x0000003804007812 */ /* 0x000fe400078ec0ff */
[----:B------:R-:W-:Y:S02]  /*0fe0*/  LOP3.LUT R12, R6, 0xfffffe00, RZ, 0xc0, !PT ;  /* 0xfffffe00060c7812 */ /* 0x000fe400078ec0ff */
[----:B------:R-:W-:Y:S02]  /*0ff0*/  SHF.R.U32.HI R8, RZ, 0x3, R223 ;  /* 0x00000003ff087819 */ /* 0x000fe400000116df */
[----:B------:R-:W-:Y:S02]  /*1000*/  LOP3.LUT R6, R223, 0x38, R4, 0xf8, !PT ;  /* 0x00000038df067812 */ /* 0x000fe400078ef804 */
[----:B------:R-:W-:Y:S02]  /*1010*/  SHF.R.U32.HI R14, RZ, 0x3, R224 ;  /* 0x00000003ff0e7819 */ /* 0x000fe400000116e0 */
[----:B------:R-:W-:-:S02]  /*1020*/  LOP3.LUT R7, R224, 0x38, R4, 0xf8, !PT ;  /* 0x00000038e0077812 */ /* 0x000fc400078ef804 */
[----:B------:R-:W-:Y:S02]  /*1030*/  SHF.R.U32.HI R229, RZ, 0x3, R3 ;  /* 0x00000003ffe57819 */ /* 0x000fe40000011603 */
[----:B------:R-:W-:Y:S02]  /*1040*/  LOP3.LUT R0, R0, 0x1c0, R16, 0xf8, !PT ;  /* 0x000001c000007812 */ /* 0x000fe400078ef810 */
[----:B------:R-:W-:Y:S02]  /*1050*/  SHF.R.U32.HI R13, RZ, 0x3, R15 ;  /* 0x00000003ff0d7819 */ /* 0x000fe4000001160f */
[----:B------:R-:W-:Y:S02]  /*1060*/  LOP3.LUT R9, R15, 0x38, R4, 0xf8, !PT ;  /* 0x000000380f097812 */ /* 0x000fe400078ef804 */
[----:B------:R-:W-:Y:S02]  /*1070*/  LOP3.LUT R6, R6, R8, RZ, 0x3c, !PT ;  /* 0x0000000806067212 */ /* 0x000fe400078e3cff */
[----:B------:R-:W-:-:S02]  /*1080*/  SHF.L.U32 R16, R233, 0x3, RZ ;  /* 0x00000003e9107819 */ /* 0x000fc400000006ff */
[----:B------:R-:W-:Y:S02]  /*1090*/  LOP3.LUT R8, R7, R14, RZ, 0x3c, !PT ;  /* 0x0000000e07087212 */ /* 0x000fe400078e3cff */
[----:B------:R-:W-:Y:S02]  /*10a0*/  LOP3.LUT R7, R0, R229, RZ, 0x3c, !PT ;  /* 0x000000e500077212 */ /* 0x000fe400078e3cff */
[----:B------:R-:W-:Y:S02]  /*10b0*/  LOP3.LUT R2, R2, 0xffffe000, RZ, 0xc0, !PT ;  /* 0xffffe00002027812 */ /* 0x000fe400078ec0ff */
[----:B------:R-:W-:Y:S02]  /*10c0*/  LOP3.LUT R9, R9, R13, RZ, 0x3c, !PT ;  /* 0x0000000d09097212 */ /* 0x000fe400078e3cff */
[----:B------:R-:W-:Y:S02]  /*10d0*/  SHF.R.S32.HI R0, RZ, 0x1f, R212 ;  /* 0x0000001fff007819 */ /* 0x000fe400000114d4 */
[----:B------:R-:W-:-:S02]  /*10e0*/  LOP3.LUT R0, R224, 0x38, R16, 0xf8, !PT ;  /* 0x00000038e0007812 */ /* 0x000fc400078ef810 */
[-C--:B------:R-:W-:Y:S02]  /*10f0*/  IADD3 R6, R6, R2.reuse, R225 ;  /* 0x0000000206067210 */ /* 0x080fe40007ffe0e1 */
[-C--:B------:R-:W-:Y:S02]  /*1100*/  IADD3 R8, R8, R2.reuse, R227 ;  /* 0x0000000208087210 */ /* 0x080fe40007ffe0e3 */
[-C--:B------:R-:W-:Y:S02]  /*1110*/  IADD3 R9, R9, R2.reuse, R12 ;  /* 0x0000000209097210 */ /* 0x080fe40007ffe00c */
[----:B------:R-:W-:Y:S02]  /*1120*/  IADD3 R7, R7, R2, R228 ;  /* 0x0000000207077210 */ /* 0x000fe40007ffe0e4 */
[----:B------:R-:W-:Y:S02]  /*1130*/  LOP3.LUT R2, R15, 0x38, R16, 0xf8, !PT ;  /* 0x000000380f027812 */ /* 0x000fe400078ef810 */
[----:B------:R-:W-:-:S02]  /*1140*/  LOP3.LUT R0, R227, R0, R14, 0xf6, !PT ;  /* 0x00000000e3007212 */ /* 0x000fc400078ef60e */
[----:B------:R-:W-:Y:S01]  /*1150*/  LOP3.LUT R2, R12, R2, R13, 0xf6, !PT ;  /* 0x000000020c027212 */ /* 0x000fe200078ef60d */
[----:B------:R-:W-:Y:S01]  /*1160*/  STL [R1+0x64], R12 ;  /* 0x0000640c01007387 */ /* 0x000fe20000100800 */
[--C-:B------:R-:W-:Y:S01]  /*1170*/  LOP3.LUT R230, R3, 0x38, R16.reuse, 0xf8, !PT ;  /* 0x0000003803e67812 */ /* 0x100fe200078ef810 */
[----:B------:R-:W-:Y:S01]  /*1180*/  IMAD.MOV.U32 R19, RZ, RZ, RZ ;  /* 0x000000ffff137224 */ /* 0x000fe200078e00ff */
[----:B------:R-:W-:Y:S01]  /*1190*/  MOV R235, RZ ;  /* 0x000000ff00eb7202 */ /* 0x000fe20000000f00 */
[----:B------:R-:W-:Y:S01]  /*11a0*/  IMAD.MOV.U32 R217, RZ, RZ, RZ ;  /* 0x000000ffffd97224 */ /* 0x000fe200078e00ff */
[----:B------:R-:W-:Y:S01]  /*11b0*/  SHF.R.S32.HI R17, RZ, 0x1f, R16 ;  /* 0x0000001fff117819 */ /* 0x000fe20000011410 */
[----:B------:R-:W-:Y:S01]  /*11c0*/  IMAD.MOV.U32 R222, RZ, RZ, RZ ;  /* 0x000000ffffde7224 */ /* 0x000fe200078e00ff */
[----:B------:R-:W-:Y:S01]  /*11d0*/  IADD3 R215, R22, 0x20, RZ ;  /* 0x0000002016d77810 */ /* 0x000fe20007ffe0ff */
[----:B------:R-:W-:Y:S01]  /*11e0*/  IMAD.MOV.U32 R221, RZ, RZ, RZ ;  /* 0x000000ffffdd7224 */ /* 0x000fe200078e00ff */
[----:B------:R-:W-:Y:S01]  /*11f0*/  IADD3 R219, R16, 0xc0, RZ ;  /* 0x000000c010db7810 */ /* 0x000fe20007ffe0ff */
[----:B------:R-:W-:Y:S01]  /*1200*/  VIADD R216, R22, 0x60 ;  /* 0x0000006016d87836 */ /* 0x000fe20000000000 */
[----:B------:R-:W-:Y:S01]  /*1210*/  LOP3.LUT R230, R228, R230, R229, 0xf6, !PT ;  /* 0x000000e6e4e67212 */ /* 0x000fe200078ef6e5 */
[----:B------:R-:W-:Y:S01]  /*1220*/  VIADD R218, R16, 0x80 ;  /* 0x0000008010da7836 */ /* 0x000fe20000000000 */
[----:B------:R-:W-:-:S02]  /*1230*/  SHF.R.S32.HI R234, RZ, 0x3, R4 ;  /* 0x00000003ffea7819 */ /* 0x000fc40000011404 */
[----:B--2---:R-:W-:Y:S01]  /*1240*/  LOP3.LUT R220, R10, 0x1, RZ, 0xfc, !PT ;  /* 0x000000010adc7812 */ /* 0x004fe200078efcff */
[----:B------:R-:W-:-:S04]  /*1250*/  VIADD R10, R18, 0x14400 ;  /* 0x00014400120a7836 */ /* 0x000fc80000000000 */
[--C-:B------:R-:W-:Y:S01]  /*1260*/  IMAD R0, R0, 0x2, R10.reuse ;  /* 0x0000000200007824 */ /* 0x100fe200078e020a */
[----:B------:R-:W-:Y:S01]  /*1270*/  STL [R1+0x60], R10 ;  /* 0x0000600a01007387 */ /* 0x000fe20000100800 */
[--C-:B------:R-:W-:Y:S01]  /*1280*/  IMAD R3, R2, 0x2, R10.reuse ;  /* 0x0000000202037824 */ /* 0x100fe200078e020a */
[----:B------:R-:W-:Y:S02]  /*1290*/  LEA R2, R5, R11, 0x3 ;  /* 0x0000000b05027211 */ /* 0x000fe400078e18ff */
[----:B------:R0:W-:Y:S04]  /*12a0*/  STL [R1+0x74], R0 ;  /* 0x0000740001007387 */ /* 0x0001e80000100800 */
[----:B------:R1:W-:Y:S01]  /*12b0*/  STL [R1+0x6c], R3 ;  /* 0x00006c0301007387 */ /* 0x0003e20000100800 */
[----:B0-----:R-:W-:-:S03]  /*12c0*/  IMAD R0, R6, 0x2, R10 ;  /* 0x0000000206007824 */ /* 0x001fc600078e020a */
[----:B------:R0:W-:Y:S01]  /*12d0*/  STL [R1+0x88], R2 ;  /* 0x0000880201007387 */ /* 0x0001e20000100800 */
[----:B-1----:R-:W-:-:S03]  /*12e0*/  IMAD R3, R8, 0x2, R10 ;  /* 0x0000000208037824 */ /* 0x002fc600078e020a */
[----:B------:R1:W-:Y:S01]  /*12f0*/  STL [R1+0x78], R0 ;  /* 0x0000780001007387 */ /* 0x0003e20000100800 */
[----:B0-----:R-:W-:Y:S01]  /*1300*/  LEA R2, R9, R10, 0x1 ;  /* 0x0000000a09027211 */ /* 0x001fe200078e08ff */
[----:B-1----:R-:W-:Y:S02]  /*1310*/  IMAD R0, R7, 0x2, R10 ;  /* 0x0000000207007824 */ /* 0x002fe400078e020a */
[----:B------:R0:W-:Y:S04]  /*1320*/  STL [R1+0x70], R3 ;  /* 0x0000700301007387 */ /* 0x0001e80000100800 */
[----:B------:R0:W-:Y:S04]  /*1330*/  STL [R1+0x7c], R0 ;  /* 0x00007c0001007387 */ /* 0x0001e80000100800 */
[----:B------:R0:W-:Y:S02]  /*1340*/  STL [R1+0x68], R2 ;  /* 0x0000680201007387 */ /* 0x0001e40000100800 */
.L_x_870:
[----:B0---4-:R-:W0:Y:S01]  /*1350*/  LDC.64 R2, c[0x0][0xc88] ;  /* 0x00032200ff027b82 */ /* 0x011e220000000a00 */
[----:B------:R-:W-:Y:S01]  /*1360*/  ULDC.64 UR10, c[0x0][0x208] ;  /* 0x00008200000a7ab9 */ /* 0x000fe20000000a00 */
[----:B------:R-:W-:Y:S01]  /*1370*/  ULDC.64 UR4, c[0x0][0xa28] ;  /* 0x00028a0000047ab9 */ /* 0x000fe20000000a00 */
[----:B------:R-:W-:Y:S01]  /*1380*/  ULDC.64 UR8, c[0x0][0xa18] ;  /* 0x0002860000087ab9 */ /* 0x000fe20000000a00 */
[----:B------:R-:W-:Y:S01]  /*1390*/  ULDC.64 UR6, c[0x0][0xa08] ;  /* 0x0002820000067ab9 */ /* 0x000fe20000000a00 */
[----:B0-----:R-:W-:-:S05]  /*13a0*/  IMAD.WIDE R2, R123, 0x4, R2 ;  /* 0x000000047b027825 */ /* 0x001fca00078e0202 */
[----:B--2---:R-:W2:Y:S01]  /*13b0*/  LDG.E R231, desc[UR10][R2.64] ;  /* 0x0000000a02e77981 */ /* 0x004ea2000c1e1900 */
[----:B------:R-:W-:Y:S01]  /*13c0*/  ISETP.NE.U32.AND P2, PT, RZ, UR4, PT ;  /* 0x00000004ff007c0c */ /* 0x000fe2000bf45070 */
[----:B------:R-:W-:Y:S01]  /*13d0*/  IMAD.MOV.U32 R27, RZ, RZ, RZ ;  /* 0x000000ffff1b7224 */ /* 0x000fe200078e00ff */
[----:B------:R-:W-:Y:S02]  /*13e0*/  ISETP.NE.U32.AND P1, PT, RZ, UR8, PT ;  /* 0x00000008ff007c0c */ /* 0x000fe4000bf25070 */
[----:B------:R-:W-:Y:S02]  /*13f0*/  ISETP.NE.AND.EX P2, PT, RZ, UR5, PT, P2 ;  /* 0x00000005ff007c0c */ /* 0x000fe4000bf45320 */
[----:B------:R-:W-:Y:S02]  /*1400*/  ISETP.NE.AND.EX P1, PT, RZ, UR9, PT, P1 ;  /* 0x00000009ff007c0c */ /* 0x000fe4000bf25310 */
[----:B---3--:R-:W-:Y:S02]  /*1410*/  MOV R9, RZ ;  /* 0x000000ff00097202 */ /* 0x008fe40000000f00 */
[----:B------:R-:W-:-:S04]  /*1420*/  ISETP.NE.U32.AND P0, PT, RZ, UR6, PT ;  /* 0x00000006ff007c0c */ /* 0x000fc8000bf05070 */
[----:B------:R-:W-:Y:S01]  /*1430*/  ISETP.NE.AND.EX P0, PT, RZ, UR7, PT, P0 ;  /* 0x00000007ff007c0c */ /* 0x000fe2000bf05300 */
[----:B------:R-:W-:Y:S01]  /*1440*/  IMAD.MOV.U32 R232, RZ, RZ, R122 ;  /* 0x000000ffffe87224 */ /* 0x000fe200078e007a */
[----:B------:R-:W-:Y:S02]  /*1450*/  MOV R236, R121 ;  /* 0x0000007900ec7202 */ /* 0x000fe40000000f00 */
[----:B--2---:R-:W-:Y:S01]  /*1460*/  SHF.R.S32.HI R0, RZ, 0x1f, R231 ;  /* 0x0000001fff007819 */ /* 0x004fe200000114e7 */
[C---:B------:R-:W-:Y:S01]  /*1470*/  IMAD.SHL.U32 R28, R231.reuse, 0x4, RZ ;  /* 0x00000004e71c7824 */ /* 0x040fe200078e00ff */
[C---:B------:R-:W-:Y:S01]  /*1480*/  @P2 LEA R2, P3, R231.reuse, UR4, 0x2 ;  /* 0x00000004e7022c11 */ /* 0x040fe2000f8610ff */
[----:B------:R-:W-:Y:S01]  /*1490*/  ULDC UR4, c[0x0][0x288] ;  /* 0x0000a20000047ab9 */ /* 0x000fe20000000800 */
[C-C-:B------:R-:W-:Y:S01]  /*14a0*/  SHF.L.U64.HI R29, R231.reuse, 0x2, R0.reuse ;  /* 0x00000002e71d7819 */ /* 0x140fe20000010200 */
[----:B------:R-:W-:Y:S01]  /*14b0*/  IMAD.U32 R178, RZ, RZ, UR4 ;  /* 0x00000004ffb27e24 */ /* 0x000fe2000f8e00ff */
[----:B------:R-:W-:Y:S01]  /*14c0*/  @P2 LEA.HI.X R3, R231, UR5, R0, 0x2, P3 ;  /* 0x00000005e7032c11 */ /* 0x000fe200098f1400 */
[----:B------:R-:W-:Y:S01]  /*14d0*/  ULDC.64 UR4, c[0x0][0x418] ;  /* 0x0001060000047ab9 */ /* 0x000fe20000000a00 */
[----:B------:R-:W-:Y:S01]  /*14e0*/  IADD3 R6, P4, R28, UR6, RZ ;  /* 0x000000061c067c10 */ /* 0x000fe2000ff9e0ff */
[----:B------:R-:W-:-:S02]  /*14f0*/  UISETP.NE.U32.AND UP0, UPT, UR4, URZ, UPT ;  /* 0x0000003f0400728c */ /* 0x000fc4000bf05070 */
[----:B------:R0:W5:Y:S01]  /*1500*/  @P2 LDG.E R9, desc[UR10][R2.64] ;  /* 0x0000000a02092981 */ /* 0x000162000c1e1900 */
[----:B------:R-:W-:Y:S01]  /*1510*/  @P1 IADD3 R4, P2, R28, UR8, RZ ;  /* 0x000000081c041c10 */ /* 0x000fe2000ff5e0ff */
[----:B------:R-:W-:Y:S01]  /*1520*/  UISETP.NE.AND.EX UP0, UPT, UR5, URZ, UPT, UP0 ;  /* 0x0000003f0500728c */ /* 0x000fe2000bf05300 */
[C---:B------:R-:W-:Y:S01]  /*1530*/  IADD3.X R7, R29.reuse, UR7, RZ, P4, !PT ;  /* 0x000000071d077c10 */ /* 0x040fe2000a7fe4ff */
[----:B------:R-:W-:Y:S01]  /*1540*/  ULDC UR4, c[0x0][0x424] ;  /* 0x0001090000047ab9 */ /* 0x000fe20000000800 */
[----:B------:R-:W-:Y:S01]  /*1550*/  @P1 IADD3.X R5, R29, UR9, RZ, P2, !PT ;  /* 0x000000091d051c10 */ /* 0x000fe200097fe4ff */
[----:B------:R-:W-:Y:S01]  /*1560*/  ULDC.64 UR8, c[0x0][0xa20] ;  /* 0x0002880000087ab9 */ /* 0x000fe20000000a00 */
[----:B------:R-:W-:Y:S01]  /*1570*/  USEL UR4, UR4, 0x1, UP0 ;  /* 0x0000000104047887 */ /* 0x000fe20008000000 */
[----:B------:R-:W-:Y:S01]  /*1580*/  ISETP.NE.U32.AND P2, PT, RZ, UR8, PT ;  /* 0x00000008ff007c0c */ /* 0x000fe2000bf45070 */
[----:B------:R-:W-:Y:S01]  /*1590*/  ULDC UR5, c[0x0][0x2f0] ;  /* 0x0000bc0000057ab9 */ /* 0x000fe20000000800 */
[----:B------:R0:W5:Y:S01]  /*15a0*/  @P0 LDG.E R27, desc[UR10][R6.64] ;  /* 0x0000000a061b0981 */ /* 0x000162000c1e1900 */
[----:B------:R-:W-:Y:S01]  /*15b0*/  UIMAD UR4, UR4, UR5, URZ ;  /* 0x00000005040472a4 */ /* 0x000fe2000f8e023f */
[----:B------:R-:W-:-:S02]  /*15c0*/  ISETP.NE.AND.EX P2, PT, RZ, UR9, PT, P2 ;  /* 0x00000009ff007c0c */ /* 0x000fc4000bf45320 */
[----:B------:R0:W5:Y:S01]  /*15d0*/  @P1 LDG.E R178, desc[UR10][R4.64] ;  /* 0x0000000a04b21981 */ /* 0x000162000c1e1900 */
[----:B------:R-:W-:Y:S01]  /*15e0*/  ULDC UR5, c[0x0][0x348] ;  /* 0x0000d20000057ab9 */ /* 0x000fe20000000800 */
[----:B------:R-:W-:Y:S01]  /*15f0*/  IMAD.MOV.U32 R25, RZ, RZ, R231 ;  /* 0x000000ffff197224 */ /* 0x000fe200078e00e7 */
[----:B------:R-:W-:Y:S08]  /*1600*/  @P1 BRA `(.L_x_646) ;  /* 0x0000000000281947 */ /* 0x000ff00003800000 */
[----:B------:R-:W-:Y:S02]  /*1610*/  ULDC.64 UR6, c[0x0][0xa00] ;  /* 0x0002800000067ab9 */ /* 0x000fe40000000a00 */
[----:B------:R-:W-:-:S04]  /*1620*/  ISETP.NE.U32.AND P1, PT, RZ, UR6, PT ;  /* 0x00000006ff007c0c */ /* 0x000fc8000bf25070 */
[----:B------:R-:W-:-:S13]  /*1630*/  ISETP.NE.AND.EX P1, PT, RZ, UR7, PT, P1 ;  /* 0x00000007ff007c0c */ /* 0x000fda000bf25310 */
[----:B------:R-:W-:Y:S05]  /*1640*/  @!P1 BRA `(.L_x_646) ;  /* 0x0000000000189947 */ /* 0x000fea0003800000 */
[----:B0-----:R-:W0:Y:S01]  /*1650*/  LDC.64 R2, c[0x0][0xa00] ;  /* 0x00028000ff027b82 */ /* 0x001e220000000a00 */
[----:B------:R-:W-:Y:S01]  /*1660*/  ULDC.64 UR6, c[0x0][0x208] ;  /* 0x0000820000067ab9 */ /* 0x000fe20000000a00 */
[----:B0-----:R-:W-:-:S05]  /*1670*/  IMAD.WIDE R2, R25, 0x4, R2 ;  /* 0x0000000419027825 */ /* 0x001fca00078e0202 */
[----:B-----5:R-:W2:Y:S04]  /*1680*/  LDG.E R178, desc[UR6][R2.64] ;  /* 0x0000000602b27981 */ /* 0x020ea8000c1e1900 */
[----:B------:R-:W2:Y:S02]  /*1690*/  LDG.E R5, desc[UR6][R2.64+0x4] ;  /* 0x0000040602057981 */ /* 0x000ea4000c1e1900 */
[----:B--2---:R-:W-:-:S07]  /*16a0*/  IADD3 R178, -R178, R5, RZ ;  /* 0x00000005b2b27210 */ /* 0x004fce0007ffe1ff */
.L_x_646:
[----:B0-----:R-:W-:Y:S02]  /*16b0*/  IMAD.U32 R2, RZ, RZ, UR5 ;  /* 0x00000005ff027e24 */ /* 0x001fe4000f8e00ff */
[----:B------:R-:W-:Y:S01]  /*16c0*/  IMAD.U32 R26, RZ, RZ, UR4 ;  /* 0x00000004ff1a7e24 */ /* 0x000fe2000f8e00ff */
[----:B------:R-:W-:Y:S06]  /*16d0*/  @!P2 BRA `(.L_x_647) ;  /* 0x000000000014a947 */ /* 0x000fec0003800000 */
[----:B------:R-:W-:Y:S01]  /*16e0*/  IADD3 R4, P0, R28, UR8, RZ ;  /* 0x000000081c047c10 */ /* 0x000fe2000ff1e0ff */
[----:B------:R-:W-:-:S03]  /*16f0*/  ULDC.64 UR4, c[0x0][0x208] ;  /* 0x0000820000047ab9 */ /* 0x000fc60000000a00 */
[----:B------:R-:W-:-:S05]  /*1700*/  IADD3.X R5, R29, UR9, RZ, P0, !PT ;  /* 0x000000091d057c10 */ /* 0x000fca00087fe4ff */
[----:B------:R0:W5:Y:S01]  /*1710*/  LDG.E R26, desc[UR4][R4.64] ;  /* 0x00000004041a7981 */ /* 0x000162000c1e1900 */
[----:B------:R-:W-:Y:S05]  /*1720*/  BRA `(.L_x_648) ;  /* 0x0000000000147947 */ /* 0x000fea0003800000 */
.L_x_647:
[----:B------:R-:W-:Y:S05]  /*1730*/  @!P0 BRA `(.L_x_648) ;  /* 0x0000000000108947 */ /* 0x000fea0003800000 */
[----:B------:R-:W-:Y:S02]  /*1740*/  ULDC.64 UR4, c[0x0][0x208] ;  /* 0x0000820000047ab9 */ /* 0x000fe40000000a00 */
[----:B------:R-:W2:Y:S04]  /*1750*/  LDG.E R3, desc[UR4][R6.64] ;  /* 0x0000000406037981 */ /* 0x000ea8000c1e1900 */
[----:B------:R-:W2:Y:S02]  /*1760*/  LDG.E R26, desc[UR4][R6.64+0x4] ;  /* 0x00000404061a7981 */ /* 0x000ea4000c1e1900 */
[----:B--2---:R-:W-:-:S07]  /*1770*/  IADD3 R26, -R3, R26, RZ ;  /* 0x0000001a031a7210 */ /* 0x004fce0007ffe1ff */
.L_x_648:
[----:B------:R-:W-:Y:S01]  /*1780*/  ULDC.64 UR4, c[0x0][0xa10] ;  /* 0x0002840000047ab9 */ /* 0x000fe20000000a00 */
[----:B------:R-:W-:Y:S01]  /*1790*/  ULDC.64 UR6, c[0x0][0x208] ;  /* 0x0000820000067ab9 */ /* 0x000fe20000000a00 */
[----:B------:R-:W-:-:S04]  /*17a0*/  ISETP.NE.U32.AND P0, PT, RZ, UR4, PT ;  /* 0x00000004ff007c0c */ /* 0x000fc8000bf05070 */
[----:B------:R-:W-:Y:S01]  /*17b0*/  ISETP.NE.AND.EX P0, PT, RZ, UR5, PT, P0 ;  /* 0x00000005ff007c0c */ /* 0x000fe2000bf05300 */
[----:B-----5:R-:W-:Y:S01]  /*17c0*/  IMAD.IADD R9, R26, 0x1, -R9 ;  /* 0x000000011a097824 */ /* 0x020fe200078e0a09 */
[----:B------:R-:W-:-:S11]  /*17d0*/  ULDC.64 UR4, c[0x0][0xa30] ;  /* 0x00028c0000047ab9 */ /* 0x000fd60000000a00 */
[----:B0-----:R-:W0:Y:S02]  /*17e0*/  @P0 LDC.64 R4, c[0x0][0xa10] ;  /* 0x00028400ff040b82 */ /* 0x001e240000000a00 */
[----:B0-----:R-:W-:-:S05]  /*17f0*/  @P0 IMAD.WIDE R4, R25, 0x4, R4 ;  /* 0x0000000419040825 */ /* 0x001fca00078e0204 */
[----:B------:R-:W2:Y:S04]  /*1800*/  @P0 LDG.E R0, desc[UR6][R4.64] ;  /* 0x0000000604000981 */ /* 0x000ea8000c1e1900 */
[----:B------:R0:W2:Y:S01]  /*1810*/  @P0 LDG.E R3, desc[UR6][R4.64+0x4] ;  /* 0x0000040604030981 */ /* 0x0000a2000c1e1900 */
[----:B------:R-:W-:Y:S01]  /*1820*/  ISETP.NE.U32.AND P1, PT, RZ, UR4, PT ;  /* 0x00000004ff007c0c */ /* 0x000fe2000bf25070 */
[----:B------:R-:W-:-:S03]  /*1830*/  IMAD.MOV.U32 R144, RZ, RZ, R26 ;  /* 0x000000ffff907224 */ /* 0x000fc600078e001a */
[----:B------:R-:W-:Y:S02]  /*1840*/  ISETP.NE.AND.EX P1, PT, RZ, UR5, PT, P1 ;  /* 0x00000005ff007c0c */ /* 0x000fe4000bf25310 */
[----:B0-----:R-:W-:-:S04]  /*1850*/  IADD3 R4, -R9, RZ, RZ ;  /* 0x000000ff09047210 */ /* 0x001fc80007ffe1ff */
[----:B------:R-:W-:-:S07]  /*1860*/  VIMNMX R4, RZ, R4, !PT ;  /* 0x00000004ff047248 */ /* 0x000fce0007fe0100 */
[----:B------:R-:W-:-:S04]  /*1870*/  @P1 IADD3 R6, P2, R28, UR4, RZ ;  /* 0x000000041c061c10 */ /* 0x000fc8000ff5e0ff */
[----:B------:R-:W-:Y:S02]  /*1880*/  @P1 IADD3.X R7, R29, UR5, RZ, P2, !PT ;  /* 0x000000051d071c10 */ /* 0x000fe400097fe4ff */
[----:B------:R-:W-:-:S03]  /*1890*/  PLOP3.LUT P2, PT, PT, PT, PT, 0x80, 0x0 ;  /* 0x000000000000781c */ /* 0x000fc60003f4f070 */
[----:B------:R0:W5:Y:S01]  /*18a0*/  @P1 LDG.E R144, desc[UR6][R6.64] ;  /* 0x0000000606901981 */ /* 0x000162000c1e1900 */
[----:B--2---:R-:W-:-:S05]  /*18b0*/  @P0 IADD3 R2, -R0, R3, RZ ;  /* 0x0000000300020210 */ /* 0x004fca0007ffe1ff */
[----:B------:R-:W-:-:S04]  /*18c0*/  IMAD.IADD R179, R9, 0x1, R2 ;  /* 0x0000000109b37824 */ /* 0x000fc800078e0202 */
[----:B------:R-:W-:-:S04]  /*18d0*/  VIADD R0, R179, 0x4f ;  /* 0x0000004fb3007836 */ /* 0x000fc80000000000 */
[----:B------:R-:W-:-:S05]  /*18e0*/  IMAD.HI R0, R0, 0x66666667, RZ ;  /* 0x6666666700007827 */ /* 0x000fca00078e02ff */
[----:B------:R-:W-:-:S04]  /*18f0*/  SHF.R.U32.HI R3, RZ, 0x1f, R0 ;  /* 0x0000001fff037819 */ /* 0x000fc80000011600 */
[----:B------:R-:W-:-:S05]  /*1900*/  LEA.HI.SX32 R180, R0, R3, 0x1b ;  /* 0x0000000300b47211 */ /* 0x000fca00078fdaff */
[----:B------:R-:W-:-:S05]  /*1910*/  IMAD R3, R180, 0x50, -R9 ;  /* 0x00000050b4037824 */ /* 0x000fca00078e0a09 */
[----:B------:R-:W-:-:S04]  /*1920*/  VIMNMX R3, R3, R2, PT ;  /* 0x0000000203037248 */ /* 0x000fc80003fe0100 */
[----:B------:R-:W-:Y:S01]  /*1930*/  ISETP.GT.AND P0, PT, R3, R4, PT ;  /* 0x000000040300720c */ /* 0x000fe20003f04270 */
[----:B------:R-:W-:-:S05]  /*1940*/  IMAD.WIDE.U32 R4, R4, -0x33333333, RZ ;  /* 0xcccccccd04047825 */ /* 0x000fca00078e00ff */
[----:B------:R-:W-:-:S05]  /*1950*/  SHF.R.U32.HI R119, RZ, 0x6, R5 ;  /* 0x00000006ff777819 */ /* 0x000fca0000011605 */
[----:B------:R-:W-:Y:S02]  /*1960*/  IMAD.MOV.U32 R24, RZ, RZ, R119 ;  /* 0x000000ffff187224 */ /* 0x000fe400078e0077 */
[----:B------:R-:W-:-:S04]  /*1970*/  @P0 VIADD R0, R3, 0x4f ;  /* 0x0000004f03000836 */ /* 0x000fc80000000000 */
[----:B------:R-:W-:-:S05]  /*1980*/  @P0 IMAD.HI R0, R0, 0x66666667, RZ ;  /* 0x6666666700000827 */ /* 0x000fca00078e02ff */
[----:B------:R-:W-:-:S04]  /*1990*/  @P0 SHF.R.U32.HI R3, RZ, 0x1f, R0 ;  /* 0x0000001fff030819 */ /* 0x000fc80000011600 */
[----:B------:R-:W-:-:S04]  /*19a0*/  @P0 LEA.HI.SX32 R24, R0, R3, 0x1b ;  /* 0x0000000300180211 */ /* 0x000fc800078fdaff */
[----:B------:R-:W-:-:S13]  /*19b0*/  ISETP.GT.AND P0, PT, R24, R119, PT ;  /* 0x000000771800720c */ /* 0x000fda0003f04270 */
[----:B0-----:R-:W-:Y:S05]  /*19c0*/  @!P0 BRA `(.L_x_649) ;  /* 0x0000008c009c8947 */ /* 0x001fea0003800000 */
[----:B------:R-:W-:Y:S01]  /*19d0*/  IADD3 R0, R18, 0x24400, RZ ;  /* 0x0002440012007810 */ /* 0x000fe20007ffe0ff */
[----:B------:R-:W-:Y:S03]  /*19e0*/  BSSY B6, `(.L_x_650) ;  /* 0x0000013000067945 */ /* 0x000fe60003800000 */
[----:B------:R-:W-:-:S13]  /*19f0*/  LOP3.LUT P0, RZ, R0, 0x3ff, RZ, 0xc0, !PT ;  /* 0x000003ff00ff7812 */ /* 0x000fda000780c0ff */
[----:B------:R-:W-:Y:S05]  /*1a00*/  @!P0 BRA `(.L_x_651) ;  /* 0x0000000000408947 */ /* 0x000fea0003800000 */
        /* <DEDUP_REMOVED lines=8> */
[----:B------:R-:W-:Y:S01]  /*1a90*/  MOV R6, UR4 ;  /* 0x0000000400067c02 */ /* 0x000fe20008000f00 */
[----:B------:R-:W-:Y:S01]  /*1aa0*/  IMAD.U32 R7, RZ, RZ, UR5 ;  /* 0x00000005ff077e24 */ /* 0x000fe2000f8e00ff */
[----:B------:R-:W-:Y:S01]  /*1ab0*/  MOV R11, UR7 ;  /* 0x00000007000b7c02 */ /* 0x000fe20008000f00 */
[----:B------:R-:W-:Y:S01]  /*1ac0*/  IMAD.MOV.U32 R8, RZ, RZ, 0x70 ;  /* 0x00000070ff087424 */ /* 0x000fe200078e00ff */
[----:B------:R-:W-:Y:S01]  /*1ad0*/  MOV R13, RZ ;  /* 0x000000ff000d7202 */ /* 0x000fe20000000f00 */
[----:B0-----:R-:W-:-:S07]  /*1ae0*/  IMAD.MOV.U32 R12, RZ, RZ, 0x1 ;  /* 0x00000001ff0c7424 */ /* 0x001fce00078e00ff */
[----:B------:R-:W-:-:S07]  /*1af0*/  LEPC R20, `(.L_x_651) ;  /* 0x000000001014794e */ /* 0x000fce0000000000 */
[----:B-1---5:R-:W-:Y:S05]  /*1b00*/  CALL.ABS.NOINC R14 ;  /* 0x000000000e007343 */ /* 0x022fea0003c00000 */
.L_x_651:
[----:B------:R-:W-:Y:S05]  /*1b10*/  BSYNC B6 ;  /* 0x0000000000067941 */ /* 0x000fea0003800000 */
.L_x_650:
[----:B------:R-:W-:Y:S01]  /*1b20*/  VIADD R0, R18, 0x400 ;  /* 0x0000040012007836 */ /* 0x000fe20000000000 */
[----:B------:R-:W-:Y:S04]  /*1b30*/  BSSY B6, `(.L_x_652) ;  /* 0x0000013000067945 */ /* 0x000fe80003800000 */
[----:B------:R-:W-:-:S13]  /*1b40*/  LOP3.LUT P0, RZ, R0, 0x3ff, RZ, 0xc0, !PT ;  /* 0x000003ff00ff7812 */ /* 0x000fda000780c0ff */
[----:B------:R-:W-:Y:S05]  /*1b50*/  @!P0 BRA `(.L_x_653) ;  /* 0x0000000000408947 */ /* 0x000fea0003800000 */
[----:B------:R-:W-:Y:S01]  /*1b60*/  MOV R0, 0x0 ;  /* 0x0000000000007802 */ /* 0x000fe20000000f00 */
[----:B------:R-:W-:Y:S01]  /*1b70*/  ULDC.64 UR4, c[0x4][0xa8] ;  /* 0x01002a0000047ab9 */ /* 0x000fe20000000a00 */
[----:B------:R-:W-:Y:S01]  /*1b80*/  ULDC.64 UR6, c[0x4][0x18] ;  /* 0x0100060000067ab9 */ /* 0x000fe20000000a00 */
[----:B------:R-:W-:Y:S01]  /*1b90*/  IMAD.U32 R4, RZ, RZ, UR4 ;  /* 0x00000004ff047e24 */ /* 0x000fe2000f8e00ff */
[----:B------:R0:W1:Y:S01]  /*1ba0*/  LDC.64 R14, c[0x4][R0] ;  /* 0x01000000000e7b82 */ /* 0x0000620000000a00 */
[----:B------:R-:W-:Y:S01]  /*1bb0*/  MOV R5, UR5 ;  /* 0x0000000500057c02 */ /* 0x000fe20008000f00 */
[----:B------:R-:W-:Y:S01]  /*1bc0*/  ULDC.64 UR4, c[0x4][0xb0] ;  /* 0x01002c0000047ab9 */ /* 0x000fe20000000a00 */
[----:B------:R-:W-:Y:S01]  /*1bd0*/  MOV R10, UR6 ;  /* 0x00000006000a7c02 */ /* 0x000fe20008000f00 */
[----:B------:R-:W-:Y:S01]  /*1be0*/  IMAD.U32 R6, RZ, RZ, UR4 ;  /* 0x00000004ff067e24 */ /* 0x000fe2000f8e00ff */
[----:B------:R-:W-:Y:S01]  /*1bf0*/  MOV R12, 0x1 ;  /* 0x00000001000c7802 */ /* 0x000fe20000000f00 */
[----:B------:R-:W-:-:S02]  /*1c00*/  IMAD.U32 R7, RZ, RZ, UR5 ;  /* 0x00000005ff077e24 */ /* 0x000fc4000f8e00ff */
[----:B------:R-:W-:Y:S02]  /*1c10*/  IMAD.U32 R11, RZ, RZ, UR7 ;  /* 0x00000007ff0b7e24 */ /* 0x000fe4000f8e00ff */
[----:B------:R-:W-:Y:S02]  /*1c20*/  IMAD.MOV.U32 R8, RZ, RZ, 0x70 ;  /* 0x00000070ff087424 */ /* 0x000fe400078e00ff */
[----:B0-----:R-:W-:-:S07]  /*1c30*/  IMAD.MOV.U32 R13, RZ, RZ, RZ ;  /* 0x000000ffff0d7224 */ /* 0x001fce00078e00ff */
[----:B------:R-:W-:-:S07]  /*1c40*/  LEPC R20, `(.L_x_653) ;  /* 0x000000001014794e */ /* 0x000fce0000000000 */
[----:B-1---5:R-:W-:Y:S05]  /*1c50*/  CALL.ABS.NOINC R14 ;  /* 0x000000000e007343 */ /* 0x022fea0003c00000 */
.L_x_653:
[----:B------:R-:W-:Y:S05]  /*1c60*/  BSYNC B6 ;  /* 0x0000000000067941 */ /* 0x000fea0003800000 */
.L_x_652:
[----:B------:R-:W-:Y:S01]  /*1c70*/  ULDC.64 UR4, c[0x0][0x9f8] ;  /* 0x00027e0000047ab9 */ /* 0x000fe20000000a00 */
[----:B------:R-:W-:Y:S01]  /*1c80*/  ULDC.64 UR6, c[0x0][0x208] ;  /* 0x0000820000067ab9 */ /* 0x000fe20000000a00 */
[----:B------:R-:W-:Y:S01]  /*1c90*/  ISETP.NE.U32.AND P0, PT, RZ, UR4, PT ;  /* 0x00000004ff007c0c */ /* 0x000fe2000bf05070 */
[----:B------:R-:W0:Y:S01]  /*1ca0*/  LDC.64 R98, c[0x0][0x300] ;  /* 0x0000c000ff627b82 */ /* 0x000e220000000a00 */
[----:B------:R-:W-:Y:S01]  /*1cb0*/  IMAD.IADD R113, R27, 0x1, R26 ;  /* 0x000000011b717824 */ /* 0x000fe200078e021a */
[----:B------:R-:W-:Y:S01]  /*1cc0*/  SHF.R.S32.HI R9, RZ, 0x1f, R122 ;  /* 0x0000001fff097819 */ /* 0x000fe2000001147a */
[----:B------:R-:W-:Y:S01]  /*1cd0*/  ULDC.64 UR8, c[0x0][0xa08] ;  /* 0x0002820000087ab9 */ /* 0x000fe20000000a00 */
[----:B------:R-:W-:-:S04]  /*1ce0*/  ISETP.NE.AND.EX P0, PT, RZ, UR5, PT, P0 ;  /* 0x00000005ff007c0c */ /* 0x000fc8000bf05300 */
[----:B------:R-:W1:Y:S08]  /*1cf0*/  LDC R118, c[0x0][0x3f4] ;  /* 0x0000fd00ff767b82 */ /* 0x000e700000000800 */
[----:B------:R-:W2:Y:S01]  /*1d00*/  LDC.64 R104, c[0x0][0x408] ;  /* 0x00010200ff687b82 */ /* 0x000ea20000000a00 */
[----:B------:R-:W-:-:S04]  /*1d10*/  @P0 IADD3 R4, P1, R28, UR4, RZ ;  /* 0x000000041c040c10 */ /* 0x000fc8000ff3e0ff */
[----:B------:R-:W-:Y:S01]  /*1d20*/  @P0 IADD3.X R5, R29, UR5, RZ, P1, !PT ;  /* 0x000000051d050c10 */ /* 0x000fe20008ffe4ff */
[----:B------:R-:W-:Y:S02]  /*1d30*/  ULDC.64 UR4, c[0x0][0x330] ;  /* 0x0000cc0000047ab9 */ /* 0x000fe40000000a00 */
[----:B------:R-:W3:Y:S02]  /*1d40*/  LDC.64 R110, c[0x0][0x3f8] ;  /* 0x0000fe00ff6e7b82 */ /* 0x000ee40000000a00 */
[----:B------:R4:W3:Y:S01]  /*1d50*/  @P0 LDG.E R25, desc[UR6][R4.64] ;  /* 0x0000000604190981 */ /* 0x0008e2000c1e1900 */
[----:B------:R-:W-:Y:S01]  /*1d60*/  SHF.R.S32.HI R3, RZ, 0x1f, R113 ;  /* 0x0000001fff037819 */ /* 0x000fe20000011471 */
[----:B------:R-:W-:Y:S01]  /*1d70*/  ULDC UR6, c[0x0][0x2f4] ;  /* 0x0000bd0000067ab9 */ /* 0x000fe20000000800 */
[----:B------:R-:W-:Y:S01]  /*1d80*/  IMAD R11, R9, UR4, RZ ;  /* 0x00000004090b7c24 */ /* 0x000fe2000f8e02ff */
[----:B------:R-:W-:Y:S01]  /*1d90*/  ISETP.GE.AND P1, PT, R213, UR6, PT ;  /* 0x00000006d5007c0c */ /* 0x000fe2000bf26270 */
[----:B------:R-:W-:Y:S01]  /*1da0*/  IMAD.WIDE.U32 R6, R122, UR4, R16 ;  /* 0x000000047a067c25 */ /* 0x000fe2000f8e0010 */
[----:B------:R-:W-:Y:S01]  /*1db0*/  ISETP.GE.AND P0, PT, R16, UR6, PT ;  /* 0x0000000610007c0c */ /* 0x000fe2000bf06270 */
[----:B------:R-:W1:Y:S01]  /*1dc0*/  S2R R149, SR_TID.X ;  /* 0x0000000000957919 */ /* 0x000e620000002100 */
[----:B------:R-:W-:Y:S01]  /*1dd0*/  SEL R8, RZ, 0xffffffff, P1 ;  /* 0xffffffffff087807 */ /* 0x000fe20000800000 */
[-C--:B0-----:R-:W-:Y:S01]  /*1de0*/  IMAD R0, R3, R98.reuse, RZ ;  /* 0x0000006203007224 */ /* 0x081fe200078e02ff */
[----:B------:R-:W-:Y:S01]  /*1df0*/  ISETP.GE.AND P1, PT, R218, UR6, PT ;  /* 0x00000006da007c0c */ /* 0x000fe2000bf26270 */
[----:B------:R-:W-:Y:S01]  /*1e00*/  IMAD R13, R122, UR5, R11 ;  /* 0x000000057a0d7c24 */ /* 0x000fe2000f8e020b */
[----:B------:R-:W-:Y:S01]  /*1e10*/  ULDC.64 UR4, c[0x0][0x308] ;  /* 0x0000c20000047ab9 */ /* 0x000fe20000000a00 */
[C---:B------:R-:W-:Y:S01]  /*1e20*/  IMAD R11, R113.reuse, R99, R0 ;  /* 0x00000063710b7224 */ /* 0x040fe200078e0200 */
[----:B------:R-:W-:Y:S01]  /*1e30*/  SEL R0, RZ, 0x1, P0 ;  /* 0x00000001ff007807 */ /* 0x000fe20000000000 */
[----:B----4-:R-:W-:Y:S01]  /*1e40*/  IMAD.WIDE.U32 R4, R113, R98, RZ ;  /* 0x0000006271047225 */ /* 0x010fe200078e00ff */
[----:B------:R-:W-:-:S02]  /*1e50*/  ISETP.NE.U32.AND P0, PT, RZ, UR8, PT ;  /* 0x00000008ff007c0c */ /* 0x000fc4000bf05070 */
[----:B------:R-:W-:Y:S01]  /*1e60*/  IADD3 R7, R7, R13, RZ ;  /* 0x0000000d07077210 */ /* 0x000fe20007ffe0ff */
[----:B------:R-:W-:Y:S01]  /*1e70*/  IMAD.SHL.U32 R13, R8, 0x2, RZ ;  /* 0x00000002080d7824 */ /* 0x000fe200078e00ff */
[----:B------:R-:W-:Y:S01]  /*1e80*/  ISETP.NE.AND.EX P0, PT, RZ, UR9, PT, P0 ;  /* 0x00000009ff007c0c */ /* 0x000fe2000bf05300 */
[----:B------:R-:W-:Y:S01]  /*1e90*/  IMAD R9, R9, UR4, RZ ;  /* 0x0000000409097c24 */ /* 0x000fe2000f8e02ff */
[----:B------:R-:W-:Y:S01]  /*1ea0*/  ULDC.64 UR8, c[0x0][0x338] ;  /* 0x0000ce0000087ab9 */ /* 0x000fe20000000a00 */
[----:B------:R-:W-:Y:S01]  /*1eb0*/  IMAD.IADD R5, R5, 0x1, R11 ;  /* 0x0000000105057824 */ /* 0x000fe200078e020b */
[----:B------:R-:W-:Y:S01]  /*1ec0*/  LOP3.LUT R0, R13, 0x2, R0, 0xe2, !PT ;  /* 0x000000020d007812 */ /* 0x000fe200078ee200 */
[C---:B------:R-:W-:Y:S01]  /*1ed0*/  IMAD R11, R122.reuse, UR5, R9 ;  /* 0x000000057a0b7c24 */ /* 0x040fe2000f8e0209 */
[----:B------:R-:W-:Y:S01]  /*1ee0*/  SEL R9, RZ, 0x4, P1 ;  /* 0x00000004ff097807 */ /* 0x000fe20000800000 */
[----:B------:R-:W-:Y:S01]  /*1ef0*/  IMAD.WIDE.U32 R4, R122, UR4, R4 ;  /* 0x000000047a047c25 */ /* 0x000fe2000f8e0004 */
[----:B------:R-:W-:Y:S01]  /*1f00*/  ULDC.64 UR4, c[0x0][0x310] ;  /* 0x0000c40000047ab9 */ /* 0x000fe20000000a00 */
[----:B------:R-:W-:-:S02]  /*1f10*/  SHF.R.S32.HI R20, RZ, 0x1f, R212 ;  /* 0x0000001fff147819 */ /* 0x000fc400000114d4 */
[----:B------:R-:W-:Y:S01]  /*1f20*/  LOP3.LUT R9, R0, R9, RZ, 0xfc, !PT ;  /* 0x0000000900097212 */ /* 0x000fe200078efcff */
[C---:B--2---:R-:W-:Y:S01]  /*1f30*/  IMAD.WIDE.U32 R102, R212.reuse, R104, R16 ;  /* 0x00000068d4667225 */ /* 0x044fe200078e0010 */
[----:B------:R-:W-:Y:S02]  /*1f40*/  IADD3 R5, R5, R11, RZ ;  /* 0x0000000b05057210 */ /* 0x000fe40007ffe0ff */
[----:B------:R-:W-:Y:S01]  /*1f50*/  SHF.R.S32.HI R23, RZ, 0x1f, R22 ;  /* 0x0000001fff177819 */ /* 0x000fe20000011416 */
[C---:B---3--:R-:W-:Y:S01]  /*1f60*/  IMAD.WIDE.U32 R108, R212.reuse, R110, R16 ;  /* 0x0000006ed46c7225 */ /* 0x048fe200078e0010 */
[----:B------:R-:W-:Y:S02]  /*1f70*/  SHF.R.U32.HI R30, RZ, 0x3, R223 ;  /* 0x00000003ff1e7819 */ /* 0x000fe400000116df */
[----:B------:R-:W-:Y:S01]  /*1f80*/  SHF.R.U32.HI R21, RZ, 0x3, R224 ;  /* 0x00000003ff157819 */ /* 0x000fe200000116e0 */
[----:B------:R-:W-:Y:S01]  /*1f90*/  IMAD.WIDE.U32 R100, R212, R104, R22 ;  /* 0x00000068d4647225 */ /* 0x000fe200078e0016 */
[----:B------:R-:W-:-:S02]  /*1fa0*/  ISETP.GE.AND P2, PT, R219, UR6, PT ;  /* 0x00000006db007c0c */ /* 0x000fc4000bf46270 */
[----:B------:R-:W-:Y:S01]  /*1fb0*/  SHF.L.U64.HI R128, R98, 0x5, R99 ;  /* 0x0000000562807819 */ /* 0x000fe20000010263 */
[----:B------:R-:W-:Y:S01]  /*1fc0*/  IMAD.WIDE.U32 R106, R212, R110, R22 ;  /* 0x0000006ed46a7225 */ /* 0x000fe200078e0016 */
[C---:B------:R-:W-:Y:S02]  /*1fd0*/  SHF.L.U64.HI R130, R98.reuse, 0x6, R99 ;  /* 0x0000000662827819 */ /* 0x040fe40000010263 */
[----:B------:R-:W-:Y:S01]  /*1fe0*/  SHF.L.U32 R129, R98, 0x5, RZ ;  /* 0x0000000562817819 */ /* 0x000fe200000006ff */
[C---:B------:R-:W-:Y:S01]  /*1ff0*/  IMAD.SHL.U32 R31, R212.reuse, 0x40, RZ ;  /* 0x00000040d41f7824 */ /* 0x040fe200078e00ff */
[----:B------:R-:W-:Y:S01]  /*2000*/  IADD3 R112, P3, R212, R113, RZ ;  /* 0x00000071d4707210 */ /* 0x000fe20007f7e0ff */
[----:B------:R-:W-:Y:S01]  /*2010*/  IMAD.SHL.U32 R131, R98, 0x40, RZ ;  /* 0x0000004062837824 */ /* 0x000fe200078e00ff */
[C---:B------:R-:W-:Y:S01]  /*2020*/  SHF.L.U64.HI R29, R110.reuse, 0x6, R111 ;  /* 0x000000066e1d7819 */ /* 0x040fe2000001026f */
[----:B------:R-:W-:Y:S01]  /*2030*/  IMAD.SHL.U32 R28, R110, 0x20, RZ ;  /* 0x000000206e1c7824 */ /* 0x000fe200078e00ff */
[--C-:B------:R-:W-:Y:S01]  /*2040*/  SHF.L.U64.HI R34, R104, 0x5, R105.reuse ;  /* 0x0000000568227819 */ /* 0x100fe20000010269 */
[----:B------:R-:W-:Y:S01]  /*2050*/  IMAD.SHL.U32 R27, R110, 0x40, RZ ;  /* 0x000000406e1b7824 */ /* 0x000fe200078e00ff */
[C---:B------:R-:W-:Y:S01]  /*2060*/  SHF.L.U64.HI R33, R104.reuse, 0x6, R105 ;  /* 0x0000000668217819 */ /* 0x040fe20000010269 */
[----:B------:R-:W-:Y:S01]  /*2070*/  IMAD R127, R105, 0x50, RZ ;  /* 0x00000050697f7824 */ /* 0x000fe200078e02ff */
[----:B------:R-:W-:Y:S01]  /*2080*/  LOP3.LUT R26, R9, 0x1, RZ, 0xc0, !PT ;  /* 0x00000001091a7812 */ /* 0x000fe200078ec0ff */
[----:B------:R-:W-:Y:S01]  /*2090*/  IMAD.SHL.U32 R32, R104, 0x20, RZ ;  /* 0x0000002068207824 */ /* 0x000fe200078e00ff */
[----:B------:R-:W-:Y:S01]  /*20a0*/  SHF.R.S32.HI R146, RZ, 0x1f, R237 ;  /* 0x0000001fff927819 */ /* 0x000fe200000114ed */
[----:B------:R-:W-:Y:S01]  /*20b0*/  IMAD.X R113, R20, 0x1, R3, P3 ;  /* 0x0000000114717824 */ /* 0x000fe200018e0603 */
[----:B-1----:R-:W-:-:S02]  /*20c0*/  LEA.HI R149, R149, 0x8, RZ, 0x19 ;  /* 0x0000000895957811 */ /* 0x002fc400078fc8ff */
[----:B------:R-:W-:Y:S02]  /*20d0*/  SHF.R.S32.HI R8, RZ, 0x1f, R25 ;  /* 0x0000001fff087819 */ /* 0x000fe40000011419 */
[----:B------:R-:W-:Y:S02]  /*20e0*/  SEL R97, R25, RZ, !P0 ;  /* 0x000000ff19617207 */ /* 0x000fe40004000000 */
[----:B------:R-:W-:Y:S02]  /*20f0*/  SEL R8, R8, RZ, !P0 ;  /* 0x000000ff08087207 */ /* 0x000fe40004000000 */
[----:B------:R-:W-:Y:S01]  /*2100*/  ISETP.GE.AND P0, PT, R16, R118, PT ;  /* 0x000000761000720c */ /* 0x000fe20003f06270 */
[----:B------:R-:W-:-:S04]  /*2110*/  IMAD.WIDE.U32 R94, R97, UR8, R6 ;  /* 0x00000008615e7c25 */ /* 0x000fc8000f8e0006 */
[C---:B------:R-:W-:Y:S02]  /*2120*/  IMAD R0, R8.reuse, UR8, RZ ;  /* 0x0000000808007c24 */ /* 0x040fe4000f8e02ff */
[----:B------:R-:W-:Y:S02]  /*2130*/  IMAD R8, R8, UR4, RZ ;  /* 0x0000000408087c24 */ /* 0x000fe4000f8e02ff */
[C---:B------:R-:W-:Y:S02]  /*2140*/  IMAD R37, R97.reuse, UR9, R0 ;  /* 0x0000000961257c24 */ /* 0x040fe4000f8e0200 */
[C---:B------:R-:W-:Y:S02]  /*2150*/  IMAD R11, R97.reuse, UR5, R8 ;  /* 0x00000005610b7c24 */ /* 0x040fe4000f8e0208 */
[----:B------:R-:W-:-:S04]  /*2160*/  IMAD.WIDE.U32 R96, R97, UR4, R4 ;  /* 0x0000000461607c25 */ /* 0x000fc8000f8e0004 */
[-C--:B------:R-:W-:Y:S02]  /*2170*/  IMAD R6, R20, R98.reuse, RZ ;  /* 0x0000006214067224 */ /* 0x080fe400078e02ff */
[----:B------:R-:W-:-:S04]  /*2180*/  IMAD.WIDE.U32 R4, R212, R98, R16 ;  /* 0x00000062d4047225 */ /* 0x000fc800078e0010 */
[----:B------:R-:W-:Y:S01]  /*2190*/  IMAD R35, R212, R99, R6 ;  /* 0x00000063d4237224 */ /* 0x000fe200078e0206 */
[----:B------:R-:W-:Y:S01]  /*21a0*/  IADD3 R93, P1, R96, R4, RZ ;  /* 0x00000004605d7210 */ /* 0x000fe20007f3e0ff */
[----:B------:R-:W-:Y:S02]  /*21b0*/  IMAD.IADD R92, R97, 0x1, R11 ;  /* 0x00000001615c7824 */ /* 0x000fe400078e020b */
[----:B------:R-:W-:-:S03]  /*21c0*/  IMAD R0, R20, R104, RZ ;  /* 0x0000006814007224 */ /* 0x000fc600078e02ff */
[----:B------:R-:W-:Y:S01]  /*21d0*/  IADD3.X R35, R92, R5, R35, P1, !PT ;  /* 0x000000055c237210 */ /* 0x000fe20000ffe423 */
[----:B------:R-:W-:Y:S01]  /*21e0*/  IMAD R7, R212, R105, R0 ;  /* 0x00000069d4077224 */ /* 0x000fe200078e0200 */
[----:B------:R-:W-:Y:S01]  /*21f0*/  SEL R5, R118, RZ, P0 ;  /* 0x000000ff76057207 */ /* 0x000fe20000000000 */
[----:B------:R-:W-:Y:S01]  /*2200*/  IMAD R0, R20, R110, RZ ;  /* 0x0000006e14007224 */ /* 0x000fe200078e02ff */
[----:B------:R-:W-:Y:S01]  /*2210*/  ISETP.GE.AND P1, PT, R213, R118, PT ;  /* 0x00000076d500720c */ /* 0x000fe20003f26270 */
[----:B------:R-:W-:Y:S01]  /*2220*/  IMAD.IADD R101, R101, 0x1, R7 ;  /* 0x0000000165657824 */ /* 0x000fe200078e0207 */
[----:B------:R-:W-:Y:S01]  /*2230*/  IADD3 R103, R7, R103, RZ ;  /* 0x0000006707677210 */ /* 0x000fe20007ffe0ff */
[----:B------:R-:W-:Y:S01]  /*2240*/  IMAD.IADD R5, R16, 0x1, R5 ;  /* 0x0000000110057824 */ /* 0x000fe200078e0205 */
[----:B------:R-:W-:Y:S01]  /*2250*/  SEL R4, R118, RZ, P1 ;  /* 0x000000ff76047207 */ /* 0x000fe20000800000 */
[----:B------:R-:W-:Y:S02]  /*2260*/  IMAD R7, R212, R111, R0 ;  /* 0x0000006fd4077224 */ /* 0x000fe400078e0200 */
[----:B-----5:R-:W-:Y:S01]  /*2270*/  IMAD.WIDE.U32 R100, R144, R104, R100 ;  /* 0x0000006890647225 */ /* 0x020fe200078e0064 */
[----:B------:R-:W-:-:S02]  /*2280*/  SHF.R.S32.HI R0, RZ, 0x1f, R5 ;  /* 0x0000001fff007819 */ /* 0x000fc40000011405 */
[----:B------:R-:W-:Y:S01]  /*2290*/  IADD3 R109, R7, R109, RZ ;  /* 0x0000006d076d7210 */ /* 0x000fe20007ffe0ff */
[----:B------:R-:W-:Y:S01]  /*22a0*/  IMAD.IADD R107, R107, 0x1, R7 ;  /* 0x000000016b6b7824 */ /* 0x000fe200078e0207 */
[-C--:B------:R-:W-:Y:S01]  /*22b0*/  LEA.HI R13, R0, R5.reuse, RZ, 0x3 ;  /* 0x00000005000d7211 */ /* 0x080fe200078f18ff */
[----:B------:R-:W-:Y:S01]  /*22c0*/  IMAD.WIDE.U32 R102, R144, R104, R102 ;  /* 0x0000006890667225 */ /* 0x000fe200078e0066 */
[----:B------:R-:W-:Y:S02]  /*22d0*/  LEA.HI R0, R0, R5, RZ, 0x6 ;  /* 0x0000000500007211 */ /* 0x000fe400078f30ff */
[----:B------:R-:W-:Y:S01]  /*22e0*/  LOP3.LUT R6, R223, 0x38, R13, 0xf8, !PT ;  /* 0x00000038df067812 */ /* 0x000fe200078ef80d */
[----:B------:R-:W-:Y:S01]  /*22f0*/  IMAD.IADD R5, R213, 0x1, R4 ;  /* 0x00000001d5057824 */ /* 0x000fe200078e0204 */
[----:B------:R-:W-:Y:S01]  /*2300*/  SHF.R.S32.HI R4, RZ, 0x6, R0 ;  /* 0x00000006ff047819 */ /* 0x000fe20000011400 */
[----:B------:R-:W-:Y:S01]  /*2310*/  IMAD.WIDE.U32 R106, R144, R110, R106 ;  /* 0x0000006e906a7225 */ /* 0x000fe200078e006a */
[----:B------:R-:W-:-:S02]  /*2320*/  LOP3.LUT R8, R6, R30, RZ, 0x3c, !PT ;  /* 0x0000001e06087212 */ /* 0x000fc400078e3cff */
[----:B------:R-:W-:Y:S01]  /*2330*/  SHF.R.S32.HI R0, RZ, 0x1f, R5 ;  /* 0x0000001fff007819 */ /* 0x000fe20000011405 */
[----:B------:R-:W-:Y:S01]  /*2340*/  IMAD R141, R4, 0x1400, R225 ;  /* 0x00001400048d7824 */ /* 0x000fe200078e02e1 */
[----:B------:R-:W-:Y:S01]  /*2350*/  LOP3.LUT R7, R224, 0x38, R13, 0xf8, !PT ;  /* 0x00000038e0077812 */ /* 0x000fe200078ef80d */
[----:B------:R-:W-:Y:S01]  /*2360*/  IMAD R133, R4, 0x1400, R227 ;  /* 0x0000140004857824 */ /* 0x000fe200078e02e3 */
[CC--:B------:R-:W-:Y:S01]  /*2370*/  LEA.HI R6, R0.reuse, R5.reuse, RZ, 0x6 ;  /* 0x0000000500067211 */ /* 0x0c0fe200078f30ff */
[----:B------:R-:W-:Y:S01]  /*2380*/  IMAD.IADD R141, R141, 0x1, R8 ;  /* 0x000000018d8d7824 */ /* 0x000fe200078e0208 */
[----:B------:R-:W-:Y:S01]  /*2390*/  LEA.HI R5, R0, R5, RZ, 0x3 ;  /* 0x0000000500057211 */ /* 0x000fe200078f18ff */
[----:B------:R-:W-:Y:S01]  /*23a0*/  IMAD R143, R4, 0x1400, R228 ;  /* 0x00001400048f7824 */ /* 0x000fe200078e02e4 */
[----:B------:R-:W-:Y:S01]  /*23b0*/  SHF.R.S32.HI R8, RZ, 0x6, R6 ;  /* 0x00000006ff087819 */ /* 0x000fe20000011406 */
[----:B------:R-:W-:Y:S01]  /*23c0*/  IMAD.WIDE.U32 R108, R144, R110, R108 ;  /* 0x0000006e906c7225 */ /* 0x000fe200078e006c */
[----:B------:R-:W-:-:S02]  /*23d0*/  LOP3.LUT R6, R5, 0x38, RZ, 0xc0, !PT ;  /* 0x0000003805067812 */ /* 0x000fc400078ec0ff */
[----:B------:R-:W-:Y:S01]  /*23e0*/  LOP3.LUT R10, R7, R21, RZ, 0x3c, !PT ;  /* 0x00000015070a7212 */ /* 0x000fe200078e3cff */
[C---:B------:R-:W-:Y:S01]  /*23f0*/  IMAD R142, R8.reuse, 0x1400, R228 ;  /* 0x00001400088e7824 */ /* 0x040fe200078e02e4 */
[----:B------:R-:W-:Y:S01]  /*2400*/  LOP3.LUT R7, R223, 0x38, R5, 0xf8, !PT ;  /* 0x00000038df077812 */ /* 0x000fe200078ef805 */
[----:B------:R-:W-:Y:S01]  /*2410*/  IMAD R140, R8, 0x1400, R225 ;  /* 0x00001400088c7824 */ /* 0x000fe200078e02e1 */
[----:B------:R-:W-:Y:S01]  /*2420*/  LOP3.LUT R6, R6, 0x1c0, R31, 0xf8, !PT ;  /* 0x000001c006067812 */ /* 0x000fe200078ef81f */
[----:B------:R-:W-:Y:S01]  /*2430*/  IMAD R132, R8, 0x1400, R227 ;  /* 0x0000140008847824 */ /* 0x000fe200078e02e3 */
[----:B------:R-:W-:Y:S01]  /*2440*/  LOP3.LUT R0, R13, 0x38, RZ, 0xc0, !PT ;  /* 0x000000380d007812 */ /* 0x000fe200078ec0ff */
[----:B------:R-:W-:Y:S01]  /*2450*/  IMAD.SHL.U32 R118, R118, 0x2, RZ ;  /* 0x0000000276767824 */ /* 0x000fe200078e00ff */
[----:B------:R-:W-:Y:S02]  /*2460*/  LOP3.LUT R11, R7, R30, RZ, 0x3c, !PT ;  /* 0x0000001e070b7212 */ /* 0x000fe400078e3cff */
[----:B------:R-:W-:-:S02]  /*2470*/  LOP3.LUT R7, R6, R229, RZ, 0x3c, !PT ;  /* 0x000000e506077212 */ /* 0x000fc400078e3cff */
[----:B------:R-:W-:Y:S01]  /*2480*/  LOP3.LUT R0, R0, 0x1c0, R31, 0xf8, !PT ;  /* 0x000001c000007812 */ /* 0x000fe200078ef81f */
[----:B------:R-:W-:Y:S01]  /*2490*/  IMAD.IADD R140, R140, 0x1, R11 ;  /* 0x000000018c8c7824 */ /* 0x000fe200078e020b */
[----:B------:R-:W-:Y:S01]  /*24a0*/  IADD3 R133, R133, R10, RZ ;  /* 0x0000000a85857210 */ /* 0x000fe20007ffe0ff */
[----:B------:R-:W-:Y:S01]  /*24b0*/  IMAD.IADD R142, R142, 0x1, R7 ;  /* 0x000000018e8e7824 */ /* 0x000fe200078e0207 */
[----:B------:R-:W-:Y:S01]  /*24c0*/  LOP3.LUT R0, R0, R229, RZ, 0x3c, !PT ;  /* 0x000000e500007212 */ /* 0x000fe200078e3cff */
[----:B------:R-:W-:Y:S01]  /*24d0*/  IMAD R11, R99, 0x50, RZ ;  /* 0x00000050630b7824 */ /* 0x000fe200078e02ff */
[----:B------:R-:W-:Y:S01]  /*24e0*/  SHF.R.S32.HI R7, RZ, 0x1f, R144 ;  /* 0x0000001fff077819 */ /* 0x000fe20000011490 */
[----:B------:R-:W-:Y:S01]  /*24f0*/  IMAD.WIDE.U32 R98, R98, 0x50, RZ ;  /* 0x0000005062627825 */ /* 0x000fe200078e00ff */
[----:B------:R-:W-:Y:S02]  /*2500*/  LOP3.LUT R10, R224, 0x38, R5, 0xf8, !PT ;  /* 0x00000038e00a7812 */ /* 0x000fe400078ef805 */
[----:B------:R-:W-:Y:S01]  /*2510*/  SHF.L.U64.HI R30, R110, 0x5, R111 ;  /* 0x000000056e1e7819 */ /* 0x000fe2000001026f */
[----:B------:R-:W-:Y:S01]  /*2520*/  IMAD.IADD R143, R143, 0x1, R0 ;  /* 0x000000018f8f7824 */ /* 0x000fe200078e0200 */
[----:B------:R-:W-:Y:S01]  /*2530*/  LOP3.LUT R15, R10, R21, RZ, 0x3c, !PT ;  /* 0x000000150a0f7212 */ /* 0x000fe200078e3cff */
[----:B------:R-:W-:Y:S01]  /*2540*/  IMAD R0, R7, R104, RZ ;  /* 0x0000006807007224 */ /* 0x000fe200078e02ff */
[----:B------:R-:W-:-:S02]  /*2550*/  SHF.L.U32 R31, R104, 0x6, RZ ;  /* 0x00000006681f7819 */ /* 0x000fc400000006ff */
[----:B------:R-:W-:Y:S01]  /*2560*/  IADD3 R132, R132, R15, RZ ;  /* 0x0000000f84847210 */ /* 0x000fe20007ffe0ff */
[----:B------:R-:W-:Y:S01]  /*2570*/  IMAD R21, R144, R105, R0 ;  /* 0x0000006990157224 */ /* 0x000fe200078e0200 */
[----:B------:R-:W-:Y:S01]  /*2580*/  IADD3 R120, R99, R11, RZ ;  /* 0x0000000b63787210 */ /* 0x000fe20007ffe0ff */
[----:B------:R-:W-:Y:S01]  /*2590*/  IMAD R0, R7, R110, RZ ;  /* 0x0000006e07007224 */ /* 0x000fe200078e02ff */
[----:B------:R-:W-:Y:S01]  /*25a0*/  SHF.R.S32.HI R14, RZ, 0x3, R13 ;  /* 0x00000003ff0e7819 */ /* 0x000fe2000001140d */
[----:B------:R-:W-:Y:S01]  /*25b0*/  IMAD R7, R111, 0x50, RZ ;  /* 0x000000506f077824 */ /* 0x000fe200078e02ff */
[----:B------:R-:W-:Y:S01]  /*25c0*/  IADD3 R4, R212, 0x20, RZ ;  /* 0x00000020d4047810 */ /* 0x000fe20007ffe0ff */
[----:B------:R-:W-:Y:S01]  /*25d0*/  IMAD R15, R144, R111, R0 ;  /* 0x0000006f900f7224 */ /* 0x000fe200078e0200 */
[----:B------:R-:W-:Y:S01]  /*25e0*/  SEL R0, RZ, 0x8, P2 ;  /* 0x00000008ff007807 */ /* 0x000fe20001000000 */
[----:B------:R-:W-:Y:S01]  /*25f0*/  IMAD.WIDE.U32 R110, R110, 0x50, RZ ;  /* 0x000000506e6e7825 */ /* 0x000fe200078e00ff */
[----:B------:R-:W-:-:S02]  /*2600*/  LOP3.LUT R13, R13, 0xfffffff8, RZ, 0xc0, !PT ;  /* 0xfffffff80d0d7812 */ /* 0x000fc400078ec0ff */
[----:B------:R-:W-:Y:S01]  /*2610*/  LOP3.LUT R0, R9, R0, RZ, 0xfc, !PT ;  /* 0x0000000009007212 */ /* 0x000fe200078efcff */
[----:B------:R-:W-:Y:S01]  /*2620*/  IMAD.WIDE.U32 R104, R104, 0x50, RZ ;  /* 0x0000005068687825 */ /* 0x000fe200078e00ff */
[----:B------:R-:W-:Y:S02]  /*2630*/  LOP3.LUT R11, R5, 0xfffffff8, RZ, 0xc0, !PT ;  /* 0xfffffff8050b7812 */ /* 0x000fe400078ec0ff */
[----:B------:R-:W-:Y:S01]  /*2640*/  IADD3 R25, R101, R21, RZ ;  /* 0x0000001565197210 */ /* 0x000fe20007ffe0ff */
[----:B------:R-:W-:Y:S01]  /*2650*/  IMAD.IADD R126, R111, 0x1, R7 ;  /* 0x000000016f7e7824 */ /* 0x000fe200078e0207 */
[----:B------:R-:W-:Y:S01]  /*2660*/  SHF.R.S32.HI R12, RZ, 0x3, R5 ;  /* 0x00000003ff0c7819 */ /* 0x000fe20000011405 */
[----:B------:R-:W-:Y:S01]  /*2670*/  IMAD.IADD R20, R107, 0x1, R15 ;  /* 0x000000016b147824 */ /* 0x000fe200078e020f */
[----:B------:R-:W-:Y:S01]  /*2680*/  SHF.R.S32.HI R147, RZ, 0x1f, R4 ;  /* 0x0000001fff937819 */ /* 0x000fe20000011404 */
[----:B------:R-:W-:Y:S01]  /*2690*/  IMAD.IADD R127, R105, 0x1, R127 ;  /* 0x00000001697f7824 */ /* 0x000fe200078e027f */
[----:B------:R-:W-:Y:S01]  /*26a0*/  IADD3 R15, R15, R109, RZ ;  /* 0x0000006d0f0f7210 */ /* 0x000fe20007ffe0ff */
[----:B------:R-:W-:Y:S01]  /*26b0*/  IMAD.IADD R21, R21, 0x1, R103 ;  /* 0x0000000115157824 */ /* 0x000fe200078e0267 */
[C---:B------:R-:W-:Y:S01]  /*26c0*/  LOP3.LUT R10, R0.reuse, 0x2, RZ, 0xc0, !PT ;  /* 0x00000002000a7812 */ /* 0x040fe200078ec0ff */
[----:B------:R-:W-:Y:S01]  /*26d0*/  IMAD.IADD R5, R95, 0x1, R37 ;  /* 0x000000015f057824 */ /* 0x000fe200078e0225 */
[----:B------:R-:W-:-:S02]  /*26e0*/  LOP3.LUT R9, R0, 0x4, RZ, 0xc0, !PT ;  /* 0x0000000400097812 */ /* 0x000fc400078ec0ff */
[----:B------:R-:W-:Y:S02]  /*26f0*/  LOP3.LUT R8, R0, 0x8, RZ, 0xc0, !PT ;  /* 0x0000000800087812 */ /* 0x000fe400078ec0ff */
[----:B------:R-:W-:Y:S02]  /*2700*/  SHF.R.S32.HI R7, RZ, 0x1f, R13 ;  /* 0x0000001fff077819 */ /* 0x000fe4000001140d */
[----:B------:R-:W-:-:S07]  /*2710*/  SHF.R.S32.HI R6, RZ, 0x1f, R11 ;  /* 0x0000001fff067819 */ /* 0x000fce000001140b */
.L_x_761:
[----:B-1--4-:R-:W2:Y:S01]  /*2720*/  LDL.LU R39, [R1+0x20] ;  /* 0x0000200001277983 */ /* 0x012ea20000300800 */
[----:B------:R-:W-:Y:S01]  /*2730*/  VIADD R41, R24, 0xffffffff ;  /* 0xffffffff18297836 */ /* 0x000fe20000000000 */
[----:B------:R-:W0:Y:S01]  /*2740*/  LDC.64 R116, c[0x0][0x2e8] ;  /* 0x0000ba00ff747b82 */ /* 0x000e220000000a00 */
[----:B------:R-:W-:Y:S05]  /*2750*/  YIELD ;  /* 0x0000000000007946 */ /* 0x000fea0003800000 */
[----:B------:R-:W-:Y:S01]  /*2760*/  SHF.R.S32.HI R38, RZ, 0x1f, R41 ;  /* 0x0000001fff267819 */ /* 0x000fe20000011429 */
[-C--:B------:R-:W-:Y:S01]  /*2770*/  IMAD R3, R120, R41.reuse, RZ ;  /* 0x0000002978037224 */ /* 0x080fe200078e02ff */
[----:B------:R-:W1:Y:S01]  /*2780*/  LDC R115, c[0x0][0x3f4] ;  /* 0x0000fd00ff737b82 */ /* 0x000e620000000800 */
[----:B------:R-:W-:Y:S01]  /*2790*/  IMAD.WIDE.U32 R124, R98, R41, RZ ;  /* 0x00000029627c7225 */ /* 0x000fe200078e00ff */
[----:B------:R-:W-:Y:S03]  /*27a0*/  BSSY B0, `(.L_x_654) ;  /* 0x000078c000007945 */ /* 0x000fe60003800000 */
[----:B------:R-:W-:Y:S01]  /*27b0*/  IMAD R3, R38, R98, R3 ;  /* 0x0000006226037224 */ /* 0x000fe200078e0203 */
[----:B------:R-:W-:-:S02]  /*27c0*/  IADD3 R0, P3, P4, R93, R124, R131 ;  /* 0x0000007c5d007210 */ /* 0x000fc40007c7e083 */
[-C--:B------:R-:W-:Y:S02]  /*27d0*/  IADD3 R36, P2, R93, R124.reuse, RZ ;  /* 0x0000007c5d247210 */ /* 0x080fe40007f5e0ff */
[----:B------:R-:W-:Y:S02]  /*27e0*/  IADD3 R88, R125, R3, RZ ;  /* 0x000000037d587210 */ /* 0x000fe40007ffe0ff */
[----:B------:R-:W-:Y:S02]  /*27f0*/  IADD3 R4, P5, P6, R93, R124, R129 ;  /* 0x0000007c5d047210 */ /* 0x000fe40007ebe081 */
[----:B------:R-:W-:Y:S01]  /*2800*/  IADD3.X R3, R35, R88, R130, P3, P4 ;  /* 0x0000005823037210 */ /* 0x000fe20001fe8482 */
[----:B------:R-:W-:Y:S01]  /*2810*/  IMAD.X R37, R88, 0x1, R35, P2 ;  /* 0x0000000158257824 */ /* 0x000fe200010e0623 */
[----:B------:R-:W-:Y:S02]  /*2820*/  ISETP.GT.AND P3, PT, R41, R119, PT ;  /* 0x000000772900720c */ /* 0x000fe40003f64270 */
[----:B0-----:R-:W-:-:S02]  /*2830*/  LEA R48, P2, R0, R116, 0x1 ;  /* 0x0000007400307211 */ /* 0x001fc400078408ff */
[----:B------:R-:W-:Y:S02]  /*2840*/  IADD3.X R24, R35, R88, R128, P5, P6 ;  /* 0x0000005823187210 */ /* 0x000fe40002fec480 */
[-C--:B------:R-:W-:Y:S01]  /*2850*/  LEA.HI.X R49, R0, R117.reuse, R3, 0x1, P2 ;  /* 0x0000007500317211 */ /* 0x080fe200010f0c03 */
[----:B------:R-:W-:Y:S01]  /*2860*/  IMAD R3, R19, 0x5000, R230 ;  /* 0x0000500013037824 */ /* 0x000fe200078e02e6 */
[----:B-1----:R-:W-:Y:S02]  /*2870*/  ISETP.GE.AND P2, PT, R115, 0x1, PT ;  /* 0x000000017300780c */ /* 0x002fe40003f46270 */
[-C--:B------:R-:W-:Y:S02]  /*2880*/  LEA R50, P5, R4, R116.reuse, 0x1 ;  /* 0x0000007404327211 */ /* 0x080fe400078a08ff */
[----:B------:R-:W-:Y:S02]  /*2890*/  LEA R56, P6, R36, R116, 0x1 ;  /* 0x0000007424387211 */ /* 0x000fe400078c08ff */
[-C--:B------:R-:W-:Y:S01]  /*28a0*/  LEA.HI.X R51, R4, R117.reuse, R24, 0x1, P5 ;  /* 0x0000007504337211 */ /* 0x080fe200028f0c18 */
[----:B------:R-:W-:Y:S01]  /*28b0*/  IMAD R4, R3, 0x2, R18 ;  /* 0x0000000203047824 */ /* 0x000fe200078e0212 */
[----:B------:R-:W-:-:S02]  /*28c0*/  LEA.HI.X R57, R36, R117, R37, 0x1, P6 ;  /* 0x0000007524397211 */ /* 0x000fc400030f0c25 */
[----:B------:R-:W-:Y:S02]  /*28d0*/  MOV R24, R41 ;  /* 0x0000002900187202 */ /* 0x000fe40000000f00 */
[----:B--2---:R-:W-:-:S04]  /*28e0*/  LOP3.LUT R39, R39, 0xfffffffd, RZ, 0xc0, !PT ;  /* 0xfffffffd27277812 */ /* 0x004fc800078ec0ff */
[----:B------:R-:W-:-:S05]  /*28f0*/  @P3 LOP3.LUT R39, R39, 0x2, RZ, 0xfc, !PT ;  /* 0x0000000227273812 */ /* 0x000fca00078efcff */
[----:B------:R0:W-:Y:S01]  /*2900*/  STL [R1+0x20], R39 ;  /* 0x0000202701007387 */ /* 0x0001e20000100800 */
[----:B------:R-:W-:Y:S05]  /*2910*/  @!P2 BRA `(.L_x_655) ;  /* 0x0000007000dca947 */ /* 0x000fea0003800000 */
[----:B------:R-:W-:Y:S01]  /*2920*/  ULDC.U8 UR4, c[0x0][0x410] ;  /* 0x0001040000047ab9 */ /* 0x000fe20000000000 */
[-C--:B------:R-:W-:Y:S01]  /*2930*/  IMAD R3, R126, R41.reuse, RZ ;  /* 0x000000297e037224 */ /* 0x080fe200078e02ff */
[----:B------:R-:W-:Y:S01]  /*2940*/  ISETP.NE.AND P2, PT, RZ, UR4, PT ;  /* 0x00000004ff007c0c */ /* 0x000fe2000bf45270 */
[-C--:B0-----:R-:W-:Y:S02]  /*2950*/  IMAD R39, R127, R41.reuse, RZ ;  /* 0x000000297f277224 */ /* 0x081fe400078e02ff */
[----:B------:R-:W-:Y:S02]  /*2960*/  IMAD R37, R38, R110, R3 ;  /* 0x0000006e26257224 */ /* 0x000fe400078e0203 */
[----:B------:R-:W-:Y:S02]  /*2970*/  IMAD R3, R24, -0x50, R2 ;  /* 0xffffffb018037824 */ /* 0x000fe400078e0202 */
[----:B------:R-:W-:Y:S02]  /*2980*/  IMAD R39, R38, R104, R39 ;  /* 0x0000006826277224 */ /* 0x000fe400078e0227 */
[----:B------:R-:W-:Y:S01]  /*2990*/  IMAD.WIDE.U32 R86, R110, R41, RZ ;  /* 0x000000296e567225 */ /* 0x000fe200078e00ff */
[----:B------:R-:W-:-:S03]  /*29a0*/  VIMNMX R3, R3, 0x50, PT ;  /* 0x0000005003037848 */ /* 0x000fc60003fe0100 */
[----:B------:R-:W-:-:S04]  /*29b0*/  IMAD.WIDE.U32 R84, R104, R41, RZ ;  /* 0x0000002968547225 */ /* 0x000fc800078e00ff */
[----:B------:R-:W-:Y:S02]  /*29c0*/  IMAD.IADD R0, R87, 0x1, R37 ;  /* 0x0000000157007824 */ /* 0x000fe400078e0225 */
[----:B------:R-:W-:Y:S01]  /*29d0*/  IMAD.IADD R114, R85, 0x1, R39 ;  /* 0x0000000155727824 */ /* 0x000fe200078e0227 */
[----:B------:R-:W-:Y:S06]  /*29e0*/  @!P2 BRA `(.L_x_656) ;  /* 0x000000340040a947 */ /* 0x000fec0003800000 */
[----:B------:R-:W-:Y:S01]  /*29f0*/  ISETP.GE.AND P3, PT, R212, R3, PT ;  /* 0x00000003d400720c */ /* 0x000fe20003f66270 */
[----:B------:R-:W-:Y:S01]  /*2a00*/  BSSY B1, `(.L_x_657) ;  /* 0x000002a000017945 */ /* 0x000fe20003800000 */
        /* <DEDUP_REMOVED lines=9> */
[----:B------:R-:W-:Y:S06]  /*2aa0*/  @P3 BRA `(.L_x_658) ;  /* 0x00000000007c3947 */ /* 0x000fec0003800000 */
[----:B------:R-:W-:Y:S01]  /*2ab0*/  IADD3 R37, P2, R106, R86, RZ ;  /* 0x000000566a257210 */ /* 0x000fe20007f5e0ff */
[----:B------:R-:W-:Y:S01]  /*2ac0*/  ULDC.64 UR4, c[0x0][0x3e8] ;  /* 0x0000fa0000047ab9 */ /* 0x000fe20000000a00 */
[----:B------:R-:W-:Y:S02]  /*2ad0*/  IADD3 R39, P4, R100, R84, RZ ;  /* 0x0000005464277210 */ /* 0x000fe40007f9e0ff */
[----:B------:R-:W-:Y:S02]  /*2ae0*/  CS2R R122, SRZ ;  /* 0x00000000007a7805 */ /* 0x000fe4000001ff00 */
[----:B------:R-:W-:Y:S02]  /*2af0*/  IADD3.X R38, R0, R20, RZ, P2, !PT ;  /* 0x0000001400267210 */ /* 0x000fe400017fe4ff */
[----:B------:R-:W-:Y:S02]  /*2b00*/  CS2R R124, SRZ ;  /* 0x00000000007c7805 */ /* 0x000fe4000001ff00 */
[C---:B------:R-:W-:Y:S01]  /*2b10*/  LEA R36, P2, R37.reuse, UR4, 0x1 ;  /* 0x0000000425247c11 */ /* 0x040fe2000f8408ff */
[----:B------:R-:W-:Y:S01]  /*2b20*/  IMAD.X R40, R114, 0x1, R25, P4 ;  /* 0x0000000172287824 */ /* 0x000fe200020e0619 */
[-C--:B------:R-:W-:Y:S01]  /*2b30*/  ISETP.GE.AND P5, PT, R22, R115.reuse, PT ;  /* 0x000000731600720c */ /* 0x080fe20003fa6270 */
[----:B------:R-:W-:Y:S01]  /*2b40*/  ULDC.64 UR6, c[0x0][0x208] ;  /* 0x0000820000067ab9 */ /* 0x000fe20000000a00 */
[----:B------:R-:W-:Y:S01]  /*2b50*/  LEA.HI.X R37, R37, UR5, R38, 0x1, P2 ;  /* 0x0000000525257c11 */ /* 0x000fe200090f0c26 */
[----:B------:R-:W-:Y:S01]  /*2b60*/  ULDC.64 UR4, c[0x0][0x400] ;  /* 0x0001000000047ab9 */ /* 0x000fe20000000a00 */
[----:B------:R-:W-:-:S02]  /*2b70*/  ISETP.GE.AND P4, PT, R215, R115, PT ;  /* 0x00000073d700720c */ /* 0x000fc40003f86270 */
[----:B------:R-:W-:-:S04]  /*2b80*/  LEA R38, P2, R39, UR4, 0x1 ;  /* 0x0000000427267c11 */ /* 0x000fc8000f8408ff */
[----:B------:R-:W-:Y:S02]  /*2b90*/  LEA.HI.X R39, R39, UR5, R40, 0x1, P2 ;  /* 0x0000000527277c11 */ /* 0x000fe400090f0c28 */
[-C--:B------:R-:W-:Y:S01]  /*2ba0*/  ISETP.GE.AND P2, PT, R214, R115.reuse, PT ;  /* 0x00000073d600720c */ /* 0x080fe20003f46270 */
[----:B------:R0:W5:Y:S04]  /*2bb0*/  @!P5 LDG.E.64 R122, desc[UR6][R36.64] ;  /* 0x00000006247ad981 */ /* 0x000168000c1e1b00 */
[----:B------:R0:W5:Y:S01]  /*2bc0*/  @!P5 LDG.E.64 R124, desc[UR6][R38.64] ;  /* 0x00000006267cd981 */ /* 0x000162000c1e1b00 */
[----:B------:R-:W-:Y:S02]  /*2bd0*/  ISETP.GE.AND P5, PT, R216, R115, PT ;  /* 0x00000073d800720c */ /* 0x000fe40003fa6270 */
[----:B------:R-:W-:-:S02]  /*2be0*/  CS2R R90, SRZ ;  /* 0x00000000005a7805 */ /* 0x000fc4000001ff00 */
[----:B------:R-:W-:Y:S02]  /*2bf0*/  CS2R R82, SRZ ;  /* 0x0000000000527805 */ /* 0x000fe4000001ff00 */
[----:B------:R-:W-:Y:S02]  /*2c00*/  CS2R R78, SRZ ;  /* 0x00000000004e7805 */ /* 0x000fe4000001ff00 */
[----:B------:R-:W-:Y:S02]  /*2c10*/  CS2R R116, SRZ ;  /* 0x0000000000747805 */ /* 0x000fe4000001ff00 */
[----:B------:R-:W-:Y:S02]  /*2c20*/  CS2R R88, SRZ ;  /* 0x0000000000587805 */ /* 0x000fe4000001ff00 */
[----:B------:R-:W-:Y:S01]  /*2c30*/  CS2R R80, SRZ ;  /* 0x0000000000507805 */ /* 0x000fe2000001ff00 */
[----:B------:R0:W5:Y:S04]  /*2c40*/  @!P4 LDG.E.64 R90, desc[UR6][R36.64+0x40] ;  /* 0x00004006245ac981 */ /* 0x000168000c1e1b00 */
[----:B------:R0:W5:Y:S04]  /*2c50*/  @!P2 LDG.E.64 R82, desc[UR6][R36.64+0x80] ;  /* 0x000080062452a981 */ /* 0x000168000c1e1b00 */
[----:B------:R0:W5:Y:S04]  /*2c60*/  @!P5 LDG.E.64 R78, desc[UR6][R36.64+0xc0] ;  /* 0x0000c006244ed981 */ /* 0x000168000c1e1b00 */
[----:B------:R0:W5:Y:S04]  /*2c70*/  @!P4 LDG.E.64 R116, desc[UR6][R38.64+0x40] ;  /* 0x000040062674c981 */ /* 0x000168000c1e1b00 */
[----:B------:R0:W5:Y:S04]  /*2c80*/  @!P2 LDG.E.64 R88, desc[UR6][R38.64+0x80] ;  /* 0x000080062658a981 */ /* 0x000168000c1e1b00 */
[----:B------:R0:W5:Y:S02]  /*2c90*/  @!P5 LDG.E.64 R80, desc[UR6][R38.64+0xc0] ;  /* 0x0000c0062650d981 */ /* 0x000164000c1e1b00 */
.L_x_658:
[----:B------:R-:W-:Y:S05]  /*2ca0*/  BSYNC B1 ;  /* 0x0000000000017941 */ /* 0x000fea0003800000 */
.L_x_657:
[----:B0----5:R-:W-:Y:S01]  /*2cb0*/  IMAD.MOV.U32 R36, RZ, RZ, R78 ;  /* 0x000000ffff247224 */ /* 0x021fe200078e004e */
[----:B------:R-:W-:Y:S01]  /*2cc0*/  MOV R37, R79 ;  /* 0x0000004f00257202 */ /* 0x000fe20000000f00 */
[----:B------:R-:W-:Y:S01]  /*2cd0*/  IMAD.MOV.U32 R38, RZ, RZ, R82 ;  /* 0x000000ffff267224 */ /* 0x000fe200078e0052 */
[----:B------:R-:W-:Y:S01]  /*2ce0*/  BSSY B1, `(.L_x_659) ;  /* 0x0000041000017945 */ /* 0x000fe20003800000 */
[----:B------:R-:W-:Y:S01]  /*2cf0*/  VIADD R39, R212, 0x20 ;  /* 0x00000020d4277836 */ /* 0x000fe20000000000 */
[----:B------:R-:W-:Y:S01]  /*2d00*/  PRMT R160, R37, 0x5410, R36 ;  /* 0x0000541025a07816 */ /* 0x000fe20000000024 */
[----:B------:R-:W-:Y:S01]  /*2d10*/  IMAD.MOV.U32 R36, RZ, RZ, R83 ;  /* 0x000000ffff247224 */ /* 0x000fe200078e0053 */
[----:B------:R-:W-:Y:S02]  /*2d20*/  MOV R37, R90 ;  /* 0x0000005a00257202 */ /* 0x000fe40000000f00 */
[----:B------:R-:W-:Y:S02]  /*2d30*/  CS2R R66, SRZ ;  /* 0x0000000000427805 */ /* 0x000fe4000001ff00 */
[----:B------:R-:W-:-:S02]  /*2d40*/  ISETP.GE.AND P4, PT, R39, R3, PT ;  /* 0x000000032700720c */ /* 0x000fc40003f86270 */
[----:B------:R-:W-:Y:S02]  /*2d50*/  CS2R R70, SRZ ;  /* 0x0000000000467805 */ /* 0x000fe4000001ff00 */
[----:B------:R-:W-:Y:S01]  /*2d60*/  PRMT R162, R38, 0x5410, R36 ;  /* 0x0000541026a27816 */ /* 0x000fe20000000024 */
[----:B------:R-:W-:Y:S01]  /*2d70*/  IMAD.MOV.U32 R36, RZ, RZ, R91 ;  /* 0x000000ffff247224 */ /* 0x000fe200078e005b */
[----:B------:R-:W-:Y:S01]  /*2d80*/  CS2R R74, SRZ ;  /* 0x00000000004a7805 */ /* 0x000fe2000001ff00 */
[----:B------:R-:W-:Y:S01]  /*2d90*/  IMAD.MOV.U32 R38, RZ, RZ, R122 ;  /* 0x000000ffff267224 */ /* 0x000fe200078e007a */
[----:B------:R-:W-:Y:S02]  /*2da0*/  CS2R R64, SRZ ;  /* 0x0000000000407805 */ /* 0x000fe4000001ff00 */
[----:B------:R-:W-:Y:S02]  /*2db0*/  CS2R R68, SRZ ;  /* 0x0000000000447805 */ /* 0x000fe4000001ff00 */
[----:B------:R-:W-:Y:S01]  /*2dc0*/  PRMT R163, R37, 0x5410, R36 ;  /* 0x0000541025a37816 */ /* 0x000fe20000000024 */
[----:B------:R-:W-:Y:S01]  /*2dd0*/  IMAD.MOV.U32 R36, RZ, RZ, R80 ;  /* 0x000000ffff247224 */ /* 0x000fe200078e0050 */
[----:B------:R-:W-:-:S02]  /*2de0*/  MOV R37, R123 ;  /* 0x0000007b00257202 */ /* 0x000fc40000000f00 */
[----:B------:R-:W-:Y:S02]  /*2df0*/  CS2R R72, SRZ ;  /* 0x0000000000487805 */ /* 0x000fe4000001ff00 */
[----:B------:R-:W-:Y:S02]  /*2e00*/  PRMT R151, R38, 0x7610, R151 ;  /* 0x0000761026977816 */ /* 0x000fe40000000097 */
[----:B------:R-:W-:Y:S02]  /*2e10*/  CS2R R76, SRZ ;  /* 0x00000000004c7805 */ /* 0x000fe4000001ff00 */
[----:B------:R-:W-:Y:S01]  /*2e20*/  PRMT R153, R37, 0x7610, R153 ;  /* 0x0000761025997816 */ /* 0x000fe20000000099 */
[----:B------:R-:W-:Y:S01]  /*2e30*/  IMAD.MOV.U32 R37, RZ, RZ, R81 ;  /* 0x000000ffff257224 */ /* 0x000fe200078e0051 */
[----:B------:R-:W-:-:S04]  /*2e40*/  MOV R38, R88 ;  /* 0x0000005800267202 */ /* 0x000fc80000000f00 */
[----:B------:R-:W-:Y:S01]  /*2e50*/  PRMT R161, R36, 0x5410, R37 ;  /* 0x0000541024a17816 */ /* 0x000fe20000000025 */
[----:B------:R-:W-:Y:S02]  /*2e60*/  IMAD.MOV.U32 R36, RZ, RZ, R89 ;  /* 0x000000ffff247224 */ /* 0x000fe400078e0059 */
[----:B------:R-:W-:-:S03]  /*2e70*/  IMAD.MOV.U32 R37, RZ, RZ, R116 ;  /* 0x000000ffff257224 */ /* 0x000fc600078e0074 */
[----:B------:R-:W-:Y:S01]  /*2e80*/  PRMT R164, R38, 0x5410, R36 ;  /* 0x0000541026a47816 */ /* 0x000fe20000000024 */
[----:B------:R-:W-:Y:S01]  /*2e90*/  IMAD.MOV.U32 R38, RZ, RZ, R124 ;  /* 0x000000ffff267224 */ /* 0x000fe200078e007c */
[----:B------:R-:W-:-:S04]  /*2ea0*/  MOV R36, R117 ;  /* 0x0000007500247202 */ /* 0x000fc80000000f00 */
[----:B------:R-:W-:Y:S02]  /*2eb0*/  PRMT R165, R37, 0x5410, R36 ;  /* 0x0000541025a57816 */ /* 0x000fe40000000024 */
[----:B------:R-:W-:Y:S02]  /*2ec0*/  MOV R37, R125 ;  /* 0x0000007d00257202 */ /* 0x000fe40000000f00 */
[----:B------:R-:W-:Y:S02]  /*2ed0*/  PRMT R151, R151, 0x5410, R38 ;  /* 0x0000541097977816 */ /* 0x000fe40000000026 */
[----:B------:R-:W-:Y:S01]  /*2ee0*/  PRMT R153, R153, 0x5410, R37 ;  /* 0x0000541099997816 */ /* 0x000fe20000000025 */
[----:B------:R-:W-:Y:S06]  /*2ef0*/  @P4 BRA `(.L_x_660) ;  /* 0x00000000007c4947 */ /* 0x000fec0003800000 */
[----:B------:R-:W-:Y:S01]  /*2f00*/  IADD3 R37, P2, P5, R106, R86, R28 ;  /* 0x000000566a257210 */ /* 0x000fe20007d5e01c */
[----:B------:R-:W-:Y:S01]  /*2f10*/  ULDC.64 UR4, c[0x0][0x3e8] ;  /* 0x0000fa0000047ab9 */ /* 0x000fe20000000a00 */
[----:B------:R-:W-:Y:S01]  /*2f20*/  ULDC.64 UR6, c[0x0][0x400] ;  /* 0x0001000000067ab9 */ /* 0x000fe20000000a00 */
[----:B------:R-:W-:Y:S02]  /*2f30*/  CS2R R74, SRZ ;  /* 0x00000000004a7805 */ /* 0x000fe4000001ff00 */
[----:B------:R-:W-:Y:S02]  /*2f40*/  IADD3.X R42, R20, R0, R30, P2, P5 ;  /* 0x00000000142a7210 */ /* 0x000fe400017ea41e */
[----:B------:R-:W-:Y:S02]  /*2f50*/  CS2R R70, SRZ ;  /* 0x0000000000467805 */ /* 0x000fe4000001ff00 */
[----:B------:R-:W-:Y:S02]  /*2f60*/  IADD3 R39, P2, P5, R100, R84, R32 ;  /* 0x0000005464277210 */ /* 0x000fe40007d5e020 */
[----:B------:R-:W-:-:S02]  /*2f70*/  CS2R R76, SRZ ;  /* 0x00000000004c7805 */ /* 0x000fc4000001ff00 */
[----:B------:R-:W-:Y:S01]  /*2f80*/  CS2R R72, SRZ ;  /* 0x0000000000487805 */ /* 0x000fe2000001ff00 */
[----:B------:R-:W-:Y:S01]  /*2f90*/  ULDC.64 UR8, c[0x0][0x208] ;  /* 0x0000820000087ab9 */ /* 0x000fe20000000a00 */
[----:B------:R-:W-:Y:S02]  /*2fa0*/  IADD3.X R40, R25, R114, R34, P2, P5 ;  /* 0x0000007219287210 */ /* 0x000fe400017ea422 */
[----:B------:R-:W-:Y:S02]  /*2fb0*/  LEA R36, P2, R37, UR4, 0x1 ;  /* 0x0000000425247c11 */ /* 0x000fe4000f8408ff */
[----:B------:R-:W-:Y:S02]  /*2fc0*/  LEA R38, P5, R39, UR6, 0x1 ;  /* 0x0000000627267c11 */ /* 0x000fe4000f8a08ff */
[----:B------:R-:W-:Y:S02]  /*2fd0*/  LEA.HI.X R37, R37, UR5, R42, 0x1, P2 ;  /* 0x0000000525257c11 */ /* 0x000fe400090f0c2a */
[----:B------:R-:W-:-:S02]  /*2fe0*/  LEA.HI.X R39, R39, UR7, R40, 0x1, P5 ;  /* 0x0000000727277c11 */ /* 0x000fc4000a8f0c28 */
[-C--:B------:R-:W-:Y:S02]  /*2ff0*/  ISETP.GE.AND P2, PT, R22, R115.reuse, PT ;  /* 0x000000731600720c */ /* 0x080fe40003f46270 */
[----:B------:R-:W-:Y:S02]  /*3000*/  ISETP.GE.AND P5, PT, R215, R115, PT ;  /* 0x00000073d700720c */ /* 0x000fe40003fa6270 */
[----:B------:R-:W-:Y:S02]  /*3010*/  CS2R R66, SRZ ;  /* 0x0000000000427805 */ /* 0x000fe4000001ff00 */
[----:B------:R-:W-:Y:S02]  /*3020*/  CS2R R62, SRZ ;  /* 0x00000000003e7805 */ /* 0x000fe4000001ff00 */
[----:B------:R-:W-:-:S05]  /*3030*/  CS2R R68, SRZ ;  /* 0x0000000000447805 */ /* 0x000fca000001ff00 */
[----:B------:R0:W5:Y:S04]  /*3040*/  @!P2 LDG.E.64 R74, desc[UR8][R36.64] ;  /* 0x00000008244aa981 */ /* 0x000168000c1e1b00 */
[----:B------:R0:W5:Y:S01]  /*3050*/  @!P2 LDG.E.64 R76, desc[UR8][R38.64] ;  /* 0x00000008264ca981 */ /* 0x000162000c1e1b00 */
[----:B------:R-:W-:-:S03]  /*3060*/  ISETP.GE.AND P2, PT, R214, R115, PT ;  /* 0x00000073d600720c */ /* 0x000fc60003f46270 */
[----:B------:R0:W5:Y:S04]  /*3070*/  @!P5 LDG.E.64 R70, desc[UR8][R36.64+0x40] ;  /* 0x000040082446d981 */ /* 0x000168000c1e1b00 */
[----:B------:R0:W5:Y:S01]  /*3080*/  @!P5 LDG.E.64 R72, desc[UR8][R38.64+0x40] ;  /* 0x000040082648d981 */ /* 0x000162000c1e1b00 */
[----:B------:R-:W-:Y:S02]  /*3090*/  ISETP.GE.AND P5, PT, R216, R115, PT ;  /* 0x00000073d800720c */ /* 0x000fe40003fa6270 */
[----:B------:R-:W-:-:S03]  /*30a0*/  CS2R R64, SRZ ;  /* 0x0000000000407805 */ /* 0x000fc6000001ff00 */
[----:B------:R0:W5:Y:S04]  /*30b0*/  @!P2 LDG.E.64 R66, desc[UR8][R36.64+0x80] ;  /* 0x000080082442a981 */ /* 0x000168000c1e1b00 */
[----:B------:R0:W5:Y:S04]  /*30c0*/  @!P2 LDG.E.64 R68, desc[UR8][R38.64+0x80] ;  /* 0x000080082644a981 */ /* 0x000168000c1e1b00 */
[----:B------:R0:W5:Y:S04]  /*30d0*/  @!P5 LDG.E.64 R62, desc[UR8][R36.64+0xc0] ;  /* 0x0000c008243ed981 */ /* 0x000168000c1e1b00 */
[----:B------:R0:W5:Y:S02]  /*30e0*/  @!P5 LDG.E.64 R64, desc[UR8][R38.64+0xc0] ;  /* 0x0000c0082640d981 */ /* 0x000164000c1e1b00 */
.L_x_660:
[----:B------:R-:W-:Y:S05]  /*30f0*/  BSYNC B1 ;  /* 0x0000000000017941 */ /* 0x000fea0003800000 */
.L_x_659:
        /* <DEDUP_REMOVED lines=10> */
[----:B------:R-:W-:Y:S06]  /*31a0*/  @P5 BRA `(.L_x_662) ;  /* 0x00000000007c5947 */ /* 0x000fec0003800000 */
[----:B------:R-:W-:Y:S01]  /*31b0*/  IADD3 R86, P2, P6, R106, R27, R86 ;  /* 0x0000001b6a567210 */ /* 0x000fe20007e5e056 */
[----:B------:R-:W-:Y:S01]  /*31c0*/  ULDC.64 UR4, c[0x0][0x3e8] ;  /* 0x0000fa0000047ab9 */ /* 0x000fe20000000a00 */
[----:B------:R-:W-:Y:S01]  /*31d0*/  ULDC.64 UR6, c[0x0][0x400] ;  /* 0x0001000000067ab9 */ /* 0x000fe20000000a00 */
[----:B------:R-:W-:Y:S02]  /*31e0*/  CS2R R58, SRZ ;  /* 0x00000000003a7805 */ /* 0x000fe4000001ff00 */
[----:B0-----:R-:W-:Y:S02]  /*31f0*/  IADD3.X R37, R20, R29, R0, P2, P6 ;  /* 0x0000001d14257210 */ /* 0x001fe400017ec400 */
[----:B------:R-:W-:Y:S02]  /*3200*/  CS2R R60, SRZ ;  /* 0x00000000003c7805 */ /* 0x000fe4000001ff00 */
[----:B------:R-:W-:Y:S01]  /*3210*/  IADD3 R84, P2, P6, R100, R31, R84 ;  /* 0x0000001f64547210 */ /* 0x000fe20007e5e054 */
[----:B------:R-:W-:-:S03]  /*3220*/  ULDC.64 UR8, c[0x0][0x208] ;  /* 0x0000820000087ab9 */ /* 0x000fc60000000a00 */
[----:B------:R-:W-:Y:S02]  /*3230*/  IADD3.X R39, R25, R33, R114, P2, P6 ;  /* 0x0000002119277210 */ /* 0x000fe400017ec472 */
[----:B------:R-:W-:-:S04]  /*3240*/  LEA R36, P2, R86, UR4, 0x1 ;  /* 0x0000000456247c11 */ /* 0x000fc8000f8408ff */
[----:B------:R-:W-:Y:S02]  /*3250*/  LEA.HI.X R37, R86, UR5, R37, 0x1, P2 ;  /* 0x0000000556257c11 */ /* 0x000fe400090f0c25 */
[----:B------:R-:W-:-:S04]  /*3260*/  LEA R38, P2, R84, UR6, 0x1 ;  /* 0x0000000654267c11 */ /* 0x000fc8000f8408ff */
[----:B------:R-:W-:Y:S02]  /*3270*/  LEA.HI.X R39, R84, UR7, R39, 0x1, P2 ;  /* 0x0000000754277c11 */ /* 0x000fe400090f0c27 */
[----:B------:R-:W-:Y:S02]  /*3280*/  ISETP.GE.AND P2, PT, R22, R115, PT ;  /* 0x000000731600720c */ /* 0x000fe40003f46270 */
[----:B------:R-:W-:Y:S02]  /*3290*/  CS2R R52, SRZ ;  /* 0x0000000000347805 */ /* 0x000fe4000001ff00 */
[----:B------:R-:W-:-:S09]  /*32a0*/  CS2R R54, SRZ ;  /* 0x0000000000367805 */ /* 0x000fd2000001ff00 */
[----:B------:R1:W5:Y:S04]  /*32b0*/  @!P2 LDG.E.64 R58, desc[UR8][R36.64] ;  /* 0x00000008243aa981 */ /* 0x000368000c1e1b00 */
[----:B------:R1:W5:Y:S01]  /*32c0*/  @!P2 LDG.E.64 R60, desc[UR8][R38.64] ;  /* 0x00000008263ca981 */ /* 0x000362000c1e1b00 */
        /* <DEDUP_REMOVED lines=10> */
[----:B------:R-:W-:-:S13]  /*3370*/  ISETP.GE.AND P2, PT, R216, R115, PT ;  /* 0x00000073d800720c */ /* 0x000fda0003f46270 */
[----:B------:R1:W5:Y:S04]  /*3380*/  @!P2 LDG.E.64 R40, desc[UR8][R36.64+0xc0] ;  /* 0x0000c0082428a981 */ /* 0x000368000c1e1b00 */
[----:B------:R1:W5:Y:S02]  /*3390*/  @!P2 LDG.E.64 R42, desc[UR8][R38.64+0xc0] ;  /* 0x0000c008262aa981 */ /* 0x000364000c1e1b00 */
.L_x_662:
[----:B------:R-:W-:Y:S05]  /*33a0*/  BSYNC B1 ;  /* 0x0000000000017941 */ /* 0x000fea0003800000 */
.L_x_661:
[----:B01---5:R-:W-:Y:S01]  /*33b0*/  IMAD.MOV.U32 R38, RZ, RZ, R67 ;  /* 0x000000ffff267224 */ /* 0x023fe200078e0043 */
[----:B------:R-:W-:Y:S01]  /*33c0*/  MOV R37, R66 ;  /* 0x0000004200257202 */ /* 0x000fe20000000f00 */
[----:B------:R-:W-:Y:S01]  /*33d0*/  IMAD.MOV.U32 R0, RZ, RZ, R62 ;  /* 0x000000ffff007224 */ /* 0x000fe200078e003e */
[----:B------:R-:W-:Y:S01]  /*33e0*/  ISETP.NE.AND P2, PT, R220, 0x3, PT ;  /* 0x00000003dc00780c */ /* 0x000fe20003f45270 */
[----:B------:R-:W-:Y:S01]  /*33f0*/  IMAD.MOV.U32 R36, RZ, RZ, R63 ;  /* 0x000000ffff247224 */ /* 0x000fe200078e003f */
[----:B------:R-:W-:Y:S01]  /*3400*/  PRMT R137, R137, 0x5410, R37 ;  /* 0x0000541089897816 */ /* 0x000fe20000000025 */
[----:B------:R-:W-:Y:S01]  /*3410*/  IMAD.MOV.U32 R37, RZ, RZ, R74 ;  /* 0x000000ffff257224 */ /* 0x000fe200078e004a */
[----:B------:R-:W-:Y:S01]  /*3420*/  PRMT R145, R38, 0x7610, R145 ;  /* 0x0000761026917816 */ /* 0x000fe20000000091 */
[----:B------:R-:W-:Y:S01]  /*3430*/  IMAD.MOV.U32 R38, RZ, RZ, R75 ;  /* 0x000000ffff267224 */ /* 0x000fe200078e004b */
[----:B------:R-:W-:Y:S01]  /*3440*/  PRMT R135, R135, 0x5410, R0 ;  /* 0x0000541087877816 */ /* 0x000fe20000000000 */
[----:B------:R-:W-:Y:S01]  /*3450*/  IMAD.MOV.U32 R0, RZ, RZ, R70 ;  /* 0x000000ffff007224 */ /* 0x000fe200078e0046 */
[----:B------:R-:W-:-:S02]  /*3460*/  PRMT R136, R36, 0x7610, R136 ;  /* 0x0000761024887816 */ /* 0x000fc40000000088 */
[----:B------:R-:W-:Y:S02]  /*3470*/  MOV R36, R71 ;  /* 0x0000004700247202 */ /* 0x000fe40000000f00 */
[----:B------:R-:W-:Y:S01]  /*3480*/  PRMT R157, R37, 0x5410, R38 ;  /* 0x00005410259d7816 */ /* 0x000fe20000000026 */
[----:B------:R-:W-:Y:S01]  /*3490*/  IMAD.MOV.U32 R37, RZ, RZ, R68 ;  /* 0x000000ffff257224 */ /* 0x000fe200078e0044 */
[----:B------:R-:W-:Y:S02]  /*34a0*/  PRMT R148, R148, 0x5410, R0 ;  /* 0x0000541094947816 */ /* 0x000fe40000000000 */
[----:B------:R-:W-:Y:S01]  /*34b0*/  PRMT R154, R36, 0x7610, R154 ;  /* 0x00007610249a7816 */ /* 0x000fe2000000009a */
[----:B------:R-:W-:Y:S01]  /*34c0*/  IMAD.MOV.U32 R36, RZ, RZ, R65 ;  /* 0x000000ffff247224 */ /* 0x000fe200078e0041 */
[----:B------:R-:W-:Y:S02]  /*34d0*/  MOV R38, R69 ;  /* 0x0000004500267202 */ /* 0x000fe40000000f00 */
[----:B------:R-:W-:-:S02]  /*34e0*/  MOV R0, R64 ;  /* 0x0000004000007202 */ /* 0x000fc40000000f00 */
[----:B------:R-:W-:Y:S01]  /*34f0*/  PRMT R148, R38, 0x7610, R148 ;  /* 0x0000761026947816 */ /* 0x000fe20000000094 */
[----:B------:R-:W-:Y:S01]  /*3500*/  IMAD.MOV.U32 R38, RZ, RZ, R72 ;  /* 0x000000ffff267224 */ /* 0x000fe200078e0048 */
[----:B------:R-:W-:Y:S01]  /*3510*/  PRMT R136, R136, 0x5410, R0 ;  /* 0x0000541088887816 */ /* 0x000fe20000000000 */
[----:B------:R-:W-:Y:S01]  /*3520*/  IMAD.MOV.U32 R0, RZ, RZ, R77 ;  /* 0x000000ffff007224 */ /* 0x000fe200078e004d */
[----:B------:R-:W-:Y:S01]  /*3530*/  PRMT R145, R145, 0x5410, R37 ;  /* 0x0000541091917816 */ /* 0x000fe20000000025 */
[----:B------:R-:W-:Y:S01]  /*3540*/  IMAD.MOV.U32 R37, RZ, RZ, R73 ;  /* 0x000000ffff257224 */ /* 0x000fe200078e0049 */
[----:B------:R-:W-:Y:S02]  /*3550*/  PRMT R137, R36, 0x7610, R137 ;  /* 0x0000761024897816 */ /* 0x000fe40000000089 */
[----:B------:R-:W-:Y:S02]  /*3560*/  MOV R36, R76 ;  /* 0x0000004c00247202 */ /* 0x000fe40000000f00 */
[----:B------:R-:W-:Y:S01]  /*3570*/  PRMT R155, R38, 0x7610, R155 ;  /* 0x00007610269b7816 */ /* 0x000fe2000000009b */
[----:B------:R-:W-:Y:S01]  /*3580*/  IMAD.MOV.U32 R38, RZ, RZ, R40 ;  /* 0x000000ffff267224 */ /* 0x000fe200078e0028 */
[----:B------:R-:W-:-:S02]  /*3590*/  PRMT R156, R156, 0x5410, R37 ;  /* 0x000054109c9c7816 */ /* 0x000fc40000000025 */
[----:B------:R-:W-:Y:S01]  /*35a0*/  PRMT R159, R36, 0x5410, R0 ;  /* 0x00005410249f7816 */ /* 0x000fe20000000000 */
[----:B------:R-:W-:Y:S01]  /*35b0*/  IMAD.MOV.U32 R36, RZ, RZ, R46 ;  /* 0x000000ffff247224 */ /* 0x000fe200078e002e */
[----:B------:R-:W-:Y:S01]  /*35c0*/  MOV R37, R41 ;  /* 0x0000002900257202 */ /* 0x000fe20000000f00 */
[----:B------:R-:W-:-:S03]  /*35d0*/  IMAD.MOV.U32 R0, RZ, RZ, R47 ;  /* 0x000000ffff007224 */ /* 0x000fc600078e002f */
[----:B------:R-:W-:Y:S01]  /*35e0*/  PRMT R84, R38, 0x5410, R37 ;  /* 0x0000541026547816 */ /* 0x000fe20000000025 */
[----:B------:R-:W-:Y:S01]  /*35f0*/  IMAD.MOV.U32 R37, RZ, RZ, R53 ;  /* 0x000000ffff257224 */ /* 0x000fe200078e0035 */
[----:B------:R-:W-:Y:S01]  /*3600*/  PRMT R86, R36, 0x5410, R0 ;  /* 0x0000541024567816 */ /* 0x000fe20000000000 */
[----:B------:R-:W-:Y:S01]  /*3610*/  IMAD.MOV.U32 R36, RZ, RZ, R58 ;  /* 0x000000ffff247224 */ /* 0x000fe200078e003a */
[----:B------:R-:W-:Y:S02]  /*3620*/  MOV R38, R52 ;  /* 0x0000003400267202 */ /* 0x000fe40000000f00 */
[----:B------:R-:W-:Y:S02]  /*3630*/  MOV R0, R59 ;  /* 0x0000003b00007202 */ /* 0x000fe40000000f00 */
[----:B------:R-:W-:Y:S01]  /*3640*/  PRMT R134, R38, 0x5410, R37 ;  /* 0x0000541026867816 */ /* 0x000fe20000000025 */
[----:B------:R-:W-:Y:S01]  /*3650*/  IMAD.MOV.U32 R38, RZ, RZ, R42 ;  /* 0x000000ffff267224 */ /* 0x000fe200078e002a */
[----:B------:R-:W-:Y:S01]  /*3660*/  PRMT R154, R154, 0x5410, R0 ;  /* 0x000054109a9a7816 */ /* 0x000fe20000000000 */
[----:B------:R-:W-:Y:S01]  /*3670*/  IMAD.MOV.U32 R37, RZ, RZ, R43 ;  /* 0x000000ffff257224 */ /* 0x000fe200078e002b */
[----:B------:R-:W-:Y:S01]  /*3680*/  PRMT R135, R36, 0x7610, R135 ;  /* 0x0000761024877816 */ /* 0x000fe20000000087 */
[----:B------:R-:W-:Y:S01]  /*3690*/  IMAD.MOV.U32 R0, RZ, RZ, R45 ;  /* 0x000000ffff007224 */ /* 0x000fe200078e002d */
[----:B------:R-:W-:-:S02]  /*36a0*/  MOV R36, R44 ;  /* 0x0000002c00247202 */ /* 0x000fc40000000f00 */
[----:B------:R-:W-:Y:S01]  /*36b0*/  PRMT R85, R38, 0x5410, R37 ;  /* 0x0000541026557816 */ /* 0x000fe20000000025 */
[----:B------:R-:W-:Y:S01]  /*36c0*/  IMAD.MOV.U32 R38, RZ, RZ, R54 ;  /* 0x000000ffff267224 */ /* 0x000fe200078e0036 */
[----:B------:R-:W-:Y:S01]  /*36d0*/  PRMT R87, R36, 0x5410, R0 ;  /* 0x0000541024577816 */ /* 0x000fe20000000000 */
[----:B------:R-:W-:Y:S01]  /*36e0*/  IMAD.MOV.U32 R36, RZ, RZ, R60 ;  /* 0x000000ffff247224 */ /* 0x000fe200078e003c */
[----:B------:R-:W-:Y:S01]  /*36f0*/  MOV R37, R55 ;  /* 0x0000003700257202 */ /* 0x000fe20000000f00 */
[----:B------:R-:W-:Y:S01]  /*3700*/  IMAD.MOV.U32 R0, RZ, RZ, R61 ;  /* 0x000000ffff007224 */ /* 0x000fe200078e003d */
[----:B------:R-:W-:Y:S02]  /*3710*/  PRMT R155, R155, 0x5410, R38 ;  /* 0x000054109b9b7816 */ /* 0x000fe40000000026 */
[----:B------:R-:W-:Y:S02]  /*3720*/  PRMT R156, R37, 0x7610, R156 ;  /* 0x00007610259c7816 */ /* 0x000fe4000000009c */
[----:B------:R-:W-:Y:S01]  /*3730*/  PRMT R158, R36, 0x5410, R0 ;  /* 0x00005410249e7816 */ /* 0x000fe20000000000 */
[----:B------:R-:W-:Y:S06]  /*3740*/  @!P2 BRA `(.L_x_663) ;  /* 0x000000000004a947 */ /* 0x000fec0003800000 */
[----:B------:R-:W-:Y:S01]  /*3750*/  BPT.TRAP 0x1 ;  /* 0x000000040000795c */ /* 0x000fe20000300000 */
.L_x_663:
[----:B------:R-:W-:Y:S01]  /*3760*/  LEA R0, R19, R18, 0x3 ;  /* 0x0000001213007211 */ /* 0x000fe200078e18ff */
[----:B------:R-:W-:Y:S01]  /*3770*/  BSSY B1, `(.L_x_664) ;  /* 0x0000004000017945 */ /* 0x000fe20003800000 */
[----:B------:R-:W-:-:S04]  /*3780*/  SHF.L.U32 R114, R217, 0x1f, RZ ;  /* 0x0000001fd9727819 */ /* 0x000fc800000006ff */
[----:B------:R-:W0:Y:S02]  /*3790*/  SYNCS.PHASECHK.TRANS64.TRYWAIT P6, [R0+URZ+0x38890], R114 ;  /* 0x03889072000075a7 */ /* 0x000e2400080c017f */
[----:B0-----:R-:W-:Y:S05]  /*37a0*/  @!P6 BRA `(.L_x_665) ;  /* 0x000002500094e947 */ /* 0x001fea0003800000 */
.L_x_1048:
[----:B------:R-:W-:Y:S05]  /*37b0*/  BSYNC B1 ;  /* 0x0000000000017941 */ /* 0x000fea0003800000 */
.L_x_664:
[----:B------:R-:W-:Y:S04]  /*37c0*/  BSSY B1, `(.L_x_666) ;  /* 0x00000d0000017945 */ /* 0x000fe80003800000 */
[----:B------:R-:W-:Y:S05]  /*37d0*/  @P3 BRA `(.L_x_667) ;  /* 0x0000000c00383947 */ /* 0x000fea0003800000 */
[----:B------:R-:W-:Y:S01]  /*37e0*/  ISETP.NE.AND P3, PT, R26, RZ, PT ;  /* 0x000000ff1a00720c */ /* 0x000fe20003f65270 */
[----:B------:R-:W-:-:S12]  /*37f0*/  BSSY B2, `(.L_x_668) ;  /* 0x0000032000027945 */ /* 0x000fd80003800000 */
[----:B------:R-:W-:Y:S05]  /*3800*/  @!P3 BRA `(.L_x_669) ;  /* 0x0000000000c0b947 */ /* 0x000fea0003800000 */
[----:B------:R1:W2:Y:S01]  /*3810*/  LDS.128 R36, [R4+0x24400] ;  /* 0x0244000004247984 */ /* 0x0002a20000000c00 */
[----:B------:R-:W-:Y:S01]  /*3820*/  ISETP.GE.AND P3, PT, R22, R115, PT ;  /* 0x000000731600720c */ /* 0x000fe20003f66270 */
[----:B------:R-:W-:-:S12]  /*3830*/  BSSY B3, `(.L_x_670) ;  /* 0x000002b000037945 */ /* 0x000fd80003800000 */
[----:B-1----:R-:W-:Y:S05]  /*3840*/  @P3 BRA `(.L_x_671) ;  /* 0x0000000000a43947 */ /* 0x002fea0003800000 */
[----:B------:R-:W-:Y:S01]  /*3850*/  SHF.R.U64 R138, R122, 0x10, R123 ;  /* 0x000000107a8a7819 */ /* 0x000fe2000000127b */
[----:B--2---:R-:W-:Y:S01]  /*3860*/  HADD2.F32 R150, -RZ, R39.H0_H0 ;  /* 0x20000027ff967230 */ /* 0x004fe20000004100 */
[----:B------:R-:W-:Y:S02]  /*3870*/  SHF.R.U32.HI R139, RZ, 0x10, R125 ;  /* 0x00000010ff8b7819 */ /* 0x000fe4000001167d */
[----:B------:R-:W-:Y:S01]  /*3880*/  SHF.R.U32.HI R122, RZ, 0x10, R123 ;  /* 0x00000010ff7a7819 */ /* 0x000fe2000001167b */
[----:B------:R-:W-:Y:S01]  /*3890*/  HADD2.F32 R138, -RZ, R138.H0_H0 ;  /* 0x2000008aff8a7230 */ /* 0x000fe20000004100 */
[----:B------:R-:W-:Y:S01]  /*38a0*/  SHF.R.U64 R123, R124, 0x10, R125 ;  /* 0x000000107c7b7819 */ /* 0x000fe2000000127d */
[----:B------:R-:W-:Y:S02]  /*38b0*/  HADD2.F32 R139, -RZ, R139.H0_H0 ;  /* 0x2000008bff8b7230 */ /* 0x000fe40000004100 */
[----:B------:R-:W-:Y:S02]  /*38c0*/  HADD2.F32 R124, -RZ, R39.H1_H1 ;  /* 0x30000027ff7c7230 */ /* 0x000fe40000004100 */
[----:B------:R-:W-:-:S02]  /*38d0*/  HADD2.F32 R152, -RZ, R123.H0_H0 ;  /* 0x2000007bff987230 */ /* 0x000fc40000004100 */
[--C-:B------:R-:W-:Y:S02]  /*38e0*/  HADD2.F32 R123, -RZ, R37.reuse.H1_H1 ;  /* 0x30000025ff7b7230 */ /* 0x100fe40000004100 */
[-C--:B------:R-:W-:Y:S01]  /*38f0*/  FMUL.FTZ R39, R124, R139.reuse ;  /* 0x0000008b7c277220 */ /* 0x080fe20000410000 */
[----:B------:R-:W-:Y:S02]  /*3900*/  HADD2.F32 R37, -RZ, R37.H0_H0 ;  /* 0x20000025ff257230 */ /* 0x000fe40000004100 */
[C---:B------:R-:W-:Y:S01]  /*3910*/  FMUL.FTZ R139, R150.reuse, R139 ;  /* 0x0000008b968b7220 */ /* 0x040fe20000410000 */
[----:B------:R-:W-:Y:S02]  /*3920*/  HADD2.F32 R125, -RZ, R122.H0_H0 ;  /* 0x2000007aff7d7230 */ /* 0x000fe40000004100 */
[-C--:B------:R-:W-:Y:S01]  /*3930*/  FMUL.FTZ R122, R123, R152.reuse ;  /* 0x000000987b7a7220 */ /* 0x080fe20000410000 */
[----:B------:R-:W-:Y:S02]  /*3940*/  FMUL.FTZ R152, R37, R152 ;  /* 0x0000009825987220 */ /* 0x000fe40000410000 */
[-C--:B------:R-:W-:Y:S01]  /*3950*/  FFMA.FTZ R39, R150, R125.reuse, -R39 ;  /* 0x0000007d96277223 */ /* 0x080fe20000010827 */
[----:B------:R-:W-:Y:S01]  /*3960*/  FFMA.FTZ R124, R124, R125, R139 ;  /* 0x0000007d7c7c7223 */ /* 0x000fe2000001008b */
[----:B------:R-:W-:-:S02]  /*3970*/  HADD2.F32 R125, -RZ, R151.H1_H1 ;  /* 0x30000097ff7d7230 */ /* 0x000fc40000004100 */
[-C--:B------:R-:W-:Y:S01]  /*3980*/  FFMA.FTZ R37, R37, R138.reuse, -R122 ;  /* 0x0000008a25257223 */ /* 0x080fe2000001087a */
[--C-:B------:R-:W-:Y:S02]  /*3990*/  HADD2.F32 R139, -RZ, R36.reuse.H1_H1 ;  /* 0x30000024ff8b7230 */ /* 0x100fe40000004100 */
[----:B------:R-:W-:Y:S01]  /*39a0*/  FFMA.FTZ R122, R123, R138, R152 ;  /* 0x0000008a7b7a7223 */ /* 0x000fe20000010098 */
[----:B------:R-:W-:Y:S01]  /*39b0*/  HADD2.F32 R150, -RZ, R36.H0_H0 ;  /* 0x20000024ff967230 */ /* 0x000fe20000004100 */
[----:B------:R-:W-:Y:S01]  /*39c0*/  F2FP.F16.F32.PACK_AB R39, R124, R39 ;  /* 0x000000277c27723e */ /* 0x000fe200000000ff */
[----:B------:R-:W-:Y:S02]  /*39d0*/  HADD2.F32 R123, -RZ, R153.H1_H1 ;  /* 0x30000099ff7b7230 */ /* 0x000fe40000004100 */
[----:B------:R-:W-:Y:S02]  /*39e0*/  HADD2.F32 R36, -RZ, R38.H1_H1 ;  /* 0x30000026ff247230 */ /* 0x000fe40000004100 */
[----:B------:R-:W-:Y:S01]  /*39f0*/  FMUL.FTZ R152, R150, R125 ;  /* 0x0000007d96987220 */ /* 0x000fe20000410000 */
[----:B------:R-:W-:-:S02]  /*3a00*/  HADD2.F32 R138, -RZ, R151.H0_H0 ;  /* 0x20000097ff8a7230 */ /* 0x000fc40000004100 */
[C---:B------:R-:W-:Y:S01]  /*3a10*/  FMUL.FTZ R151, R139.reuse, R125 ;  /* 0x0000007d8b977220 */ /* 0x040fe20000410000 */
[----:B------:R-:W-:Y:S02]  /*3a20*/  HADD2.F32 R38, -RZ, R38.H0_H0 ;  /* 0x20000026ff267230 */ /* 0x000fe40000004100 */
[-C--:B------:R-:W-:Y:S01]  /*3a30*/  FMUL.FTZ R125, R36, R123.reuse ;  /* 0x0000007b247d7220 */ /* 0x080fe20000410000 */
[----:B------:R-:W-:Y:S02]  /*3a40*/  HADD2.F32 R153, -RZ, R153.H0_H0 ;  /* 0x20000099ff997230 */ /* 0x000fe40000004100 */
[-C--:B------:R-:W-:Y:S01]  /*3a50*/  FFMA.FTZ R151, R150, R138.reuse, -R151 ;  /* 0x0000008a96977223 */ /* 0x080fe20000010897 */
[----:B------:R-:W-:Y:S01]  /*3a60*/  FFMA.FTZ R152, R139, R138, R152 ;  /* 0x0000008a8b987223 */ /* 0x000fe20000010098 */
[----:B------:R-:W-:Y:S01]  /*3a70*/  FMUL.FTZ R123, R38, R123 ;  /* 0x0000007b267b7220 */ /* 0x000fe20000410000 */
[----:B------:R-:W-:Y:S01]  /*3a80*/  F2FP.F16.F32.PACK_AB R37, R122, R37 ;  /* 0x000000257a25723e */ /* 0x000fe200000000ff */
[----:B------:R-:W-:-:S02]  /*3a90*/  FFMA.FTZ R125, R38, R153, -R125 ;  /* 0x00000099267d7223 */ /* 0x000fc4000001087d */
[----:B------:R-:W-:Y:S01]  /*3aa0*/  FFMA.FTZ R36, R36, R153, R123 ;  /* 0x0000009924247223 */ /* 0x000fe2000001007b */
[----:B------:R-:W-:-:S04]  /*3ab0*/  F2FP.F16.F32.PACK_AB R152, R152, R151 ;  /* 0x000000979898723e */ /* 0x000fc800000000ff */
[----:B------:R-:W-:Y:S01]  /*3ac0*/  F2FP.F16.F32.PACK_AB R38, R36, R125 ;  /* 0x0000007d2426723e */ /* 0x000fe200000000ff */
[----:B------:R-:W-:-:S07]  /*3ad0*/  IMAD.MOV.U32 R36, RZ, RZ, R152 ;  /* 0x000000ffff247224 */ /* 0x000fce00078e0098 */
.L_x_671:
[----:B------:R-:W-:Y:S05]  /*3ae0*/  BSYNC B3 ;  /* 0x0000000000037941 */ /* 0x000fea0003800000 */
.L_x_670:
[----:B------:R-:W-:Y:S02]  /*3af0*/  ULDC.64 UR4, c[0x0][0x208] ;  /* 0x0000820000047ab9 */ /* 0x000fe40000000a00 */
[----:B--2---:R1:W-:Y:S03]  /*3b00*/  STG.E.128 desc[UR4][R56.64], R36 ;  /* 0x0000002438007986 */ /* 0x0043e6000c101d04 */
.L_x_669:
[----:B------:R-:W-:Y:S05]  /*3b10*/  BSYNC B2 ;  /* 0x0000000000027941 */ /* 0x000fea0003800000 */
.L_x_668:
[----:B------:R-:W-:Y:S01]  /*3b20*/  ISETP.NE.AND P3, PT, R10, RZ, PT ;  /* 0x000000ff0a00720c */ /* 0x000fe20003f65270 */
[----:B------:R-:W-:-:S12]  /*3b30*/  BSSY B2, `(.L_x_672) ;  /* 0x0000032000027945 */ /* 0x000fd80003800000 */
[----:B------:R-:W-:Y:S05]  /*3b40*/  @!P3 BRA `(.L_x_673) ;  /* 0x0000000000c0b947 */ /* 0x000fea0003800000 */
[----:B-1----:R1:W2:Y:S01]  /*3b50*/  LDS.128 R36, [R4+0x26c00] ;  /* 0x026c000004247984 */ /* 0x0022a20000000c00 */
[----:B------:R-:W-:Y:S01]  /*3b60*/  ISETP.GE.AND P3, PT, R215, R115, PT ;  /* 0x00000073d700720c */ /* 0x000fe20003f66270 */
[----:B------:R-:W-:-:S12]  /*3b70*/  BSSY B3, `(.L_x_674) ;  /* 0x000002b000037945 */ /* 0x000fd80003800000 */
[----:B-1----:R-:W-:Y:S05]  /*3b80*/  @P3 BRA `(.L_x_675) ;  /* 0x0000000000a43947 */ /* 0x002fea0003800000 */
[----:B------:R-:W-:Y:S01]  /*3b90*/  SHF.R.U64 R122, R90, 0x10, R91 ;  /* 0x000000105a7a7819 */ /* 0x000fe2000000125b */
[----:B--2---:R-:W-:Y:S01]  /*3ba0*/  HADD2.F32 R124, -RZ, R39.H0_H0 ;  /* 0x20000027ff7c7230 */ /* 0x004fe20000004100 */
[----:B------:R-:W-:Y:S01]  /*3bb0*/  SHF.R.U32.HI R123, RZ, 0x10, R117 ;  /* 0x00000010ff7b7819 */ /* 0x000fe20000011675 */
[----:B------:R-:W-:Y:S01]  /*3bc0*/  HADD2.F32 R139, -RZ, R163.H1_H1 ;  /* 0x300000a3ff8b7230 */ /* 0x000fe20000004100 */
        /* <DEDUP_REMOVED lines=15> */
[----:B------:R-:W-:-:S02]  /*3cc0*/  HADD2.F32 R117, -RZ, R165.H0_H0 ;  /* 0x200000a5ff757230 */ /* 0x000fc40000004100 */
[-C--:B------:R-:W-:Y:S01]  /*3cd0*/  FFMA.FTZ R37, R37, R122.reuse, -R90 ;  /* 0x0000007a25257223 */ /* 0x080fe2000001085a */
[--C-:B------:R-:W-:Y:S02]  /*3ce0*/  HADD2.F32 R123, -RZ, R36.reuse.H1_H1 ;  /* 0x30000024ff7b7230 */ /* 0x100fe40000004100 */
[----:B------:R-:W-:Y:S01]  /*3cf0*/  FFMA.FTZ R90, R91, R122, R138 ;  /* 0x0000007a5b5a7223 */ /* 0x000fe2000001008a */
[----:B------:R-:W-:Y:S01]  /*3d00*/  HADD2.F32 R124, -RZ, R36.H0_H0 ;  /* 0x20000024ff7c7230 */ /* 0x000fe20000004100 */
[----:B------:R-:W-:Y:S01]  /*3d10*/  F2FP.F16.F32.PACK_AB R39, R116, R39 ;  /* 0x000000277427723e */ /* 0x000fe200000000ff */
[----:B------:R-:W-:Y:S02]  /*3d20*/  HADD2.F32 R91, -RZ, R165.H1_H1 ;  /* 0x300000a5ff5b7230 */ /* 0x000fe40000004100 */
[-C--:B------:R-:W-:Y:S01]  /*3d30*/  FMUL.FTZ R125, R123, R117.reuse ;  /* 0x000000757b7d7220 */ /* 0x080fe20000410000 */
[--C-:B------:R-:W-:Y:S02]  /*3d40*/  HADD2.F32 R36, -RZ, R38.reuse.H1_H1 ;  /* 0x30000026ff247230 */ /* 0x100fe40000004100 */
[----:B------:R-:W-:Y:S01]  /*3d50*/  FMUL.FTZ R138, R124, R117 ;  /* 0x000000757c8a7220 */ /* 0x000fe20000410000 */
[----:B------:R-:W-:Y:S01]  /*3d60*/  HADD2.F32 R122, -RZ, R163.H0_H0 ;  /* 0x200000a3ff7a7230 */ /* 0x000fe20000004100 */
[----:B------:R-:W-:Y:S01]  /*3d70*/  F2FP.F16.F32.PACK_AB R37, R90, R37 ;  /* 0x000000255a25723e */ /* 0x000fe200000000ff */
[----:B------:R-:W-:-:S02]  /*3d80*/  HADD2.F32 R38, -RZ, R38.H0_H0 ;  /* 0x20000026ff267230 */ /* 0x000fc40000004100 */
[-C--:B------:R-:W-:Y:S01]  /*3d90*/  FMUL.FTZ R117, R36, R91.reuse ;  /* 0x0000005b24757220 */ /* 0x080fe20000410000 */
[-C--:B------:R-:W-:Y:S01]  /*3da0*/  FFMA.FTZ R125, R124, R122.reuse, -R125 ;  /* 0x0000007a7c7d7223 */ /* 0x080fe2000001087d */
[----:B------:R-:W-:Y:S01]  /*3db0*/  FFMA.FTZ R138, R123, R122, R138 ;  /* 0x0000007a7b8a7223 */ /* 0x000fe2000001008a */
[C---:B------:R-:W-:Y:S01]  /*3dc0*/  FMUL.FTZ R91, R38.reuse, R91 ;  /* 0x0000005b265b7220 */ /* 0x040fe20000410000 */
[----:B------:R-:W-:-:S03]  /*3dd0*/  FFMA.FTZ R117, R38, R139, -R117 ;  /* 0x0000008b26757223 */ /* 0x000fc60000010875 */
[----:B------:R-:W-:Y:S01]  /*3de0*/  FFMA.FTZ R36, R36, R139, R91 ;  /* 0x0000008b24247223 */ /* 0x000fe2000001005b */
[----:B------:R-:W-:-:S04]  /*3df0*/  F2FP.F16.F32.PACK_AB R138, R138, R125 ;  /* 0x0000007d8a8a723e */ /* 0x000fc800000000ff */
[----:B------:R-:W-:Y:S01]  /*3e00*/  F2FP.F16.F32.PACK_AB R38, R36, R117 ;  /* 0x000000752426723e */ /* 0x000fe200000000ff */
[----:B------:R-:W-:-:S07]  /*3e10*/  IMAD.MOV.U32 R36, RZ, RZ, R138 ;  /* 0x000000ffff247224 */ /* 0x000fce00078e008a */
.L_x_675:
[----:B------:R-:W-:Y:S05]  /*3e20*/  BSYNC B3 ;  /* 0x0000000000037941 */ /* 0x000fea0003800000 */
.L_x_674:
[----:B------:R-:W-:Y:S02]  /*3e30*/  ULDC.64 UR4, c[0x0][0x208] ;  /* 0x0000820000047ab9 */ /* 0x000fe40000000a00 */
[----:B--2---:R2:W-:Y:S03]  /*3e40*/  STG.E.128 desc[UR4][R56.64+0x80], R36 ;  /* 0x0000802438007986 */ /* 0x0045e6000c101d04 */
.L_x_673:
[----:B------:R-:W-:Y:S05]  /*3e50*/  BSYNC B2 ;  /* 0x0000000000027941 */ /* 0x000fea0003800000 */
.L_x_672:
[----:B------:R-:W-:Y:S01]  /*3e60*/  ISETP.NE.AND P3, PT, R9, RZ, PT ;  /* 0x000000ff0900720c */ /* 0x000fe20003f65270 */
[----:B------:R-:W-:-:S12]  /*3e70*/  BSSY B2, `(.L_x_676) ;  /* 0x0000032000027945 */ /* 0x000fd80003800000 */
[----:B------:R-:W-:Y:S05]  /*3e80*/  @!P3 BRA `(.L_x_677) ;  /* 0x0000000000c0b947 */ /* 0x000fea0003800000 */
[----:B-12---:R1:W2:Y:S01]  /*3e90*/  LDS.128 R36, [R4+0x29400] ;  /* 0x0294000004247984 */ /* 0x0062a20000000c00 */
[----:B------:R-:W-:Y:S01]  /*3ea0*/  ISETP.GE.AND P3, PT, R214, R115, PT ;  /* 0x00000073d600720c */ /* 0x000fe20003f66270 */
[----:B------:R-:W-:-:S12]  /*3eb0*/  BSSY B3, `(.L_x_678) ;  /* 0x000002b000037945 */ /* 0x000fd80003800000 */
[----:B-1----:R-:W-:Y:S05]  /*3ec0*/  @P3 BRA `(.L_x_679) ;  /* 0x0000000000a43947 */ /* 0x002fea0003800000 */
[--C-:B------:R-:W-:Y:S01]  /*3ed0*/  SHF.R.U64 R90, R82, 0x10, R83.reuse ;  /* 0x00000010525a7819 */ /* 0x100fe20000001253 */
[--C-:B--2---:R-:W-:Y:S01]  /*3ee0*/  HADD2.F32 R116, -RZ, R39.reuse.H0_H0 ;  /* 0x20000027ff747230 */ /* 0x104fe20000004100 */
[----:B------:R-:W-:Y:S01]  /*3ef0*/  SHF.R.U32.HI R82, RZ, 0x10, R83 ;  /* 0x00000010ff527819 */ /* 0x000fe20000011653 */
[----:B------:R-:W-:Y:S01]  /*3f00*/  HADD2.F32 R123, -RZ, R162.H1_H1 ;  /* 0x300000a2ff7b7230 */ /* 0x000fe20000004100 */
[--C-:B------:R-:W-:Y:S01]  /*3f10*/  SHF.R.U32.HI R91, RZ, 0x10, R89.reuse ;  /* 0x00000010ff5b7819 */ /* 0x100fe20000011659 */
[----:B------:R-:W-:Y:S01]  /*3f20*/  HADD2.F32 R90, -RZ, R90.H0_H0 ;  /* 0x2000005aff5a7230 */ /* 0x000fe20000004100 */
[----:B------:R-:W-:Y:S01]  /*3f30*/  SHF.R.U64 R83, R88, 0x10, R89 ;  /* 0x0000001058537819 */ /* 0x000fe20000001259 */
[----:B------:R-:W-:Y:S02]  /*3f40*/  HADD2.F32 R88, -RZ, R39.H1_H1 ;  /* 0x30000027ff587230 */ /* 0x000fe40000004100 */
[----:B------:R-:W-:Y:S02]  /*3f50*/  HADD2.F32 R91, -RZ, R91.H0_H0 ;  /* 0x2000005bff5b7230 */ /* 0x000fe40000004100 */
[----:B------:R-:W-:-:S02]  /*3f60*/  HADD2.F32 R122, -RZ, R83.H0_H0 ;  /* 0x20000053ff7a7230 */ /* 0x000fc40000004100 */
[--C-:B------:R-:W-:Y:S02]  /*3f70*/  HADD2.F32 R83, -RZ, R37.reuse.H1_H1 ;  /* 0x30000025ff537230 */ /* 0x100fe40000004100 */
[-C--:B------:R-:W-:Y:S01]  /*3f80*/  FMUL.FTZ R39, R88, R91.reuse ;  /* 0x0000005b58277220 */ /* 0x080fe20000410000 */
[----:B------:R-:W-:Y:S02]  /*3f90*/  HADD2.F32 R37, -RZ, R37.H0_H0 ;  /* 0x20000025ff257230 */ /* 0x000fe40000004100 */
[C---:B------:R-:W-:Y:S01]  /*3fa0*/  FMUL.FTZ R91, R116.reuse, R91 ;  /* 0x0000005b745b7220 */ /* 0x040fe20000410000 */
[----:B------:R-:W-:Y:S02]  /*3fb0*/  HADD2.F32 R89, -RZ, R82.H0_H0 ;  /* 0x20000052ff597230 */ /* 0x000fe40000004100 */
[-C--:B------:R-:W-:Y:S01]  /*3fc0*/  FMUL.FTZ R82, R83, R122.reuse ;  /* 0x0000007a53527220 */ /* 0x080fe20000410000 */
[C---:B------:R-:W-:Y:S02]  /*3fd0*/  FMUL.FTZ R122, R37.reuse, R122 ;  /* 0x0000007a257a7220 */ /* 0x040fe40000410000 */
[-C--:B------:R-:W-:Y:S01]  /*3fe0*/  FFMA.FTZ R39, R116, R89.reuse, -R39 ;  /* 0x0000005974277223 */ /* 0x080fe20000010827 */
[----:B------:R-:W-:Y:S01]  /*3ff0*/  FFMA.FTZ R88, R88, R89, R91 ;  /* 0x0000005958587223 */ /* 0x000fe2000001005b */
[----:B------:R-:W-:Y:S01]  /*4000*/  FFMA.FTZ R37, R37, R90, -R82 ;  /* 0x0000005a25257223 */ /* 0x000fe20000010852 */
[----:B------:R-:W-:-:S02]  /*4010*/  HADD2.F32 R89, -RZ, R164.H0_H0 ;  /* 0x200000a4ff597230 */ /* 0x000fc40000004100 */
[----:B------:R-:W-:Y:S01]  /*4020*/  FFMA.FTZ R82, R83, R90, R122 ;  /* 0x0000005a53527223 */ /* 0x000fe2000001007a */
[--C-:B------:R-:W-:Y:S01]  /*4030*/  HADD2.F32 R91, -RZ, R36.reuse.H1_H1 ;  /* 0x30000024ff5b7230 */ /* 0x100fe20000004100 */
[----:B------:R-:W-:Y:S01]  /*4040*/  F2FP.F16.F32.PACK_AB R39, R88, R39 ;  /* 0x000000275827723e */ /* 0x000fe200000000ff */
[----:B------:R-:W-:Y:S02]  /*4050*/  HADD2.F32 R116, -RZ, R36.H0_H0 ;  /* 0x20000024ff747230 */ /* 0x000fe40000004100 */
        /* <DEDUP_REMOVED lines=8> */
[----:B------:R-:W-:Y:S02]  /*40e0*/  FMUL.FTZ R83, R38, R83 ;  /* 0x0000005326537220 */ /* 0x000fe40000410000 */
[-C--:B------:R-:W-:Y:S01]  /*40f0*/  FFMA.FTZ R117, R116, R90.reuse, -R117 ;  /* 0x0000005a74757223 */ /* 0x080fe20000010875 */
[----:B------:R-:W-:Y:S01]  /*4100*/  FFMA.FTZ R122, R91, R90, R122 ;  /* 0x0000005a5b7a7223 */ /* 0x000fe2000001007a */
[-C--:B------:R-:W-:Y:S01]  /*4110*/  FFMA.FTZ R89, R38, R123.reuse, -R89 ;  /* 0x0000007b26597223 */ /* 0x080fe20000010859 */
[----:B------:R-:W-:-:S03]  /*4120*/  FFMA.FTZ R36, R36, R123, R83 ;  /* 0x0000007b24247223 */ /* 0x000fc60000010053 */
[----:B------:R-:W-:Y:S02]  /*4130*/  F2FP.F16.F32.PACK_AB R122, R122, R117 ;  /* 0x000000757a7a723e */ /* 0x000fe400000000ff */
[----:B------:R-:W-:Y:S02]  /*4140*/  F2FP.F16.F32.PACK_AB R38, R36, R89 ;  /* 0x000000592426723e */ /* 0x000fe400000000ff */
[----:B------:R-:W-:-:S07]  /*4150*/  MOV R36, R122 ;  /* 0x0000007a00247202 */ /* 0x000fce0000000f00 */
.L_x_679:
[----:B------:R-:W-:Y:S05]  /*4160*/  BSYNC B3 ;  /* 0x0000000000037941 */ /* 0x000fea0003800000 */
.L_x_678:
[----:B------:R-:W-:Y:S02]  /*4170*/  ULDC.64 UR4, c[0x0][0x208] ;  /* 0x0000820000047ab9 */ /* 0x000fe40000000a00 */
[----:B--2---:R3:W-:Y:S03]  /*4180*/  STG.E.128 desc[UR4][R56.64+0x100], R36 ;  /* 0x0001002438007986 */ /* 0x0047e6000c101d04 */
.L_x_677:
[----:B------:R-:W-:Y:S05]  /*4190*/  BSYNC B2 ;  /* 0x0000000000027941 */ /* 0x000fea0003800000 */
.L_x_676:
[----:B------:R-:W-:-:S13]  /*41a0*/  ISETP.NE.AND P3, PT, R8, RZ, PT ;  /* 0x000000ff0800720c */ /* 0x000fda0003f65270 */
[----:B------:R-:W-:Y:S05]  /*41b0*/  @!P3 BRA `(.L_x_667) ;  /* 0x0000000000c0b947 */ /* 0x000fea0003800000 */
[----:B-123--:R1:W2:Y:S01]  /*41c0*/  LDS.128 R36, [R4+0x2bc00] ;  /* 0x02bc000004247984 */ /* 0x00e2a20000000c00 */
[----:B------:R-:W-:Y:S01]  /*41d0*/  ISETP.GE.AND P3, PT, R216, R115, PT ;  /* 0x00000073d800720c */ /* 0x000fe20003f66270 */
[----:B------:R-:W-:-:S12]  /*41e0*/  BSSY B2, `(.L_x_680) ;  /* 0x000002b000027945 */ /* 0x000fd80003800000 */
[----:B-1----:R-:W-:Y:S05]  /*41f0*/  @P3 BRA `(.L_x_681) ;  /* 0x0000000000a43947 */ /* 0x002fea0003800000 */
[----:B------:R-:W-:Y:S01]  /*4200*/  SHF.R.U64 R82, R78, 0x10, R79 ;  /* 0x000000104e527819 */ /* 0x000fe2000000124f */
[----:B--2---:R-:W-:Y:S01]  /*4210*/  HADD2.F32 R88, -RZ, R39.H0_H0 ;  /* 0x20000027ff587230 */ /* 0x004fe20000004100 */
[----:B------:R-:W-:Y:S01]  /*4220*/  SHF.R.U32.HI R83, RZ, 0x10, R81 ;  /* 0x00000010ff537819 */ /* 0x000fe20000011651 */
[----:B------:R-:W-:Y:S01]  /*4230*/  HADD2.F32 R91, -RZ, R160.H0_H0 ;  /* 0x200000a0ff5b7230 */ /* 0x000fe20000004100 */
        /* <DEDUP_REMOVED lines=23> */
[----:B------:R-:W-:Y:S02]  /*43b0*/  HADD2.F32 R36, -RZ, R38.H1_H1 ;  /* 0x30000026ff247230 */ /* 0x000fe40000004100 */
[----:B------:R-:W-:Y:S01]  /*43c0*/  FMUL.FTZ R90, R88, R81 ;  /* 0x00000051585a7220 */ /* 0x000fe20000410000 */
[----:B------:R-:W-:Y:S01]  /*43d0*/  HADD2.F32 R82, -RZ, R160.H1_H1 ;  /* 0x300000a0ff527230 */ /* 0x000fe20000004100 */
        /* <DEDUP_REMOVED lines=11> */
.L_x_681:
[----:B------:R-:W-:Y:S05]  /*4490*/  BSYNC B2 ;  /* 0x0000000000027941 */ /* 0x000fea0003800000 */
.L_x_680:
[----:B------:R-:W-:Y:S02]  /*44a0*/  ULDC.64 UR4, c[0x0][0x208] ;  /* 0x0000820000047ab9 */ /* 0x000fe40000000a00 */
[----:B--2---:R4:W-:Y:S03]  /*44b0*/  STG.E.128 desc[UR4][R56.64+0x180], R36 ;  /* 0x0001802438007986 */ /* 0x0049e6000c101d04 */
.L_x_667:
[----:B------:R-:W-:Y:S05]  /*44c0*/  BSYNC B1 ;  /* 0x0000000000017941 */ /* 0x000fea0003800000 */
.L_x_666:
[----:B------:R-:W-:Y:S04]  /*44d0*/  BSSY B1, `(.L_x_682) ;  /* 0x00000d1000017945 */ /* 0x000fe80003800000 */
[----:B------:R-:W-:Y:S05]  /*44e0*/  @P4 BRA `(.L_x_683) ;  /* 0x0000000c003c4947 */ /* 0x000fea0003800000 */
[----:B------:R-:W-:Y:S01]  /*44f0*/  ISETP.NE.AND P3, PT, R26, RZ, PT ;  /* 0x000000ff1a00720c */ /* 0x000fe20003f65270 */
[----:B------:R-:W-:-:S12]  /*4500*/  BSSY B2, `(.L_x_684) ;  /* 0x0000032000027945 */ /* 0x000fd80003800000 */
[----:B------:R-:W-:Y:S05]  /*4510*/  @!P3 BRA `(.L_x_685) ;  /* 0x0000000000c0b947 */ /* 0x000fea0003800000 */
[----:B-1234-:R1:W2:Y:S01]  /*4520*/  LDS.128 R36, [R4+0x25400] ;  /* 0x0254000004247984 */ /* 0x01e2a20000000c00 */
[----:B------:R-:W-:Y:S01]  /*4530*/  ISETP.GE.AND P3, PT, R22, R115, PT ;  /* 0x000000731600720c */ /* 0x000fe20003f66270 */
[----:B------:R-:W-:-:S12]  /*4540*/  BSSY B3, `(.L_x_686) ;  /* 0x000002b000037945 */ /* 0x000fd80003800000 */
[----:B-1----:R-:W-:Y:S05]  /*4550*/  @P3 BRA `(.L_x_687) ;  /* 0x0000000000a43947 */ /* 0x002fea0003800000 */
[----:B------:R-:W-:Y:S01]  /*4560*/  SHF.R.U64 R76, R76, 0x10, R77 ;  /* 0x000000104c4c7819 */ /* 0x000fe2000000124d */
[----:B--2---:R-:W-:Y:S01]  /*4570*/  IMAD.MOV.U32 R57, RZ, RZ, R39 ;  /* 0x000000ffff397224 */ /* 0x004fe200078e0027 */
[----:B------:R-:W-:Y:S01]  /*4580*/  SHF.R.U32.HI R78, RZ, 0x10, R77 ;  /* 0x00000010ff4e7819 */ /* 0x000fe2000001164d */
[--C-:B------:R-:W-:Y:S01]  /*4590*/  HADD2.F32 R39, -RZ, R37.reuse.H1_H1 ;  /* 0x30000025ff277230 */ /* 0x100fe20000004100 */
[--C-:B------:R-:W-:Y:S01]  /*45a0*/  SHF.R.U64 R56, R74, 0x10, R75.reuse ;  /* 0x000000104a387819 */ /* 0x100fe2000000124b */
[----:B------:R-:W-:Y:S01]  /*45b0*/  HADD2.F32 R76, -RZ, R76.H0_H0 ;  /* 0x2000004cff4c7230 */ /* 0x000fe20000004100 */
[----:B------:R-:W-:Y:S01]  /*45c0*/  SHF.R.U32.HI R74, RZ, 0x10, R75 ;  /* 0x00000010ff4a7819 */ /* 0x000fe2000001164b */
[----:B------:R-:W-:Y:S02]  /*45d0*/  HADD2.F32 R37, -RZ, R37.H0_H0 ;  /* 0x20000025ff257230 */ /* 0x000fe40000004100 */
[----:B------:R-:W-:Y:S02]  /*45e0*/  HADD2.F32 R78, -RZ, R78.H0_H0 ;  /* 0x2000004eff4e7230 */ /* 0x000fe40000004100 */
[----:B------:R-:W-:Y:S01]  /*45f0*/  FMUL.FTZ R80, R39, R76 ;  /* 0x0000004c27507220 */ /* 0x000fe20000410000 */
[----:B------:R-:W-:-:S02]  /*4600*/  HADD2.F32 R75, -RZ, R57.H1_H1 ;  /* 0x30000039ff4b7230 */ /* 0x000fc40000004100 */
[----:B------:R-:W-:Y:S01]  /*4610*/  FMUL.FTZ R76, R37, R76 ;  /* 0x0000004c254c7220 */ /* 0x000fe20000410000 */
[----:B------:R-:W-:Y:S02]  /*4620*/  HADD2.F32 R57, -RZ, R57.H0_H0 ;  /* 0x20000039ff397230 */ /* 0x000fe40000004100 */
[----:B------:R-:W-:Y:S02]  /*4630*/  HADD2.F32 R56, -RZ, R56.H0_H0 ;  /* 0x20000038ff387230 */ /* 0x000fe40000004100 */
[-C--:B------:R-:W-:Y:S01]  /*4640*/  FMUL.FTZ R82, R75, R78.reuse ;  /* 0x0000004e4b527220 */ /* 0x080fe20000410000 */
[----:B------:R-:W-:Y:S02]  /*4650*/  HADD2.F32 R74, -RZ, R74.H0_H0 ;  /* 0x2000004aff4a7230 */ /* 0x000fe40000004100 */
[----:B------:R-:W-:Y:S01]  /*4660*/  FMUL.FTZ R78, R57, R78 ;  /* 0x0000004e394e7220 */ /* 0x000fe20000410000 */
[----:B------:R-:W-:Y:S02]  /*4670*/  HADD2.F32 R77, -RZ, R159.H0_H0 ;  /* 0x2000009fff4d7230 */ /* 0x000fe40000004100 */
[-C--:B------:R-:W-:Y:S01]  /*4680*/  FFMA.FTZ R37, R37, R56.reuse, -R80 ;  /* 0x0000003825257223 */ /* 0x080fe20000010850 */
[----:B------:R-:W-:Y:S01]  /*4690*/  FFMA.FTZ R56, R39, R56, R76 ;  /* 0x0000003827387223 */ /* 0x000fe2000001004c */
[-C--:B------:R-:W-:Y:S01]  /*46a0*/  FFMA.FTZ R39, R57, R74.reuse, -R82 ;  /* 0x0000004a39277223 */ /* 0x080fe20000010852 */
[----:B------:R-:W-:Y:S01]  /*46b0*/  FFMA.FTZ R74, R75, R74, R78 ;  /* 0x0000004a4b4a7223 */ /* 0x000fe2000001004e */
[----:B------:R-:W-:-:S02]  /*46c0*/  HADD2.F32 R57, -RZ, R36.H1_H1 ;  /* 0x30000024ff397230 */ /* 0x000fc40000004100 */
[----:B------:R-:W-:Y:S01]  /*46d0*/  HADD2.F32 R36, -RZ, R36.H0_H0 ;  /* 0x20000024ff247230 */ /* 0x000fe20000004100 */
[----:B------:R-:W-:Y:S01]  /*46e0*/  F2FP.F16.F32.PACK_AB R37, R56, R37 ;  /* 0x000000253825723e */ /* 0x000fe200000000ff */
[--C-:B------:R-:W-:Y:S02]  /*46f0*/  HADD2.F32 R75, -RZ, R38.reuse.H1_H1 ;  /* 0x30000026ff4b7230 */ /* 0x100fe40000004100 */
[-C--:B------:R-:W-:Y:S01]  /*4700*/  FMUL.FTZ R79, R57, R77.reuse ;  /* 0x0000004d394f7220 */ /* 0x080fe20000410000 */
[----:B------:R-:W-:Y:S02]  /*4710*/  HADD2.F32 R159, -RZ, R159.H1_H1 ;  /* 0x3000009fff9f7230 */ /* 0x000fe40000004100 */
[----:B------:R-:W-:Y:S01]  /*4720*/  FMUL.FTZ R78, R36, R77 ;  /* 0x0000004d244e7220 */ /* 0x000fe20000410000 */
[----:B------:R-:W-:Y:S01]  /*4730*/  HADD2.F32 R38, -RZ, R38.H0_H0 ;  /* 0x20000026ff267230 */ /* 0x000fe20000004100 */
[----:B------:R-:W-:Y:S01]  /*4740*/  F2FP.F16.F32.PACK_AB R39, R74, R39 ;  /* 0x000000274a27723e */ /* 0x000fe200000000ff */
[----:B------:R-:W-:-:S02]  /*4750*/  HADD2.F32 R76, -RZ, R157.H0_H0 ;  /* 0x2000009dff4c7230 */ /* 0x000fc40000004100 */
[-C--:B------:R-:W-:Y:S01]  /*4760*/  FMUL.FTZ R77, R75, R159.reuse ;  /* 0x0000009f4b4d7220 */ /* 0x080fe20000410000 */
[----:B------:R-:W-:Y:S02]  /*4770*/  HADD2.F32 R157, -RZ, R157.H1_H1 ;  /* 0x3000009dff9d7230 */ /* 0x000fe40000004100 */
[----:B------:R-:W-:Y:S01]  /*4780*/  FMUL.FTZ R80, R38, R159 ;  /* 0x0000009f26507220 */ /* 0x000fe20000410000 */
[-C--:B------:R-:W-:Y:S01]  /*4790*/  FFMA.FTZ R79, R36, R76.reuse, -R79 ;  /* 0x0000004c244f7223 */ /* 0x080fe2000001084f */
[----:B------:R-:W-:Y:S01]  /*47a0*/  FFMA.FTZ R78, R57, R76, R78 ;  /* 0x0000004c394e7223 */ /* 0x000fe2000001004e */
[-C--:B------:R-:W-:Y:S01]  /*47b0*/  FFMA.FTZ R77, R38, R157.reuse, -R77 ;  /* 0x0000009d264d7223 */ /* 0x080fe2000001084d */
[----:B------:R-:W-:-:S03]  /*47c0*/  FFMA.FTZ R80, R75, R157, R80 ;  /* 0x0000009d4b507223 */ /* 0x000fc60000010050 */
[----:B------:R-:W-:Y:S02]  /*47d0*/  F2FP.F16.F32.PACK_AB R36, R78, R79 ;  /* 0x0000004f4e24723e */ /* 0x000fe400000000ff */
[----:B------:R-:W-:-:S07]  /*47e0*/  F2FP.F16.F32.PACK_AB R38, R80, R77 ;  /* 0x0000004d5026723e */ /* 0x000fce00000000ff */
.L_x_687:
[----:B------:R-:W-:Y:S05]  /*47f0*/  BSYNC B3 ;  /* 0x0000000000037941 */ /* 0x000fea0003800000 */
.L_x_686:
[----:B------:R-:W-:Y:S02]  /*4800*/  ULDC.64 UR4, c[0x0][0x208] ;  /* 0x0000820000047ab9 */ /* 0x000fe40000000a00 */
[----:B--2---:R1:W-:Y:S03]  /*4810*/  STG.E.128 desc[UR4][R50.64], R36 ;  /* 0x0000002432007986 */ /* 0x0043e6000c101d04 */
.L_x_685:
[----:B------:R-:W-:Y:S05]  /*4820*/  BSYNC B2 ;  /* 0x0000000000027941 */ /* 0x000fea0003800000 */
.L_x_684:
[----:B------:R-:W-:Y:S01]  /*4830*/  ISETP.NE.AND P3, PT, R10, RZ, PT ;  /* 0x000000ff0a00720c */ /* 0x000fe20003f65270 */
[----:B------:R-:W-:-:S12]  /*4840*/  BSSY B2, `(.L_x_688) ;  /* 0x0000033000027945 */ /* 0x000fd80003800000 */
[----:B------:R-:W-:Y:S05]  /*4850*/  @!P3 BRA `(.L_x_689) ;  /* 0x0000000000c4b947 */ /* 0x000fea0003800000 */
[----:B-1234-:R1:W2:Y:S01]  /*4860*/  LDS.128 R36, [R4+0x27c00] ;  /* 0x027c000004247984 */ /* 0x01e2a20000000c00 */
[----:B------:R-:W-:Y:S01]  /*4870*/  ISETP.GE.AND P3, PT, R215, R115, PT ;  /* 0x00000073d700720c */ /* 0x000fe20003f66270 */
[----:B------:R-:W-:-:S12]  /*4880*/  BSSY B3, `(.L_x_690) ;  /* 0x000002c000037945 */ /* 0x000fd80003800000 */
[----:B-1----:R-:W-:Y:S05]  /*4890*/  @P3 BRA `(.L_x_691) ;  /* 0x0000000000a83947 */ /* 0x002fea0003800000 */
[----:B------:R-:W-:Y:S01]  /*48a0*/  SHF.R.U32.HI R74, RZ, 0x10, R73 ;  /* 0x00000010ff4a7819 */ /* 0x000fe20000011649 */
[----:B--2---:R-:W-:Y:S01]  /*48b0*/  IMAD.MOV.U32 R57, RZ, RZ, R39 ;  /* 0x000000ffff397224 */ /* 0x004fe200078e0027 */
[--C-:B------:R-:W-:Y:S01]  /*48c0*/  SHF.R.U64 R70, R70, 0x10, R71.reuse ;  /* 0x0000001046467819 */ /* 0x100fe20000001247 */
[--C-:B------:R-:W-:Y:S01]  /*48d0*/  HADD2.F32 R39, -RZ, R37.reuse.H1_H1 ;  /* 0x30000025ff277230 */ /* 0x100fe20000004100 */
[----:B------:R-:W-:Y:S01]  /*48e0*/  SHF.R.U32.HI R75, RZ, 0x10, R71 ;  /* 0x00000010ff4b7819 */ /* 0x000fe20000011647 */
[----:B------:R-:W-:Y:S01]  /*48f0*/  HADD2.F32 R74, -RZ, R74.H0_H0 ;  /* 0x2000004aff4a7230 */ /* 0x000fe20000004100 */
[----:B------:R-:W-:Y:S01]  /*4900*/  SHF.R.U64 R71, R72, 0x10, R73 ;  /* 0x0000001048477819 */ /* 0x000fe20000001249 */
[----:B------:R-:W-:Y:S01]  /*4910*/  HADD2.F32 R70, -RZ, R70.H0_H0 ;  /* 0x20000046ff467230 */ /* 0x000fe20000004100 */
[----:B------:R-:W-:Y:S01]  /*4920*/  MOV R56, R36 ;  /* 0x0000002400387202 */ /* 0x000fe20000000f00 */
[----:B------:R-:W-:Y:S02]  /*4930*/  HADD2.F32 R36, -RZ, R37.H0_H0 ;  /* 0x20000025ff247230 */ /* 0x000fe40000004100 */
[----:B------:R-:W-:-:S02]  /*4940*/  HADD2.F32 R37, -RZ, R57.H1_H1 ;  /* 0x30000039ff257230 */ /* 0x000fc40000004100 */
[----:B------:R-:W-:Y:S02]  /*4950*/  HADD2.F32 R57, -RZ, R57.H0_H0 ;  /* 0x20000039ff397230 */ /* 0x000fe40000004100 */
[----:B------:R-:W-:Y:S02]  /*4960*/  HADD2.F32 R71, -RZ, R71.H0_H0 ;  /* 0x20000047ff477230 */ /* 0x000fe40000004100 */
[-C--:B------:R-:W-:Y:S01]  /*4970*/  FMUL.FTZ R78, R37, R74.reuse ;  /* 0x0000004a254e7220 */ /* 0x080fe20000410000 */
[----:B------:R-:W-:Y:S02]  /*4980*/  HADD2.F32 R72, -RZ, R75.H0_H0 ;  /* 0x2000004bff487230 */ /* 0x000fe40000004100 */
[----:B------:R-:W-:Y:S01]  /*4990*/  FMUL.FTZ R74, R57, R74 ;  /* 0x0000004a394a7220 */ /* 0x000fe20000410000 */
[-C--:B------:R-:W-:Y:S01]  /*49a0*/  FMUL.FTZ R76, R36, R71.reuse ;  /* 0x00000047244c7220 */ /* 0x080fe20000410000 */
[----:B------:R-:W-:Y:S02]  /*49b0*/  FMUL.FTZ R73, R39, R71 ;  /* 0x0000004727497220 */ /* 0x000fe40000410000 */
[----:B------:R-:W-:Y:S01]  /*49c0*/  FFMA.FTZ R77, R37, R72, R74 ;  /* 0x00000048254d7223 */ /* 0x000fe2000001004a */
[----:B------:R-:W-:-:S02]  /*49d0*/  HADD2.F32 R37, -RZ, R56.H1_H1 ;  /* 0x30000038ff257230 */ /* 0x000fc40000004100 */
[----:B------:R-:W-:Y:S01]  /*49e0*/  FFMA.FTZ R75, R39, R70, R76 ;  /* 0x00000046274b7223 */ /* 0x000fe2000001004c */
[----:B------:R-:W-:Y:S01]  /*49f0*/  FFMA.FTZ R78, R57, R72, -R78 ;  /* 0x00000048394e7223 */ /* 0x000fe2000001084e */
[----:B------:R-:W-:Y:S02]  /*4a00*/  HADD2.F32 R71, -RZ, R155.H0_H0 ;  /* 0x2000009bff477230 */ /* 0x000fe40000004100 */
[----:B------:R-:W-:Y:S01]  /*4a10*/  FFMA.FTZ R36, R36, R70, -R73 ;  /* 0x0000004624247223 */ /* 0x000fe20000010849 */
[----:B------:R-:W-:Y:S02]  /*4a20*/  HADD2.F32 R56, -RZ, R56.H0_H0 ;  /* 0x20000038ff387230 */ /* 0x000fe40000004100 */
[----:B------:R-:W-:Y:S02]  /*4a30*/  HADD2.F32 R72, -RZ, R156.H1_H1 ;  /* 0x3000009cff487230 */ /* 0x000fe40000004100 */
[----:B------:R-:W-:Y:S01]  /*4a40*/  FMUL.FTZ R73, R37, R71 ;  /* 0x0000004725497220 */ /* 0x000fe20000410000 */
[----:B------:R-:W-:-:S02]  /*4a50*/  HADD2.F32 R39, -RZ, R38.H1_H1 ;  /* 0x30000026ff277230 */ /* 0x000fc40000004100 */
[----:B------:R-:W-:Y:S01]  /*4a60*/  FMUL.FTZ R74, R56, R71 ;  /* 0x00000047384a7220 */ /* 0x000fe20000410000 */
[----:B------:R-:W-:Y:S02]  /*4a70*/  HADD2.F32 R38, -RZ, R38.H0_H0 ;  /* 0x20000026ff267230 */ /* 0x000fe40000004100 */
[----:B------:R-:W-:Y:S02]  /*4a80*/  HADD2.F32 R57, -RZ, R148.H1_H1 ;  /* 0x30000094ff397230 */ /* 0x000fe40000004100 */
[-C--:B------:R-:W-:Y:S01]  /*4a90*/  FMUL.FTZ R71, R39, R72.reuse ;  /* 0x0000004827477220 */ /* 0x080fe20000410000 */
[----:B------:R-:W-:Y:S02]  /*4aa0*/  HADD2.F32 R70, -RZ, R154.H0_H0 ;  /* 0x2000009aff467230 */ /* 0x000fe40000004100 */
[----:B------:R-:W-:Y:S01]  /*4ab0*/  FMUL.FTZ R72, R38, R72 ;  /* 0x0000004826487220 */ /* 0x000fe20000410000 */
[-C--:B------:R-:W-:Y:S01]  /*4ac0*/  FFMA.FTZ R73, R56, R57.reuse, -R73 ;  /* 0x0000003938497223 */ /* 0x080fe20000010849 */
[----:B------:R-:W-:Y:S01]  /*4ad0*/  FFMA.FTZ R74, R37, R57, R74 ;  /* 0x00000039254a7223 */ /* 0x000fe2000001004a */
[-C--:B------:R-:W-:Y:S01]  /*4ae0*/  FFMA.FTZ R71, R38, R70.reuse, -R71 ;  /* 0x0000004626477223 */ /* 0x080fe20000010847 */
[----:B------:R-:W-:Y:S01]  /*4af0*/  FFMA.FTZ R72, R39, R70, R72 ;  /* 0x0000004627487223 */ /* 0x000fe20000010048 */
[----:B------:R-:W-:-:S02]  /*4b00*/  F2FP.F16.F32.PACK_AB R37, R75, R36 ;  /* 0x000000244b25723e */ /* 0x000fc400000000ff */
[----:B------:R-:W-:Y:S02]  /*4b10*/  F2FP.F16.F32.PACK_AB R39, R77, R78 ;  /* 0x0000004e4d27723e */ /* 0x000fe400000000ff */
[----:B------:R-:W-:Y:S02]  /*4b20*/  F2FP.F16.F32.PACK_AB R36, R74, R73 ;  /* 0x000000494a24723e */ /* 0x000fe400000000ff */
[----:B------:R-:W-:-:S07]  /*4b30*/  F2FP.F16.F32.PACK_AB R38, R72, R71 ;  /* 0x000000474826723e */ /* 0x000fce00000000ff */
.L_x_691:
[----:B------:R-:W-:Y:S05]  /*4b40*/  BSYNC B3 ;  /* 0x0000000000037941 */ /* 0x000fea0003800000 */
.L_x_690:
[----:B------:R-:W-:Y:S02]  /*4b50*/  ULDC.64 UR4, c[0x0][0x208] ;  /* 0x0000820000047ab9 */ /* 0x000fe40000000a00 */
[----:B--2---:R1:W-:Y:S03]  /*4b60*/  STG.E.128 desc[UR4][R50.64+0x80], R36 ;  /* 0x0000802432007986 */ /* 0x0043e6000c101d04 */
.L_x_689:
[----:B------:R-:W-:Y:S05]  /*4b70*/  BSYNC B2 ;  /* 0x0000000000027941 */ /* 0x000fea0003800000 */
.L_x_688:
[----:B------:R-:W-:Y:S01]  /*4b80*/  ISETP.NE.AND P3, PT, R9, RZ, PT ;  /* 0x000000ff0900720c */ /* 0x000fe20003f65270 */
[----:B------:R-:W-:-:S12]  /*4b90*/  BSSY B2, `(.L_x_692) ;  /* 0x0000032000027945 */ /* 0x000fd80003800000 */
[----:B------:R-:W-:Y:S05]  /*4ba0*/  @!P3 BRA `(.L_x_693) ;  /* 0x0000000000c0b947 */ /* 0x000fea0003800000 */
[----:B-1234-:R1:W2:Y:S01]  /*4bb0*/  LDS.128 R36, [R4+0x2a400] ;  /* 0x02a4000004247984 */ /* 0x01e2a20000000c00 */
[----:B------:R-:W-:Y:S01]  /*4bc0*/  ISETP.GE.AND P3, PT, R214, R115, PT ;  /* 0x00000073d600720c */ /* 0x000fe20003f66270 */
[----:B------:R-:W-:-:S12]  /*4bd0*/  BSSY B3, `(.L_x_694) ;  /* 0x000002b000037945 */ /* 0x000fd80003800000 */
[----:B-1----:R-:W-:Y:S05]  /*4be0*/  @P3 BRA `(.L_x_695) ;  /* 0x0000000000a43947 */ /* 0x002fea0003800000 */
[--C-:B------:R-:W-:Y:S01]  /*4bf0*/  SHF.R.U64 R66, R66, 0x10, R67.reuse ;  /* 0x0000001042427819 */ /* 0x100fe20000001243 */
[----:B--2---:R-:W-:Y:S01]  /*4c00*/  IMAD.MOV.U32 R56, RZ, RZ, R38 ;  /* 0x000000ffff387224 */ /* 0x004fe200078e0026 */
[----:B------:R-:W-:Y:S01]  /*4c10*/  SHF.R.U32.HI R71, RZ, 0x10, R67 ;  /* 0x00000010ff477819 */ /* 0x000fe20000011643 */
[----:B------:R-:W-:Y:S01]  /*4c20*/  HADD2.F32 R38, -RZ, R37.H1_H1 ;  /* 0x30000025ff267230 */ /* 0x000fe20000004100 */
[--C-:B------:R-:W-:Y:S01]  /*4c30*/  SHF.R.U64 R67, R68, 0x10, R69.reuse ;  /* 0x0000001044437819 */ /* 0x100fe20000001245 */
[--C-:B------:R-:W-:Y:S01]  /*4c40*/  HADD2.F32 R57, -RZ, R39.reuse.H1_H1 ;  /* 0x30000027ff397230 */ /* 0x100fe20000004100 */
[----:B------:R-:W-:Y:S01]  /*4c50*/  SHF.R.U32.HI R70, RZ, 0x10, R69 ;  /* 0x00000010ff467819 */ /* 0x000fe20000011645 */
[----:B------:R-:W-:Y:S02]  /*4c60*/  HADD2.F32 R39, -RZ, R39.H0_H0 ;  /* 0x20000027ff277230 */ /* 0x000fe40000004100 */
[----:B------:R-:W-:Y:S02]  /*4c70*/  HADD2.F32 R67, -RZ, R67.H0_H0 ;  /* 0x20000043ff437230 */ /* 0x000fe40000004100 */
[----:B------:R-:W-:-:S02]  /*4c80*/  HADD2.F32 R70, -RZ, R70.H0_H0 ;  /* 0x20000046ff467230 */ /* 0x000fc40000004100 */
[----:B------:R-:W-:Y:S02]  /*4c90*/  HADD2.F32 R37, -RZ, R37.H0_H0 ;  /* 0x20000025ff257230 */ /* 0x000fe40000004100 */
[-C--:B------:R-:W-:Y:S01]  /*4ca0*/  FMUL.FTZ R72, R38, R67.reuse ;  /* 0x0000004326487220 */ /* 0x080fe20000410000 */
[----:B------:R-:W-:Y:S02]  /*4cb0*/  HADD2.F32 R66, -RZ, R66.H0_H0 ;  /* 0x20000042ff427230 */ /* 0x000fe40000004100 */
[-C--:B------:R-:W-:Y:S01]  /*4cc0*/  FMUL.FTZ R74, R57, R70.reuse ;  /* 0x00000046394a7220 */ /* 0x080fe20000410000 */
[----:B------:R-:W-:Y:S02]  /*4cd0*/  HADD2.F32 R68, -RZ, R71.H0_H0 ;  /* 0x20000047ff447230 */ /* 0x000fe40000004100 */
[----:B------:R-:W-:Y:S01]  /*4ce0*/  FMUL.FTZ R70, R39, R70 ;  /* 0x0000004627467220 */ /* 0x000fe20000410000 */
[C---:B------:R-:W-:Y:S01]  /*4cf0*/  FMUL.FTZ R67, R37.reuse, R67 ;  /* 0x0000004325437220 */ /* 0x040fe20000410000 */
[----:B------:R-:W-:Y:S01]  /*4d00*/  FFMA.FTZ R72, R37, R66, -R72 ;  /* 0x0000004225487223 */ /* 0x000fe20000010848 */
[----:B------:R-:W-:-:S02]  /*4d10*/  HADD2.F32 R37, -RZ, R36.H1_H1 ;  /* 0x30000024ff257230 */ /* 0x000fc40000004100 */
[----:B------:R-:W-:Y:S01]  /*4d20*/  FFMA.FTZ R73, R57, R68, R70 ;  /* 0x0000004439497223 */ /* 0x000fe20000010046 */
[----:B------:R-:W-:Y:S01]  /*4d30*/  FFMA.FTZ R71, R38, R66, R67 ;  /* 0x0000004226477223 */ /* 0x000fe20000010043 */
[----:B------:R-:W-:Y:S02]  /*4d40*/  HADD2.F32 R57, -RZ, R145.H1_H1 ;  /* 0x30000091ff397230 */ /* 0x000fe40000004100 */
[----:B------:R-:W-:Y:S01]  /*4d50*/  FFMA.FTZ R74, R39, R68, -R74 ;  /* 0x00000044274a7223 */ /* 0x000fe2000001084a */
[----:B------:R-:W-:Y:S02]  /*4d60*/  HADD2.F32 R36, -RZ, R36.H0_H0 ;  /* 0x20000024ff247230 */ /* 0x000fe40000004100 */
[----:B------:R-:W-:Y:S02]  /*4d70*/  HADD2.F32 R67, -RZ, R148.H0_H0 ;  /* 0x20000094ff437230 */ /* 0x000fe40000004100 */
        /* <DEDUP_REMOVED lines=16> */
.L_x_695:
[----:B------:R-:W-:Y:S05]  /*4e80*/  BSYNC B3 ;  /* 0x0000000000037941 */ /* 0x000fea0003800000 */
.L_x_694:
[----:B------:R-:W-:Y:S02]  /*4e90*/  ULDC.64 UR4, c[0x0][0x208] ;  /* 0x0000820000047ab9 */ /* 0x000fe40000000a00 */
[----:B--2---:R1:W-:Y:S03]  /*4ea0*/  STG.E.128 desc[UR4][R50.64+0x100], R36 ;  /* 0x0001002432007986 */ /* 0x0043e6000c101d04 */
.L_x_693:
[----:B------:R-:W-:Y:S05]  /*4eb0*/  BSYNC B2 ;  /* 0x0000000000027941 */ /* 0x000fea0003800000 */
.L_x_692:
[----:B------:R-:W-:-:S13]  /*4ec0*/  ISETP.NE.AND P3, PT, R8, RZ, PT ;  /* 0x000000ff0800720c */ /* 0x000fda0003f65270 */
[----:B------:R-:W-:Y:S05]  /*4ed0*/  @!P3 BRA `(.L_x_683) ;  /* 0x0000000000c0b947 */ /* 0x000fea0003800000 */
[----:B-1234-:R1:W2:Y:S01]  /*4ee0*/  LDS.128 R36, [R4+0x2cc00] ;  /* 0x02cc000004247984 */ /* 0x01e2a20000000c00 */
[----:B------:R-:W-:Y:S01]  /*4ef0*/  ISETP.GE.AND P3, PT, R216, R115, PT ;  /* 0x00000073d800720c */ /* 0x000fe20003f66270 */
[----:B------:R-:W-:-:S12]  /*4f00*/  BSSY B2, `(.L_x_696) ;  /* 0x000002b000027945 */ /* 0x000fd80003800000 */
[----:B-1----:R-:W-:Y:S05]  /*4f10*/  @P3 BRA `(.L_x_697) ;  /* 0x0000000000a43947 */ /* 0x002fea0003800000 */
[--C-:B------:R-:W-:Y:S01]  /*4f20*/  SHF.R.U64 R62, R62, 0x10, R63.reuse ;  /* 0x000000103e3e7819 */ /* 0x100fe2000000123f */
[--C-:B--2---:R-:W-:Y:S01]  /*4f30*/  HADD2.F32 R57, -RZ, R39.reuse.H1_H1 ;  /* 0x30000027ff397230 */ /* 0x104fe20000004100 */
[----:B------:R-:W-:Y:S01]  /*4f40*/  SHF.R.U32.HI R67, RZ, 0x10, R63 ;  /* 0x00000010ff437819 */ /* 0x000fe2000001163f */
[----:B------:R-:W-:Y:S01]  /*4f50*/  HADD2.F32 R39, -RZ, R39.H0_H0 ;  /* 0x20000027ff277230 */ /* 0x000fe20000004100 */
[--C-:B------:R-:W-:Y:S01]  /*4f60*/  SHF.R.U64 R63, R64, 0x10, R65.reuse ;  /* 0x00000010403f7819 */ /* 0x100fe20000001241 */
[----:B------:R-:W-:Y:S01]  /*4f70*/  HADD2.F32 R62, -RZ, R62.H0_H0 ;  /* 0x2000003eff3e7230 */ /* 0x000fe20000004100 */
[----:B------:R-:W-:Y:S01]  /*4f80*/  MOV R56, R38 ;  /* 0x0000002600387202 */ /* 0x000fe20000000f00 */
[----:B------:R-:W-:Y:S01]  /*4f90*/  HADD2.F32 R38, -RZ, R37.H1_H1 ;  /* 0x30000025ff267230 */ /* 0x000fe20000004100 */
[----:B------:R-:W-:Y:S01]  /*4fa0*/  SHF.R.U32.HI R66, RZ, 0x10, R65 ;  /* 0x00000010ff427819 */ /* 0x000fe20000011641 */
[----:B------:R-:W-:Y:S02]  /*4fb0*/  HADD2.F32 R63, -RZ, R63.H0_H0 ;  /* 0x2000003fff3f7230 */ /* 0x000fe40000004100 */
[----:B------:R-:W-:-:S02]  /*4fc0*/  HADD2.F32 R37, -RZ, R37.H0_H0 ;  /* 0x20000025ff257230 */ /* 0x000fc40000004100 */
[----:B------:R-:W-:Y:S02]  /*4fd0*/  HADD2.F32 R66, -RZ, R66.H0_H0 ;  /* 0x20000042ff427230 */ /* 0x000fe40000004100 */
[CC--:B------:R-:W-:Y:S01]  /*4fe0*/  FMUL.FTZ R68, R38.reuse, R63.reuse ;  /* 0x0000003f26447220 */ /* 0x0c0fe20000410000 */
[----:B------:R-:W-:Y:S02]  /*4ff0*/  HADD2.F32 R64, -RZ, R67.H0_H0 ;  /* 0x20000043ff407230 */ /* 0x000fe40000004100 */
[----:B------:R-:W-:Y:S01]  /*5000*/  FMUL.FTZ R63, R37, R63 ;  /* 0x0000003f253f7220 */ /* 0x000fe20000410000 */
[----:B------:R-:W-:Y:S02]  /*5010*/  HADD2.F32 R137, -RZ, R137.H0_H0 ;  /* 0x20000089ff897230 */ /* 0x000fe40000004100 */
[----:B------:R-:W-:Y:S01]  /*5020*/  FMUL.FTZ R70, R57, R66 ;  /* 0x0000004239467220 */ /* 0x000fe20000410000 */
[-C--:B------:R-:W-:Y:S01]  /*5030*/  FFMA.FTZ R68, R37, R62.reuse, -R68 ;  /* 0x0000003e25447223 */ /* 0x080fe20000010844 */
[----:B------:R-:W-:Y:S01]  /*5040*/  FFMA.FTZ R65, R38, R62, R63 ;  /* 0x0000003e26417223 */ /* 0x000fe2000001003f */
[----:B------:R-:W-:Y:S01]  /*5050*/  FMUL.FTZ R66, R39, R66 ;  /* 0x0000004227427220 */ /* 0x000fe20000410000 */
[----:B------:R-:W-:-:S02]  /*5060*/  HADD2.F32 R62, -RZ, R136.H1_H1 ;  /* 0x30000088ff3e7230 */ /* 0x000fc40000004100 */
[-C--:B------:R-:W-:Y:S01]  /*5070*/  FFMA.FTZ R70, R39, R64.reuse, -R70 ;  /* 0x0000004027467223 */ /* 0x080fe20000010846 */
[----:B------:R-:W-:Y:S02]  /*5080*/  HADD2.F32 R37, -RZ, R36.H1_H1 ;  /* 0x30000024ff257230 */ /* 0x000fe40000004100 */
[----:B------:R-:W-:Y:S01]  /*5090*/  FFMA.FTZ R69, R57, R64, R66 ;  /* 0x0000004039457223 */ /* 0x000fe20000010042 */
[----:B------:R-:W-:Y:S02]  /*50a0*/  HADD2.F32 R38, -RZ, R56.H1_H1 ;  /* 0x30000038ff267230 */ /* 0x000fe40000004100 */
[----:B------:R-:W-:Y:S02]  /*50b0*/  HADD2.F32 R36, -RZ, R36.H0_H0 ;  /* 0x20000024ff247230 */ /* 0x000fe40000004100 */
[----:B------:R-:W-:Y:S01]  /*50c0*/  FMUL.FTZ R63, R37, R62 ;  /* 0x0000003e253f7220 */ /* 0x000fe20000410000 */
[----:B------:R-:W-:Y:S02]  /*50d0*/  HADD2.F32 R56, -RZ, R56.H0_H0 ;  /* 0x20000038ff387230 */ /* 0x000fe40000004100 */
[----:B------:R-:W-:Y:S01]  /*50e0*/  FMUL.FTZ R67, R38, R137 ;  /* 0x0000008926437220 */ /* 0x000fe20000410000 */
[----:B------:R-:W-:-:S02]  /*50f0*/  HADD2.F32 R39, -RZ, R135.H1_H1 ;  /* 0x30000087ff277230 */ /* 0x000fc40000004100 */
[----:B------:R-:W-:Y:S01]  /*5100*/  FMUL.FTZ R62, R36, R62 ;  /* 0x0000003e243e7220 */ /* 0x000fe20000410000 */
[----:B------:R-:W-:Y:S02]  /*5110*/  HADD2.F32 R57, -RZ, R136.H0_H0 ;  /* 0x20000088ff397230 */ /* 0x000fe40000004100 */
[----:B------:R-:W-:Y:S01]  /*5120*/  FMUL.FTZ R137, R56, R137 ;  /* 0x0000008938897220 */ /* 0x000fe20000410000 */
[-C--:B------:R-:W-:Y:S01]  /*5130*/  FFMA.FTZ R63, R36, R39.reuse, -R63 ;  /* 0x00000027243f7223 */ /* 0x080fe2000001083f */
[----:B------:R-:W-:Y:S01]  /*5140*/  FFMA.FTZ R62, R37, R39, R62 ;  /* 0x00000027253e7223 */ /* 0x000fe2000001003e */
[-C--:B------:R-:W-:Y:S01]  /*5150*/  FFMA.FTZ R67, R56, R57.reuse, -R67 ;  /* 0x0000003938437223 */ /* 0x080fe20000010843 */
[----:B------:R-:W-:Y:S01]  /*5160*/  FFMA.FTZ R38, R38, R57, R137 ;  /* 0x0000003926267223 */ /* 0x000fe20000010089 */
[----:B------:R-:W-:Y:S02]  /*5170*/  F2FP.F16.F32.PACK_AB R37, R65, R68 ;  /* 0x000000444125723e */ /* 0x000fe400000000ff */
[----:B------:R-:W-:-:S02]  /*5180*/  F2FP.F16.F32.PACK_AB R39, R69, R70 ;  /* 0x000000464527723e */ /* 0x000fc400000000ff */
[----:B------:R-:W-:Y:S02]  /*5190*/  F2FP.F16.F32.PACK_AB R36, R62, R63 ;  /* 0x0000003f3e24723e */ /* 0x000fe400000000ff */
[----:B------:R-:W-:-:S07]  /*51a0*/  F2FP.F16.F32.PACK_AB R38, R38, R67 ;  /* 0x000000432626723e */ /* 0x000fce00000000ff */
.L_x_697:
[----:B------:R-:W-:Y:S05]  /*51b0*/  BSYNC B2 ;  /* 0x0000000000027941 */ /* 0x000fea0003800000 */
.L_x_696:
[----:B------:R-:W-:Y:S02]  /*51c0*/  ULDC.64 UR4, c[0x0][0x208] ;  /* 0x0000820000047ab9 */ /* 0x000fe40000000a00 */
[----:B--2---:R1:W-:Y:S03]  /*51d0*/  STG.E.128 desc[UR4][R50.64+0x180], R36 ;  /* 0x0001802432007986 */ /* 0x0043e6000c101d04 */
.L_x_683:
[----:B------:R-:W-:Y:S05]  /*51e0*/  BSYNC B1 ;  /* 0x0000000000017941 */ /* 0x000fea0003800000 */
.L_x_682:
        /* <DEDUP_REMOVED lines=13> */
[----:B------:R-:W-:Y:S01]  /*52c0*/  HADD2.F32 R57, -RZ, R57.H0_H0 ;  /* 0x20000039ff397230 */ /* 0x000fe20000004100 */
[----:B------:R-:W-:Y:S01]  /*52d0*/  SHF.R.U32.HI R58, RZ, 0x10, R59 ;  /* 0x00000010ff3a7819 */ /* 0x000fe2000001163b */
[----:B------:R-:W-:Y:S02]  /*52e0*/  HADD2.F32 R60, -RZ, R60.H0_H0 ;  /* 0x2000003cff3c7230 */ /* 0x000fe40000004100 */
[--C-:B------:R-:W-:Y:S02]  /*52f0*/  HADD2.F32 R51, -RZ, R39.reuse.H1_H1 ;  /* 0x30000027ff337230 */ /* 0x100fe40000004100 */
[----:B------:R-:W-:Y:S01]  /*5300*/  FMUL.FTZ R62, R38, R57 ;  /* 0x00000039263e7220 */ /* 0x000fe20000410000 */
[----:B------:R-:W-:-:S02]  /*5310*/  HADD2.F32 R39, -RZ, R39.H0_H0 ;  /* 0x20000027ff277230 */ /* 0x000fc40000004100 */
[----:B------:R-:W-:Y:S02]  /*5320*/  HADD2.F32 R37, -RZ, R37.H0_H0 ;  /* 0x20000025ff257230 */ /* 0x000fe40000004100 */
[-C--:B------:R-:W-:Y:S01]  /*5330*/  FMUL.FTZ R64, R51, R60.reuse ;  /* 0x0000003c33407220 */ /* 0x080fe20000410000 */
[----:B------:R-:W-:Y:S02]  /*5340*/  HADD2.F32 R56, -RZ, R56.H0_H0 ;  /* 0x20000038ff387230 */ /* 0x000fe40000004100 */
[----:B------:R-:W-:Y:S01]  /*5350*/  FMUL.FTZ R60, R39, R60 ;  /* 0x0000003c273c7220 */ /* 0x000fe20000410000 */
[----:B------:R-:W-:Y:S02]  /*5360*/  HADD2.F32 R58, -RZ, R58.H0_H0 ;  /* 0x2000003aff3a7230 */ /* 0x000fe40000004100 */
[C---:B------:R-:W-:Y:S01]  /*5370*/  FMUL.FTZ R57, R37.reuse, R57 ;  /* 0x0000003925397220 */ /* 0x040fe20000410000 */
[----:B------:R-:W-:Y:S02]  /*5380*/  HADD2.F32 R135, -RZ, R135.H0_H0 ;  /* 0x20000087ff877230 */ /* 0x000fe40000004100 */
[----:B------:R-:W-:Y:S01]  /*5390*/  FFMA.FTZ R62, R37, R56, -R62 ;  /* 0x00000038253e7223 */ /* 0x000fe2000001083e */
[----:B------:R-:W-:-:S02]  /*53a0*/  HADD2.F32 R37, -RZ, R36.H1_H1 ;  /* 0x30000024ff257230 */ /* 0x000fc40000004100 */
[----:B------:R-:W-:Y:S01]  /*53b0*/  FFMA.FTZ R63, R51, R58, R60 ;  /* 0x0000003a333f7223 */ /* 0x000fe2000001003c */
[----:B------:R-:W-:Y:S01]  /*53c0*/  FFMA.FTZ R61, R38, R56, R57 ;  /* 0x00000038263d7223 */ /* 0x000fe20000010039 */
[----:B------:R-:W-:Y:S02]  /*53d0*/  HADD2.F32 R51, -RZ, R158.H0_H0 ;  /* 0x2000009eff337230 */ /* 0x000fe40000004100 */
[----:B------:R-:W-:Y:S01]  /*53e0*/  FFMA.FTZ R64, R39, R58, -R64 ;  /* 0x0000003a27407223 */ /* 0x000fe20000010840 */
[----:B------:R-:W-:Y:S02]  /*53f0*/  HADD2.F32 R36, -RZ, R36.H0_H0 ;  /* 0x20000024ff247230 */ /* 0x000fe40000004100 */
[----:B------:R-:W-:Y:S02]  /*5400*/  HADD2.F32 R57, -RZ, R158.H1_H1 ;  /* 0x3000009eff397230 */ /* 0x000fe40000004100 */
[----:B------:R-:W-:Y:S01]  /*5410*/  FMUL.FTZ R59, R37, R51 ;  /* 0x00000033253b7220 */ /* 0x000fe20000410000 */
[----:B------:R-:W-:-:S02]  /*5420*/  HADD2.F32 R38, -RZ, R50.H1_H1 ;  /* 0x30000032ff267230 */ /* 0x000fc40000004100 */
[C---:B------:R-:W-:Y:S01]  /*5430*/  FMUL.FTZ R56, R36.reuse, R51 ;  /* 0x0000003324387220 */ /* 0x040fe20000410000 */
[----:B------:R-:W-:Y:S02]  /*5440*/  HADD2.F32 R50, -RZ, R50.H0_H0 ;  /* 0x20000032ff327230 */ /* 0x000fe40000004100 */
[----:B------:R-:W-:Y:S01]  /*5450*/  FFMA.FTZ R59, R36, R135, -R59 ;  /* 0x00000087243b7223 */ /* 0x000fe2000001083b */
[----:B------:R-:W-:Y:S02]  /*5460*/  HADD2.F32 R39, -RZ, R154.H1_H1 ;  /* 0x3000009aff277230 */ /* 0x000fe40000004100 */
[----:B------:R-:W-:Y:S01]  /*5470*/  FMUL.FTZ R51, R38, R57 ;  /* 0x0000003926337220 */ /* 0x000fe20000410000 */
[----:B------:R-:W-:Y:S01]  /*5480*/  FFMA.FTZ R56, R37, R135, R56 ;  /* 0x0000008725387223 */ /* 0x000fe20000010038 */
[C---:B------:R-:W-:Y:S01]  /*5490*/  FMUL.FTZ R57, R50.reuse, R57 ;  /* 0x0000003932397220 */ /* 0x040fe20000410000 */
[----:B------:R-:W-:Y:S01]  /*54a0*/  F2FP.F16.F32.PACK_AB R37, R61, R62 ;  /* 0x0000003e3d25723e */ /* 0x000fe200000000ff */
[----:B------:R-:W-:-:S02]  /*54b0*/  FFMA.FTZ R51, R50, R39, -R51 ;  /* 0x0000002732337223 */ /* 0x000fc40000010833 */
[----:B------:R-:W-:Y:S01]  /*54c0*/  FFMA.FTZ R38, R38, R39, R57 ;  /* 0x0000002726267223 */ /* 0x000fe20000010039 */
[----:B------:R-:W-:Y:S02]  /*54d0*/  F2FP.F16.F32.PACK_AB R39, R63, R64 ;  /* 0x000000403f27723e */ /* 0x000fe400000000ff */
[----:B------:R-:W-:Y:S02]  /*54e0*/  F2FP.F16.F32.PACK_AB R36, R56, R59 ;  /* 0x0000003b3824723e */ /* 0x000fe400000000ff */
[----:B------:R-:W-:-:S07]  /*54f0*/  F2FP.F16.F32.PACK_AB R38, R38, R51 ;  /* 0x000000332626723e */ /* 0x000fce00000000ff */
.L_x_702:
[----:B------:R-:W-:Y:S05]  /*5500*/  BSYNC B2 ;  /* 0x0000000000027941 */ /* 0x000fea0003800000 */
.L_x_701:
[----:B------:R-:W-:Y:S02]  /*5510*/  ULDC.64 UR4, c[0x0][0x208] ;  /* 0x0000820000047ab9 */ /* 0x000fe40000000a00 */
[----:B--2---:R1:W-:Y:S03]  /*5520*/  STG.E.128 desc[UR4][R48.64], R36 ;  /* 0x0000002430007986 */ /* 0x0043e6000c101d04 */
.L_x_700:
[----:B------:R-:W-:Y:S05]  /*5530*/  BSYNC B1 ;  /* 0x0000000000017941 */ /* 0x000fea0003800000 */
.L_x_699:
        /* <DEDUP_REMOVED lines=16> */
[----:B------:R-:W-:-:S02]  /*5640*/  HADD2.F32 R56, -RZ, R56.H0_H0 ;  /* 0x20000038ff387230 */ /* 0x000fc40000004100 */
[--C-:B------:R-:W-:Y:S02]  /*5650*/  HADD2.F32 R51, -RZ, R39.reuse.H1_H1 ;  /* 0x30000027ff337230 */ /* 0x100fe40000004100 */
        /* <DEDUP_REMOVED lines=8> */
[----:B------:R-:W-:-:S02]  /*56e0*/  HADD2.F32 R53, -RZ, R156.H0_H0 ;  /* 0x2000009cff357230 */ /* 0x000fc40000004100 */
[-C--:B------:R-:W-:Y:S01]  /*56f0*/  FFMA.FTZ R60, R39, R54.reuse, -R60 ;  /* 0x00000036273c7223 */ /* 0x080fe2000001083c */
[----:B------:R-:W-:Y:S02]  /*5700*/  HADD2.F32 R37, -RZ, R36.H1_H1 ;  /* 0x30000024ff257230 */ /* 0x000fe40000004100 */
[----:B------:R-:W-:Y:S01]  /*5710*/  FFMA.FTZ R61, R51, R54, R56 ;  /* 0x00000036333d7223 */ /* 0x000fe20000010038 */
[----:B------:R-:W-:Y:S02]  /*5720*/  HADD2.F32 R38, -RZ, R50.H1_H1 ;  /* 0x30000032ff267230 */ /* 0x000fe40000004100 */
[----:B------:R-:W-:Y:S02]  /*5730*/  HADD2.F32 R155, -RZ, R155.H1_H1 ;  /* 0x3000009bff9b7230 */ /* 0x000fe40000004100 */
[----:B------:R-:W-:Y:S02]  /*5740*/  HADD2.F32 R36, -RZ, R36.H0_H0 ;  /* 0x20000024ff247230 */ /* 0x000fe40000004100 */
[----:B------:R-:W-:Y:S01]  /*5750*/  FMUL.FTZ R59, R38, R53 ;  /* 0x00000035263b7220 */ /* 0x000fe20000410000 */
[----:B------:R-:W-:-:S02]  /*5760*/  HADD2.F32 R50, -RZ, R50.H0_H0 ;  /* 0x20000032ff327230 */ /* 0x000fc40000004100 */
[CC--:B------:R-:W-:Y:S01]  /*5770*/  FMUL.FTZ R55, R37.reuse, R155.reuse ;  /* 0x0000009b25377220 */ /* 0x0c0fe20000410000 */
[--C-:B------:R-:W-:Y:S02]  /*5780*/  HADD2.F32 R39, -RZ, R134.reuse.H0_H0 ;  /* 0x20000086ff277230 */ /* 0x100fe40000004100 */
[----:B------:R-:W-:Y:S01]  /*5790*/  FMUL.FTZ R52, R36, R155 ;  /* 0x0000009b24347220 */ /* 0x000fe20000410000 */
[----:B------:R-:W-:Y:S02]  /*57a0*/  HADD2.F32 R51, -RZ, R134.H1_H1 ;  /* 0x30000086ff337230 */ /* 0x000fe40000004100 */
        /* <DEDUP_REMOVED lines=9> */
.L_x_706:
[----:B------:R-:W-:Y:S05]  /*5840*/  BSYNC B2 ;  /* 0x0000000000027941 */ /* 0x000fea0003800000 */
.L_x_705:
[----:B------:R-:W-:Y:S02]  /*5850*/  ULDC.64 UR4, c[0x0][0x208] ;  /* 0x0000820000047ab9 */ /* 0x000fe40000000a00 */
[----:B--2---:R1:W-:Y:S03]  /*5860*/  STG.E.128 desc[UR4][R48.64+0x80], R36 ;  /* 0x0000802430007986 */ /* 0x0043e6000c101d04 */
.L_x_704:
[----:B------:R-:W-:Y:S05]  /*5870*/  BSYNC B1 ;  /* 0x0000000000017941 */ /* 0x000fea0003800000 */
.L_x_703:
[----:B------:R-:W-:Y:S01]  /*5880*/  ISETP.NE.AND P3, PT, R9, RZ, PT ;  /* 0x000000ff0900720c */ /* 0x000fe20003f65270 */
[----:B------:R-:W-:-:S12]  /*5890*/  BSSY B1, `(.L_x_707) ;  /* 0x0000032000017945 */ /* 0x000fd80003800000 */
[----:B------:R-:W-:Y:S05]  /*58a0*/  @!P3 BRA `(.L_x_708) ;  /* 0x0000000000c0b947 */ /* 0x000fea0003800000 */
[----:B-1234-:R1:W2:Y:S01]  /*58b0*/  LDS.128 R36, [R4+0x2b400] ;  /* 0x02b4000004247984 */ /* 0x01e2a20000000c00 */
[----:B------:R-:W-:Y:S01]  /*58c0*/  ISETP.GE.AND P3, PT, R214, R115, PT ;  /* 0x00000073d600720c */ /* 0x000fe20003f66270 */
[----:B------:R-:W-:-:S12]  /*58d0*/  BSSY B2, `(.L_x_709) ;  /* 0x000002b000027945 */ /* 0x000fd80003800000 */
[----:B-1----:R-:W-:Y:S05]  /*58e0*/  @P3 BRA `(.L_x_710) ;  /* 0x0000000000a43947 */ /* 0x002fea0003800000 */
[--C-:B------:R-:W-:Y:S02]  /*58f0*/  SHF.R.U64 R46, R46, 0x10, R47.reuse ;  /* 0x000000102e2e7819 */ /* 0x100fe4000000122f */
[----:B------:R-:W-:Y:S02]  /*5900*/  SHF.R.U32.HI R50, RZ, 0x10, R47 ;  /* 0x00000010ff327819 */ /* 0x000fe4000001162f */
[--C-:B------:R-:W-:Y:S01]  /*5910*/  SHF.R.U64 R47, R44, 0x10, R45.reuse ;  /* 0x000000102c2f7819 */ /* 0x100fe2000000122d */
[----:B------:R-:W-:Y:S01]  /*5920*/  HADD2.F32 R46, -RZ, R46.H0_H0 ;  /* 0x2000002eff2e7230 */ /* 0x000fe20000004100 */
[----:B--2---:R-:W-:Y:S01]  /*5930*/  MOV R44, R38 ;  /* 0x00000026002c7202 */ /* 0x004fe20000000f00 */
[----:B------:R-:W-:Y:S01]  /*5940*/  HADD2.F32 R38, -RZ, R37.H1_H1 ;  /* 0x30000025ff267230 */ /* 0x000fe20000004100 */
[----:B------:R-:W-:Y:S01]  /*5950*/  SHF.R.U32.HI R52, RZ, 0x10, R45 ;  /* 0x00000010ff347819 */ /* 0x000fe2000001162d */
[----:B------:R-:W-:Y:S02]  /*5960*/  HADD2.F32 R47, -RZ, R47.H0_H0 ;  /* 0x2000002fff2f7230 */ /* 0x000fe40000004100 */
[----:B------:R-:W-:-:S02]  /*5970*/  HADD2.F32 R37, -RZ, R37.H0_H0 ;  /* 0x20000025ff257230 */ /* 0x000fc40000004100 */
[----:B------:R-:W-:Y:S02]  /*5980*/  HADD2.F32 R52, -RZ, R52.H0_H0 ;  /* 0x20000034ff347230 */ /* 0x000fe40000004100 */
[CC--:B------:R-:W-:Y:S01]  /*5990*/  FMUL.FTZ R54, R38.reuse, R47.reuse ;  /* 0x0000002f26367220 */ /* 0x0c0fe20000410000 */
[--C-:B------:R-:W-:Y:S02]  /*59a0*/  HADD2.F32 R45, -RZ, R39.reuse.H1_H1 ;  /* 0x30000027ff2d7230 */ /* 0x100fe40000004100 */
[C---:B------:R-:W-:Y:S01]  /*59b0*/  FMUL.FTZ R47, R37.reuse, R47 ;  /* 0x0000002f252f7220 */ /* 0x040fe20000410000 */
[----:B------:R-:W-:Y:S02]  /*59c0*/  HADD2.F32 R39, -RZ, R39.H0_H0 ;  /* 0x20000027ff277230 */ /* 0x000fe40000004100 */
[-C--:B------:R-:W-:Y:S01]  /*59d0*/  FFMA.FTZ R54, R37, R46.reuse, -R54 ;  /* 0x0000002e25367223 */ /* 0x080fe20000010836 */
[----:B------:R-:W-:Y:S02]  /*59e0*/  HADD2.F32 R50, -RZ, R50.H0_H0 ;  /* 0x20000032ff327230 */ /* 0x000fe40000004100 */
[----:B------:R-:W-:Y:S01]  /*59f0*/  FFMA.FTZ R51, R38, R46, R47 ;  /* 0x0000002e26337223 */ /* 0x000fe2000001002f */
[----:B------:R-:W-:Y:S01]  /*5a00*/  FMUL.FTZ R56, R45, R52 ;  /* 0x000000342d387220 */ /* 0x000fe20000410000 */
[----:B------:R-:W-:-:S02]  /*5a10*/  HADD2.F32 R46, -RZ, R87.H0_H0 ;  /* 0x20000057ff2e7230 */ /* 0x000fc40000004100 */
[C---:B------:R-:W-:Y:S01]  /*5a20*/  FMUL.FTZ R52, R39.reuse, R52 ;  /* 0x0000003427347220 */ /* 0x040fe20000410000 */
[----:B------:R-:W-:Y:S02]  /*5a30*/  HADD2.F32 R87, -RZ, R87.H1_H1 ;  /* 0x30000057ff577230 */ /* 0x000fe40000004100 */
[-C--:B------:R-:W-:Y:S01]  /*5a40*/  FFMA.FTZ R56, R39, R50.reuse, -R56 ;  /* 0x0000003227387223 */ /* 0x080fe20000010838 */
[----:B------:R-:W-:Y:S02]  /*5a50*/  HADD2.F32 R37, -RZ, R36.H1_H1 ;  /* 0x30000024ff257230 */ /* 0x000fe40000004100 */
[----:B------:R-:W-:Y:S01]  /*5a60*/  FFMA.FTZ R55, R45, R50, R52 ;  /* 0x000000322d377223 */ /* 0x000fe20000010034 */
[----:B------:R-:W-:Y:S02]  /*5a70*/  HADD2.F32 R38, -RZ, R44.H1_H1 ;  /* 0x3000002cff267230 */ /* 0x000fe40000004100 */
[----:B------:R-:W-:Y:S02]  /*5a80*/  HADD2.F32 R36, -RZ, R36.H0_H0 ;  /* 0x20000024ff247230 */ /* 0x000fe40000004100 */
[----:B------:R-:W-:Y:S01]  /*5a90*/  FMUL.FTZ R47, R37, R46 ;  /* 0x0000002e252f7220 */ /* 0x000fe20000410000 */
[----:B------:R-:W-:-:S02]  /*5aa0*/  HADD2.F32 R44, -RZ, R44.H0_H0 ;  /* 0x2000002cff2c7230 */ /* 0x000fc40000004100 */
[-C--:B------:R-:W-:Y:S01]  /*5ab0*/  FMUL.FTZ R53, R38, R87.reuse ;  /* 0x0000005726357220 */ /* 0x080fe20000410000 */
        /* <DEDUP_REMOVED lines=12> */
.L_x_710:
[----:B------:R-:W-:Y:S05]  /*5b80*/  BSYNC B2 ;  /* 0x0000000000027941 */ /* 0x000fea0003800000 */
.L_x_709:
[----:B------:R-:W-:Y:S02]  /*5b90*/  ULDC.64 UR4, c[0x0][0x208] ;  /* 0x0000820000047ab9 */ /* 0x000fe40000000a00 */
[----:B--2---:R1:W-:Y:S03]  /*5ba0*/  STG.E.128 desc[UR4][R48.64+0x100], R36 ;  /* 0x0001002430007986 */ /* 0x0043e6000c101d04 */
.L_x_708:
[----:B------:R-:W-:Y:S05]  /*5bb0*/  BSYNC B1 ;  /* 0x0000000000017941 */ /* 0x000fea0003800000 */
.L_x_707:
[----:B------:R-:W-:-:S13]  /*5bc0*/  ISETP.NE.AND P3, PT, R8, RZ, PT ;  /* 0x000000ff0800720c */ /* 0x000fda0003f65270 */
        /* <DEDUP_REMOVED lines=17> */
[C---:B------:R-:W-:Y:S01]  /*5ce0*/  FMUL.FTZ R43, R37.reuse, R43 ;  /* 0x0000002b252b7220 */ /* 0x040fe20000410000 */
[----:B------:R-:W-:Y:S02]  /*5cf0*/  HADD2.F32 R39, -RZ, R39.H0_H0 ;  /* 0x20000027ff277230 */ /* 0x000fe40000004100 */
[-C--:B------:R-:W-:Y:S01]  /*5d00*/  FFMA.FTZ R50, R37, R42.reuse, -R50 ;  /* 0x0000002a25327223 */ /* 0x080fe20000010832 */
[----:B------:R-:W-:Y:S01]  /*5d10*/  FFMA.FTZ R45, R38, R42, R43 ;  /* 0x0000002a262d7223 */ /* 0x000fe2000001002b */
[----:B------:R-:W-:Y:S02]  /*5d20*/  HADD2.F32 R44, -RZ, R44.H0_H0 ;  /* 0x2000002cff2c7230 */ /* 0x000fe40000004100 */
        /* <DEDUP_REMOVED lines=24> */
.L_x_712:
[----:B------:R-:W-:Y:S05]  /*5eb0*/  BSYNC B1 ;  /* 0x0000000000017941 */ /* 0x000fea0003800000 */
.L_x_711:
[----:B------:R-:W-:Y:S02]  /*5ec0*/  ULDC.64 UR4, c[0x0][0x208] ;  /* 0x0000820000047ab9 */ /* 0x000fe40000000a00 */
[----:B--2---:R1:W-:Y:S01]  /*5ed0*/  STG.E.128 desc[UR4][R48.64+0x180], R36 ;  /* 0x0001802430007986 */ /* 0x0043e2000c101d04 */
[----:B------:R-:W-:Y:S05]  /*5ee0*/  BRA `(.L_x_698) ;  /* 0x00000040005c7947 */ /* 0x000fea0003800000 */
.L_x_656:
        /* <DEDUP_REMOVED lines=14> */
[----:B------:R-:W-:Y:S01]  /*5fd0*/  IADD3 R36, P4, R102, R84, RZ ;  /* 0x0000005466247210 */ /* 0x000fe20007f9e0ff */
[----:B------:R-:W-:Y:S01]  /*5fe0*/  ULDC.64 UR6, c[0x0][0x400] ;  /* 0x0001000000067ab9 */ /* 0x000fe20000000a00 */
[----:B------:R-:W-:Y:S01]  /*5ff0*/  LEA R52, P3, R38, UR4, 0x1 ;  /* 0x0000000426347c11 */ /* 0x000fe2000f8608ff */
[----:B------:R-:W-:Y:S01]  /*6000*/  IMAD.X R39, R0, 0x1, R15, P2 ;  /* 0x0000000100277824 */ /* 0x000fe200010e060f */
[----:B------:R-:W-:Y:S02]  /*6010*/  IADD3.X R37, R114, R21, RZ, P4, !PT ;  /* 0x0000001572257210 */ /* 0x000fe400027fe4ff */
[----:B------:R-:W-:Y:S02]  /*6020*/  CS2R R42, SRZ ;  /* 0x00000000002a7805 */ /* 0x000fe4000001ff00 */
[----:B------:R-:W-:-:S02]  /*6030*/  ISETP.GE.AND P4, PT, R213, R115, PT ;  /* 0x00000073d500720c */ /* 0x000fc40003f86270 */
[----:B------:R-:W-:Y:S02]  /*6040*/  CS2R R40, SRZ ;  /* 0x0000000000287805 */ /* 0x000fe4000001ff00 */
[----:B------:R-:W-:Y:S02]  /*6050*/  LEA.HI.X R53, R38, UR5, R39, 0x1, P3 ;  /* 0x0000000526357c11 */ /* 0x000fe400098f0c27 */
[----:B------:R-:W-:Y:S02]  /*6060*/  CS2R R38, SRZ ;  /* 0x0000000000267805 */ /* 0x000fe4000001ff00 */
[----:B------:R-:W-:Y:S02]  /*6070*/  ISETP.GE.AND P3, PT, R16, R115, PT ;  /* 0x000000731000720c */ /* 0x000fe40003f66270 */
[----:B------:R-:W-:Y:S02]  /*6080*/  CS2R R50, SRZ ;  /* 0x0000000000327805 */ /* 0x000fe4000001ff00 */
[----:B------:R-:W-:-:S02]  /*6090*/  LEA R56, P2, R36, UR6, 0x1 ;  /* 0x0000000624387c11 */ /* 0x000fc4000f8408ff */
[----:B------:R-:W-:Y:S02]  /*60a0*/  CS2R R48, SRZ ;  /* 0x0000000000307805 */ /* 0x000fe4000001ff00 */
[----:B------:R-:W-:Y:S02]  /*60b0*/  CS2R R46, SRZ ;  /* 0x00000000002e7805 */ /* 0x000fe4000001ff00 */
[----:B------:R-:W-:Y:S02]  /*60c0*/  CS2R R44, SRZ ;  /* 0x00000000002c7805 */ /* 0x000fe4000001ff00 */
[----:B------:R-:W-:Y:S02]  /*60d0*/  LEA.HI.X R57, R36, UR7, R37, 0x1, P2 ;  /* 0x0000000724397c11 */ /* 0x000fe400090f0c25 */
[----:B------:R-:W-:Y:S01]  /*60e0*/  CS2R R36, SRZ ;  /* 0x0000000000247805 */ /* 0x000fe2000001ff00 */
[----:B------:R-:W-:Y:S02]  /*60f0*/  ULDC.64 UR8, c[0x0][0x208] ;  /* 0x0000820000087ab9 */ /* 0x000fe40000000a00 */
[----:B------:R0:W5:Y:S04]  /*6100*/  @!P4 LDG.E.128 R44, desc[UR8][R56.64+0x80] ;  /* 0x00008008382cc981 */ /* 0x000168000c1e1d00 */
[----:B------:R0:W5:Y:S04]  /*6110*/  @!P3 LDG.E.128 R40, desc[UR8][R52.64] ;  /* 0x000000083428b981 */ /* 0x000168000c1e1d00 */
[----:B------:R0:W5:Y:S04]  /*6120*/  @!P4 LDG.E.128 R36, desc[UR8][R52.64+0x80] ;  /* 0x000080083424c981 */ /* 0x000168000c1e1d00 */
[----:B------:R0:W5:Y:S02]  /*6130*/  @!P3 LDG.E.128 R48, desc[UR8][R56.64] ;  /* 0x000000083830b981 */ /* 0x000164000c1e1d00 */
.L_x_714:
[----:B------:R-:W-:Y:S05]  /*6140*/  BSYNC B1 ;  /* 0x0000000000017941 */ /* 0x000fea0003800000 */
.L_x_713:
[----:B0----5:R-:W-:Y:S01]  /*6150*/  IMAD.MOV.U32 R53, RZ, RZ, R39 ;  /* 0x000000ffff357224 */ /* 0x021fe200078e0027 */
[----:B------:R-:W-:Y:S01]  /*6160*/  MOV R56, R36 ;  /* 0x0000002400387202 */ /* 0x000fe20000000f00 */
[----:B------:R-:W-:Y:S01]  /*6170*/  IMAD.MOV.U32 R52, RZ, RZ, R38 ;  /* 0x000000ffff347224 */ /* 0x000fe200078e0026 */
[----:B------:R-:W-:Y:S01]  /*6180*/  BSSY B1, `(.L_x_715) ;  /* 0x0000040000017945 */ /* 0x000fe20003800000 */
[----:B------:R-:W-:Y:S01]  /*6190*/  VIADD R57, R212, 0x20 ;  /* 0x00000020d4397836 */ /* 0x000fe20000000000 */
[----:B------:R-:W-:Y:S01]  /*61a0*/  PRMT R177, R177, 0x5410, R53 ;  /* 0x00005410b1b17816 */ /* 0x000fe20000000035 */
[----:B------:R-:W-:Y:S01]  /*61b0*/  IMAD.MOV.U32 R53, RZ, RZ, R42 ;  /* 0x000000ffff357224 */ /* 0x000fe200078e002a */
[----:B------:R-:W-:Y:S01]  /*61c0*/  PRMT R176, R176, 0x5410, R56 ;  /* 0x00005410b0b07816 */ /* 0x000fe20000000038 */
[----:B------:R-:W-:Y:S01]  /*61d0*/  IMAD.MOV.U32 R56, RZ, RZ, R40 ;  /* 0x000000ffff387224 */ /* 0x000fe200078e0028 */
[----:B------:R-:W-:Y:S01]  /*61e0*/  PRMT R175, R175, 0x5410, R52 ;  /* 0x00005410afaf7816 */ /* 0x000fe20000000034 */
[----:B------:R-:W-:Y:S01]  /*61f0*/  IMAD.MOV.U32 R52, RZ, RZ, R37 ;  /* 0x000000ffff347224 */ /* 0x000fe200078e0025 */
[----:B------:R-:W-:-:S02]  /*6200*/  ISETP.GE.AND P3, PT, R57, R3, PT ;  /* 0x000000033900720c */ /* 0x000fc40003f66270 */
[----:B------:R-:W-:Y:S02]  /*6210*/  CS2R R58, SRZ ;  /* 0x00000000003a7805 */ /* 0x000fe4000001ff00 */
[----:B------:R-:W-:Y:S01]  /*6220*/  PRMT R182, R53, 0x5410, R56 ;  /* 0x0000541035b67816 */ /* 0x000fe20000000038 */
[----:B------:R-:W-:Y:S01]  /*6230*/  IMAD.MOV.U32 R53, RZ, RZ, R41 ;  /* 0x000000ffff357224 */ /* 0x000fe200078e0029 */
[----:B------:R-:W-:Y:S01]  /*6240*/  PRMT R181, R181, 0x5410, R52 ;  /* 0x00005410b5b57816 */ /* 0x000fe20000000034 */
[----:B------:R-:W-:Y:S01]  /*6250*/  IMAD.MOV.U32 R56, RZ, RZ, R44 ;  /* 0x000000ffff387224 */ /* 0x000fe200078e002c */
[----:B------:R-:W-:Y:S02]  /*6260*/  MOV R52, R43 ;  /* 0x0000002b00347202 */ /* 0x000fe40000000f00 */
[----:B------:R-:W-:Y:S02]  /*6270*/  CS2R R62, SRZ ;  /* 0x00000000003e7805 */ /* 0x000fe4000001ff00 */
[----:B------:R-:W-:Y:S01]  /*6280*/  PRMT R160, R53, 0x7610, R160 ;  /* 0x0000761035a07816 */ /* 0x000fe200000000a0 */
[----:B------:R-:W-:Y:S01]  /*6290*/  IMAD.MOV.U32 R53, RZ, RZ, R47 ;  /* 0x000000ffff357224 */ /* 0x000fe200078e002f */
[----:B------:R-:W-:-:S02]  /*62a0*/  PRMT R162, R52, 0x7610, R162 ;  /* 0x0000761034a27816 */ /* 0x000fc400000000a2 */
[----:B------:R-:W-:Y:S02]  /*62b0*/  CS2R R60, SRZ ;  /* 0x00000000003c7805 */ /* 0x000fe4000001ff00 */
[----:B------:R-:W-:Y:S02]  /*62c0*/  MOV R52, R46 ;  /* 0x0000002e00347202 */ /* 0x000fe40000000f00 */
[----:B------:R-:W-:Y:S02]  /*62d0*/  CS2R R66, SRZ ;  /* 0x0000000000427805 */ /* 0x000fe4000001ff00 */
[----:B------:R-:W-:Y:S01]  /*62e0*/  PRMT R177, R53, 0x7610, R177 ;  /* 0x0000761035b17816 */ /* 0x000fe200000000b1 */
[----:B------:R-:W-:Y:S01]  /*62f0*/  IMAD.MOV.U32 R53, RZ, RZ, R50 ;  /* 0x000000ffff357224 */ /* 0x000fe200078e0032 */
[----:B------:R-:W-:Y:S02]  /*6300*/  PRMT R175, R52, 0x7610, R175 ;  /* 0x0000761034af7816 */ /* 0x000fe400000000af */
[----:B------:R-:W-:-:S02]  /*6310*/  CS2R R64, SRZ ;  /* 0x0000000000407805 */ /* 0x000fc4000001ff00 */
[----:B------:R-:W-:Y:S02]  /*6320*/  MOV R52, R45 ;  /* 0x0000002d00347202 */ /* 0x000fe40000000f00 */
[----:B------:R-:W-:Y:S01]  /*6330*/  PRMT R183, R53, 0x7610, R183 ;  /* 0x0000761035b77816 */ /* 0x000fe200000000b7 */
[----:B------:R-:W-:Y:S01]  /*6340*/  IMAD.MOV.U32 R53, RZ, RZ, R49 ;  /* 0x000000ffff357224 */ /* 0x000fe200078e0031 */
[----:B------:R-:W-:Y:S01]  /*6350*/  PRMT R181, R52, 0x7610, R181 ;  /* 0x0000761034b57816 */ /* 0x000fe200000000b5 */
[----:B------:R-:W-:Y:S01]  /*6360*/  IMAD.MOV.U32 R52, RZ, RZ, R51 ;  /* 0x000000ffff347224 */ /* 0x000fe200078e0033 */
[----:B------:R-:W-:Y:S02]  /*6370*/  PRMT R176, R56, 0x7610, R176 ;  /* 0x0000761038b07816 */ /* 0x000fe400000000b0 */
[----:B------:R-:W-:Y:S02]  /*6380*/  MOV R56, R48 ;  /* 0x0000003000387202 */ /* 0x000fe40000000f00 */
[----:B------:R-:W-:-:S02]  /*6390*/  PRMT R161, R52, 0x7610, R161 ;  /* 0x0000761034a17816 */ /* 0x000fc400000000a1 */
[----:B------:R-:W-:Y:S02]  /*63a0*/  PRMT R163, R56, 0x7610, R163 ;  /* 0x0000761038a37816 */ /* 0x000fe400000000a3 */
[----:B------:R-:W-:Y:S02]  /*63b0*/  CS2R R56, SRZ ;  /* 0x0000000000387805 */ /* 0x000fe4000001ff00 */
[----:B------:R-:W-:Y:S02]  /*63c0*/  PRMT R159, R53, 0x7610, R159 ;  /* 0x00007610359f7816 */ /* 0x000fe4000000009f */
[----:B------:R-:W-:Y:S01]  /*63d0*/  CS2R R52, SRZ ;  /* 0x0000000000347805 */ /* 0x000fe2000001ff00 */
        /* <DEDUP_REMOVED lines=9> */
[----:B------:R-:W-:Y:S02]  /*6470*/  CS2R R64, SRZ ;  /* 0x0000000000407805 */ /* 0x000fe4000001ff00 */
[----:B------:R-:W-:Y:S02]  /*6480*/  CS2R R62, SRZ ;  /* 0x00000000003e7805 */ /* 0x000fe4000001ff00 */
[----:B------:R-:W-:Y:S02]  /*6490*/  IADD3.X R53, R21, R114, R34, P2, P4 ;  /* 0x0000007215357210 */ /* 0x000fe400017e8422 */
[----:B------:R-:W-:Y:S02]  /*64a0*/  CS2R R60, SRZ ;  /* 0x00000000003c7805 */ /* 0x000fe4000001ff00 */
[----:B------:R-:W-:Y:S01]  /*64b0*/  LEA R68, P4, R54, UR4, 0x1 ;  /* 0x0000000436447c11 */ /* 0x000fe2000f8808ff */
[----:B------:R-:W-:Y:S01]  /*64c0*/  ULDC.64 UR8, c[0x0][0x208] ;  /* 0x0000820000087ab9 */ /* 0x000fe20000000a00 */
[----:B------:R-:W-:-:S02]  /*64d0*/  LEA R70, P2, R52, UR6, 0x1 ;  /* 0x0000000634467c11 */ /* 0x000fc4000f8408ff */
[----:B------:R-:W-:Y:S02]  /*64e0*/  LEA.HI.X R69, R54, UR5, R55, 0x1, P4 ;  /* 0x0000000536457c11 */ /* 0x000fe4000a0f0c37 */
[----:B------:R-:W-:Y:S02]  /*64f0*/  CS2R R54, SRZ ;  /* 0x0000000000367805 */ /* 0x000fe4000001ff00 */
[----:B------:R-:W-:Y:S02]  /*6500*/  LEA.HI.X R71, R52, UR7, R53, 0x1, P2 ;  /* 0x0000000734477c11 */ /* 0x000fe400090f0c35 */
[----:B------:R-:W-:Y:S02]  /*6510*/  CS2R R52, SRZ ;  /* 0x0000000000347805 */ /* 0x000fe4000001ff00 */
[-C--:B------:R-:W-:Y:S02]  /*6520*/  ISETP.GE.AND P4, PT, R16, R115.reuse, PT ;  /* 0x000000731000720c */ /* 0x080fe40003f86270 */
[----:B------:R-:W-:-:S11]  /*6530*/  ISETP.GE.AND P2, PT, R213, R115, PT ;  /* 0x00000073d500720c */ /* 0x000fd60003f46270 */
[----:B------:R0:W5:Y:S04]  /*6540*/  @!P4 LDG.E.128 R56, desc[UR8][R68.64] ;  /* 0x000000084438c981 */ /* 0x000168000c1e1d00 */
[----:B------:R0:W5:Y:S04]  /*6550*/  @!P2 LDG.E.128 R52, desc[UR8][R68.64+0x80] ;  /* 0x000080084434a981 */ /* 0x000168000c1e1d00 */
[----:B------:R0:W5:Y:S04]  /*6560*/  @!P4 LDG.E.128 R64, desc[UR8][R70.64] ;  /* 0x000000084640c981 */ /* 0x000168000c1e1d00 */
[----:B------:R0:W5:Y:S02]  /*6570*/  @!P2 LDG.E.128 R60, desc[UR8][R70.64+0x80] ;  /* 0x00008008463ca981 */ /* 0x000164000c1e1d00 */
.L_x_716:
[----:B------:R-:W-:Y:S05]  /*6580*/  BSYNC B1 ;  /* 0x0000000000017941 */ /* 0x000fea0003800000 */
.L_x_715:
[----:B------:R-:W-:Y:S01]  /*6590*/  ISETP.GE.AND P4, PT, R237, R3, PT ;  /* 0x00000003ed00720c */ /* 0x000fe20003f86270 */
[----:B------:R-:W-:Y:S01]  /*65a0*/  BSSY B1, `(.L_x_717) ;  /* 0x000001f000017945 */ /* 0x000fe20003800000 */
[----:B0-----:R-:W-:Y:S02]  /*65b0*/  CS2R R70, SRZ ;  /* 0x0000000000467805 */ /* 0x001fe4000001ff00 */
        /* <DEDUP_REMOVED lines=11> */
[----:B------:R-:W-:Y:S01]  /*6670*/  ULDC.64 UR8, c[0x0][0x208] ;  /* 0x0000820000087ab9 */ /* 0x000fe20000000a00 */
[----:B------:R-:W-:Y:S02]  /*6680*/  IADD3.X R71, R15, R29, R0, P2, P6 ;  /* 0x0000001d0f477210 */ /* 0x000fe400017ec400 */
[----:B------:R-:W-:-:S04]  /*6690*/  IADD3 R0, P2, P6, R102, R31, R84 ;  /* 0x0000001f66007210 */ /* 0x000fc80007e5e054 */
[----:B------:R-:W-:Y:S02]  /*66a0*/  IADD3.X R69, R21, R33, R114, P2, P6 ;  /* 0x0000002115457210 */ /* 0x000fe400017ec472 */
[----:B------:R-:W-:-:S04]  /*66b0*/  LEA R84, P2, R86, UR4, 0x1 ;  /* 0x0000000456547c11 */ /* 0x000fc8000f8408ff */
[----:B------:R-:W-:Y:S02]  /*66c0*/  LEA.HI.X R85, R86, UR5, R71, 0x1, P2 ;  /* 0x0000000556557c11 */ /* 0x000fe400090f0c47 */
[----:B------:R-:W-:-:S04]  /*66d0*/  LEA R86, P2, R0, UR6, 0x1 ;  /* 0x0000000600567c11 */ /* 0x000fc8000f8408ff */
[----:B------:R-:W-:Y:S02]  /*66e0*/  LEA.HI.X R87, R0, UR7, R69, 0x1, P2 ;  /* 0x0000000700577c11 */ /* 0x000fe400090f0c45 */
[----:B------:R-:W-:Y:S02]  /*66f0*/  ISETP.GE.AND P2, PT, R16, R115, PT ;  /* 0x000000731000720c */ /* 0x000fe40003f46270 */
[----:B------:R-:W-:Y:S02]  /*6700*/  CS2R R70, SRZ ;  /* 0x0000000000467805 */ /* 0x000fe4000001ff00 */
[----:B------:R-:W-:Y:S02]  /*6710*/  CS2R R68, SRZ ;  /* 0x0000000000447805 */ /* 0x000fe4000001ff00 */
[----:B------:R-:W-:Y:S02]  /*6720*/  CS2R R78, SRZ ;  /* 0x00000000004e7805 */ /* 0x000fe4000001ff00 */
[----:B------:R-:W-:-:S05]  /*6730*/  CS2R R76, SRZ ;  /* 0x00000000004c7805 */ /* 0x000fca000001ff00 */
[----:B------:R0:W5:Y:S04]  /*6740*/  @!P2 LDG.E.128 R72, desc[UR8][R84.64] ;  /* 0x000000085448a981 */ /* 0x000168000c1e1d00 */
[----:B------:R0:W5:Y:S01]  /*6750*/  @!P2 LDG.E.128 R80, desc[UR8][R86.64] ;  /* 0x000000085650a981 */ /* 0x000162000c1e1d00 */
[----:B------:R-:W-:-:S13]  /*6760*/  ISETP.GE.AND P2, PT, R213, R115, PT ;  /* 0x00000073d500720c */ /* 0x000fda0003f46270 */
[----:B------:R0:W5:Y:S04]  /*6770*/  @!P2 LDG.E.128 R68, desc[UR8][R84.64+0x80] ;  /* 0x000080085444a981 */ /* 0x000168000c1e1d00 */
[----:B------:R0:W5:Y:S02]  /*6780*/  @!P2 LDG.E.128 R76, desc[UR8][R86.64+0x80] ;  /* 0x00008008564ca981 */ /* 0x000164000c1e1d00 */
.L_x_718:
[----:B------:R-:W-:Y:S05]  /*6790*/  BSYNC B1 ;  /* 0x0000000000017941 */ /* 0x000fea0003800000 */
.L_x_717:
[----:B0----5:R-:W-:Y:S01]  /*67a0*/  IMAD.MOV.U32 R84, RZ, RZ, R55 ;  /* 0x000000ffff547224 */ /* 0x021fe200078e0037 */
[----:B------:R-:W-:Y:S01]  /*67b0*/  MOV R0, R54 ;  /* 0x0000003600007202 */ /* 0x000fe20000000f00 */
[----:B------:R-:W-:Y:S01]  /*67c0*/  IMAD.MOV.U32 R85, RZ, RZ, R52 ;  /* 0x000000ffff557224 */ /* 0x000fe200078e0034 */
[----:B------:R-:W-:Y:S02]  /*67d0*/  MOV R86, R53 ;  /* 0x0000003500567202 */ /* 0x000fe40000000f00 */
[----:B------:R-:W-:Y:S01]  /*67e0*/  PRMT R168, R84, 0x5410, R0 ;  /* 0x0000541054a87816 */ /* 0x000fe20000000000 */
[----:B------:R-:W-:Y:S01]  /*67f0*/  IMAD.MOV.U32 R84, RZ, RZ, R59 ;  /* 0x000000ffff547224 */ /* 0x000fe200078e003b */
[----:B------:R-:W-:Y:S01]  /*6800*/  PRMT R167, R86, 0x5410, R85 ;  /* 0x0000541056a77816 */ /* 0x000fe20000000055 */
[----:B------:R-:W-:Y:S01]  /*6810*/  IMAD.MOV.U32 R86, RZ, RZ, R57 ;  /* 0x000000ffff567224 */ /* 0x000fe200078e0039 */
[----:B------:R-:W-:Y:S01]  /*6820*/  MOV R85, R56 ;  /* 0x0000003800557202 */ /* 0x000fe20000000f00 */
[----:B------:R-:W-:Y:S01]  /*6830*/  IMAD.MOV.U32 R0, RZ, RZ, R58 ;  /* 0x000000ffff007224 */ /* 0x000fe200078e003a */
[----:B------:R-:W-:-:S02]  /*6840*/  ISETP.NE.AND P2, PT, R220, 0x3, PT ;  /* 0x00000003dc00780c */ /* 0x000fc40003f45270 */
[----:B------:R-:W-:Y:S01]  /*6850*/  PRMT R171, R85, 0x5410, R84 ;  /* 0x0000541055ab7816 */ /* 0x000fe20000000054 */
[----:B------:R-:W-:Y:S01]  /*6860*/  IMAD.MOV.U32 R85, RZ, RZ, R60 ;  /* 0x000000ffff557224 */ /* 0x000fe200078e003c */
[----:B------:R-:W-:Y:S01]  /*6870*/  PRMT R173, R86, 0x7610, R173 ;  /* 0x0000761056ad7816 */ /* 0x000fe200000000ad */
[----:B------:R-:W-:Y:S01]  /*6880*/  IMAD.MOV.U32 R86, RZ, RZ, R61 ;  /* 0x000000ffff567224 */ /* 0x000fe200078e003d */
[----:B------:R-:W-:Y:S01]  /*6890*/  PRMT R172, R172, 0x5410, R0 ;  /* 0x00005410acac7816 */ /* 0x000fe20000000000 */
[----:B------:R-:W-:Y:S01]  /*68a0*/  IMAD.MOV.U32 R0, RZ, RZ, R62 ;  /* 0x000000ffff007224 */ /* 0x000fe200078e003e */
[----:B------:R-:W-:Y:S02]  /*68b0*/  MOV R84, R63 ;  /* 0x0000003f00547202 */ /* 0x000fe40000000f00 */
[----:B------:R-:W-:Y:S01]  /*68c0*/  PRMT R170, R85, 0x5410, R86 ;  /* 0x0000541055aa7816 */ /* 0x000fe20000000056 */
[----:B------:R-:W-:Y:S01]  /*68d0*/  IMAD.MOV.U32 R85, RZ, RZ, R67 ;  /* 0x000000ffff557224 */ /* 0x000fe200078e0043 */
[----:B------:R-:W-:Y:S01]  /*68e0*/  PRMT R169, R0, 0x5410, R84 ;  /* 0x0000541000a97816 */ /* 0x000fe20000000054 */
[----:B------:R-:W-:Y:S01]  /*68f0*/  IMAD.MOV.U32 R84, RZ, RZ, R64 ;  /* 0x000000ffff547224 */ /* 0x000fe200078e0040 */
[----:B------:R-:W-:-:S02]  /*6900*/  MOV R86, R66 ;  /* 0x0000004200567202 */ /* 0x000fc40000000f00 */
[----:B------:R-:W-:Y:S02]  /*6910*/  MOV R0, R65 ;  /* 0x0000004100007202 */ /* 0x000fe40000000f00 */
        /* <DEDUP_REMOVED lines=23> */
[----:B------:R-:W-:Y:S01]  /*6a90*/  MOV R84, R80 ;  /* 0x0000005000547202 */ /* 0x000fe20000000f00 */
[----:B------:R-:W-:-:S03]  /*6aa0*/  IMAD.MOV.U32 R0, RZ, RZ, R81 ;  /* 0x000000ffff007224 */ /* 0x000fc600078e0051 */
[----:B------:R-:W-:Y:S02]  /*6ab0*/  PRMT R165, R86, 0x5410, R85 ;  /* 0x0000541056a57816 */ /* 0x000fe40000000055 */
[----:B------:R-:W-:Y:S01]  /*6ac0*/  PRMT R166, R84, 0x5410, R0 ;  /* 0x0000541054a67816 */ /* 0x000fe20000000000 */
[----:B------:R-:W-:Y:S06]  /*6ad0*/  @!P2 BRA `(.L_x_719) ;  /* 0x000000000004a947 */ /* 0x000fec0003800000 */
[----:B------:R-:W-:Y:S01]  /*6ae0*/  BPT.TRAP 0x1 ;  /* 0x000000040000795c */ /* 0x000fe20000300000 */
.L_x_719:
[----:B------:R-:W-:Y:S01]  /*6af0*/  IMAD R0, R19, 0x8, R18 ;  /* 0x0000000813007824 */ /* 0x000fe200078e0212 */
[----:B------:R-:W-:Y:S01]  /*6b00*/  SHF.L.U32 R114, R217, 0x1f, RZ ;  /* 0x0000001fd9727819 */ /* 0x000fe200000006ff */
[----:B------:R-:W0:Y:S01]  /*6b10*/  LDC R145, c[0x0][0x2f4] ;  /* 0x0000bd00ff917b82 */ /* 0x000e220000000800 */
[----:B------:R-:W-:Y:S02]  /*6b20*/  BSSY B1, `(.L_x_720) ;  /* 0x0000004000017945 */ /* 0x000fe40003800000 */
[----:B------:R-:W1:Y:S05]  /*6b30*/  SYNCS.PHASECHK.TRANS64.TRYWAIT P6, [R0+URZ+0x38890], R114 ;  /* 0x03889072000075a7 */ /* 0x000e6a00080c017f */
[----:B------:R-:W2:Y:S01]  /*6b40*/  LDC.64 R122, c[0x0][0x300] ;  /* 0x0000c000ff7a7b82 */ /* 0x000ea20000000a00 */
[----:B-1----:R-:W-:Y:S05]  /*6b50*/  @!P6 BRA `(.L_x_721) ;  /* 0x0000021c00bce947 */ /* 0x002fea0003800000 */
.L_x_1049:
[----:B------:R-:W-:Y:S05]  /*6b60*/  BSYNC B1 ;  /* 0x0000000000017941 */ /* 0x000fea0003800000 */
.L_x_720:
[----:B------:R-:W-:Y:S01]  /*6b70*/  BSSY B1, `(.L_x_722) ;  /* 0x0000112000017945 */ /* 0x000fe20003800000 */
[----:B0-----:R-:W-:Y:S01]  /*6b80*/  IADD3 R148, -R118, R145, RZ ;  /* 0x0000009176947210 */ /* 0x001fe20007ffe1ff */
[----:B------:R-:W-:Y:S02]  /*6b90*/  IMAD.MOV.U32 R125, RZ, RZ, R88 ;  /* 0x000000ffff7d7224 */ /* 0x000fe400078e0058 */
[----:B------:R-:W-:Y:S05]  /*6ba0*/  @P5 BRA `(.L_x_723) ;  /* 0x0000001000385947 */ /* 0x000fea0003800000 */
[----:B------:R-:W-:Y:S01]  /*6bb0*/  ISETP.NE.AND P5, PT, R26, RZ, PT ;  /* 0x000000ff1a00720c */ /* 0x000fe20003fa5270 */
[-C--:B--2---:R-:W-:Y:S01]  /*6bc0*/  IMAD.WIDE.U32 R134, R212, R122.reuse, R124 ;  /* 0x0000007ad4867225 */ /* 0x084fe200078e007c */
[----:B------:R-:W-:Y:S01]  /*6bd0*/  SHF.R.S32.HI R84, RZ, 0x1f, R212 ;  /* 0x0000001fff547819 */ /* 0x000fe200000114d4 */
[----:B------:R-:W-:Y:S04]  /*6be0*/  BSSY B2, `(.L_x_724) ;  /* 0x0000087000027945 */ /* 0x000fe80003800000 */
[----:B------:R-:W-:-:S04]  /*6bf0*/  IMAD R84, R84, R122, RZ ;  /* 0x0000007a54547224 */ /* 0x000fc800078e02ff */
[----:B------:R-:W-:-:S04]  /*6c00*/  IMAD R84, R212, R123, R84 ;  /* 0x0000007bd4547224 */ /* 0x000fc800078e0254 */
[----:B------:R-:W-:Y:S01]  /*6c10*/  IMAD.IADD R155, R84, 0x1, R135 ;  /* 0x00000001549b7824 */ /* 0x000fe200078e0287 */
[----:B------:R-:W-:Y:S06]  /*6c20*/  @!P5 BRA `(.L_x_725) ;  /* 0x000000080008d947 */ /* 0x000fec0003800000 */
[----:B------:R-:W-:Y:S01]  /*6c30*/  SEL R84, R118, R148, !P0 ;  /* 0x0000009476547207 */ /* 0x000fe20004000000 */
[----:B------:R-:W-:Y:S01]  /*6c40*/  IMAD.SHL.U32 R91, R212, 0x40, RZ ;  /* 0x00000040d45b7824 */ /* 0x000fe200078e00ff */
[----:B------:R-:W-:Y:S01]  /*6c50*/  IADD3 R88, P5, P6, R96, R134, R13 ;  /* 0x0000008660587210 */ /* 0x000fe20007ebe00d */
[----:B------:R-:W-:Y:S01]  /*6c60*/  BSSY B3, `(.L_x_726) ;  /* 0x000007b000037945 */ /* 0x000fe20003800000 */
[----:B------:R-:W-:Y:S02]  /*6c70*/  SHF.R.S32.HI R85, RZ, 0x1f, R84 ;  /* 0x0000001fff557819 */ /* 0x000fe40000011454 */
[----:B------:R-:W-:Y:S02]  /*6c80*/  IADD3.X R89, R92, R155, R7, P5, P6 ;  /* 0x0000009b5c597210 */ /* 0x000fe40002fec407 */
[----:B------:R-:W-:Y:S02]  /*6c90*/  LEA.HI R84, R85, R84, RZ, 0x4 ;  /* 0x0000005455547211 */ /* 0x000fe400078f20ff */
[----:B------:R-:W-:-:S02]  /*6ca0*/  P2R R90, PR, RZ, 0x2 ;  /* 0x00000002ff5a7803 */ /* 0x000fc40000000000 */
[----:B------:R-:W-:-:S04]  /*6cb0*/  LEA.HI.SX32 R84, R84, R14, 0x1c ;  /* 0x0000000e54547211 */ /* 0x000fc800078fe2ff */
[----:B------:R-:W-:-:S04]  /*6cc0*/  SHF.L.U32 R85, R84, 0x3, RZ ;  /* 0x0000000354557819 */ /* 0x000fc800000006ff */
[----:B------:R-:W-:-:S13]  /*6cd0*/  ISETP.GE.AND P5, PT, R85, R145, PT ;  /* 0x000000915500720c */ /* 0x000fda0003fa6270 */
[--C-:B------:R-:W-:Y:S02]  /*6ce0*/  @!P5 SHF.R.S32.HI R87, RZ, 0x1f, R85.reuse ;  /* 0x0000001fff57d819 */ /* 0x100fe40000011455 */
[----:B------:R-:W-:Y:S02]  /*6cf0*/  @!P5 IADD3 R86, P1, P6, R96, R134, R85 ;  /* 0x000000866056d210 */ /* 0x000fe40007e3e055 */
[----:B------:R-:W-:Y:S02]  /*6d00*/  LOP3.LUT R85, R85, 0x38, RZ, 0xc0, !PT ;  /* 0x0000003855557812 */ /* 0x000fe400078ec0ff */
[----:B------:R-:W-:Y:S02]  /*6d10*/  @!P5 IADD3.X R87, R92, R155, R87, P1, P6 ;  /* 0x0000009b5c57d210 */ /* 0x000fe40000fec457 */
[----:B------:R-:W-:Y:S02]  /*6d20*/  LEA R136, P6, R88, R116, 0x1 ;  /* 0x0000007458887211 */ /* 0x000fe400078c08ff */
[----:B------:R-:W-:-:S02]  /*6d30*/  LOP3.LUT R85, R85, 0x1c0, R91, 0xf8, !PT ;  /* 0x000001c055557812 */ /* 0x000fc400078ef85b */
[----:B------:R-:W-:Y:S02]  /*6d40*/  LEA.HI.X R137, R88, R117, R89, 0x1, P6 ;  /* 0x0000007558897211 */ /* 0x000fe400030f0c59 */
[C---:B------:R-:W-:Y:S02]  /*6d50*/  @!P5 LEA R138, P6, R86.reuse, R116, 0x1 ;  /* 0x00000074568ad211 */ /* 0x040fe400078c08ff */
[----:B------:R-:W-:Y:S02]  /*6d60*/  LOP3.LUT R85, R85, R229, RZ, 0x3c, !PT ;  /* 0x000000e555557212 */ /* 0x000fe400078e3cff */
[----:B------:R-:W-:Y:S02]  /*6d70*/  @!P5 LEA.HI.X R139, R86, R117, R87, 0x1, P6 ;  /* 0x00000075568bd211 */ /* 0x000fe400030f0c57 */
[----:B------:R-:W-:Y:S02]  /*6d80*/  SHF.R.S32.HI R86, RZ, 0x1f, R84 ;  /* 0x0000001fff567819 */ /* 0x000fe40000011454 */
[----:B------:R-:W-:-:S02]  /*6d90*/  ISETP.NE.AND P1, PT, R90, RZ, PT ;  /* 0x000000ff5a00720c */ /* 0x000fc40003f25270 */
[----:B------:R-:W-:Y:S01]  /*6da0*/  LEA.HI R86, R86, R84, RZ, 0x3 ;  /* 0x0000005456567211 */ /* 0x000fe200078f18ff */
[----:B------:R-:W-:Y:S01]  /*6db0*/  IMAD R84, R19, 0x5000, R143 ;  /* 0x0000500013547824 */ /* 0x000fe200078e028f */
[----:B------:R-:W-:Y:S02]  /*6dc0*/  ISETP.GE.AND P6, PT, R16, R115, PT ;  /* 0x000000731000720c */ /* 0x000fe40003fc6270 */
[----:B------:R-:W-:Y:S02]  /*6dd0*/  SHF.R.S32.HI R86, RZ, 0x3, R86 ;  /* 0x00000003ff567819 */ /* 0x000fe40000011456 */
[----:B------:R-:W-:-:S03]  /*6de0*/  LEA R84, R84, R18, 0x1 ;  /* 0x0000001254547211 */ /* 0x000fc600078e08ff */
[----:B------:R-:W-:-:S04]  /*6df0*/  IMAD R86, R86, 0x1400, R228 ;  /* 0x0000140056567824 */ /* 0x000fc800078e02e4 */
[----:B------:R-:W-:-:S04]  /*6e00*/  IMAD.IADD R85, R86, 0x1, R85 ;  /* 0x0000000156557824 */ /* 0x000fc800078e0255 */
[----:B------:R-:W-:Y:S02]  /*6e10*/  IMAD R88, R19, 0x5000, R85 ;  /* 0x0000500013587824 */ /* 0x000fe400078e0255 */
[----:B------:R-:W0:Y:S02]  /*6e20*/  LDS.128 R84, [R84+0x24400] ;  /* 0x0244000054547984 */ /* 0x000e240000000c00 */
[----:B------:R-:W-:-:S06]  /*6e30*/  IMAD R88, R88, 0x2, R18 ;  /* 0x0000000258587824 */ /* 0x000fcc00078e0212 */
[----:B------:R-:W2:Y:S01]  /*6e40*/  LDS.128 R88, [R88+0x24400] ;  /* 0x0244000058587984 */ /* 0x000ea20000000c00 */
[----:B------:R-:W-:Y:S05]  /*6e50*/  @P6 BRA `(.L_x_727) ;  /* 0x00000004006c6947 */ /* 0x000fea0003800000 */
[----:B--2---:R-:W-:Y:S01]  /*6e60*/  IMAD.MOV.U32 R158, RZ, RZ, R89 ;  /* 0x000000ffff9e7224 */ /* 0x004fe200078e0059 */
[----:B0-----:R-:W-:Y:S01]  /*6e70*/  MOV R89, R85 ;  /* 0x0000005500597202 */ /* 0x001fe20000000f00 */
[----:B------:R-:W-:Y:S01]  /*6e80*/  HADD2.F32 R159, -RZ, R159.H0_H0 ;  /* 0x2000009fff9f7230 */ /* 0x000fe20000004100 */
[----:B------:R-:W-:Y:S01]  /*6e90*/  SHF.R.U64 R48, R48, 0x10, R49 ;  /* 0x0000001030307819 */ /* 0x000fe20000001231 */
[----:B------:R-:W-:Y:S01]  /*6ea0*/  HADD2.F32 R85, -RZ, R160.H0_H0 ;  /* 0x200000a0ff557230 */ /* 0x000fe20000004100 */
[----:B------:R-:W-:Y:S01]  /*6eb0*/  SHF.R.U64 R40, R40, 0x10, R41 ;  /* 0x0000001028287819 */ /* 0x000fe20000001229 */
[----:B------:R-:W-:Y:S01]  /*6ec0*/  HADD2.F32 R156, -RZ, R158.H0_H0 ;  /* 0x2000009eff9c7230 */ /* 0x000fe20000004100 */
[----:B------:R-:W-:Y:S01]  /*6ed0*/  SHF.R.U64 R50, R50, 0x10, R51 ;  /* 0x0000001032327819 */ /* 0x000fe20000001233 */
[--C-:B------:R-:W-:Y:S01]  /*6ee0*/  HADD2.F32 R157, -RZ, R89.reuse.H0_H0 ;  /* 0x20000059ff9d7230 */ /* 0x100fe20000004100 */
[----:B------:R-:W-:Y:S01]  /*6ef0*/  SHF.R.U64 R42, R42, 0x10, R43 ;  /* 0x000000102a2a7819 */ /* 0x000fe2000000122b */
[----:B------:R-:W-:-:S02]  /*6f00*/  HADD2.F32 R89, -RZ, R89.H1_H1 ;  /* 0x30000059ff597230 */ /* 0x000fc40000004100 */
[CC--:B------:R-:W-:Y:S01]  /*6f10*/  FMUL.FTZ R160, R156.reuse, R159.reuse ;  /* 0x0000009f9ca07220 */ /* 0x0c0fe20000410000 */
[----:B------:R-:W-:Y:S02]  /*6f20*/  HADD2.F32 R161, -RZ, R161.H0_H0 ;  /* 0x200000a1ffa17230 */ /* 0x000fe40000004100 */
[C---:B------:R-:W-:Y:S01]  /*6f30*/  FMUL.FTZ R159, R157.reuse, R159 ;  /* 0x0000009f9d9f7220 */ /* 0x040fe20000410000 */
[----:B------:R-:W-:Y:S02]  /*6f40*/  HADD2.F32 R163, -RZ, R163.H0_H0 ;  /* 0x200000a3ffa37230 */ /* 0x000fe40000004100 */
[-C--:B------:R-:W-:Y:S01]  /*6f50*/  FFMA.FTZ R157, R157, R85.reuse, -R160 ;  /* 0x000000559d9d7223 */ /* 0x080fe200000108a0 */
[----:B------:R-:W-:Y:S02]  /*6f60*/  HADD2.F32 R48, -RZ, R48.H0_H0 ;  /* 0x20000030ff307230 */ /* 0x000fe40000004100 */
[----:B------:R-:W-:Y:S01]  /*6f70*/  FFMA.FTZ R156, R156, R85, R159 ;  /* 0x000000559c9c7223 */ /* 0x000fe2000001009f */
[----:B------:R-:W-:Y:S01]  /*6f80*/  SHF.R.U32.HI R159, RZ, 0x10, R49 ;  /* 0x00000010ff9f7819 */ /* 0x000fe20000011631 */
[----:B------:R-:W-:Y:S01]  /*6f90*/  HADD2.F32 R85, -RZ, R158.H1_H1 ;  /* 0x3000009eff557230 */ /* 0x000fe20000004100 */
[----:B------:R-:W-:Y:S01]  /*6fa0*/  SHF.R.U32.HI R158, RZ, 0x10, R41 ;  /* 0x00000010ff9e7819 */ /* 0x000fe20000011629 */
[----:B------:R-:W-:-:S02]  /*6fb0*/  HADD2.F32 R49, -RZ, R88.H0_H0 ;  /* 0x20000058ff317230 */ /* 0x000fc40000004100 */
[----:B------:R-:W-:Y:S02]  /*6fc0*/  HADD2.F32 R159, -RZ, R159.H0_H0 ;  /* 0x2000009fff9f7230 */ /* 0x000fe40000004100 */
[----:B------:R-:W-:Y:S02]  /*6fd0*/  HADD2.F32 R158, -RZ, R158.H0_H0 ;  /* 0x2000009eff9e7230 */ /* 0x000fe40000004100 */
[----:B------:R-:W-:Y:S02]  /*6fe0*/  HADD2.F32 R88, -RZ, R88.H1_H1 ;  /* 0x30000058ff587230 */ /* 0x000fe40000004100 */
[-C--:B------:R-:W-:Y:S01]  /*6ff0*/  FMUL.FTZ R160, R85, R159.reuse ;  /* 0x0000009f55a07220 */ /* 0x080fe20000410000 */
[C---:B------:R-:W-:Y:S01]  /*7000*/  FMUL.FTZ R159, R89.reuse, R159 ;  /* 0x0000009f599f7220 */ /* 0x040fe20000410000 */
[----:B------:R-:W-:Y:S02]  /*7010*/  HADD2.F32 R40, -RZ, R40.H0_H0 ;  /* 0x20000028ff287230 */ /* 0x000fe40000004100 */
[-C--:B------:R-:W-:Y:S01]  /*7020*/  FFMA.FTZ R89, R89, R158.reuse, -R160 ;  /* 0x0000009e59597223 */ /* 0x080fe200000108a0 */
[----:B------:R-:W-:Y:S01]  /*7030*/  FFMA.FTZ R85, R85, R158, R159 ;  /* 0x0000009e55557223 */ /* 0x000fe2000001009f */
[----:B------:R-:W-:-:S02]  /*7040*/  IMAD.MOV.U32 R158, RZ, RZ, R91 ;  /* 0x000000ffff9e7224 */ /* 0x000fc400078e005b */
[----:B------:R-:W-:Y:S01]  /*7050*/  FMUL.FTZ R41, R88, R48 ;  /* 0x0000003058297220 */ /* 0x000fe20000410000 */
[--C-:B------:R-:W-:Y:S01]  /*7060*/  HADD2.F32 R91, -RZ, R87.reuse.H0_H0 ;  /* 0x20000057ff5b7230 */ /* 0x100fe20000004100 */
[----:B------:R-:W-:Y:S01]  /*7070*/  F2FP.F16.F32.PACK_AB R89, R89, R157 ;  /* 0x0000009d5959723e */ /* 0x000fe200000000ff */
[----:B------:R-:W-:Y:S01]  /*7080*/  HADD2.F32 R160, -RZ, R162.H0_H0 ;  /* 0x200000a2ffa07230 */ /* 0x000fe20000004100 */
[----:B------:R-:W-:Y:S01]  /*7090*/  F2FP.F16.F32.PACK_AB R156, R85, R156 ;  /* 0x0000009c559c723e */ /* 0x000fe200000000ff */
[--C-:B------:R-:W-:Y:S01]  /*70a0*/  HADD2.F32 R159, -RZ, R158.reuse.H0_H0 ;  /* 0x2000009eff9f7230 */ /* 0x100fe20000004100 */
[----:B------:R-:W-:Y:S01]  /*70b0*/  MOV R85, R89 ;  /* 0x0000005900557202 */ /* 0x000fe20000000f00 */
[----:B------:R-:W-:Y:S02]  /*70c0*/  HADD2.F32 R158, -RZ, R158.H1_H1 ;  /* 0x3000009eff9e7230 */ /* 0x000fe40000004100 */
[----:B------:R-:W-:Y:S02]  /*70d0*/  HADD2.F32 R87, -RZ, R87.H1_H1 ;  /* 0x30000057ff577230 */ /* 0x000fe40000004100 */
[-C--:B------:R-:W-:Y:S01]  /*70e0*/  FMUL.FTZ R162, R159, R161.reuse ;  /* 0x000000a19fa27220 */ /* 0x080fe20000410000 */
[----:B------:R-:W-:Y:S01]  /*70f0*/  FMUL.FTZ R161, R91, R161 ;  /* 0x000000a15ba17220 */ /* 0x000fe20000410000 */
[----:B------:R-:W-:-:S02]  /*7100*/  HADD2.F32 R50, -RZ, R50.H0_H0 ;  /* 0x20000032ff327230 */ /* 0x000fc40000004100 */
[-C--:B------:R-:W-:Y:S01]  /*7110*/  FFMA.FTZ R91, R91, R160.reuse, -R162 ;  /* 0x000000a05b5b7223 */ /* 0x080fe200000108a2 */
[----:B------:R-:W-:Y:S01]  /*7120*/  FFMA.FTZ R161, R159, R160, R161 ;  /* 0x000000a09fa17223 */ /* 0x000fe200000100a1 */
[----:B------:R-:W-:Y:S01]  /*7130*/  SHF.R.U32.HI R159, RZ, 0x10, R51 ;  /* 0x00000010ff9f7819 */ /* 0x000fe20000011633 */
[--C-:B------:R-:W-:Y:S01]  /*7140*/  HADD2.F32 R51, -RZ, R86.reuse.H0_H0 ;  /* 0x20000056ff337230 */ /* 0x100fe20000004100 */
[----:B------:R-:W-:Y:S01]  /*7150*/  SHF.R.U32.HI R160, RZ, 0x10, R43 ;  /* 0x00000010ffa07819 */ /* 0x000fe2000001162b */
[----:B------:R-:W-:Y:S02]  /*7160*/  HADD2.F32 R86, -RZ, R86.H1_H1 ;  /* 0x30000056ff567230 */ /* 0x000fe40000004100 */
[----:B------:R-:W-:Y:S02]  /*7170*/  HADD2.F32 R159, -RZ, R159.H0_H0 ;  /* 0x2000009fff9f7230 */ /* 0x000fe40000004100 */
[----:B------:R-:W-:Y:S02]  /*7180*/  HADD2.F32 R160, -RZ, R160.H0_H0 ;  /* 0x200000a0ffa07230 */ /* 0x000fe40000004100 */
[----:B------:R-:W-:-:S02]  /*7190*/  HADD2.F32 R42, -RZ, R42.H0_H0 ;  /* 0x2000002aff2a7230 */ /* 0x000fc40000004100 */
[CC--:B------:R-:W-:Y:S01]  /*71a0*/  FMUL.FTZ R162, R158.reuse, R159.reuse ;  /* 0x0000009f9ea27220 */ /* 0x0c0fe20000410000 */
[C---:B------:R-:W-:Y:S01]  /*71b0*/  FMUL.FTZ R159, R87.reuse, R159 ;  /* 0x0000009f579f7220 */ /* 0x040fe20000410000 */
[----:B------:R-:W-:Y:S02]  /*71c0*/  IMAD.MOV.U32 R89, RZ, RZ, R156 ;  /* 0x000000ffff597224 */ /* 0x000fe400078e009c */
[-C--:B------:R-:W-:Y:S01]  /*71d0*/  FFMA.FTZ R162, R87, R160.reuse, -R162 ;  /* 0x000000a057a27223 */ /* 0x080fe200000108a2 */
[----:B------:R-:W-:Y:S01]  /*71e0*/  FFMA.FTZ R159, R158, R160, R159 ;  /* 0x000000a09e9f7223 */ /* 0x000fe2000001009f */
[--C-:B------:R-:W-:Y:S02]  /*71f0*/  HADD2.F32 R158, -RZ, R84.reuse.H0_H0 ;  /* 0x20000054ff9e7230 */ /* 0x100fe40000004100 */
[----:B------:R-:W-:Y:S01]  /*7200*/  FMUL.FTZ R160, R49, R163 ;  /* 0x000000a331a07220 */ /* 0x000fe20000410000 */
[----:B------:R-:W-:Y:S01]  /*7210*/  HADD2.F32 R84, -RZ, R84.H1_H1 ;  /* 0x30000054ff547230 */ /* 0x000fe20000004100 */
[----:B------:R-:W-:Y:S01]  /*7220*/  F2FP.F16.F32.PACK_AB R91, R162, R91 ;  /* 0x0000005ba25b723e */ /* 0x000fe200000000ff */
[----:B------:R-:W-:-:S02]  /*7230*/  HADD2.F32 R87, -RZ, R182.H1_H1 ;  /* 0x300000b6ff577230 */ /* 0x000fc40000004100 */
[----:B------:R-:W-:Y:S01]  /*7240*/  FMUL.FTZ R163, R158, R163 ;  /* 0x000000a39ea37220 */ /* 0x000fe20000410000 */
[----:B------:R-:W-:Y:S01]  /*7250*/  F2FP.F16.F32.PACK_AB R159, R159, R161 ;  /* 0x000000a19f9f723e */ /* 0x000fe200000000ff */
[C---:B------:R-:W-:Y:S01]  /*7260*/  FMUL.FTZ R48, R84.reuse, R48 ;  /* 0x0000003054307220 */ /* 0x040fe20000410000 */
[-C--:B------:R-:W-:Y:S01]  /*7270*/  FFMA.FTZ R41, R84, R40.reuse, -R41 ;  /* 0x0000002854297223 */ /* 0x080fe20000010829 */
[-C--:B------:R-:W-:Y:S01]  /*7280*/  FFMA.FTZ R160, R158, R87.reuse, -R160 ;  /* 0x000000579ea07223 */ /* 0x080fe200000108a0 */
[----:B------:R-:W-:Y:S01]  /*7290*/  FFMA.FTZ R163, R49, R87, R163 ;  /* 0x0000005731a37223 */ /* 0x000fe200000100a3 */
[----:B------:R-:W-:Y:S01]  /*72a0*/  FFMA.FTZ R48, R88, R40, R48 ;  /* 0x0000002858307223 */ /* 0x000fe20000010030 */
[----:B------:R-:W-:Y:S02]  /*72b0*/  HADD2.F32 R87, -RZ, R183.H0_H0 ;  /* 0x200000b7ff577230 */ /* 0x000fe40000004100 */
[----:B------:R-:W-:Y:S01]  /*72c0*/  HADD2.F32 R40, -RZ, R90.H0_H0 ;  /* 0x2000005aff287230 */ /* 0x000fe20000004100 */
[----:B------:R-:W-:Y:S01]  /*72d0*/  F2FP.F16.F32.PACK_AB R41, R41, R160 ;  /* 0x000000a02929723e */ /* 0x000fe200000000ff */
[----:B------:R-:W-:Y:S01]  /*72e0*/  HADD2.F32 R49, -RZ, R182.H0_H0 ;  /* 0x200000b6ff317230 */ /* 0x000fe20000004100 */
[----:B------:R-:W-:Y:S01]  /*72f0*/  F2FP.F16.F32.PACK_AB R48, R48, R163 ;  /* 0x000000a33030723e */ /* 0x000fe200000000ff */
[----:B------:R-:W-:-:S02]  /*7300*/  HADD2.F32 R90, -RZ, R90.H1_H1 ;  /* 0x3000005aff5a7230 */ /* 0x000fc40000004100 */
[CC--:B------:R-:W-:Y:S01]  /*7310*/  FMUL.FTZ R84, R40.reuse, R87.reuse ;  /* 0x0000005728547220 */ /* 0x0c0fe20000410000 */
[C---:B------:R-:W-:Y:S01]  /*7320*/  FMUL.FTZ R87, R51.reuse, R87 ;  /* 0x0000005733577220 */ /* 0x040fe20000410000 */
[----:B------:R-:W-:Y:S02]  /*7330*/  IMAD.MOV.U32 R88, RZ, RZ, R48 ;  /* 0x000000ffff587224 */ /* 0x000fe400078e0030 */
[-C--:B------:R-:W-:Y:S01]  /*7340*/  FFMA.FTZ R84, R51, R49.reuse, -R84 ;  /* 0x0000003133547223 */ /* 0x080fe20000010854 */
[----:B------:R-:W-:Y:S01]  /*7350*/  FFMA.FTZ R87, R40, R49, R87 ;  /* 0x0000003128577223 */ /* 0x000fe20000010057 */
[-C--:B------:R-:W-:Y:S01]  /*7360*/  FMUL.FTZ R40, R90, R50.reuse ;  /* 0x000000325a287220 */ /* 0x080fe20000410000 */
[----:B------:R-:W-:-:S03]  /*7370*/  FMUL.FTZ R50, R86, R50 ;  /* 0x0000003256327220 */ /* 0x000fc60000410000 */
[-C--:B------:R-:W-:Y:S01]  /*7380*/  FFMA.FTZ R40, R86, R42.reuse, -R40 ;  /* 0x0000002a56287223 */ /* 0x080fe20000010828 */
[----:B------:R-:W-:-:S04]  /*7390*/  FFMA.FTZ R50, R90, R42, R50 ;  /* 0x0000002a5a327223 */ /* 0x000fc80000010032 */
[----:B------:R-:W-:Y:S01]  /*73a0*/  F2FP.F16.F32.PACK_AB R40, R40, R84 ;  /* 0x000000542828723e */ /* 0x000fe200000000ff */
[----:B------:R-:W-:Y:S01]  /*73b0*/  IMAD.MOV.U32 R84, RZ, RZ, R41 ;  /* 0x000000ffff547224 */ /* 0x000fe200078e0029 */
[----:B------:R-:W-:Y:S01]  /*73c0*/  F2FP.F16.F32.PACK_AB R50, R50, R87 ;  /* 0x000000573232723e */ /* 0x000fe200000000ff */
[----:B------:R-:W-:Y:S01]  /*73d0*/  IMAD.MOV.U32 R87, RZ, RZ, R91 ;  /* 0x000000ffff577224 */ /* 0x000fe200078e005b */
[----:B------:R-:W-:Y:S02]  /*73e0*/  MOV R86, R40 ;  /* 0x0000002800567202 */ /* 0x000fe40000000f00 */
[----:B------:R-:W-:Y:S01]  /*73f0*/  MOV R91, R159 ;  /* 0x0000009f005b7202 */ /* 0x000fe20000000f00 */
[----:B------:R-:W-:-:S07]  /*7400*/  IMAD.MOV.U32 R90, RZ, RZ, R50 ;  /* 0x000000ffff5a7224 */ /* 0x000fce00078e0032 */
.L_x_727:
[----:B------:R-:W-:Y:S05]  /*7410*/  BSYNC B3 ;  /* 0x0000000000037941 */ /* 0x000fea0003800000 */
.L_x_726:
[----:B------:R-:W-:Y:S02]  /*7420*/  ULDC.64 UR4, c[0x0][0x208] ;  /* 0x0000820000047ab9 */ /* 0x000fe40000000a00 */
[----:B0-----:R0:W-:Y:S04]  /*7430*/  STG.E.128 desc[UR4][R136.64], R84 ;  /* 0x0000005488007986 */ /* 0x0011e8000c101d04 */
[----:B--2---:R0:W-:Y:S02]  /*7440*/  @!P5 STG.E.128 desc[UR4][R138.64], R88 ;  /* 0x000000588a00d986 */ /* 0x0041e4000c101d04 */
.L_x_725:
[----:B------:R-:W-:Y:S05]  /*7450*/  BSYNC B2 ;  /* 0x0000000000027941 */ /* 0x000fea0003800000 */
.L_x_724:
[----:B------:R-:W-:-:S13]  /*7460*/  ISETP.NE.AND P5, PT, R10, RZ, PT ;  /* 0x000000ff0a00720c */ /* 0x000fda0003fa5270 */
[----:B------:R-:W-:Y:S05]  /*7470*/  @!P5 BRA `(.L_x_723) ;  /* 0x000000080004d947 */ /* 0x000fea0003800000 */
        /* <DEDUP_REMOVED lines=8> */
[----:B------:R-:W-:-:S05]  /*7500*/  LEA.HI.SX32 R41, R41, R12, 0x1c ;  /* 0x0000000c29297211 */ /* 0x000fca00078fe2ff */
[----:B------:R-:W-:-:S05]  /*7510*/  IMAD.SHL.U32 R40, R41, 0x8, RZ ;  /* 0x0000000829287824 */ /* 0x000fca00078e00ff */
[----:B------:R-:W-:-:S13]  /*7520*/  ISETP.GE.AND P5, PT, R40, R145, PT ;  /* 0x000000912800720c */ /* 0x000fda0003fa6270 */
[--C-:B------:R-:W-:Y:S02]  /*7530*/  @!P5 SHF.R.S32.HI R49, RZ, 0x1f, R40.reuse ;  /* 0x0000001fff31d819 */ /* 0x100fe40000011428 */
[----:B------:R-:W-:Y:S02]  /*7540*/  @!P5 IADD3 R134, P0, P6, R96, R134, R40 ;  /* 0x000000866086d210 */ /* 0x000fe40007e1e028 */
[----:B------:R-:W-:Y:S02]  /*7550*/  LOP3.LUT R40, R40, 0x38, RZ, 0xc0, !PT ;  /* 0x0000003828287812 */ /* 0x000fe400078ec0ff */
[----:B------:R-:W-:Y:S02]  /*7560*/  @!P5 IADD3.X R155, R92, R155, R49, P0, P6 ;  /* 0x0000009b5c9bd210 */ /* 0x000fe400007ec431 */
[----:B0-----:R-:W-:Y:S02]  /*7570*/  LEA R84, P6, R43, R116, 0x1 ;  /* 0x000000742b547211 */ /* 0x001fe400078c08ff */
[----:B------:R-:W-:-:S02]  /*7580*/  LOP3.LUT R40, R40, 0x1c0, R50, 0xf8, !PT ;  /* 0x000001c028287812 */ /* 0x000fc400078ef832 */
[----:B------:R-:W-:Y:S02]  /*7590*/  LEA.HI.X R85, R43, R117, R42, 0x1, P6 ;  /* 0x000000752b557211 */ /* 0x000fe400030f0c2a */
[----:B------:R-:W-:Y:S02]  /*75a0*/  SHF.R.S32.HI R42, RZ, 0x1f, R41 ;  /* 0x0000001fff2a7819 */ /* 0x000fe40000011429 */
[----:B------:R-:W-:Y:S02]  /*75b0*/  LOP3.LUT R40, R40, R229, RZ, 0x3c, !PT ;  /* 0x000000e528287212 */ /* 0x000fe400078e3cff */
[----:B------:R-:W-:Y:S02]  /*75c0*/  LEA.HI R42, R42, R41, RZ, 0x3 ;  /* 0x000000292a2a7211 */ /* 0x000fe400078f18ff */
[----:B------:R-:W-:Y:S02]  /*75d0*/  ISETP.NE.AND P0, PT, R48, RZ, PT ;  /* 0x000000ff3000720c */ /* 0x000fe40003f05270 */
[----:B------:R-:W-:-:S02]  /*75e0*/  SHF.R.S32.HI R42, RZ, 0x3, R42 ;  /* 0x00000003ff2a7819 */ /* 0x000fc4000001142a */
[----:B------:R-:W-:-:S03]  /*75f0*/  @!P5 LEA R86, P6, R134, R116, 0x1 ;  /* 0x000000748656d211 */ /* 0x000fc600078c08ff */
[----:B------:R-:W-:Y:S01]  /*7600*/  IMAD R42, R42, 0x1400, R228 ;  /* 0x000014002a2a7824 */ /* 0x000fe200078e02e4 */
[----:B------:R-:W-:Y:S02]  /*7610*/  @!P5 LEA.HI.X R87, R134, R117, R155, 0x1, P6 ;  /* 0x000000758657d211 */ /* 0x000fe400030f0c9b */
[----:B------:R-:W-:Y:S02]  /*7620*/  ISETP.GE.AND P6, PT, R213, R115, PT ;  /* 0x00000073d500720c */ /* 0x000fe40003fc6270 */
[----:B------:R-:W-:Y:S01]  /*7630*/  IADD3 R42, R42, R40, RZ ;  /* 0x000000282a2a7210 */ /* 0x000fe20007ffe0ff */
[----:B------:R-:W-:-:S04]  /*7640*/  IMAD R40, R19, 0x5000, R142 ;  /* 0x0000500013287824 */ /* 0x000fc800078e028e */
[----:B------:R-:W-:Y:S02]  /*7650*/  IMAD R48, R19, 0x5000, R42 ;  /* 0x0000500013307824 */ /* 0x000fe400078e022a */
[--C-:B------:R-:W-:Y:S02]  /*7660*/  IMAD R40, R40, 0x2, R18.reuse ;  /* 0x0000000228287824 */ /* 0x100fe400078e0212 */
[----:B------:R-:W-:-:S04]  /*7670*/  IMAD R48, R48, 0x2, R18 ;  /* 0x0000000230307824 */ /* 0x000fc800078e0212 */
[----:B------:R-:W0:Y:S04]  /*7680*/  LDS.128 R40, [R40+0x24400] ;  /* 0x0244000028287984 */ /* 0x000e280000000c00 */
[----:B------:R-:W2:Y:S01]  /*7690*/  LDS.128 R48, [R48+0x24400] ;  /* 0x0244000030307984 */ /* 0x000ea20000000c00 */
[----:B------:R-:W-:Y:S05]  /*76a0*/  @P6 BRA `(.L_x_729) ;  /* 0x0000000400686947 */ /* 0x000fea0003800000 */
[--C-:B------:R-:W-:Y:S01]  /*76b0*/  SHF.R.U64 R36, R36, 0x10, R37.reuse ;  /* 0x0000001024247819 */ /* 0x100fe20000001225 */
[----:B------:R-:W-:Y:S01]  /*76c0*/  HADD2.F32 R89, -RZ, R181.H1_H1 ;  /* 0x300000b5ff597230 */ /* 0x000fe20000004100 */
[----:B------:R-:W-:Y:S02]  /*76d0*/  SHF.R.U32.HI R88, RZ, 0x10, R37 ;  /* 0x00000010ff587819 */ /* 0x000fe40000011625 */
[--C-:B------:R-:W-:Y:S02]  /*76e0*/  SHF.R.U64 R37, R44, 0x10, R45.reuse ;  /* 0x000000102c257819 */ /* 0x100fe4000000122d */
[----:B------:R-:W-:Y:S01]  /*76f0*/  SHF.R.U32.HI R44, RZ, 0x10, R45 ;  /* 0x00000010ff2c7819 */ /* 0x000fe2000001162d */
[----:B------:R-:W-:Y:S01]  /*7700*/  HADD2.F32 R134, -RZ, R88.H0_H0 ;  /* 0x20000058ff867230 */ /* 0x000fe20000004100 */
[--C-:B------:R-:W-:Y:S01]  /*7710*/  SHF.R.U64 R45, R46, 0x10, R47.reuse ;  /* 0x000000102e2d7819 */ /* 0x100fe2000000122f */
[----:B------:R-:W-:Y:S01]  /*7720*/  HADD2.F32 R37, -RZ, R37.H0_H0 ;  /* 0x20000025ff257230 */ /* 0x000fe20000004100 */
[----:B------:R-:W-:Y:S01]  /*7730*/  SHF.R.U32.HI R46, RZ, 0x10, R47 ;  /* 0x00000010ff2e7819 */ /* 0x000fe2000001162f */
[----:B------:R-:W-:Y:S01]  /*7740*/  HADD2.F32 R44, -RZ, R44.H0_H0 ;  /* 0x2000002cff2c7230 */ /* 0x000fe20000004100 */
[----:B--2---:R-:W-:Y:S01]  /*7750*/  MOV R47, R49 ;  /* 0x00000031002f7202 */ /* 0x004fe20000000f00 */
[----:B------:R-:W-:Y:S01]  /*7760*/  IMAD.MOV.U32 R49, RZ, RZ, R51 ;  /* 0x000000ffff317224 */ /* 0x000fe200078e0033 */
[--C-:B------:R-:W-:Y:S01]  /*7770*/  SHF.R.U64 R38, R38, 0x10, R39.reuse ;  /* 0x0000001026267819 */ /* 0x100fe20000001227 */
[----:B------:R-:W-:Y:S01]  /*7780*/  IMAD.MOV.U32 R51, RZ, RZ, R50 ;  /* 0x000000ffff337224 */ /* 0x000fe200078e0032 */
[----:B------:R-:W-:Y:S01]  /*7790*/  SHF.R.U32.HI R39, RZ, 0x10, R39 ;  /* 0x00000010ff277819 */ /* 0x000fe20000011627 */
[----:B------:R-:W-:-:S02]  /*77a0*/  HADD2.F32 R90, -RZ, R47.H0_H0 ;  /* 0x2000002fff5a7230 */ /* 0x000fc40000004100 */
[----:B------:R-:W-:Y:S02]  /*77b0*/  HADD2.F32 R91, -RZ, R47.H1_H1 ;  /* 0x3000002fff5b7230 */ /* 0x000fe40000004100 */
[----:B------:R-:W-:Y:S02]  /*77c0*/  HADD2.F32 R50, -RZ, R181.H0_H0 ;  /* 0x200000b5ff327230 */ /* 0x000fe40000004100 */
[--C-:B0-----:R-:W-:Y:S02]  /*77d0*/  HADD2.F32 R47, -RZ, R41.reuse.H0_H0 ;  /* 0x20000029ff2f7230 */ /* 0x101fe40000004100 */
[----:B------:R-:W-:Y:S02]  /*77e0*/  HADD2.F32 R41, -RZ, R41.H1_H1 ;  /* 0x30000029ff297230 */ /* 0x000fe40000004100 */
[CC--:B------:R-:W-:Y:S01]  /*77f0*/  FMUL.FTZ R88, R90.reuse, R50.reuse ;  /* 0x000000325a587220 */ /* 0x0c0fe20000410000 */
[----:B------:R-:W-:Y:S02]  /*7800*/  HADD2.F32 R46, -RZ, R46.H0_H0 ;  /* 0x2000002eff2e7230 */ /* 0x000fe40000004100 */
[----:B------:R-:W-:Y:S01]  /*7810*/  FMUL.FTZ R135, R47, R50 ;  /* 0x000000322f877220 */ /* 0x000fe20000410000 */
[-C--:B------:R-:W-:Y:S01]  /*7820*/  FMUL.FTZ R50, R91, R44.reuse ;  /* 0x0000002c5b327220 */ /* 0x080fe20000410000 */
[-C--:B------:R-:W-:Y:S01]  /*7830*/  FFMA.FTZ R88, R47, R89.reuse, -R88 ;  /* 0x000000592f587223 */ /* 0x080fe20000010858 */
[C---:B------:R-:W-:Y:S01]  /*7840*/  FMUL.FTZ R44, R41.reuse, R44 ;  /* 0x0000002c292c7220 */ /* 0x040fe20000410000 */
[----:B------:R-:W-:Y:S01]  /*7850*/  FFMA.FTZ R135, R90, R89, R135 ;  /* 0x000000595a877223 */ /* 0x000fe20000010087 */
[----:B------:R-:W-:Y:S01]  /*7860*/  FFMA.FTZ R50, R41, R134, -R50 ;  /* 0x0000008629327223 */ /* 0x000fe20000010832 */
[----:B------:R-:W-:-:S02]  /*7870*/  HADD2.F32 R89, -RZ, R49.H0_H0 ;  /* 0x20000031ff597230 */ /* 0x000fc40000004100 */
[----:B------:R-:W-:Y:S01]  /*7880*/  FFMA.FTZ R44, R91, R134, R44 ;  /* 0x000000865b2c7223 */ /* 0x000fe2000001002c */
[----:B------:R-:W-:Y:S02]  /*7890*/  HADD2.F32 R90, -RZ, R49.H1_H1 ;  /* 0x30000031ff5a7230 */ /* 0x000fe40000004100 */
[----:B------:R-:W-:Y:S01]  /*78a0*/  HADD2.F32 R41, -RZ, R177.H0_H0 ;  /* 0x200000b1ff297230 */ /* 0x000fe20000004100 */
[----:B------:R-:W-:Y:S01]  /*78b0*/  F2FP.F16.F32.PACK_AB R50, R50, R88 ;  /* 0x000000583232723e */ /* 0x000fe200000000ff */
[----:B------:R-:W-:Y:S01]  /*78c0*/  HADD2.F32 R49, -RZ, R43.H0_H0 ;  /* 0x2000002bff317230 */ /* 0x000fe20000004100 */
[----:B------:R-:W-:Y:S01]  /*78d0*/  F2FP.F16.F32.PACK_AB R44, R44, R135 ;  /* 0x000000872c2c723e */ /* 0x000fe200000000ff */
[----:B------:R-:W-:Y:S02]  /*78e0*/  HADD2.F32 R91, -RZ, R39.H0_H0 ;  /* 0x20000027ff5b7230 */ /* 0x000fe40000004100 */
[----:B------:R-:W-:Y:S01]  /*78f0*/  FMUL.FTZ R39, R89, R41 ;  /* 0x0000002959277220 */ /* 0x000fe20000410000 */
[----:B------:R-:W-:-:S02]  /*7900*/  HADD2.F32 R47, -RZ, R177.H1_H1 ;  /* 0x300000b1ff2f7230 */ /* 0x000fc40000004100 */
[C---:B------:R-:W-:Y:S01]  /*7910*/  FMUL.FTZ R134, R49.reuse, R41 ;  /* 0x0000002931867220 */ /* 0x040fe20000410000 */
[----:B------:R-:W-:Y:S02]  /*7920*/  HADD2.F32 R43, -RZ, R43.H1_H1 ;  /* 0x3000002bff2b7230 */ /* 0x000fe40000004100 */
[-C--:B------:R-:W-:Y:S01]  /*7930*/  FMUL.FTZ R41, R90, R46.reuse ;  /* 0x0000002e5a297220 */ /* 0x080fe20000410000 */
[----:B------:R-:W-:Y:S02]  /*7940*/  HADD2.F32 R45, -RZ, R45.H0_H0 ;  /* 0x2000002dff2d7230 */ /* 0x000fe40000004100 */
[-C--:B------:R-:W-:Y:S01]  /*7950*/  FFMA.FTZ R39, R49, R47.reuse, -R39 ;  /* 0x0000002f31277223 */ /* 0x080fe20000010827 */
[----:B------:R-:W-:Y:S01]  /*7960*/  FFMA.FTZ R134, R89, R47, R134 ;  /* 0x0000002f59867223 */ /* 0x000fe20000010086 */
[C---:B------:R-:W-:Y:S01]  /*7970*/  FMUL.FTZ R46, R43.reuse, R46 ;  /* 0x0000002e2b2e7220 */ /* 0x040fe20000410000 */
[----:B------:R-:W-:Y:S01]  /*7980*/  FFMA.FTZ R41, R43, R91, -R41 ;  /* 0x0000005b2b297223 */ /* 0x000fe20000010829 */
[----:B------:R-:W-:-:S02]  /*7990*/  HADD2.F32 R43, -RZ, R176.H0_H0 ;  /* 0x200000b0ff2b7230 */ /* 0x000fc40000004100 */
[----:B------:R-:W-:Y:S02]  /*79a0*/  HADD2.F32 R89, -RZ, R48.H0_H0 ;  /* 0x20000030ff597230 */ /* 0x000fe40000004100 */
[----:B------:R-:W-:Y:S01]  /*79b0*/  FFMA.FTZ R46, R90, R91, R46 ;  /* 0x0000005b5a2e7223 */ /* 0x000fe2000001002e */
[----:B------:R-:W-:Y:S01]  /*79c0*/  HADD2.F32 R49, -RZ, R40.H0_H0 ;  /* 0x20000028ff317230 */ /* 0x000fe20000004100 */
[----:B------:R-:W-:Y:S01]  /*79d0*/  F2FP.F16.F32.PACK_AB R39, R41, R39 ;  /* 0x000000272927723e */ /* 0x000fe200000000ff */
[----:B------:R-:W-:Y:S02]  /*79e0*/  HADD2.F32 R48, -RZ, R48.H1_H1 ;  /* 0x30000030ff307230 */ /* 0x000fe40000004100 */
[----:B------:R-:W-:Y:S02]  /*79f0*/  HADD2.F32 R40, -RZ, R40.H1_H1 ;  /* 0x30000028ff287230 */ /* 0x000fe40000004100 */
[----:B------:R-:W-:Y:S01]  /*7a00*/  FMUL.FTZ R91, R49, R43 ;  /* 0x0000002b315b7220 */ /* 0x000fe20000410000 */
[----:B------:R-:W-:-:S02]  /*7a10*/  HADD2.F32 R90, -RZ, R36.H0_H0 ;  /* 0x20000024ff5a7230 */ /* 0x000fc40000004100 */
[----:B------:R-:W-:Y:S01]  /*7a20*/  FMUL.FTZ R36, R89, R43 ;  /* 0x0000002b59247220 */ /* 0x000fe20000410000 */
[----:B------:R-:W-:Y:S02]  /*7a30*/  HADD2.F32 R47, -RZ, R176.H1_H1 ;  /* 0x300000b0ff2f7230 */ /* 0x000fe40000004100 */
[-C--:B------:R-:W-:Y:S01]  /*7a40*/  FMUL.FTZ R43, R48, R37.reuse ;  /* 0x00000025302b7220 */ /* 0x080fe20000410000 */
[----:B------:R-:W-:Y:S01]  /*7a50*/  FMUL.FTZ R37, R40, R37 ;  /* 0x0000002528257220 */ /* 0x000fe20000410000 */
[----:B------:R-:W-:Y:S01]  /*7a60*/  F2FP.F16.F32.PACK_AB R46, R46, R134 ;  /* 0x000000862e2e723e */ /* 0x000fe200000000ff */
[----:B------:R-:W-:Y:S02]  /*7a70*/  IMAD.MOV.U32 R41, RZ, RZ, R50 ;  /* 0x000000ffff297224 */ /* 0x000fe400078e0032 */
[-C--:B------:R-:W-:Y:S01]  /*7a80*/  FFMA.FTZ R36, R49, R47.reuse, -R36 ;  /* 0x0000002f31247223 */ /* 0x080fe20000010824 */
[----:B------:R-:W-:Y:S01]  /*7a90*/  FFMA.FTZ R91, R89, R47, R91 ;  /* 0x0000002f595b7223 */ /* 0x000fe2000001005b */
[----:B------:R-:W-:Y:S01]  /*7aa0*/  FFMA.FTZ R48, R48, R90, R37 ;  /* 0x0000005a30307223 */ /* 0x000fe20000010025 */
[----:B------:R-:W-:-:S02]  /*7ab0*/  HADD2.F32 R37, -RZ, R175.H0_H0 ;  /* 0x200000afff257230 */ /* 0x000fc40000004100 */
[----:B------:R-:W-:Y:S01]  /*7ac0*/  FFMA.FTZ R43, R40, R90, -R43 ;  /* 0x0000005a282b7223 */ /* 0x000fe2000001082b */
[--C-:B------:R-:W-:Y:S02]  /*7ad0*/  HADD2.F32 R49, -RZ, R51.reuse.H0_H0 ;  /* 0x20000033ff317230 */ /* 0x100fe40000004100 */
[--C-:B------:R-:W-:Y:S01]  /*7ae0*/  HADD2.F32 R47, -RZ, R42.reuse.H0_H0 ;  /* 0x2000002aff2f7230 */ /* 0x100fe20000004100 */
[----:B------:R-:W-:Y:S01]  /*7af0*/  F2FP.F16.F32.PACK_AB R48, R48, R91 ;  /* 0x0000005b3030723e */ /* 0x000fe200000000ff */
[----:B------:R-:W-:Y:S01]  /*7b00*/  HADD2.F32 R51, -RZ, R51.H1_H1 ;  /* 0x30000033ff337230 */ /* 0x000fe20000004100 */
[----:B------:R-:W-:Y:S01]  /*7b10*/  F2FP.F16.F32.PACK_AB R36, R43, R36 ;  /* 0x000000242b24723e */ /* 0x000fe200000000ff */
[----:B------:R-:W-:Y:S02]  /*7b20*/  HADD2.F32 R42, -RZ, R42.H1_H1 ;  /* 0x3000002aff2a7230 */ /* 0x000fe40000004100 */
[----:B------:R-:W-:Y:S01]  /*7b30*/  FMUL.FTZ R90, R47, R37 ;  /* 0x000000252f5a7220 */ /* 0x000fe20000410000 */
[----:B------:R-:W-:-:S02]  /*7b40*/  HADD2.F32 R89, -RZ, R38.H0_H0 ;  /* 0x20000026ff597230 */ /* 0x000fc40000004100 */
[----:B------:R-:W-:Y:S01]  /*7b50*/  FMUL.FTZ R38, R49, R37 ;  /* 0x0000002531267220 */ /* 0x000fe20000410000 */
[----:B------:R-:W-:Y:S02]  /*7b60*/  HADD2.F32 R40, -RZ, R175.H1_H1 ;  /* 0x300000afff287230 */ /* 0x000fe40000004100 */
[-C--:B------:R-:W-:Y:S01]  /*7b70*/  FMUL.FTZ R37, R51, R45.reuse ;  /* 0x0000002d33257220 */ /* 0x080fe20000410000 */
[C---:B------:R-:W-:Y:S01]  /*7b80*/  FMUL.FTZ R45, R42.reuse, R45 ;  /* 0x0000002d2a2d7220 */ /* 0x040fe20000410000 */
[----:B------:R-:W-:Y:S02]  /*7b90*/  IMAD.MOV.U32 R43, RZ, RZ, R39 ;  /* 0x000000ffff2b7224 */ /* 0x000fe400078e0027 */
[-C--:B------:R-:W-:Y:S01]  /*7ba0*/  FFMA.FTZ R90, R49, R40.reuse, R90 ;  /* 0x00000028315a7223 */ /* 0x080fe2000001005a */
[-C--:B------:R-:W-:Y:S01]  /*7bb0*/  FFMA.FTZ R45, R51, R89.reuse, R45 ;  /* 0x00000059332d7223 */ /* 0x080fe2000001002d */
[----:B------:R-:W-:Y:S01]  /*7bc0*/  FFMA.FTZ R38, R47, R40, -R38 ;  /* 0x000000282f267223 */ /* 0x000fe20000010826 */
[----:B------:R-:W-:Y:S01]  /*7bd0*/  FFMA.FTZ R37, R42, R89, -R37 ;  /* 0x000000592a257223 */ /* 0x000fe20000010825 */
[----:B------:R-:W-:Y:S01]  /*7be0*/  MOV R40, R36 ;  /* 0x0000002400287202 */ /* 0x000fe20000000f00 */
[----:B------:R-:W-:Y:S01]  /*7bf0*/  IMAD.MOV.U32 R49, RZ, RZ, R44 ;  /* 0x000000ffff317224 */ /* 0x000fe200078e002c */
[----:B------:R-:W-:-:S02]  /*7c00*/  F2FP.F16.F32.PACK_AB R45, R45, R90 ;  /* 0x0000005a2d2d723e */ /* 0x000fc400000000ff */
[----:B------:R-:W-:Y:S02]  /*7c10*/  F2FP.F16.F32.PACK_AB R37, R37, R38 ;  /* 0x000000262525723e */ /* 0x000fe400000000ff */
[----:B------:R-:W-:Y:S01]  /*7c20*/  MOV R51, R46 ;  /* 0x0000002e00337202 */ /* 0x000fe20000000f00 */
[----:B------:R-:W-:Y:S01]  /*7c30*/  IMAD.MOV.U32 R50, RZ, RZ, R45 ;  /* 0x000000ffff327224 */ /* 0x000fe200078e002d */
[----:B------:R-:W-:-:S07]  /*7c40*/  MOV R42, R37 ;  /* 0x00000025002a7202 */ /* 0x000fce0000000f00 */
.L_x_729:
[----:B------:R-:W-:Y:S05]  /*7c50*/  BSYNC B2 ;  /* 0x0000000000027941 */ /* 0x000fea0003800000 */
.L_x_728:
[----:B------:R-:W-:Y:S02]  /*7c60*/  ULDC.64 UR4, c[0x0][0x208] ;  /* 0x0000820000047ab9 */ /* 0x000fe40000000a00 */
[----:B0-----:R3:W-:Y:S04]  /*7c70*/  STG.E.128 desc[UR4][R84.64], R40 ;  /* 0x0000002854007986 */ /* 0x0017e8000c101d04 */
[----:B--2---:R3:W-:Y:S02]  /*7c80*/  @!P5 STG.E.128 desc[UR4][R86.64], R48 ;  /* 0x000000305600d986 */ /* 0x0047e4000c101d04 */
.L_x_723:
[----:B------:R-:W-:Y:S05]  /*7c90*/  BSYNC B1 ;  /* 0x0000000000017941 */ /* 0x000fea0003800000 */
.L_x_722:
[----:B------:R-:W-:Y:S04]  /*7ca0*/  BSSY B1, `(.L_x_730) ;  /* 0x00000fc000017945 */ /* 0x000fe80003800000 */
[----:B------:R-:W-:Y:S05]  /*7cb0*/  @P3 BRA `(.L_x_731) ;  /* 0x0000000c00e83947 */ /* 0x000fea0003800000 */
[----:B------:R-:W-:Y:S01]  /*7cc0*/  ISETP.NE.AND P3, PT, R26, RZ, PT ;  /* 0x000000ff1a00720c */ /* 0x000fe20003f65270 */
[----:B------:R-:W-:Y:S01]  /*7cd0*/  VIADD R37, R212, 0x20 ;  /* 0x00000020d4257836 */ /* 0x000fe20000000000 */
[----:B------:R-:W-:Y:S01]  /*7ce0*/  BSSY B2, `(.L_x_732) ;  /* 0x000007e000027945 */ /* 0x000fe20003800000 */
[-C--:B--2---:R-:W-:Y:S02]  /*7cf0*/  IMAD R36, R147, R122.reuse, RZ ;  /* 0x0000007a93247224 */ /* 0x084fe400078e02ff */
[----:B------:R-:W-:-:S04]  /*7d00*/  IMAD.WIDE.U32 R44, R37, R122, R124 ;  /* 0x0000007a252c7225 */ /* 0x000fc800078e007c */
[----:B------:R-:W-:-:S04]  /*7d10*/  IMAD R37, R37, R123, R36 ;  /* 0x0000007b25257224 */ /* 0x000fc800078e0224 */
[----:B---3--:R-:W-:Y:S01]  /*7d20*/  IMAD.IADD R50, R45, 0x1, R37 ;  /* 0x000000012d327824 */ /* 0x008fe200078e0225 */
[----:B------:R-:W-:Y:S06]  /*7d30*/  @!P3 BRA `(.L_x_733) ;  /* 0x0000000400e0b947 */ /* 0x000fec0003800000 */
[----:B------:R-:W-:Y:S01]  /*7d40*/  SEL R36, R118, R148, !P0 ;  /* 0x0000009476247207 */ /* 0x000fe20004000000 */
[----:B------:R-:W-:Y:S01]  /*7d50*/  BSSY B3, `(.L_x_734) ;  /* 0x0000073000037945 */ /* 0x000fe20003800000 */
[----:B------:R-:W-:Y:S02]  /*7d60*/  IADD3 R38, P3, P5, R96, R44, R13 ;  /* 0x0000002c60267210 */ /* 0x000fe40007d7e00d */
[----:B------:R-:W-:Y:S02]  /*7d70*/  SHF.R.S32.HI R37, RZ, 0x1f, R36 ;  /* 0x0000001fff257819 */ /* 0x000fe40000011424 */
[----:B------:R-:W-:Y:S02]  /*7d80*/  IADD3.X R40, R92, R50, R7, P3, P5 ;  /* 0x000000325c287210 */ /* 0x000fe40001fea407 */
[----:B------:R-:W-:Y:S02]  /*7d90*/  LEA.HI R37, R37, R36, RZ, 0x4 ;  /* 0x0000002425257211 */ /* 0x000fe400078f20ff */
[----:B------:R-:W-:-:S02]  /*7da0*/  SHF.R.U32.HI R46, RZ, 0x3, R223 ;  /* 0x00000003ff2e7819 */ /* 0x000fc400000116df */
[----:B------:R-:W-:-:S04]  /*7db0*/  LEA.HI.SX32 R41, R37, R14, 0x1c ;  /* 0x0000000e25297211 */ /* 0x000fc800078fe2ff */
[----:B------:R-:W-:Y:S02]  /*7dc0*/  SHF.L.U32 R39, R41, 0x3, RZ ;  /* 0x0000000329277819 */ /* 0x000fe400000006ff */
[----:B------:R-:W-:Y:S02]  /*7dd0*/  SHF.R.S32.HI R42, RZ, 0x1f, R41 ;  /* 0x0000001fff2a7819 */ /* 0x000fe40000011429 */
[----:B------:R-:W-:Y:S02]  /*7de0*/  ISETP.GE.AND P3, PT, R39, R145, PT ;  /* 0x000000912700720c */ /* 0x000fe40003f66270 */
[----:B------:R-:W-:-:S04]  /*7df0*/  LEA.HI R42, R42, R41, RZ, 0x3 ;  /* 0x000000292a2a7211 */ /* 0x000fc800078f18ff */
[----:B------:R-:W-:-:S05]  /*7e00*/  SHF.R.S32.HI R42, RZ, 0x3, R42 ;  /* 0x00000003ff2a7819 */ /* 0x000fca000001142a */
[----:B------:R-:W-:Y:S02]  /*7e10*/  IMAD R41, R42, 0x1400, R225 ;  /* 0x000014002a297824 */ /* 0x000fe400078e02e1 */
[--C-:B------:R-:W-:Y:S02]  /*7e20*/  @!P3 SHF.R.S32.HI R43, RZ, 0x1f, R39.reuse ;  /* 0x0000001fff2bb819 */ /* 0x100fe40000011427 */
[--C-:B------:R-:W-:Y:S02]  /*7e30*/  @!P3 IADD3 R37, P5, P6, R96, R44, R39.reuse ;  /* 0x0000002c6025b210 */ /* 0x100fe40007ebe027 */
[----:B------:R-:W-:Y:S02]  /*7e40*/  LOP3.LUT R39, R223, 0x38, R39, 0xf8, !PT ;  /* 0x00000038df277812 */ /* 0x000fe400078ef827 */
[----:B------:R-:W-:Y:S02]  /*7e50*/  @!P3 IADD3.X R36, R92, R50, R43, P5, P6 ;  /* 0x000000325c24b210 */ /* 0x000fe40002fec42b */
[----:B------:R-:W-:-:S02]  /*7e60*/  LOP3.LUT R42, R39, R46, RZ, 0x3c, !PT ;  /* 0x0000002e272a7212 */ /* 0x000fc400078e3cff */
[----:B------:R-:W-:-:S03]  /*7e70*/  LEA R46, P5, R38, R116, 0x1 ;  /* 0x00000074262e7211 */ /* 0x000fc600078a08ff */
[----:B------:R-:W-:Y:S01]  /*7e80*/  IMAD.IADD R42, R41, 0x1, R42 ;  /* 0x00000001292a7824 */ /* 0x000fe200078e022a */
[-C--:B------:R-:W-:Y:S01]  /*7e90*/  LEA.HI.X R47, R38, R117.reuse, R40, 0x1, P5 ;  /* 0x00000075262f7211 */ /* 0x080fe200028f0c28 */
[----:B------:R-:W-:Y:S01]  /*7ea0*/  IMAD R41, R19, 0x5000, R141 ;  /* 0x0000500013297824 */ /* 0x000fe200078e028d */
[----:B------:R-:W-:Y:S01]  /*7eb0*/  @!P3 LEA R48, P5, R37, R116, 0x1 ;  /* 0x000000742530b211 */ /* 0x000fe200078a08ff */
[----:B------:R-:W-:Y:S02]  /*7ec0*/  IMAD R39, R19, 0x5000, R42 ;  /* 0x0000500013277824 */ /* 0x000fe400078e022a */
[----:B------:R-:W-:Y:S01]  /*7ed0*/  IMAD R38, R41, 0x2, R18 ;  /* 0x0000000229267824 */ /* 0x000fe200078e0212 */
[----:B------:R-:W-:Y:S02]  /*7ee0*/  @!P3 LEA.HI.X R49, R37, R117, R36, 0x1, P5 ;  /* 0x000000752531b211 */ /* 0x000fe400028f0c24 */
[----:B------:R-:W-:Y:S02]  /*7ef0*/  LEA R40, R39, R18, 0x1 ;  /* 0x0000001227287211 */ /* 0x000fe400078e08ff */
[----:B------:R-:W-:Y:S01]  /*7f00*/  ISETP.GE.AND P5, PT, R16, R115, PT ;  /* 0x000000731000720c */ /* 0x000fe20003fa6270 */
[----:B------:R-:W2:Y:S04]  /*7f10*/  LDS.128 R36, [R38+0x24400] ;  /* 0x0244000026247984 */ /* 0x000ea80000000c00 */
[----:B------:R-:W3:Y:S08]  /*7f20*/  LDS.128 R40, [R40+0x24400] ;  /* 0x0244000028287984 */ /* 0x000ef00000000c00 */
[----:B------:R-:W-:Y:S05]  /*7f30*/  @P5 BRA `(.L_x_735) ;  /* 0x0000000400505947 */ /* 0x000fea0003800000 */
[--C-:B------:R-:W-:Y:S01]  /*7f40*/  SHF.R.U64 R51, R56, 0x10, R57.reuse ;  /* 0x0000001038337819 */ /* 0x100fe20000001239 */
[--C-:B0--3--:R-:W-:Y:S01]  /*7f50*/  HADD2.F32 R85, -RZ, R41.reuse.H0_H0 ;  /* 0x20000029ff557230 */ /* 0x109fe20000004100 */
[----:B------:R-:W-:Y:S01]  /*7f60*/  SHF.R.U32.HI R57, RZ, 0x10, R57 ;  /* 0x00000010ff397819 */ /* 0x000fe20000011639 */
[----:B------:R-:W-:Y:S01]  /*7f70*/  HADD2.F32 R86, -RZ, R41.H1_H1 ;  /* 0x30000029ff567230 */ /* 0x000fe20000004100 */
[--C-:B------:R-:W-:Y:S01]  /*7f80*/  SHF.R.U64 R56, R64, 0x10, R65.reuse ;  /* 0x0000001040387819 */ /* 0x100fe20000001241 */
[----:B------:R-:W-:Y:S01]  /*7f90*/  HADD2.F32 R84, -RZ, R174.H0_H0 ;  /* 0x200000aeff547230 */ /* 0x000fe20000004100 */
[----:B------:R-:W-:Y:S01]  /*7fa0*/  SHF.R.U32.HI R64, RZ, 0x10, R65 ;  /* 0x00000010ff407819 */ /* 0x000fe20000011641 */
[----:B--2---:R-:W-:Y:S01]  /*7fb0*/  HADD2.F32 R41, -RZ, R37.H0_H0 ;  /* 0x20000025ff297230 */ /* 0x004fe20000004100 */
[--C-:B------:R-:W-:Y:S01]  /*7fc0*/  SHF.R.U64 R65, R66, 0x10, R67.reuse ;  /* 0x0000001042417819 */ /* 0x100fe20000001243 */
[----:B------:R-:W-:Y:S01]  /*7fd0*/  HADD2.F32 R87, -RZ, R57.H0_H0 ;  /* 0x20000039ff577230 */ /* 0x000fe20000004100 */
[----:B------:R-:W-:Y:S01]  /*7fe0*/  SHF.R.U32.HI R66, RZ, 0x10, R67 ;  /* 0x00000010ff427819 */ /* 0x000fe20000011643 */
[----:B------:R-:W-:-:S02]  /*7ff0*/  HADD2.F32 R67, -RZ, R173.H0_H0 ;  /* 0x200000adff437230 */ /* 0x000fc40000004100 */
[-C--:B------:R-:W-:Y:S01]  /*8000*/  FMUL.FTZ R57, R85, R84.reuse ;  /* 0x0000005455397220 */ /* 0x080fe20000410000 */
[----:B------:R-:W-:Y:S02]  /*8010*/  HADD2.F32 R64, -RZ, R64.H0_H0 ;  /* 0x20000040ff407230 */ /* 0x000fe40000004100 */
[C---:B------:R-:W-:Y:S01]  /*8020*/  FMUL.FTZ R88, R41.reuse, R84 ;  /* 0x0000005429587220 */ /* 0x040fe20000410000 */
[----:B------:R-:W-:Y:S01]  /*8030*/  HADD2.F32 R37, -RZ, R37.H1_H1 ;  /* 0x30000025ff257230 */ /* 0x000fe20000004100 */
[----:B------:R-:W-:Y:S01]  /*8040*/  SHF.R.U64 R58, R58, 0x10, R59 ;  /* 0x000000103a3a7819 */ /* 0x000fe2000000123b */
[-C--:B------:R-:W-:Y:S01]  /*8050*/  FFMA.FTZ R57, R41, R67.reuse, -R57 ;  /* 0x0000004329397223 */ /* 0x080fe20000010839 */
[----:B------:R-:W-:Y:S01]  /*8060*/  SHF.R.U32.HI R59, RZ, 0x10, R59 ;  /* 0x00000010ff3b7819 */ /* 0x000fe2000001163b */
[----:B------:R-:W-:Y:S01]  /*8070*/  FFMA.FTZ R88, R85, R67, R88 ;  /* 0x0000004355587223 */ /* 0x000fe20000010058 */
[----:B------:R-:W-:Y:S01]  /*8080*/  FMUL.FTZ R84, R86, R64 ;  /* 0x0000004056547220 */ /* 0x000fe20000410000 */
[----:B------:R-:W-:-:S02]  /*8090*/  HADD2.F32 R173, -RZ, R173.H1_H1 ;  /* 0x300000adffad7230 */ /* 0x000fc40000004100 */
[C---:B------:R-:W-:Y:S01]  /*80a0*/  FMUL.FTZ R64, R37.reuse, R64 ;  /* 0x0000004025407220 */ /* 0x040fe20000410000 */
[--C-:B------:R-:W-:Y:S02]  /*80b0*/  HADD2.F32 R41, -RZ, R43.reuse.H0_H0 ;  /* 0x2000002bff297230 */ /* 0x100fe40000004100 */
[-C--:B------:R-:W-:Y:S01]  /*80c0*/  FFMA.FTZ R84, R37, R87.reuse, -R84 ;  /* 0x0000005725547223 */ /* 0x080fe20000010854 */
[----:B------:R-:W-:Y:S02]  /*80d0*/  HADD2.F32 R67, -RZ, R43.H1_H1 ;  /* 0x3000002bff437230 */ /* 0x000fe40000004100 */
[----:B------:R-:W-:Y:S01]  /*80e0*/  FFMA.FTZ R64, R86, R87, R64 ;  /* 0x0000005756407223 */ /* 0x000fe20000010040 */
[----:B------:R-:W-:Y:S02]  /*80f0*/  HADD2.F32 R43, -RZ, R39.H0_H0 ;  /* 0x20000027ff2b7230 */ /* 0x000fe40000004100 */
[----:B------:R-:W-:Y:S01]  /*8100*/  HADD2.F32 R66, -RZ, R66.H0_H0 ;  /* 0x20000042ff427230 */ /* 0x000fe20000004100 */
[----:B------:R-:W-:Y:S01]  /*8110*/  F2FP.F16.F32.PACK_AB R57, R84, R57 ;  /* 0x000000395439723e */ /* 0x000fe200000000ff */
[----:B------:R-:W-:-:S02]  /*8120*/  HADD2.F32 R85, -RZ, R59.H0_H0 ;  /* 0x2000003bff557230 */ /* 0x000fc40000004100 */
[-C--:B------:R-:W-:Y:S01]  /*8130*/  FMUL.FTZ R59, R41, R173.reuse ;  /* 0x000000ad293b7220 */ /* 0x080fe20000410000 */
[----:B------:R-:W-:Y:S02]  /*8140*/  HADD2.F32 R37, -RZ, R171.H1_H1 ;  /* 0x300000abff257230 */ /* 0x000fe40000004100 */
[----:B------:R-:W-:Y:S01]  /*8150*/  FMUL.FTZ R173, R43, R173 ;  /* 0x000000ad2bad7220 */ /* 0x000fe20000410000 */
[----:B------:R-:W-:Y:S02]  /*8160*/  HADD2.F32 R39, -RZ, R39.H1_H1 ;  /* 0x30000027ff277230 */ /* 0x000fe40000004100 */
[-C--:B------:R-:W-:Y:S01]  /*8170*/  FMUL.FTZ R86, R67, R66.reuse ;  /* 0x0000004243567220 */ /* 0x080fe20000410000 */
[----:B------:R-:W-:Y:S02]  /*8180*/  HADD2.F32 R56, -RZ, R56.H0_H0 ;  /* 0x20000038ff387230 */ /* 0x000fe40000004100 */
[-C--:B------:R-:W-:Y:S01]  /*8190*/  FFMA.FTZ R59, R43, R37.reuse, -R59 ;  /* 0x000000252b3b7223 */ /* 0x080fe2000001083b */
[----:B------:R-:W-:Y:S01]  /*81a0*/  FFMA.FTZ R173, R41, R37, R173 ;  /* 0x0000002529ad7223 */ /* 0x000fe200000100ad */
[C---:B------:R-:W-:Y:S01]  /*81b0*/  FMUL.FTZ R66, R39.reuse, R66 ;  /* 0x0000004227427220 */ /* 0x040fe20000410000 */
[----:B------:R-:W-:Y:S01]  /*81c0*/  FFMA.FTZ R86, R39, R85, -R86 ;  /* 0x0000005527567223 */ /* 0x000fe20000010856 */
[----:B------:R-:W-:Y:S01]  /*81d0*/  HADD2.F32 R37, -RZ, R172.H0_H0 ;  /* 0x200000acff257230 */ /* 0x000fe20000004100 */
[----:B------:R-:W-:Y:S01]  /*81e0*/  F2FP.F16.F32.PACK_AB R64, R64, R88 ;  /* 0x000000584040723e */ /* 0x000fe200000000ff */
[----:B------:R-:W-:-:S02]  /*81f0*/  HADD2.F32 R41, -RZ, R40.H0_H0 ;  /* 0x20000028ff297230 */ /* 0x000fc40000004100 */
[----:B------:R-:W-:Y:S01]  /*8200*/  FFMA.FTZ R66, R67, R85, R66 ;  /* 0x0000005543427223 */ /* 0x000fe20000010042 */
[----:B------:R-:W-:Y:S02]  /*8210*/  HADD2.F32 R39, -RZ, R36.H0_H0 ;  /* 0x20000024ff277230 */ /* 0x000fe40000004100 */
[----:B------:R-:W-:Y:S02]  /*8220*/  HADD2.F32 R40, -RZ, R40.H1_H1 ;  /* 0x30000028ff287230 */ /* 0x000fe40000004100 */
[-C--:B------:R-:W-:Y:S01]  /*8230*/  FMUL.FTZ R43, R41, R37.reuse ;  /* 0x00000025292b7220 */ /* 0x080fe20000410000 */
[----:B------:R-:W-:Y:S02]  /*8240*/  HADD2.F32 R171, -RZ, R171.H0_H0 ;  /* 0x200000abffab7230 */ /* 0x000fe40000004100 */
[----:B------:R-:W-:Y:S01]  /*8250*/  FMUL.FTZ R67, R39, R37 ;  /* 0x0000002527437220 */ /* 0x000fe20000410000 */
[----:B------:R-:W-:Y:S02]  /*8260*/  HADD2.F32 R36, -RZ, R36.H1_H1 ;  /* 0x30000024ff247230 */ /* 0x000fe40000004100 */
[----:B------:R-:W-:Y:S01]  /*8270*/  FMUL.FTZ R37, R40, R56 ;  /* 0x0000003828257220 */ /* 0x000fe20000410000 */
[----:B------:R-:W-:-:S02]  /*8280*/  HADD2.F32 R51, -RZ, R51.H0_H0 ;  /* 0x20000033ff337230 */ /* 0x000fc40000004100 */
[----:B------:R-:W-:Y:S01]  /*8290*/  FFMA.FTZ R43, R39, R171, -R43 ;  /* 0x000000ab272b7223 */ /* 0x000fe2000001082b */
[----:B------:R-:W-:Y:S02]  /*82a0*/  HADD2.F32 R39, -RZ, R42.H0_H0 ;  /* 0x2000002aff277230 */ /* 0x000fe40000004100 */
[C---:B------:R-:W-:Y:S01]  /*82b0*/  FMUL.FTZ R56, R36.reuse, R56 ;  /* 0x0000003824387220 */ /* 0x040fe20000410000 */
[----:B------:R-:W-:Y:S02]  /*82c0*/  HADD2.F32 R174, -RZ, R174.H1_H1 ;  /* 0x300000aeffae7230 */ /* 0x000fe40000004100 */
[----:B------:R-:W-:Y:S01]  /*82d0*/  FFMA.FTZ R37, R36, R51, -R37 ;  /* 0x0000003324257223 */ /* 0x000fe20000010825 */
[----:B------:R-:W-:Y:S02]  /*82e0*/  HADD2.F32 R65, -RZ, R65.H0_H0 ;  /* 0x20000041ff417230 */ /* 0x000fe40000004100 */
[----:B------:R-:W-:Y:S01]  /*82f0*/  FFMA.FTZ R67, R41, R171, R67 ;  /* 0x000000ab29437223 */ /* 0x000fe20000010043 */
[----:B------:R-:W-:-:S02]  /*8300*/  HADD2.F32 R36, -RZ, R38.H0_H0 ;  /* 0x20000026ff247230 */ /* 0x000fc40000004100 */
[----:B------:R-:W-:Y:S01]  /*8310*/  FFMA.FTZ R56, R40, R51, R56 ;  /* 0x0000003328387223 */ /* 0x000fe20000010038 */
[----:B------:R-:W-:Y:S02]  /*8320*/  HADD2.F32 R42, -RZ, R42.H1_H1 ;  /* 0x3000002aff2a7230 */ /* 0x000fe40000004100 */
[-C--:B------:R-:W-:Y:S01]  /*8330*/  FMUL.FTZ R40, R39, R174.reuse ;  /* 0x000000ae27287220 */ /* 0x080fe20000410000 */
[----:B------:R-:W-:Y:S02]  /*8340*/  HADD2.F32 R38, -RZ, R38.H1_H1 ;  /* 0x30000026ff267230 */ /* 0x000fe40000004100 */
[----:B------:R-:W-:Y:S01]  /*8350*/  FMUL.FTZ R174, R36, R174 ;  /* 0x000000ae24ae7220 */ /* 0x000fe20000410000 */
[----:B------:R-:W-:Y:S02]  /*8360*/  HADD2.F32 R172, -RZ, R172.H1_H1 ;  /* 0x300000acffac7230 */ /* 0x000fe40000004100 */
[----:B------:R-:W-:Y:S01]  /*8370*/  FMUL.FTZ R41, R42, R65 ;  /* 0x000000412a297220 */ /* 0x000fe20000410000 */
[----:B------:R-:W-:-:S02]  /*8380*/  HADD2.F32 R58, -RZ, R58.H0_H0 ;  /* 0x2000003aff3a7230 */ /* 0x000fc40000004100 */
[----:B------:R-:W-:Y:S01]  /*8390*/  FMUL.FTZ R65, R38, R65 ;  /* 0x0000004126417220 */ /* 0x000fe20000410000 */
[----:B------:R-:W-:Y:S01]  /*83a0*/  F2FP.F16.F32.PACK_AB R66, R66, R173 ;  /* 0x000000ad4242723e */ /* 0x000fe200000000ff */
[-C--:B------:R-:W-:Y:S01]  /*83b0*/  FFMA.FTZ R40, R36, R172.reuse, -R40 ;  /* 0x000000ac24287223 */ /* 0x080fe20000010828 */
[----:B------:R-:W-:Y:S01]  /*83c0*/  FFMA.FTZ R174, R39, R172, R174 ;  /* 0x000000ac27ae7223 */ /* 0x000fe200000100ae */
[-C--:B------:R-:W-:Y:S01]  /*83d0*/  FFMA.FTZ R41, R38, R58.reuse, -R41 ;  /* 0x0000003a26297223 */ /* 0x080fe20000010829 */
[----:B------:R-:W-:Y:S01]  /*83e0*/  FFMA.FTZ R65, R42, R58, R65 ;  /* 0x0000003a2a417223 */ /* 0x000fe20000010041 */
[----:B------:R-:W-:Y:S02]  /*83f0*/  F2FP.F16.F32.PACK_AB R67, R56, R67 ;  /* 0x000000433843723e */ /* 0x000fe400000000ff */
[----:B------:R-:W-:Y:S01]  /*8400*/  F2FP.F16.F32.PACK_AB R36, R37, R43 ;  /* 0x0000002b2524723e */ /* 0x000fe200000000ff */
[----:B------:R-:W-:Y:S01]  /*8410*/  IMAD.MOV.U32 R37, RZ, RZ, R57 ;  /* 0x000000ffff257224 */ /* 0x000fe200078e0039 */
[----:B------:R-:W-:Y:S01]  /*8420*/  F2FP.F16.F32.PACK_AB R38, R41, R40 ;  /* 0x000000282926723e */ /* 0x000fe200000000ff */
[----:B------:R-:W-:Y:S01]  /*8430*/  IMAD.MOV.U32 R40, RZ, RZ, R67 ;  /* 0x000000ffff287224 */ /* 0x000fe200078e0043 */
[----:B------:R-:W-:Y:S01]  /*8440*/  F2FP.F16.F32.PACK_AB R39, R86, R59 ;  /* 0x0000003b5627723e */ /* 0x000fe200000000ff */
[----:B------:R-:W-:Y:S01]  /*8450*/  IMAD.MOV.U32 R43, RZ, RZ, R66 ;  /* 0x000000ffff2b7224 */ /* 0x000fe200078e0042 */
[----:B------:R-:W-:-:S02]  /*8460*/  F2FP.F16.F32.PACK_AB R42, R65, R174 ;  /* 0x000000ae412a723e */ /* 0x000fc400000000ff */
[----:B------:R-:W-:-:S07]  /*8470*/  MOV R41, R64 ;  /* 0x0000004000297202 */ /* 0x000fce0000000f00 */
.L_x_735:
[----:B------:R-:W-:Y:S05]  /*8480*/  BSYNC B3 ;  /* 0x0000000000037941 */ /* 0x000fea0003800000 */
.L_x_734:
[----:B------:R-:W-:Y:S02]  /*8490*/  ULDC.64 UR4, c[0x0][0x208] ;  /* 0x0000820000047ab9 */ /* 0x000fe40000000a00 */
[----:B--2---:R2:W-:Y:S04]  /*84a0*/  STG.E.128 desc[UR4][R46.64], R36 ;  /* 0x000000242e007986 */ /* 0x0045e8000c101d04 */
[----:B---3--:R2:W-:Y:S02]  /*84b0*/  @!P3 STG.E.128 desc[UR4][R48.64], R40 ;  /* 0x000000283000b986 */ /* 0x0085e4000c101d04 */
.L_x_733:
[----:B------:R-:W-:Y:S05]  /*84c0*/  BSYNC B2 ;  /* 0x0000000000027941 */ /* 0x000fea0003800000 */
.L_x_732:
[----:B------:R-:W-:-:S13]  /*84d0*/  ISETP.NE.AND P3, PT, R10, RZ, PT ;  /* 0x000000ff0a00720c */ /* 0x000fda0003f65270 */
[----:B------:R-:W-:Y:S05]  /*84e0*/  @!P3 BRA `(.L_x_731) ;  /* 0x0000000400dcb947 */ /* 0x000fea0003800000 */
[----:B--2---:R-:W-:Y:S01]  /*84f0*/  SEL R36, R118, R148, !P1 ;  /* 0x0000009476247207 */ /* 0x004fe20004800000 */
[----:B------:R-:W-:Y:S01]  /*8500*/  BSSY B2, `(.L_x_736) ;  /* 0x0000072000027945 */ /* 0x000fe20003800000 */
[----:B------:R-:W-:Y:S02]  /*8510*/  IADD3 R40, P3, P5, R96, R44, R11 ;  /* 0x0000002c60287210 */ /* 0x000fe40007d7e00b */
[----:B------:R-:W-:Y:S02]  /*8520*/  SHF.R.S32.HI R37, RZ, 0x1f, R36 ;  /* 0x0000001fff257819 */ /* 0x000fe40000011424 */
[----:B------:R-:W-:Y:S02]  /*8530*/  IADD3.X R41, R92, R50, R6, P3, P5 ;  /* 0x000000325c297210 */ /* 0x000fe40001fea406 */
[----:B------:R-:W-:Y:S02]  /*8540*/  LEA.HI R37, R37, R36, RZ, 0x4 ;  /* 0x0000002425257211 */ /* 0x000fe400078f20ff */
[----:B------:R-:W-:-:S02]  /*8550*/  SHF.R.U32.HI R43, RZ, 0x3, R223 ;  /* 0x00000003ff2b7819 */ /* 0x000fc400000116df */
[----:B------:R-:W-:-:S04]  /*8560*/  LEA.HI.SX32 R37, R37, R12, 0x1c ;  /* 0x0000000c25257211 */ /* 0x000fc800078fe2ff */
[----:B------:R-:W-:Y:S01]  /*8570*/  SHF.R.S32.HI R42, RZ, 0x1f, R37 ;  /* 0x0000001fff2a7819 */ /* 0x000fe20000011425 */
[----:B------:R-:W-:-:S03]  /*8580*/  IMAD.SHL.U32 R36, R37, 0x8, RZ ;  /* 0x0000000825247824 */ /* 0x000fc600078e00ff */
[----:B------:R-:W-:Y:S02]  /*8590*/  LEA.HI R42, R42, R37, RZ, 0x3 ;  /* 0x000000252a2a7211 */ /* 0x000fe400078f18ff */
[----:B------:R-:W-:Y:S02]  /*85a0*/  ISETP.GE.AND P3, PT, R36, R145, PT ;  /* 0x000000912400720c */ /* 0x000fe40003f66270 */
[----:B------:R-:W-:-:S05]  /*85b0*/  SHF.R.S32.HI R42, RZ, 0x3, R42 ;  /* 0x00000003ff2a7819 */ /* 0x000fca000001142a */
[----:B------:R-:W-:-:S06]  /*85c0*/  IMAD R37, R42, 0x1400, R225 ;  /* 0x000014002a257824 */ /* 0x000fcc00078e02e1 */
[--C-:B------:R-:W-:Y:S02]  /*85d0*/  @!P3 SHF.R.S32.HI R39, RZ, 0x1f, R36.reuse ;  /* 0x0000001fff27b819 */ /* 0x100fe40000011424 */
[--C-:B------:R-:W-:Y:S02]  /*85e0*/  @!P3 IADD3 R38, P5, P6, R96, R44, R36.reuse ;  /* 0x0000002c6026b210 */ /* 0x100fe40007ebe024 */
[----:B------:R-:W-:Y:S02]  /*85f0*/  LOP3.LUT R36, R223, 0x38, R36, 0xf8, !PT ;  /* 0x00000038df247812 */ /* 0x000fe400078ef824 */
[----:B------:R-:W-:Y:S02]  /*8600*/  @!P3 IADD3.X R50, R92, R50, R39, P5, P6 ;  /* 0x000000325c32b210 */ /* 0x000fe40002fec427 */
[----:B------:R-:W-:Y:S02]  /*8610*/  LOP3.LUT R36, R36, R43, RZ, 0x3c, !PT ;  /* 0x0000002b24247212 */ /* 0x000fe400078e3cff */
[----:B------:R-:W-:-:S02]  /*8620*/  LEA R44, P5, R40, R116, 0x1 ;  /* 0x00000074282c7211 */ /* 0x000fc400078a08ff */
[----:B------:R-:W-:Y:S01]  /*8630*/  IADD3 R36, R37, R36, RZ ;  /* 0x0000002425247210 */ /* 0x000fe20007ffe0ff */
[C---:B------:R-:W-:Y:S01]  /*8640*/  IMAD R37, R19.reuse, 0x5000, R140 ;  /* 0x0000500013257824 */ /* 0x040fe200078e028c */
[-C--:B------:R-:W-:Y:S02]  /*8650*/  LEA.HI.X R45, R40, R117.reuse, R41, 0x1, P5 ;  /* 0x00000075282d7211 */ /* 0x080fe400028f0c29 */
[C---:B------:R-:W-:Y:S01]  /*8660*/  @!P3 LEA R46, P5, R38.reuse, R116, 0x1 ;  /* 0x00000074262eb211 */ /* 0x040fe200078a08ff */
[----:B------:R-:W-:Y:S02]  /*8670*/  IMAD R39, R19, 0x5000, R36 ;  /* 0x0000500013277824 */ /* 0x000fe400078e0224 */
[----:B------:R-:W-:Y:S01]  /*8680*/  IMAD R37, R37, 0x2, R18 ;  /* 0x0000000225257824 */ /* 0x000fe200078e0212 */
[----:B------:R-:W-:Y:S01]  /*8690*/  @!P3 LEA.HI.X R47, R38, R117, R50, 0x1, P5 ;  /* 0x00000075262fb211 */ /* 0x000fe200028f0c32 */
[----:B------:R-:W-:Y:S01]  /*86a0*/  IMAD R40, R39, 0x2, R18 ;  /* 0x0000000227287824 */ /* 0x000fe200078e0212 */
[----:B------:R-:W-:-:S03]  /*86b0*/  ISETP.GE.AND P5, PT, R213, R115, PT ;  /* 0x00000073d500720c */ /* 0x000fc60003fa6270 */
[----:B------:R-:W2:Y:S04]  /*86c0*/  LDS.128 R36, [R37+0x24400] ;  /* 0x0244000025247984 */ /* 0x000ea80000000c00 */
[----:B------:R-:W3:Y:S06]  /*86d0*/  LDS.128 R40, [R40+0x24400] ;  /* 0x0244000028287984 */ /* 0x000eec0000000c00 */
[----:B------:R-:W-:Y:S05]  /*86e0*/  @P5 BRA `(.L_x_737) ;  /* 0x00000004004c5947 */ /* 0x000fea0003800000 */
[--C-:B------:R-:W-:Y:S01]  /*86f0*/  SHF.R.U64 R48, R52, 0x10, R53.reuse ;  /* 0x0000001034307819 */ /* 0x100fe20000001235 */
[----:B------:R-:W-:Y:S01]  /*8700*/  HADD2.F32 R64, -RZ, R170.H1_H1 ;  /* 0x300000aaff407230 */ /* 0x000fe20000004100 */
[----:B------:R-:W-:Y:S01]  /*8710*/  SHF.R.U32.HI R52, RZ, 0x10, R53 ;  /* 0x00000010ff347819 */ /* 0x000fe20000011635 */
[----:B------:R-:W-:Y:S01]  /*8720*/  HADD2.F32 R58, -RZ, R167.H0_H0 ;  /* 0x200000a7ff3a7230 */ /* 0x000fe20000004100 */
[----:B---3--:R-:W-:Y:S01]  /*8730*/  MOV R53, R41 ;  /* 0x0000002900357202 */ /* 0x008fe20000000f00 */
[----:B--2---:R-:W-:Y:S01]  /*8740*/  IMAD.MOV.U32 R41, RZ, RZ, R39 ;  /* 0x000000ffff297224 */ /* 0x004fe200078e0027 */
[--C-:B------:R-:W-:Y:S01]  /*8750*/  SHF.R.U64 R49, R60, 0x10, R61.reuse ;  /* 0x000000103c317819 */ /* 0x100fe2000000123d */
[----:B------:R-:W-:Y:S01]  /*8760*/  HADD2.F32 R39, -RZ, R37.H0_H0 ;  /* 0x20000025ff277230 */ /* 0x000fe20000004100 */
[----:B------:R-:W-:Y:S01]  /*8770*/  SHF.R.U32.HI R60, RZ, 0x10, R61 ;  /* 0x00000010ff3c7819 */ /* 0x000fe2000001163d */
[--C-:B------:R-:W-:Y:S01]  /*8780*/  HADD2.F32 R56, -RZ, R53.reuse.H1_H1 ;  /* 0x30000035ff387230 */ /* 0x100fe20000004100 */
[--C-:B------:R-:W-:Y:S01]  /*8790*/  SHF.R.U64 R50, R54, 0x10, R55.reuse ;  /* 0x0000001036327819 */ /* 0x100fe20000001237 */
[----:B------:R-:W-:Y:S01]  /*87a0*/  HADD2.F32 R57, -RZ, R52.H0_H0 ;  /* 0x20000034ff397230 */ /* 0x000fe20000004100 */
[----:B------:R-:W-:Y:S01]  /*87b0*/  SHF.R.U32.HI R54, RZ, 0x10, R55 ;  /* 0x00000010ff367819 */ /* 0x000fe20000011637 */
[----:B------:R-:W-:Y:S01]  /*87c0*/  HADD2.F32 R55, -RZ, R53.H0_H0 ;  /* 0x20000035ff377230 */ /* 0x000fe20000004100 */
[--C-:B------:R-:W-:Y:S01]  /*87d0*/  SHF.R.U64 R51, R62, 0x10, R63.reuse ;  /* 0x000000103e337819 */ /* 0x100fe2000000123f */
[----:B------:R-:W-:Y:S01]  /*87e0*/  HADD2.F32 R60, -RZ, R60.H0_H0 ;  /* 0x2000003cff3c7230 */ /* 0x000fe20000004100 */
[----:B------:R-:W-:Y:S01]  /*87f0*/  SHF.R.U32.HI R62, RZ, 0x10, R63 ;  /* 0x00000010ff3e7819 */ /* 0x000fe2000001163f */
[----:B------:R-:W-:-:S02]  /*8800*/  HADD2.F32 R53, -RZ, R37.H1_H1 ;  /* 0x30000025ff357230 */ /* 0x000fc40000004100 */
[-C--:B------:R-:W-:Y:S01]  /*8810*/  FMUL.FTZ R52, R55, R64.reuse ;  /* 0x0000004037347220 */ /* 0x080fe20000410000 */
[C---:B------:R-:W-:Y:S01]  /*8820*/  FMUL.FTZ R64, R39.reuse, R64 ;  /* 0x0000004027407220 */ /* 0x040fe20000410000 */
[C---:B------:R-:W-:Y:S01]  /*8830*/  FMUL.FTZ R66, R56.reuse, R60 ;  /* 0x0000003c38427220 */ /* 0x040fe20000410000 */
[----:B------:R-:W-:Y:S02]  /*8840*/  HADD2.F32 R62, -RZ, R62.H0_H0 ;  /* 0x2000003eff3e7230 */ /* 0x000fe40000004100 */
[----:B------:R-:W-:Y:S01]  /*8850*/  FFMA.FTZ R37, R39, R58, -R52 ;  /* 0x0000003a27257223 */ /* 0x000fe20000010834 */
[----:B------:R-:W-:Y:S01]  /*8860*/  FMUL.FTZ R59, R53, R60 ;  /* 0x0000003c353b7220 */ /* 0x000fe20000410000 */
[----:B------:R-:W-:Y:S01]  /*8870*/  FFMA.FTZ R39, R55, R58, R64 ;  /* 0x0000003a37277223 */ /* 0x000fe20000010040 */
[-C--:B------:R-:W-:Y:S01]  /*8880*/  FFMA.FTZ R52, R53, R57.reuse, -R66 ;  /* 0x0000003935347223 */ /* 0x080fe20000010842 */
[----:B------:R-:W-:Y:S02]  /*8890*/  HADD2.F32 R64, -RZ, R169.H1_H1 ;  /* 0x300000a9ff407230 */ /* 0x000fe40000004100 */
[----:B------:R-:W-:Y:S01]  /*88a0*/  FFMA.FTZ R56, R56, R57, R59 ;  /* 0x0000003938387223 */ /* 0x000fe2000001003b */
[----:B------:R-:W-:-:S02]  /*88b0*/  HADD2.F32 R55, -RZ, R43.H0_H0 ;  /* 0x2000002bff377230 */ /* 0x000fc40000004100 */
[----:B------:R-:W-:Y:S01]  /*88c0*/  HADD2.F32 R58, -RZ, R43.H1_H1 ;  /* 0x3000002bff3a7230 */ /* 0x000fe20000004100 */
[----:B------:R-:W-:Y:S01]  /*88d0*/  F2FP.F16.F32.PACK_AB R37, R52, R37 ;  /* 0x000000253425723e */ /* 0x000fe200000000ff */
[--C-:B------:R-:W-:Y:S02]  /*88e0*/  HADD2.F32 R43, -RZ, R41.reuse.H0_H0 ;  /* 0x20000029ff2b7230 */ /* 0x100fe40000004100 */
[----:B------:R-:W-:Y:S02]  /*88f0*/  HADD2.F32 R53, -RZ, R41.H1_H1 ;  /* 0x30000029ff357230 */ /* 0x000fe40000004100 */
[----:B------:R-:W-:Y:S01]  /*8900*/  FMUL.FTZ R66, R58, R62 ;  /* 0x0000003e3a427220 */ /* 0x000fe20000410000 */
[----:B------:R-:W-:Y:S02]  /*8910*/  HADD2.F32 R60, -RZ, R168.H0_H0 ;  /* 0x200000a8ff3c7230 */ /* 0x000fe40000004100 */
[----:B------:R-:W-:Y:S02]  /*8920*/  HADD2.F32 R57, -RZ, R54.H0_H0 ;  /* 0x20000036ff397230 */ /* 0x000fe40000004100 */
[-C--:B------:R-:W-:Y:S01]  /*8930*/  FMUL.FTZ R54, R55, R64.reuse ;  /* 0x0000004037367220 */ /* 0x080fe20000410000 */
[----:B------:R-:W-:Y:S01]  /*8940*/  FMUL.FTZ R64, R43, R64 ;  /* 0x000000402b407220 */ /* 0x000fe20000410000 */
[----:B------:R-:W-:Y:S01]  /*8950*/  FMUL.FTZ R59, R53, R62 ;  /* 0x0000003e353b7220 */ /* 0x000fe20000410000 */
[----:B------:R-:W-:-:S02]  /*8960*/  HADD2.F32 R62, -RZ, R49.H0_H0 ;  /* 0x20000031ff3e7230 */ /* 0x000fc40000004100 */
[-C--:B------:R-:W-:Y:S01]  /*8970*/  FFMA.FTZ R41, R43, R60.reuse, -R54 ;  /* 0x0000003c2b297223 */ /* 0x080fe20000010836 */
[----:B------:R-:W-:Y:S01]  /*8980*/  FFMA.FTZ R43, R55, R60, R64 ;  /* 0x0000003c372b7223 */ /* 0x000fe20000010040 */
[-C--:B------:R-:W-:Y:S01]  /*8990*/  FFMA.FTZ R54, R53, R57.reuse, -R66 ;  /* 0x0000003935367223 */ /* 0x080fe20000010842 */
[----:B------:R-:W-:Y:S01]  /*89a0*/  FFMA.FTZ R58, R58, R57, R59 ;  /* 0x000000393a3a7223 */ /* 0x000fe2000001003b */
[----:B------:R-:W-:Y:S02]  /*89b0*/  HADD2.F32 R170, -RZ, R170.H0_H0 ;  /* 0x200000aaffaa7230 */ /* 0x000fe40000004100 */
[----:B------:R-:W-:Y:S01]  /*89c0*/  HADD2.F32 R49, -RZ, R36.H0_H0 ;  /* 0x20000024ff317230 */ /* 0x000fe20000004100 */
[----:B------:R-:W-:Y:S01]  /*89d0*/  F2FP.F16.F32.PACK_AB R54, R54, R41 ;  /* 0x000000293636723e */ /* 0x000fe200000000ff */
[--C-:B------:R-:W-:Y:S01]  /*89e0*/  HADD2.F32 R55, -RZ, R40.reuse.H0_H0 ;  /* 0x20000028ff377230 */ /* 0x100fe20000004100 */
[----:B------:R-:W-:Y:S01]  /*89f0*/  F2FP.F16.F32.PACK_AB R41, R56, R39 ;  /* 0x000000273829723e */ /* 0x000fe200000000ff */
[----:B------:R-:W-:-:S02]  /*8a00*/  HADD2.F32 R57, -RZ, R40.H1_H1 ;  /* 0x30000028ff397230 */ /* 0x000fc40000004100 */
[-C--:B------:R-:W-:Y:S01]  /*8a10*/  FMUL.FTZ R40, R49, R170.reuse ;  /* 0x000000aa31287220 */ /* 0x080fe20000410000 */
[----:B------:R-:W-:Y:S02]  /*8a20*/  HADD2.F32 R53, -RZ, R36.H1_H1 ;  /* 0x30000024ff357230 */ /* 0x000fe40000004100 */
[----:B------:R-:W-:Y:S01]  /*8a30*/  FMUL.FTZ R36, R55, R170 ;  /* 0x000000aa37247220 */ /* 0x000fe20000410000 */
[----:B------:R-:W-:Y:S02]  /*8a40*/  HADD2.F32 R60, -RZ, R167.H1_H1 ;  /* 0x300000a7ff3c7230 */ /* 0x000fe40000004100 */
[-C--:B------:R-:W-:Y:S01]  /*8a50*/  FMUL.FTZ R64, R57, R62.reuse ;  /* 0x0000003e39407220 */ /* 0x080fe20000410000 */
[----:B------:R-:W-:Y:S02]  /*8a60*/  HADD2.F32 R48, -RZ, R48.H0_H0 ;  /* 0x20000030ff307230 */ /* 0x000fe40000004100 */
[----:B------:R-:W-:Y:S01]  /*8a70*/  FMUL.FTZ R62, R53, R62 ;  /* 0x0000003e353e7220 */ /* 0x000fe20000410000 */
[----:B------:R-:W-:-:S02]  /*8a80*/  HADD2.F32 R169, -RZ, R169.H0_H0 ;  /* 0x200000a9ffa97230 */ /* 0x000fc40000004100 */
[-C--:B------:R-:W-:Y:S01]  /*8a90*/  FFMA.FTZ R40, R55, R60.reuse, R40 ;  /* 0x0000003c37287223 */ /* 0x080fe20000010028 */
[----:B------:R-:W-:Y:S01]  /*8aa0*/  FFMA.FTZ R36, R49, R60, -R36 ;  /* 0x0000003c31247223 */ /* 0x000fe20000010824 */
[----:B------:R-:W-:Y:S02]  /*8ab0*/  HADD2.F32 R55, -RZ, R51.H0_H0 ;  /* 0x20000033ff377230 */ /* 0x000fe40000004100 */
[-C--:B------:R-:W-:Y:S01]  /*8ac0*/  FFMA.FTZ R49, R53, R48.reuse, -R64 ;  /* 0x0000003035317223 */ /* 0x080fe20000010840 */
[----:B------:R-:W-:Y:S01]  /*8ad0*/  FFMA.FTZ R57, R57, R48, R62 ;  /* 0x0000003039397223 */ /* 0x000fe2000001003e */
[----:B------:R-:W-:Y:S01]  /*8ae0*/  HADD2.F32 R51, -RZ, R42.H0_H0 ;  /* 0x2000002aff337230 */ /* 0x000fe20000004100 */
[----:B------:R-:W-:Y:S01]  /*8af0*/  F2FP.F16.F32.PACK_AB R43, R58, R43 ;  /* 0x0000002b3a2b723e */ /* 0x000fe200000000ff */
[----:B------:R-:W-:Y:S01]  /*8b00*/  HADD2.F32 R48, -RZ, R38.H0_H0 ;  /* 0x20000026ff307230 */ /* 0x000fe20000004100 */
[----:B------:R-:W-:Y:S01]  /*8b10*/  F2FP.F16.F32.PACK_AB R36, R49, R36 ;  /* 0x000000243124723e */ /* 0x000fe200000000ff */
[----:B------:R-:W-:-:S02]  /*8b20*/  HADD2.F32 R42, -RZ, R42.H1_H1 ;  /* 0x3000002aff2a7230 */ /* 0x000fc40000004100 */
[----:B------:R-:W-:Y:S01]  /*8b30*/  FMUL.FTZ R59, R51, R169 ;  /* 0x000000a9333b7220 */ /* 0x000fe20000410000 */
[----:B------:R-:W-:Y:S01]  /*8b40*/  HADD2.F32 R38, -RZ, R38.H1_H1 ;  /* 0x30000026ff267230 */ /* 0x000fe20000004100 */
[----:B------:R-:W-:Y:S01]  /*8b50*/  F2FP.F16.F32.PACK_AB R40, R57, R40 ;  /* 0x000000283928723e */ /* 0x000fe200000000ff */
[----:B------:R-:W-:Y:S02]  /*8b60*/  HADD2.F32 R168, -RZ, R168.H1_H1 ;  /* 0x300000a8ffa87230 */ /* 0x000fe40000004100 */
[----:B------:R-:W-:Y:S01]  /*8b70*/  FMUL.FTZ R61, R42, R55 ;  /* 0x000000372a3d7220 */ /* 0x000fe20000410000 */
[----:B------:R-:W-:Y:S02]  /*8b80*/  HADD2.F32 R53, -RZ, R50.H0_H0 ;  /* 0x20000032ff357230 */ /* 0x000fe40000004100 */
[----:B------:R-:W-:Y:S01]  /*8b90*/  FMUL.FTZ R50, R48, R169 ;  /* 0x000000a930327220 */ /* 0x000fe20000410000 */
[----:B------:R-:W-:Y:S01]  /*8ba0*/  FMUL.FTZ R55, R38, R55 ;  /* 0x0000003726377220 */ /* 0x000fe20000410000 */
[----:B------:R-:W-:Y:S01]  /*8bb0*/  FFMA.FTZ R59, R48, R168, -R59 ;  /* 0x000000a8303b7223 */ /* 0x000fe2000001083b */
[----:B------:R-:W-:-:S02]  /*8bc0*/  IMAD.MOV.U32 R39, RZ, RZ, R54 ;  /* 0x000000ffff277224 */ /* 0x000fc400078e0036 */
[----:B------:R-:W-:Y:S01]  /*8bd0*/  FFMA.FTZ R50, R51, R168, R50 ;  /* 0x000000a833327223 */ /* 0x000fe20000010032 */
[-C--:B------:R-:W-:Y:S01]  /*8be0*/  FFMA.FTZ R38, R38, R53.reuse, -R61 ;  /* 0x0000003526267223 */ /* 0x080fe2000001083d */
[----:B------:R-:W-:-:S04]  /*8bf0*/  FFMA.FTZ R55, R42, R53, R55 ;  /* 0x000000352a377223 */ /* 0x000fc80000010037 */
[----:B------:R-:W-:Y:S02]  /*8c00*/  F2FP.F16.F32.PACK_AB R38, R38, R59 ;  /* 0x0000003b2626723e */ /* 0x000fe400000000ff */
[----:B------:R-:W-:-:S07]  /*8c10*/  F2FP.F16.F32.PACK_AB R42, R55, R50 ;  /* 0x00000032372a723e */ /* 0x000fce00000000ff */
.L_x_737:
[----:B------:R-:W-:Y:S05]  /*8c20*/  BSYNC B2 ;  /* 0x0000000000027941 */ /* 0x000fea0003800000 */
.L_x_736:
[----:B------:R-:W-:Y:S02]  /*8c30*/  ULDC.64 UR4, c[0x0][0x208] ;  /* 0x0000820000047ab9 */ /* 0x000fe40000000a00 */
[----:B--2---:R4:W-:Y:S04]  /*8c40*/  STG.E.128 desc[UR4][R44.64], R36 ;  /* 0x000000242c007986 */ /* 0x0049e8000c101d04 */
[----:B---3--:R4:W-:Y:S02]  /*8c50*/  @!P3 STG.E.128 desc[UR4][R46.64], R40 ;  /* 0x000000282e00b986 */ /* 0x0089e4000c101d04 */
.L_x_731:
[----:B------:R-:W-:Y:S05]  /*8c60*/  BSYNC B1 ;  /* 0x0000000000017941 */ /* 0x000fea0003800000 */
.L_x_730:
[-C--:B--2-4-:R-:W-:Y:S02]  /*8c70*/  IMAD R36, R146, R122.reuse, RZ ;  /* 0x0000007a92247224 */ /* 0x094fe400078e02ff */
[----:B------:R-:W-:-:S04]  /*8c80*/  IMAD.WIDE.U32 R124, R237, R122, R124 ;  /* 0x0000007aed7c7225 */ /* 0x000fc800078e007c */
[----:B---3--:R-:W-:Y:S01]  /*8c90*/  IMAD R49, R237, R123, R36 ;  /* 0x0000007bed317224 */ /* 0x008fe200078e0224 */
[----:B------:R-:W-:Y:S06]  /*8ca0*/  @P4 BRA `(.L_x_698) ;  /* 0x0000001000ec4947 */ /* 0x000fec0003800000 */
[----:B------:R-:W-:Y:S01]  /*8cb0*/  ISETP.NE.AND P3, PT, R26, RZ, PT ;  /* 0x000000ff1a00720c */ /* 0x000fe20003f65270 */
[----:B------:R-:W-:Y:S01]  /*8cc0*/  BSSY B1, `(.L_x_738) ;  /* 0x000007e000017945 */ /* 0x000fe20003800000 */
[----:B------:R-:W-:-:S11]  /*8cd0*/  IADD3 R49, R125, R49, RZ ;  /* 0x000000317d317210 */ /* 0x000fd60007ffe0ff */
[----:B------:R-:W-:Y:S05]  /*8ce0*/  @!P3 BRA `(.L_x_739) ;  /* 0x0000000400ecb947 */ /* 0x000fea0003800000 */
[----:B------:R-:W-:Y:S01]  /*8cf0*/  SEL R36, R118, R148, !P0 ;  /* 0x0000009476247207 */ /* 0x000fe20004000000 */
[----:B------:R-:W-:Y:S01]  /*8d00*/  BSSY B2, `(.L_x_740) ;  /* 0x0000076000027945 */ /* 0x000fe20003800000 */
[----:B------:R-:W-:Y:S02]  /*8d10*/  SHF.R.U32.HI R39, RZ, 0x3, R224 ;  /* 0x00000003ff277819 */ /* 0x000fe400000116e0 */
[----:B------:R-:W-:Y:S02]  /*8d20*/  SHF.R.S32.HI R37, RZ, 0x1f, R36 ;  /* 0x0000001fff257819 */ /* 0x000fe40000011424 */
[----:B------:R-:W-:Y:S02]  /*8d30*/  IADD3 R38, P4, P5, R96, R124, R13 ;  /* 0x0000007c60267210 */ /* 0x000fe40007d9e00d */
[----:B------:R-:W-:-:S04]  /*8d40*/  LEA.HI R37, R37, R36, RZ, 0x4 ;  /* 0x0000002425257211 */ /* 0x000fc800078f20ff */
[----:B------:R-:W-:-:S04]  /*8d50*/  LEA.HI.SX32 R37, R37, R14, 0x1c ;  /* 0x0000000e25257211 */ /* 0x000fc800078fe2ff */
[----:B------:R-:W-:Y:S01]  /*8d60*/  SHF.R.S32.HI R36, RZ, 0x1f, R37 ;  /* 0x0000001fff247819 */ /* 0x000fe20000011425 */
[----:B------:R-:W-:-:S03]  /*8d70*/  IMAD.SHL.U32 R47, R37, 0x8, RZ ;  /* 0x00000008252f7824 */ /* 0x000fc600078e00ff */
[----:B------:R-:W-:Y:S02]  /*8d80*/  LEA.HI R36, R36, R37, RZ, 0x3 ;  /* 0x0000002524247211 */ /* 0x000fe400078f18ff */
[----:B------:R-:W-:Y:S02]  /*8d90*/  ISETP.GE.AND P3, PT, R47, R145, PT ;  /* 0x000000912f00720c */ /* 0x000fe40003f66270 */
[----:B------:R-:W-:Y:S02]  /*8da0*/  SHF.R.S32.HI R40, RZ, 0x3, R36 ;  /* 0x00000003ff287819 */ /* 0x000fe40000011424 */
[----:B------:R-:W-:-:S03]  /*8db0*/  LOP3.LUT R36, R224, 0x38, R47, 0xf8, !PT ;  /* 0x00000038e0247812 */ /* 0x000fc600078ef82f */
[----:B------:R-:W-:Y:S01]  /*8dc0*/  IMAD R37, R40, 0x1400, R227 ;  /* 0x0000140028257824 */ /* 0x000fe200078e02e3 */
[----:B------:R-:W-:Y:S02]  /*8dd0*/  LOP3.LUT R36, R36, R39, RZ, 0x3c, !PT ;  /* 0x0000002724247212 */ /* 0x000fe400078e3cff */
[----:B------:R-:W-:Y:S02]  /*8de0*/  IADD3.X R39, R92, R49, R7, P4, P5 ;  /* 0x000000315c277210 */ /* 0x000fe400027ea407 */
[C---:B------:R-:W-:Y:S01]  /*8df0*/  LEA R44, P4, R38.reuse, R116, 0x1 ;  /* 0x00000074262c7211 */ /* 0x040fe200078808ff */
[----:B------:R-:W-:Y:S01]  /*8e00*/  IMAD.IADD R36, R37, 0x1, R36 ;  /* 0x0000000125247824 */ /* 0x000fe200078e0224 */
[----:B------:R-:W-:Y:S01]  /*8e10*/  @!P3 SHF.R.S32.HI R48, RZ, 0x1f, R47 ;  /* 0x0000001fff30b819 */ /* 0x000fe2000001142f */
[C---:B------:R-:W-:Y:S01]  /*8e20*/  IMAD R37, R19.reuse, 0x5000, R133 ;  /* 0x0000500013257824 */ /* 0x040fe200078e0285 */
[----:B------:R-:W-:Y:S01]  /*8e30*/  LEA.HI.X R45, R38, R117, R39, 0x1, P4 ;  /* 0x00000075262d7211 */ /* 0x000fe200020f0c27 */
[----:B------:R-:W-:Y:S01]  /*8e40*/  IMAD R39, R19, 0x5000, R36 ;  /* 0x0000500013277824 */ /* 0x000fe200078e0224 */
[----:B------:R-:W-:-:S02]  /*8e50*/  @!P3 IADD3 R47, P4, P5, R96, R124, R47 ;  /* 0x0000007c602fb210 */ /* 0x000fc40007d9e02f */
[----:B------:R-:W-:Y:S01]  /*8e60*/  LEA R37, R37, R18, 0x1 ;  /* 0x0000001225257211 */ /* 0x000fe200078e08ff */
[----:B------:R-:W-:Y:S01]  /*8e70*/  IMAD R40, R39, 0x2, R18 ;  /* 0x0000000227287824 */ /* 0x000fe200078e0212 */
[----:B------:R-:W-:Y:S02]  /*8e80*/  @!P3 IADD3.X R48, R92, R49, R48, P4, P5 ;  /* 0x000000315c30b210 */ /* 0x000fe400027ea430 */
[----:B------:R-:W-:Y:S02]  /*8e90*/  ISETP.GE.AND P5, PT, R16, R115, PT ;  /* 0x000000731000720c */ /* 0x000fe40003fa6270 */
[----:B------:R-:W2:Y:S01]  /*8ea0*/  LDS.128 R36, [R37+0x24400] ;  /* 0x0244000025247984 */ /* 0x000ea20000000c00 */
[----:B------:R-:W-:-:S03]  /*8eb0*/  @!P3 LEA R46, P4, R47, R116, 0x1 ;  /* 0x000000742f2eb211 */ /* 0x000fc600078808ff */
[----:B------:R-:W3:Y:S01]  /*8ec0*/  LDS.128 R40, [R40+0x24400] ;  /* 0x0244000028287984 */ /* 0x000ee20000000c00 */
[----:B------:R-:W-:-:S06]  /*8ed0*/  @!P3 LEA.HI.X R47, R47, R117, R48, 0x1, P4 ;  /* 0x000000752f2fb211 */ /* 0x000fcc00020f0c30 */
[----:B------:R-:W-:Y:S05]  /*8ee0*/  @P5 BRA `(.L_x_741) ;  /* 0x00000004005c5947 */ /* 0x000fea0003800000 */
[----:B--2---:R-:W-:Y:S01]  /*8ef0*/  IMAD.MOV.U32 R53, RZ, RZ, R36 ;  /* 0x000000ffff357224 */ /* 0x004fe200078e0024 */
[----:B---3--:R-:W-:Y:S01]  /*8f00*/  MOV R36, R41 ;  /* 0x0000002900247202 */ /* 0x008fe20000000f00 */
[----:B------:R-:W-:Y:S01]  /*8f10*/  IMAD.MOV.U32 R54, RZ, RZ, R40 ;  /* 0x000000ffff367224 */ /* 0x000fe200078e0028 */
[----:B------:R-:W-:Y:S01]  /*8f20*/  SHF.R.U32.HI R58, RZ, 0x10, R81 ;  /* 0x00000010ff3a7819 */ /* 0x000fe20000011651 */
[----:B------:R-:W-:Y:S01]  /*8f30*/  HADD2.F32 R59, -RZ, R166.H1_H1 ;  /* 0x300000a6ff3b7230 */ /* 0x000fe20000004100 */
[----:B------:R-:W-:Y:S01]  /*8f40*/  MOV R55, R43 ;  /* 0x0000002b00377202 */ /* 0x000fe20000000f00 */
[--C-:B------:R-:W-:Y:S01]  /*8f50*/  HADD2.F32 R40, -RZ, R36.reuse.H0_H0 ;  /* 0x20000024ff287230 */ /* 0x100fe20000004100 */
[----:B------:R-:W-:Y:S01]  /*8f60*/  SHF.R.U32.HI R56, RZ, 0x10, R73 ;  /* 0x00000010ff387819 */ /* 0x000fe20000011649 */
[----:B------:R-:W-:Y:S01]  /*8f70*/  HADD2.F32 R43, -RZ, R36.H1_H1 ;  /* 0x30000024ff2b7230 */ /* 0x000fe20000004100 */
[----:B------:R-:W-:Y:S01]  /*8f80*/  SHF.R.U64 R51, R82, 0x10, R83 ;  /* 0x0000001052337819 */ /* 0x000fe20000001253 */
[----:B------:R-:W-:Y:S01]  /*8f90*/  IMAD.MOV.U32 R41, RZ, RZ, R39 ;  /* 0x000000ffff297224 */ /* 0x000fe200078e0027 */
[----:B------:R-:W-:Y:S01]  /*8fa0*/  SHF.R.U32.HI R82, RZ, 0x10, R83 ;  /* 0x00000010ff527819 */ /* 0x000fe20000011653 */
[--C-:B------:R-:W-:Y:S01]  /*8fb0*/  HADD2.F32 R36, -RZ, R37.reuse.H0_H0 ;  /* 0x20000025ff247230 */ /* 0x100fe20000004100 */
[--C-:B------:R-:W-:Y:S01]  /*8fc0*/  SHF.R.U64 R48, R74, 0x10, R75.reuse ;  /* 0x000000104a307819 */ /* 0x100fe2000000124b */
[----:B------:R-:W-:Y:S01]  /*8fd0*/  HADD2.F32 R58, -RZ, R58.H0_H0 ;  /* 0x2000003aff3a7230 */ /* 0x000fe20000004100 */
[----:B------:R-:W-:Y:S01]  /*8fe0*/  SHF.R.U32.HI R74, RZ, 0x10, R75 ;  /* 0x00000010ff4a7819 */ /* 0x000fe2000001164b */
[----:B------:R-:W-:-:S02]  /*8ff0*/  HADD2.F32 R39, -RZ, R37.H1_H1 ;  /* 0x30000025ff277230 */ /* 0x000fc40000004100 */
[-C--:B------:R-:W-:Y:S01]  /*9000*/  FMUL.FTZ R37, R40, R59.reuse ;  /* 0x0000003b28257220 */ /* 0x080fe20000410000 */
[----:B------:R-:W-:Y:S02]  /*9010*/  HADD2.F32 R57, -RZ, R164.H1_H1 ;  /* 0x300000a4ff397230 */ /* 0x000fe40000004100 */
[C---:B------:R-:W-:Y:S01]  /*9020*/  FMUL.FTZ R59, R36.reuse, R59 ;  /* 0x0000003b243b7220 */ /* 0x040fe20000410000 */
[----:B------:R-:W-:Y:S02]  /*9030*/  HADD2.F32 R56, -RZ, R56.H0_H0 ;  /* 0x20000038ff387230 */ /* 0x000fe40000004100 */
[-C--:B------:R-:W-:Y:S01]  /*9040*/  FMUL.FTZ R60, R43, R58.reuse ;  /* 0x0000003a2b3c7220 */ /* 0x080fe20000410000 */
[C---:B------:R-:W-:Y:S01]  /*9050*/  FMUL.FTZ R58, R39.reuse, R58 ;  /* 0x0000003a273a7220 */ /* 0x040fe20000410000 */
[-C--:B------:R-:W-:Y:S01]  /*9060*/  FFMA.FTZ R36, R36, R57.reuse, -R37 ;  /* 0x0000003924247223 */ /* 0x080fe20000010825 */
[----:B------:R-:W-:Y:S01]  /*9070*/  FFMA.FTZ R37, R40, R57, R59 ;  /* 0x0000003928257223 */ /* 0x000fe2000001003b */
[-C--:B------:R-:W-:Y:S01]  /*9080*/  FFMA.FTZ R39, R39, R56.reuse, -R60 ;  /* 0x0000003827277223 */ /* 0x080fe2000001083c */
[----:B------:R-:W-:Y:S01]  /*9090*/  FFMA.FTZ R40, R43, R56, R58 ;  /* 0x000000382b287223 */ /* 0x000fe2000001003a */
[----:B------:R-:W-:Y:S01]  /*90a0*/  HADD2.F32 R59, -RZ, R165.H1_H1 ;  /* 0x300000a5ff3b7230 */ /* 0x000fe20000004100 */
[----:B------:R-:W-:Y:S01]  /*90b0*/  SHF.R.U64 R52, R80, 0x10, R81 ;  /* 0x0000001050347819 */ /* 0x000fe20000001251 */
[--C-:B------:R-:W-:Y:S01]  /*90c0*/  HADD2.F32 R56, -RZ, R55.reuse.H0_H0 ;  /* 0x20000037ff387230 */ /* 0x100fe20000004100 */
[----:B------:R-:W-:Y:S01]  /*90d0*/  SHF.R.U64 R50, R72, 0x10, R73 ;  /* 0x0000001048327819 */ /* 0x000fe20000001249 */
[----:B------:R-:W-:Y:S01]  /*90e0*/  HADD2.F32 R57, -RZ, R55.H1_H1 ;  /* 0x30000037ff397230 */ /* 0x000fe20000004100 */
[----:B------:R-:W-:Y:S01]  /*90f0*/  F2FP.F16.F32.PACK_AB R39, R39, R36 ;  /* 0x000000242727723e */ /* 0x000fe200000000ff */
[----:B------:R-:W-:-:S02]  /*9100*/  HADD2.F32 R43, -RZ, R41.H0_H0 ;  /* 0x20000029ff2b7230 */ /* 0x000fc40000004100 */
[CC--:B------:R-:W-:Y:S01]  /*9110*/  FMUL.FTZ R62, R56.reuse, R59.reuse ;  /* 0x0000003b383e7220 */ /* 0x0c0fe20000410000 */
[----:B------:R-:W-:Y:S02]  /*9120*/  HADD2.F32 R60, -RZ, R82.H0_H0 ;  /* 0x20000052ff3c7230 */ /* 0x000fe40000004100 */
[----:B------:R-:W-:Y:S02]  /*9130*/  HADD2.F32 R58, -RZ, R154.H1_H1 ;  /* 0x3000009aff3a7230 */ /* 0x000fe40000004100 */
[----:B------:R-:W-:Y:S01]  /*9140*/  FMUL.FTZ R59, R43, R59 ;  /* 0x0000003b2b3b7220 */ /* 0x000fe20000410000 */
[----:B------:R-:W-:Y:S02]  /*9150*/  HADD2.F32 R55, -RZ, R41.H1_H1 ;  /* 0x30000029ff377230 */ /* 0x000fe40000004100 */
[----:B------:R-:W-:Y:S01]  /*9160*/  FMUL.FTZ R64, R57, R60 ;  /* 0x0000003c39407220 */ /* 0x000fe20000410000 */
[----:B------:R-:W-:Y:S02]  /*9170*/  HADD2.F32 R74, -RZ, R74.H0_H0 ;  /* 0x2000004aff4a7230 */ /* 0x000fe40000004100 */
[-C--:B------:R-:W-:Y:S01]  /*9180*/  FFMA.FTZ R41, R43, R58.reuse, -R62 ;  /* 0x0000003a2b297223 */ /* 0x080fe2000001083e */
[----:B------:R-:W-:Y:S01]  /*9190*/  FFMA.FTZ R43, R56, R58, R59 ;  /* 0x0000003a382b7223 */ /* 0x000fe2000001003b */
[----:B------:R-:W-:Y:S01]  /*91a0*/  FMUL.FTZ R60, R55, R60 ;  /* 0x0000003c373c7220 */ /* 0x000fe20000410000 */
[----:B------:R-:W-:-:S02]  /*91b0*/  HADD2.F32 R166, -RZ, R166.H0_H0 ;  /* 0x200000a6ffa67230 */ /* 0x000fc40000004100 */
[-C--:B------:R-:W-:Y:S01]  /*91c0*/  FFMA.FTZ R64, R55, R74.reuse, -R64 ;  /* 0x0000004a37407223 */ /* 0x080fe20000010840 */
[----:B------:R-:W-:Y:S02]  /*91d0*/  HADD2.F32 R56, -RZ, R52.H0_H0 ;  /* 0x20000034ff387230 */ /* 0x000fe40000004100 */
[----:B------:R-:W-:Y:S01]  /*91e0*/  FFMA.FTZ R60, R57, R74, R60 ;  /* 0x0000004a393c7223 */ /* 0x000fe2000001003c */
[--C-:B------:R-:W-:Y:S02]  /*91f0*/  HADD2.F32 R55, -RZ, R54.reuse.H0_H0 ;  /* 0x20000036ff377230 */ /* 0x100fe40000004100 */
[--C-:B------:R-:W-:Y:S01]  /*9200*/  HADD2.F32 R52, -RZ, R53.reuse.H0_H0 ;  /* 0x20000035ff347230 */ /* 0x100fe20000004100 */
[----:B------:R-:W-:Y:S01]  /*9210*/  F2FP.F16.F32.PACK_AB R64, R64, R41 ;  /* 0x000000294040723e */ /* 0x000fe200000000ff */
[----:B------:R-:W-:Y:S02]  /*9220*/  HADD2.F32 R54, -RZ, R54.H1_H1 ;  /* 0x30000036ff367230 */ /* 0x000fe40000004100 */
[----:B------:R-:W-:Y:S01]  /*9230*/  FMUL.FTZ R57, R55, R166 ;  /* 0x000000a637397220 */ /* 0x000fe20000410000 */
[----:B------:R-:W-:-:S02]  /*9240*/  HADD2.F32 R53, -RZ, R53.H1_H1 ;  /* 0x30000035ff357230 */ /* 0x000fc40000004100 */
[----:B------:R-:W-:Y:S01]  /*9250*/  FMUL.FTZ R166, R52, R166 ;  /* 0x000000a634a67220 */ /* 0x000fe20000410000 */
[----:B------:R-:W-:Y:S02]  /*9260*/  HADD2.F32 R164, -RZ, R164.H0_H0 ;  /* 0x200000a4ffa47230 */ /* 0x000fe40000004100 */
[-C--:B------:R-:W-:Y:S01]  /*9270*/  FMUL.FTZ R58, R54, R56.reuse ;  /* 0x00000038363a7220 */ /* 0x080fe20000410000 */
[----:B------:R-:W-:Y:S02]  /*9280*/  HADD2.F32 R50, -RZ, R50.H0_H0 ;  /* 0x20000032ff327230 */ /* 0x000fe40000004100 */
[----:B------:R-:W-:Y:S01]  /*9290*/  FMUL.FTZ R59, R53, R56 ;  /* 0x00000038353b7220 */ /* 0x000fe20000410000 */
[----:B------:R-:W-:Y:S02]  /*92a0*/  HADD2.F32 R165, -RZ, R165.H0_H0 ;  /* 0x200000a5ffa57230 */ /* 0x000fe40000004100 */
[----:B------:R-:W-:Y:S01]  /*92b0*/  FFMA.FTZ R166, R55, R164, R166 ;  /* 0x000000a437a67223 */ /* 0x000fe200000100a6 */
[----:B------:R-:W-:-:S02]  /*92c0*/  HADD2.F32 R55, -RZ, R51.H0_H0 ;  /* 0x20000033ff377230 */ /* 0x000fc40000004100 */
[-C--:B------:R-:W-:Y:S01]  /*92d0*/  FFMA.FTZ R58, R53, R50.reuse, -R58 ;  /* 0x00000032353a7223 */ /* 0x080fe2000001083a */
[----:B------:R-:W-:Y:S01]  /*92e0*/  FFMA.FTZ R59, R54, R50, R59 ;  /* 0x00000032363b7223 */ /* 0x000fe2000001003b */
[----:B------:R-:W-:Y:S02]  /*92f0*/  HADD2.F32 R51, -RZ, R42.H0_H0 ;  /* 0x2000002aff337230 */ /* 0x000fe40000004100 */
[----:B------:R-:W-:Y:S01]  /*9300*/  FFMA.FTZ R57, R52, R164, -R57 ;  /* 0x000000a434397223 */ /* 0x000fe20000010839 */
[----:B------:R-:W-:Y:S01]  /*9310*/  HADD2.F32 R50, -RZ, R38.H0_H0 ;  /* 0x20000026ff327230 */ /* 0x000fe20000004100 */
[----:B------:R-:W-:Y:S01]  /*9320*/  F2FP.F16.F32.PACK_AB R41, R40, R37 ;  /* 0x000000252829723e */ /* 0x000fe200000000ff */
[----:B------:R-:W-:Y:S02]  /*9330*/  HADD2.F32 R42, -RZ, R42.H1_H1 ;  /* 0x3000002aff2a7230 */ /* 0x000fe40000004100 */
[----:B------:R-:W-:Y:S01]  /*9340*/  FMUL.FTZ R61, R51, R165 ;  /* 0x000000a5333d7220 */ /* 0x000fe20000410000 */
[----:B------:R-:W-:Y:S01]  /*9350*/  HADD2.F32 R38, -RZ, R38.H1_H1 ;  /* 0x30000026ff267230 */ /* 0x000fe20000004100 */
[----:B------:R-:W-:Y:S01]  /*9360*/  F2FP.F16.F32.PACK_AB R43, R60, R43 ;  /* 0x0000002b3c2b723e */ /* 0x000fe200000000ff */
[----:B------:R-:W-:-:S02]  /*9370*/  HADD2.F32 R154, -RZ, R154.H0_H0 ;  /* 0x2000009aff9a7230 */ /* 0x000fc40000004100 */
[----:B------:R-:W-:Y:S01]  /*9380*/  FMUL.FTZ R63, R42, R55 ;  /* 0x000000372a3f7220 */ /* 0x000fe20000410000 */
[----:B------:R-:W-:Y:S02]  /*9390*/  HADD2.F32 R53, -RZ, R48.H0_H0 ;  /* 0x20000030ff357230 */ /* 0x000fe40000004100 */
[----:B------:R-:W-:Y:S01]  /*93a0*/  FMUL.FTZ R48, R50, R165 ;  /* 0x000000a532307220 */ /* 0x000fe20000410000 */
[----:B------:R-:W-:Y:S01]  /*93b0*/  FMUL.FTZ R55, R38, R55 ;  /* 0x0000003726377220 */ /* 0x000fe20000410000 */
[-C--:B------:R-:W-:Y:S01]  /*93c0*/  FFMA.FTZ R61, R50, R154.reuse, -R61 ;  /* 0x0000009a323d7223 */ /* 0x080fe2000001083d */
[----:B------:R-:W-:Y:S02]  /*93d0*/  IMAD.MOV.U32 R37, RZ, RZ, R39 ;  /* 0x000000ffff257224 */ /* 0x000fe400078e0027 */
[----:B------:R-:W-:Y:S01]  /*93e0*/  FFMA.FTZ R48, R51, R154, R48 ;  /* 0x0000009a33307223 */ /* 0x000fe20000010030 */
[-C--:B------:R-:W-:Y:S01]  /*93f0*/  FFMA.FTZ R38, R38, R53.reuse, -R63 ;  /* 0x0000003526267223 */ /* 0x080fe2000001083f */
[----:B------:R-:W-:Y:S01]  /*9400*/  FFMA.FTZ R55, R42, R53, R55 ;  /* 0x000000352a377223 */ /* 0x000fe20000010037 */
[----:B------:R-:W-:Y:S01]  /*9410*/  F2FP.F16.F32.PACK_AB R36, R58, R57 ;  /* 0x000000393a24723e */ /* 0x000fe200000000ff */
[----:B------:R-:W-:Y:S01]  /*9420*/  IMAD.MOV.U32 R39, RZ, RZ, R64 ;  /* 0x000000ffff277224 */ /* 0x000fe200078e0040 */
[----:B------:R-:W-:-:S02]  /*9430*/  F2FP.F16.F32.PACK_AB R40, R59, R166 ;  /* 0x000000a63b28723e */ /* 0x000fc400000000ff */
[----:B------:R-:W-:Y:S02]  /*9440*/  F2FP.F16.F32.PACK_AB R38, R38, R61 ;  /* 0x0000003d2626723e */ /* 0x000fe400000000ff */
[----:B------:R-:W-:-:S07]  /*9450*/  F2FP.F16.F32.PACK_AB R42, R55, R48 ;  /* 0x00000030372a723e */ /* 0x000fce00000000ff */
.L_x_741:
[----:B------:R-:W-:Y:S05]  /*9460*/  BSYNC B2 ;  /* 0x0000000000027941 */ /* 0x000fea0003800000 */
.L_x_740:
[----:B------:R-:W-:Y:S02]  /*9470*/  ULDC.64 UR4, c[0x0][0x208] ;  /* 0x0000820000047ab9 */ /* 0x000fe40000000a00 */
[----:B--2---:R2:W-:Y:S04]  /*9480*/  STG.E.128 desc[UR4][R44.64], R36 ;  /* 0x000000242c007986 */ /* 0x0045e8000c101d04 */
[----:B---3--:R2:W-:Y:S02]  /*9490*/  @!P3 STG.E.128 desc[UR4][R46.64], R40 ;  /* 0x000000282e00b986 */ /* 0x0085e4000c101d04 */
.L_x_739:
[----:B------:R-:W-:Y:S05]  /*94a0*/  BSYNC B1 ;  /* 0x0000000000017941 */ /* 0x000fea0003800000 */
.L_x_738:
[----:B------:R-:W-:-:S13]  /*94b0*/  ISETP.NE.AND P3, PT, R10, RZ, PT ;  /* 0x000000ff0a00720c */ /* 0x000fda0003f65270 */
[----:B------:R-:W-:Y:S05]  /*94c0*/  @!P3 BRA `(.L_x_698) ;  /* 0x0000000800e4b947 */ /* 0x000fea0003800000 */
[----:B------:R-:W-:Y:S01]  /*94d0*/  SEL R148, R118, R148, !P1 ;  /* 0x0000009476947207 */ /* 0x000fe20004800000 */
[----:B------:R-:W-:Y:S01]  /*94e0*/  BSSY B1, `(.L_x_742) ;  /* 0x000006e000017945 */ /* 0x000fe20003800000 */
[----:B--2---:R-:W-:Y:S02]  /*94f0*/  SHF.R.U32.HI R39, RZ, 0x3, R224 ;  /* 0x00000003ff277819 */ /* 0x004fe400000116e0 */
[----:B------:R-:W-:Y:S02]  /*9500*/  SHF.R.S32.HI R37, RZ, 0x1f, R148 ;  /* 0x0000001fff257819 */ /* 0x000fe40000011494 */
[----:B------:R-:W-:Y:S02]  /*9510*/  IADD3 R45, P3, P4, R96, R124, R11 ;  /* 0x0000007c602d7210 */ /* 0x000fe40007c7e00b */
[----:B------:R-:W-:Y:S02]  /*9520*/  LEA.HI R37, R37, R148, RZ, 0x4 ;  /* 0x0000009425257211 */ /* 0x000fe400078f20ff */
[----:B------:R-:W-:-:S02]  /*9530*/  IADD3.X R46, R92, R49, R6, P3, P4 ;  /* 0x000000315c2e7210 */ /* 0x000fc40001fe8406 */
[----:B------:R-:W-:Y:S02]  /*9540*/  LEA.HI.SX32 R37, R37, R12, 0x1c ;  /* 0x0000000c25257211 */ /* 0x000fe400078fe2ff */
[----:B------:R-:W-:Y:S02]  /*9550*/  ISETP.GE.AND P4, PT, R213, R115, PT ;  /* 0x00000073d500720c */ /* 0x000fe40003f86270 */
[----:B------:R-:W-:Y:S02]  /*9560*/  SHF.R.S32.HI R36, RZ, 0x1f, R37 ;  /* 0x0000001fff247819 */ /* 0x000fe40000011425 */
[----:B------:R-:W-:Y:S02]  /*9570*/  SHF.L.U32 R47, R37, 0x3, RZ ;  /* 0x00000003252f7819 */ /* 0x000fe400000006ff */
[----:B------:R-:W-:Y:S02]  /*9580*/  LEA.HI R36, R36, R37, RZ, 0x3 ;  /* 0x0000002524247211 */ /* 0x000fe400078f18ff */
[----:B------:R-:W-:-:S02]  /*9590*/  LEA R44, P3, R45, R116, 0x1 ;  /* 0x000000742d2c7211 */ /* 0x000fc400078608ff */
[----:B------:R-:W-:Y:S02]  /*95a0*/  SHF.R.S32.HI R38, RZ, 0x3, R36 ;  /* 0x00000003ff267819 */ /* 0x000fe40000011424 */
[----:B------:R-:W-:Y:S02]  /*95b0*/  LOP3.LUT R36, R224, 0x38, R47, 0xf8, !PT ;  /* 0x00000038e0247812 */ /* 0x000fe400078ef82f */
[----:B------:R-:W-:Y:S01]  /*95c0*/  LEA.HI.X R45, R45, R117, R46, 0x1, P3 ;  /* 0x000000752d2d7211 */ /* 0x000fe200018f0c2e */
[----:B------:R-:W-:Y:S01]  /*95d0*/  IMAD R37, R38, 0x1400, R227 ;  /* 0x0000140026257824 */ /* 0x000fe200078e02e3 */
[----:B------:R-:W-:-:S05]  /*95e0*/  LOP3.LUT R36, R36, R39, RZ, 0x3c, !PT ;  /* 0x0000002724247212 */ /* 0x000fca00078e3cff */
[----:B------:R-:W-:Y:S02]  /*95f0*/  IMAD.IADD R36, R37, 0x1, R36 ;  /* 0x0000000125247824 */ /* 0x000fe400078e0224 */
[C---:B------:R-:W-:Y:S02]  /*9600*/  IMAD R37, R19.reuse, 0x5000, R132 ;  /* 0x0000500013257824 */ /* 0x040fe400078e0284 */
[----:B------:R-:W-:Y:S02]  /*9610*/  IMAD R39, R19, 0x5000, R36 ;  /* 0x0000500013277824 */ /* 0x000fe400078e0224 */
[----:B------:R-:W-:-:S03]  /*9620*/  IMAD R37, R37, 0x2, R18 ;  /* 0x0000000225257824 */ /* 0x000fc600078e0212 */
[----:B------:R-:W-:-:S03]  /*9630*/  LEA R40, R39, R18, 0x1 ;  /* 0x0000001227287211 */ /* 0x000fc600078e08ff */
[----:B------:R-:W2:Y:S04]  /*9640*/  LDS.128 R36, [R37+0x24400] ;  /* 0x0244000025247984 */ /* 0x000ea80000000c00 */
[----:B------:R-:W3:Y:S01]  /*9650*/  LDS.128 R40, [R40+0x24400] ;  /* 0x0244000028287984 */ /* 0x000ee20000000c00 */
[----:B------:R-:W-:Y:S05]  /*9660*/  @P4 BRA `(.L_x_743) ;  /* 0x0000000400544947 */ /* 0x000fea0003800000 */
[----:B------:R-:W-:Y:S01]  /*9670*/  SHF.R.U32.HI R58, RZ, 0x10, R77 ;  /* 0x00000010ff3a7819 */ /* 0x000fe2000001164d */
[----:B---3--:R-:W-:Y:S01]  /*9680*/  IMAD.MOV.U32 R53, RZ, RZ, R43 ;  /* 0x000000ffff357224 */ /* 0x008fe200078e002b */
[----:B------:R-:W-:Y:S01]  /*9690*/  SHF.R.U32.HI R56, RZ, 0x10, R69 ;  /* 0x00000010ff387819 */ /* 0x000fe20000011645 */
[----:B------:R-:W-:Y:S01]  /*96a0*/  IMAD.MOV.U32 R52, RZ, RZ, R40 ;  /* 0x000000ffff347224 */ /* 0x000fe200078e0028 */
[----:B--2---:R-:W-:Y:S01]  /*96b0*/  MOV R40, R39 ;  /* 0x0000002700287202 */ /* 0x004fe20000000f00 */
[--C-:B------:R-:W-:Y:S01]  /*96c0*/  HADD2.F32 R43, -RZ, R41.reuse.H0_H0 ;  /* 0x20000029ff2b7230 */ /* 0x100fe20000004100 */
[--C-:B------:R-:W-:Y:S01]  /*96d0*/  SHF.R.U64 R48, R78, 0x10, R79.reuse ;  /* 0x000000104e307819 */ /* 0x100fe2000000124f */
[----:B------:R-:W-:Y:S01]  /*96e0*/  HADD2.F32 R41, -RZ, R41.H1_H1 ;  /* 0x30000029ff297230 */ /* 0x000fe20000004100 */
[----:B------:R-:W-:Y:S01]  /*96f0*/  SHF.R.U32.HI R78, RZ, 0x10, R79 ;  /* 0x00000010ff4e7819 */ /* 0x000fe2000001164f */
[----:B------:R-:W-:Y:S01]  /*9700*/  HADD2.F32 R58, -RZ, R58.H0_H0 ;  /* 0x2000003aff3a7230 */ /* 0x000fe20000004100 */
[--C-:B------:R-:W-:Y:S01]  /*9710*/  SHF.R.U64 R46, R70, 0x10, R71.reuse ;  /* 0x00000010462e7819 */ /* 0x100fe20000001247 */
[----:B------:R-:W-:Y:S01]  /*9720*/  HADD2.F32 R39, -RZ, R37.H1_H1 ;  /* 0x30000025ff277230 */ /* 0x000fe20000004100 */
[----:B------:R-:W-:Y:S01]  /*9730*/  SHF.R.U32.HI R70, RZ, 0x10, R71 ;  /* 0x00000010ff467819 */ /* 0x000fe20000011647 */
[----:B------:R-:W-:-:S02]  /*9740*/  IMAD.MOV.U32 R51, RZ, RZ, R36 ;  /* 0x000000ffff337224 */ /* 0x000fc400078e0024 */
[-C--:B------:R-:W-:Y:S01]  /*9750*/  FMUL.FTZ R62, R41, R58.reuse ;  /* 0x0000003a293e7220 */ /* 0x080fe20000410000 */
[----:B------:R-:W-:Y:S02]  /*9760*/  HADD2.F32 R55, -RZ, R153.H1_H1 ;  /* 0x30000099ff377230 */ /* 0x000fe40000004100 */
[----:B------:R-:W-:Y:S01]  /*9770*/  FMUL.FTZ R58, R39, R58 ;  /* 0x0000003a273a7220 */ /* 0x000fe20000410000 */
[----:B------:R-:W-:Y:S01]  /*9780*/  HADD2.F32 R56, -RZ, R56.H0_H0 ;  /* 0x20000038ff387230 */ /* 0x000fe20000004100 */
[----:B------:R-:W-:Y:S01]  /*9790*/  SHF.R.U64 R63, R76, 0x10, R77 ;  /* 0x000000104c3f7819 */ /* 0x000fe2000000124d */
[----:B------:R-:W-:Y:S02]  /*97a0*/  HADD2.F32 R36, -RZ, R37.H0_H0 ;  /* 0x20000025ff247230 */ /* 0x000fe40000004100 */
[----:B------:R-:W-:Y:S01]  /*97b0*/  FMUL.FTZ R37, R43, R55 ;  /* 0x000000372b257220 */ /* 0x000fe20000410000 */
[----:B------:R-:W-:Y:S02]  /*97c0*/  HADD2.F32 R54, -RZ, R151.H1_H1 ;  /* 0x30000097ff367230 */ /* 0x000fe40000004100 */
[----:B------:R-:W-:Y:S01]  /*97d0*/  FFMA.FTZ R58, R41, R56, R58 ;  /* 0x00000038293a7223 */ /* 0x000fe2000001003a */
[----:B------:R-:W-:-:S02]  /*97e0*/  HADD2.F32 R41, -RZ, R53.H0_H0 ;  /* 0x20000035ff297230 */ /* 0x000fc40000004100 */
[C---:B------:R-:W-:Y:S01]  /*97f0*/  FMUL.FTZ R60, R36.reuse, R55 ;  /* 0x00000037243c7220 */ /* 0x040fe20000410000 */
[----:B------:R-:W-:Y:S01]  /*9800*/  FFMA.FTZ R57, R39, R56, -R62 ;  /* 0x0000003827397223 */ /* 0x000fe2000001083e */
[----:B------:R-:W-:Y:S02]  /*9810*/  HADD2.F32 R53, -RZ, R53.H1_H1 ;  /* 0x30000035ff357230 */ /* 0x000fe40000004100 */
[-C--:B------:R-:W-:Y:S01]  /*9820*/  FFMA.FTZ R36, R36, R54.reuse, -R37 ;  /* 0x0000003624247223 */ /* 0x080fe20000010825 */
[----:B------:R-:W-:Y:S02]  /*9830*/  HADD2.F32 R55, -RZ, R78.H0_H0 ;  /* 0x2000004eff377230 */ /* 0x000fe40000004100 */
[----:B------:R-:W-:Y:S01]  /*9840*/  FFMA.FTZ R37, R43, R54, R60 ;  /* 0x000000362b257223 */ /* 0x000fe2000001003c */
[----:B------:R-:W-:Y:S01]  /*9850*/  HADD2.F32 R56, -RZ, R152.H1_H1 ;  /* 0x30000098ff387230 */ /* 0x000fe20000004100 */
[----:B------:R-:W-:Y:S01]  /*9860*/  SHF.R.U64 R50, R68, 0x10, R69 ;  /* 0x0000001044327819 */ /* 0x000fe20000001245 */
[----:B------:R-:W-:-:S02]  /*9870*/  HADD2.F32 R39, -RZ, R40.H0_H0 ;  /* 0x20000028ff277230 */ /* 0x000fc40000004100 */
[-C--:B------:R-:W-:Y:S01]  /*9880*/  FMUL.FTZ R61, R53, R55.reuse ;  /* 0x00000037353d7220 */ /* 0x080fe20000410000 */
        /* <DEDUP_REMOVED lines=9> */
[-C--:B------:R-:W-:Y:S01]  /*9920*/  FFMA.FTZ R60, R39, R54.reuse, -R60 ;  /* 0x00000036273c7223 */ /* 0x080fe2000001083c */
[----:B------:R-:W-:Y:S02]  /*9930*/  HADD2.F32 R39, -RZ, R51.H0_H0 ;  /* 0x20000033ff277230 */ /* 0x000fe40000004100 */
[----:B------:R-:W-:Y:S01]  /*9940*/  FFMA.FTZ R59, R41, R54, R56 ;  /* 0x00000036293b7223 */ /* 0x000fe20000010038 */
[----:B------:R-:W-:Y:S02]  /*9950*/  HADD2.F32 R151, -RZ, R151.H0_H0 ;  /* 0x20000097ff977230 */ /* 0x000fe40000004100 */
[----:B------:R-:W-:Y:S01]  /*9960*/  FMUL.FTZ R54, R40, R153 ;  /* 0x0000009928367220 */ /* 0x000fe20000410000 */
[----:B------:R-:W-:-:S02]  /*9970*/  HADD2.F32 R41, -RZ, R63.H0_H0 ;  /* 0x2000003fff297230 */ /* 0x000fc40000004100 */
[----:B------:R-:W-:Y:S01]  /*9980*/  FMUL.FTZ R153, R39, R153 ;  /* 0x0000009927997220 */ /* 0x000fe20000410000 */
[----:B------:R-:W-:Y:S02]  /*9990*/  HADD2.F32 R52, -RZ, R52.H1_H1 ;  /* 0x30000034ff347230 */ /* 0x000fe40000004100 */
[----:B------:R-:W-:Y:S01]  /*99a0*/  FFMA.FTZ R62, R53, R43, R62 ;  /* 0x0000002b353e7223 */ /* 0x000fe2000001003e */
[----:B------:R-:W-:Y:S02]  /*99b0*/  HADD2.F32 R51, -RZ, R51.H1_H1 ;  /* 0x30000033ff337230 */ /* 0x000fe40000004100 */
[----:B------:R-:W-:Y:S01]  /*99c0*/  FFMA.FTZ R153, R40, R151, R153 ;  /* 0x0000009728997223 */ /* 0x000fe20000010099 */
[----:B------:R-:W-:Y:S02]  /*99d0*/  HADD2.F32 R50, -RZ, R50.H0_H0 ;  /* 0x20000032ff327230 */ /* 0x000fe40000004100 */
[----:B------:R-:W-:Y:S01]  /*99e0*/  FMUL.FTZ R56, R52, R41 ;  /* 0x0000002934387220 */ /* 0x000fe20000410000 */
[----:B------:R-:W-:Y:S01]  /*99f0*/  FFMA.FTZ R54, R39, R151, -R54 ;  /* 0x0000009727367223 */ /* 0x000fe20000010836 */
[----:B------:R-:W-:-:S02]  /*9a00*/  HADD2.F32 R40, -RZ, R42.H0_H0 ;  /* 0x2000002aff287230 */ /* 0x000fc40000004100 */
[C---:B------:R-:W-:Y:S01]  /*9a10*/  FMUL.FTZ R41, R51.reuse, R41 ;  /* 0x0000002933297220 */ /* 0x040fe20000410000 */
[----:B------:R-:W-:Y:S02]  /*9a20*/  HADD2.F32 R43, -RZ, R48.H0_H0 ;  /* 0x20000030ff2b7230 */ /* 0x000fe40000004100 */
[-C--:B------:R-:W-:Y:S01]  /*9a30*/  FFMA.FTZ R51, R51, R50.reuse, -R56 ;  /* 0x0000003233337223 */ /* 0x080fe20000010838 */
[----:B------:R-:W-:Y:S02]  /*9a40*/  HADD2.F32 R39, -RZ, R38.H0_H0 ;  /* 0x20000026ff277230 */ /* 0x000fe40000004100 */
[----:B------:R-:W-:Y:S01]  /*9a50*/  FFMA.FTZ R50, R52, R50, R41 ;  /* 0x0000003234327223 */ /* 0x000fe20000010029 */
[----:B------:R-:W-:Y:S01]  /*9a60*/  HADD2.F32 R42, -RZ, R42.H1_H1 ;  /* 0x3000002aff2a7230 */ /* 0x000fe20000004100 */
[----:B------:R-:W-:Y:S01]  /*9a70*/  F2FP.F16.F32.PACK_AB R57, R57, R36 ;  /* 0x000000243939723e */ /* 0x000fe200000000ff */
[----:B------:R-:W-:Y:S01]  /*9a80*/  HADD2.F32 R152, -RZ, R152.H0_H0 ;  /* 0x20000098ff987230 */ /* 0x000fe20000004100 */
[----:B------:R-:W-:Y:S01]  /*9a90*/  F2FP.F16.F32.PACK_AB R36, R51, R54 ;  /* 0x000000363324723e */ /* 0x000fe200000000ff */
[----:B------:R-:W-:-:S02]  /*9aa0*/  HADD2.F32 R38, -RZ, R38.H1_H1 ;  /* 0x30000026ff267230 */ /* 0x000fc40000004100 */
[-C--:B------:R-:W-:Y:S01]  /*9ab0*/  FMUL.FTZ R55, R42, R43.reuse ;  /* 0x0000002b2a377220 */ /* 0x080fe20000410000 */
[----:B------:R-:W-:Y:S02]  /*9ac0*/  HADD2.F32 R150, -RZ, R150.H0_H0 ;  /* 0x20000096ff967230 */ /* 0x000fe40000004100 */
[CC--:B------:R-:W-:Y:S01]  /*9ad0*/  FMUL.FTZ R53, R39.reuse, R152.reuse ;  /* 0x0000009827357220 */ /* 0x0c0fe20000410000 */
[----:B------:R-:W-:Y:S02]  /*9ae0*/  HADD2.F32 R41, -RZ, R46.H0_H0 ;  /* 0x2000002eff297230 */ /* 0x000fe40000004100 */
[----:B------:R-:W-:Y:S01]  /*9af0*/  FMUL.FTZ R46, R40, R152 ;  /* 0x00000098282e7220 */ /* 0x000fe20000410000 */
[----:B------:R-:W-:Y:S01]  /*9b00*/  FMUL.FTZ R43, R38, R43 ;  /* 0x0000002b262b7220 */ /* 0x000fe20000410000 */
[-C--:B------:R-:W-:Y:S01]  /*9b10*/  FFMA.FTZ R53, R40, R150.reuse, R53 ;  /* 0x0000009628357223 */ /* 0x080fe20000010035 */
[----:B------:R-:W-:Y:S01]  /*9b20*/  F2FP.F16.F32.PACK_AB R40, R50, R153 ;  /* 0x000000993228723e */ /* 0x000fe200000000ff */
[----:B------:R-:W-:Y:S01]  /*9b30*/  FFMA.FTZ R46, R39, R150, -R46 ;  /* 0x00000096272e7223 */ /* 0x000fe2000001082e */
[-C--:B------:R-:W-:Y:S01]  /*9b40*/  FFMA.FTZ R55, R38, R41.reuse, -R55 ;  /* 0x0000002926377223 */ /* 0x080fe20000010837 */
[----:B------:R-:W-:Y:S01]  /*9b50*/  FFMA.FTZ R42, R42, R41, R43 ;  /* 0x000000292a2a7223 */ /* 0x000fe2000001002b */
[----:B------:R-:W-:Y:S01]  /*9b60*/  F2FP.F16.F32.PACK_AB R41, R58, R37 ;  /* 0x000000253a29723e */ /* 0x000fe200000000ff */
[----:B------:R-:W-:Y:S01]  /*9b70*/  IMAD.MOV.U32 R37, RZ, RZ, R57 ;  /* 0x000000ffff257224 */ /* 0x000fe200078e0039 */
[----:B------:R-:W-:-:S02]  /*9b80*/  F2FP.F16.F32.PACK_AB R39, R61, R60 ;  /* 0x0000003c3d27723e */ /* 0x000fc400000000ff */
[----:B------:R-:W-:Y:S02]  /*9b90*/  F2FP.F16.F32.PACK_AB R43, R62, R59 ;  /* 0x0000003b3e2b723e */ /* 0x000fe400000000ff */
[----:B------:R-:W-:Y:S02]  /*9ba0*/  F2FP.F16.F32.PACK_AB R38, R55, R46 ;  /* 0x0000002e3726723e */ /* 0x000fe400000000ff */
[----:B------:R-:W-:-:S07]  /*9bb0*/  F2FP.F16.F32.PACK_AB R42, R42, R53 ;  /* 0x000000352a2a723e */ /* 0x000fce00000000ff */
.L_x_743:
[----:B------:R-:W-:Y:S05]  /*9bc0*/  BSYNC B1 ;  /* 0x0000000000017941 */ /* 0x000fea0003800000 */
.L_x_742:
[----:B------:R-:W-:Y:S01]  /*9bd0*/  ISETP.GE.AND P3, PT, R47, R145, PT ;  /* 0x000000912f00720c */ /* 0x000fe20003f66270 */
[----:B------:R-:W-:Y:S02]  /*9be0*/  ULDC.64 UR4, c[0x0][0x208] ;  /* 0x0000820000047ab9 */ /* 0x000fe40000000a00 */
[----:B--2---:R2:W-:Y:S10]  /*9bf0*/  STG.E.128 desc[UR4][R44.64], R36 ;  /* 0x000000242c007986 */ /* 0x0045f4000c101d04 */
[----:B------:R-:W-:Y:S05]  /*9c00*/  @P3 BRA `(.L_x_698) ;  /* 0x0000000400143947 */ /* 0x000fea0003800000 */
[--C-:B------:R-:W-:Y:S01]  /*9c10*/  IADD3 R124, P3, P4, R96, R124, R47.reuse ;  /* 0x0000007c607c7210 */ /* 0x100fe20007c7e02f */
[----:B------:R-:W-:Y:S01]  /*9c20*/  ULDC.64 UR4, c[0x0][0x208] ;  /* 0x0000820000047ab9 */ /* 0x000fe20000000a00 */
[----:B------:R-:W-:-:S04]  /*9c30*/  SHF.R.S32.HI R47, RZ, 0x1f, R47 ;  /* 0x0000001fff2f7819 */ /* 0x000fc8000001142f */
[----:B------:R-:W-:Y:S02]  /*9c40*/  IADD3.X R49, R92, R49, R47, P3, P4 ;  /* 0x000000315c317210 */ /* 0x000fe40001fe842f */
[----:B------:R-:W-:-:S04]  /*9c50*/  LEA R116, P3, R124, R116, 0x1 ;  /* 0x000000747c747211 */ /* 0x000fc800078608ff */
[----:B------:R-:W-:-:S05]  /*9c60*/  LEA.HI.X R117, R124, R117, R49, 0x1, P3 ;  /* 0x000000757c757211 */ /* 0x000fca00018f0c31 */
[----:B---3--:R3:W-:Y:S01]  /*9c70*/  STG.E.128 desc[UR4][R116.64], R40 ;  /* 0x0000002874007986 */ /* 0x0087e2000c101d04 */
[----:B------:R-:W-:Y:S05]  /*9c80*/  BRA `(.L_x_698) ;  /* 0x0000000000f47947 */ /* 0x000fea0003800000 */
.L_x_655:
[----:B------:R-:W-:-:S13]  /*9c90*/  ISETP.NE.AND P2, PT, R220, 0x3, PT ;  /* 0x00000003dc00780c */ /* 0x000fda0003f45270 */
[----:B------:R-:W-:Y:S05]  /*9ca0*/  @!P2 BRA `(.L_x_744) ;  /* 0x000000000004a947 */ /* 0x000fea0003800000 */
[----:B------:R-:W-:Y:S01]  /*9cb0*/  BPT.TRAP 0x1 ;  /* 0x000000040000795c */ /* 0x000fe20000300000 */
.L_x_744:
[----:B------:R-:W-:Y:S01]  /*9cc0*/  LEA R0, R19, R18, 0x3 ;  /* 0x0000001213007211 */ /* 0x000fe200078e18ff */
[----:B------:R-:W-:Y:S01]  /*9cd0*/  IMAD R3, R24, -0x50, R2 ;  /* 0xffffffb018037824 */ /* 0x000fe200078e0202 */
[----:B------:R-:W-:Y:S01]  /*9ce0*/  SHF.L.U32 R114, R217, 0x1f, RZ ;  /* 0x0000001fd9727819 */ /* 0x000fe200000006ff */
[----:B------:R-:W-:Y:S03]  /*9cf0*/  BSSY B1, `(.L_x_745) ;  /* 0x0000005000017945 */ /* 0x000fe60003800000 */
[----:B------:R-:W1:Y:S01]  /*9d00*/  SYNCS.PHASECHK.TRANS64.TRYWAIT P3, [R0+URZ+0x38890], R114 ;  /* 0x03889072000075a7 */ /* 0x000e62000806017f */
[----:B------:R-:W-:-:S04]  /*9d10*/  VIMNMX R3, R3, 0x50, PT ;  /* 0x0000005003037848 */ /* 0x000fc80003fe0100 */
[----:B------:R-:W-:Y:S01]  /*9d20*/  ISETP.GE.AND P4, PT, R212, R3, PT ;  /* 0x00000003d400720c */ /* 0x000fe20003f86270 */
[----:B-1----:R-:W-:-:S12]  /*9d30*/  @!P3 BRA `(.L_x_746) ;  /* 0x000001ec0058b947 */ /* 0x002fd80003800000 */
.L_x_1050:
[----:B------:R-:W-:Y:S05]  /*9d40*/  BSYNC B1 ;  /* 0x0000000000017941 */ /* 0x000fea0003800000 */
.L_x_745:
[----:B------:R-:W-:Y:S04]  /*9d50*/  BSSY B1, `(.L_x_747) ;  /* 0x000000f000017945 */ /* 0x000fe80003800000 */
[----:B------:R-:W-:Y:S05]  /*9d60*/  @P4 BRA `(.L_x_748) ;  /* 0x0000000000344947 */ /* 0x000fea0003800000 */
[----:B------:R-:W-:Y:S01]  /*9d70*/  ISETP.NE.AND P5, PT, R26, RZ, PT ;  /* 0x000000ff1a00720c */ /* 0x000fe20003fa5270 */
[----:B------:R-:W-:Y:S01]  /*9d80*/  ULDC.64 UR4, c[0x0][0x208] ;  /* 0x0000820000047ab9 */ /* 0x000fe20000000a00 */
[----:B------:R-:W-:Y:S02]  /*9d90*/  ISETP.NE.AND P4, PT, R10, RZ, PT ;  /* 0x000000ff0a00720c */ /* 0x000fe40003f85270 */
[----:B------:R-:W-:-:S09]  /*9da0*/  ISETP.NE.AND P3, PT, R9, RZ, PT ;  /* 0x000000ff0900720c */ /* 0x000fd20003f65270 */
[----:B0-----:R-:W0:Y:S04]  /*9db0*/  @P5 LDS.128 R36, [R4+0x24400] ;  /* 0x0244000004245984 */ /* 0x001e280000000c00 */
[----:B------:R-:W2:Y:S04]  /*9dc0*/  @P3 LDS.128 R40, [R4+0x29400] ;  /* 0x0294000004283984 */ /* 0x000ea80000000c00 */
[----:B0-----:R-:W-:Y:S01]  /*9dd0*/  @P5 STG.E.128 desc[UR4][R56.64], R36 ;  /* 0x0000002438005986 */ /* 0x001fe2000c101d04 */
[----:B------:R-:W-:-:S03]  /*9de0*/  ISETP.NE.AND P5, PT, R8, RZ, PT ;  /* 0x000000ff0800720c */ /* 0x000fc60003fa5270 */
[----:B------:R-:W0:Y:S04]  /*9df0*/  @P4 LDS.128 R36, [R4+0x26c00] ;  /* 0x026c000004244984 */ /* 0x000e280000000c00 */
[----:B--2---:R-:W-:Y:S06]  /*9e00*/  @P3 STG.E.128 desc[UR4][R56.64+0x100], R40 ;  /* 0x0001002838003986 */ /* 0x004fec000c101d04 */
[----:B------:R-:W2:Y:S04]  /*9e10*/  @P5 LDS.128 R44, [R4+0x2bc00] ;  /* 0x02bc0000042c5984 */ /* 0x000ea80000000c00 */
[----:B0-----:R3:W-:Y:S04]  /*9e20*/  @P4 STG.E.128 desc[UR4][R56.64+0x80], R36 ;  /* 0x0000802438004986 */ /* 0x0017e8000c101d04 */
[----:B--2---:R3:W-:Y:S02]  /*9e30*/  @P5 STG.E.128 desc[UR4][R56.64+0x180], R44 ;  /* 0x0001802c38005986 */ /* 0x0047e4000c101d04 */
.L_x_748:
[----:B------:R-:W-:Y:S05]  /*9e40*/  BSYNC B1 ;  /* 0x0000000000017941 */ /* 0x000fea0003800000 */
.L_x_747:
[----:B---3--:R-:W-:Y:S01]  /*9e50*/  VIADD R36, R212, 0x20 ;  /* 0x00000020d4247836 */ /* 0x008fe20000000000 */
[----:B------:R-:W-:Y:S04]  /*9e60*/  BSSY B1, `(.L_x_749) ;  /* 0x0000010000017945 */ /* 0x000fe80003800000 */
[----:B------:R-:W-:-:S13]  /*9e70*/  ISETP.GE.AND P3, PT, R36, R3, PT ;  /* 0x000000032400720c */ /* 0x000fda0003f66270 */
        /* <DEDUP_REMOVED lines=14> */
.L_x_750:
[----:B------:R-:W-:Y:S05]  /*9f60*/  BSYNC B1 ;  /* 0x0000000000017941 */ /* 0x000fea0003800000 */
.L_x_749:
[----:B------:R-:W-:-:S13]  /*9f70*/  ISETP.GE.AND P3, PT, R237, R3, PT ;  /* 0x00000003ed00720c */ /* 0x000fda0003f66270 */
[----:B------:R-:W-:Y:S05]  /*9f80*/  @P3 BRA `(.L_x_698) ;  /* 0x0000000000343947 */ /* 0x000fea0003800000 */
[----:B------:R-:W-:Y:S01]  /*9f90*/  ISETP.NE.AND P5, PT, R26, RZ, PT ;  /* 0x000000ff1a00720c */ /* 0x000fe20003fa5270 */
[----:B------:R-:W-:Y:S01]  /*9fa0*/  ULDC.64 UR4, c[0x0][0x208] ;  /* 0x0000820000047ab9 */ /* 0x000fe20000000a00 */
[----:B------:R-:W-:Y:S02]  /*9fb0*/  ISETP.NE.AND P4, PT, R10, RZ, PT ;  /* 0x000000ff0a00720c */ /* 0x000fe40003f85270 */
[----:B------:R-:W-:-:S09]  /*9fc0*/  ISETP.NE.AND P3, PT, R9, RZ, PT ;  /* 0x000000ff0900720c */ /* 0x000fd20003f65270 */
[----:B0--3--:R-:W0:Y:S04]  /*9fd0*/  @P5 LDS.128 R36, [R4+0x26400] ;  /* 0x0264000004245984 */ /* 0x009e280000000c00 */
        /* <DEDUP_REMOVED lines=8> */
.L_x_698:
[----:B------:R-:W-:Y:S05]  /*a060*/  BSYNC B0 ;  /* 0x0000000000007941 */ /* 0x000fea0003800000 */
.L_x_654:
[----:B-1234-:R-:W1:Y:S01]  /*a070*/  S2R R36, SR_TID.X ;  /* 0x0000000000247919 */ /* 0x01ee620000002100 */
[----:B------:R-:W-:Y:S01]  /*a080*/  @!PT LDS RZ, [RZ] ;  /* 0x00000000fffff984 */ /* 0x000fe20000000800 */
[----:B------:R-:W-:Y:S01]  /*a090*/  @!PT LDS RZ, [RZ] ;  /* 0x00000000fffff984 */ /* 0x000fe20000000800 */
[----:B------:R-:W-:Y:S01]  /*a0a0*/  @!PT LDS RZ, [RZ] ;  /* 0x00000000fffff984 */ /* 0x000fe20000000800 */
[----:B------:R-:W-:Y:S01]  /*a0b0*/  @!PT LDS RZ, [RZ] ;  /* 0x00000000fffff984 */ /* 0x000fe20000000800 */
[----:B------:R2:W-:Y:S06]  /*a0c0*/  MEMBAR.ALL.CTA ;  /* 0x0000000000007992 */ /* 0x0005ec0000008000 */
[----:B--2---:R-:W2:Y:S01]  /*a0d0*/  FENCE.VIEW.ASYNC.S ;  /* 0x00000000000073c6 */ /* 0x004ea20000000000 */
[----:B------:R-:W-:Y:S05]  /*a0e0*/  WARPSYNC.ALL ;  /* 0x0000000000007948 */ /* 0x000fea0003800000 */
[----:B------:R-:W-:Y:S01]  /*a0f0*/  BSSY B0, `(.L_x_751) ;  /* 0x0000009000007945 */ /* 0x000fe20003800000 */
[----:B-1----:R-:W-:Y:S01]  /*a100*/  LOP3.LUT R36, R36, 0x7f, RZ, 0xc0, !PT ;  /* 0x0000007f24247812 */ /* 0x002fe200078ec0ff */
[----:B--2---:R1:W-:Y:S03]  /*a110*/  BAR.SYNC.DEFER_BLOCKING R149, 0x80 ;  /* 0x000200950000751d */ /* 0x0043e60000010000 */
[----:B------:R-:W-:-:S13]  /*a120*/  ISETP.NE.AND P3, PT, R36, RZ, PT ;  /* 0x000000ff2400720c */ /* 0x000fda0003f65270 */
[----:B------:R-:W-:-:S05]  /*a130*/  @!P3 VIADD R36, R0, 0x388a0 ;  /* 0x000388a00024b836 */ /* 0x000fca0000000000 */
[----:B------:R-:W-:-:S04]  /*a140*/  @!P3 PRMT R36, RZ, 0x654, R36 ;  /* 0x00000654ff24b816 */ /* 0x000fc80000000024 */
[----:B------:R1:W-:Y:S01]  /*a150*/  @!P3 SYNCS.ARRIVE.TRANS64.RED.A1T0 RZ, [R36+URZ], RZ ;  /* 0x000000ff24ffb9a7 */ /* 0x0003e2000810043f */
[----:B------:R-:W-:Y:S05]  /*a160*/  @!P2 BRA `(.L_x_752) ;  /* 0x000000000004a947 */ /* 0x000fea0003800000 */
[----:B------:R-:W-:Y:S01]  /*a170*/  BPT.TRAP 0x1 ;  /* 0x000000040000795c */ /* 0x000fe20000300000 */
.L_x_752:
[----:B------:R-:W-:Y:S05]  /*a180*/  BSYNC B0 ;  /* 0x0000000000007941 */ /* 0x000fea0003800000 */
.L_x_751:
[----:B------:R-:W2:Y:S01]  /*a190*/  SYNCS.PHASECHK.TRANS64.TRYWAIT P2, [R0+URZ+0x388b0], R114 ;  /* 0x0388b072000075a7 */ /* 0x000ea2000804017f */
[----:B------:R-:W-:Y:S01]  /*a1a0*/  ULDC UR60, c[0x0][0x2f4] ;  /* 0x0000bd00003c7ab9 */ /* 0x000fe20000000800 */
[----:B------:R-:W-:Y:S01]  /*a1b0*/  ULDC.64 UR56, c[0x0][0x328] ;  /* 0x0000ca0000387ab9 */ /* 0x000fe20000000a00 */
[----:B------:R-:W-:Y:S01]  /*a1c0*/  ULDC.64 UR58, c[0x0][0x318] ;  /* 0x0000c600003a7ab9 */ /* 0x000fe20000000a00 */
[----:B------:R-:W-:Y:S01]  /*a1d0*/  BSSY B0, `(.L_x_753) ;  /* 0x0000004000007945 */ /* 0x000fe20003800000 */
[----:B------:R-:W-:Y:S01]  /*a1e0*/  ISETP.GE.AND P4, PT, R212, R3, PT ;  /* 0x00000003d400720c */ /* 0x000fe20003f86270 */
[----:B------:R-:W-:Y:S02]  /*a1f0*/  IMAD.WIDE R48, R24, 0x50, R112 ;  /* 0x0000005018307825 */ /* 0x000fe400078e0270 */
[----:B--2---:R-:W-:Y:S10]  /*a200*/  @!P2 BRA `(.L_x_754) ;  /* 0x000001e80038a947 */ /* 0x004ff40003800000 */
.L_x_1051:
[----:B------:R-:W-:Y:S05]  /*a210*/  BSYNC B0 ;  /* 0x0000000000007941 */ /* 0x000fea0003800000 */
.L_x_753:
[----:B------:R-:W-:Y:S04]  /*a220*/  BSSY B0, `(.L_x_755) ;  /* 0x0000017000007945 */ /* 0x000fe80003800000 */
[----:B------:R-:W-:Y:S05]  /*a230*/  @P4 BRA `(.L_x_756) ;  /* 0x0000000000544947 */ /* 0x000fea0003800000 */
[----:B------:R-:W-:Y:S01]  /*a240*/  ISETP.GE.AND P5, PT, R16, UR60, PT ;  /* 0x0000003c10007c0c */ /* 0x000fe2000bfa6270 */
[----:B------:R-:W-:Y:S01]  /*a250*/  IMAD R43, R49, UR56, RZ ;  /* 0x00000038312b7c24 */ /* 0x000fe2000f8e02ff */
[----:B------:R-:W-:Y:S01]  /*a260*/  MOV R40, R94 ;  /* 0x0000005e00287202 */ /* 0x000fe20000000f00 */
[----:B------:R-:W-:Y:S01]  /*a270*/  IMAD.MOV.U32 R41, RZ, RZ, R5 ;  /* 0x000000ffff297224 */ /* 0x000fe200078e0005 */
[----:B------:R-:W-:Y:S01]  /*a280*/  ULDC.64 UR4, c[0x0][0x208] ;  /* 0x0000820000047ab9 */ /* 0x000fe20000000a00 */
[C---:B------:R-:W-:Y:S01]  /*a290*/  IMAD R43, R48.reuse, UR57, R43 ;  /* 0x00000039302b7c24 */ /* 0x040fe2000f8e022b */
[----:B------:R-:W-:Y:S01]  /*a2a0*/  ISETP.GE.AND P4, PT, R213, UR60, PT ;  /* 0x0000003cd5007c0c */ /* 0x000fe2000bf86270 */
[----:B------:R-:W-:-:S04]  /*a2b0*/  IMAD.WIDE.U32 R40, R48, UR56, R40 ;  /* 0x0000003830287c25 */ /* 0x000fc8000f8e0028 */
[----:B------:R-:W-:Y:S01]  /*a2c0*/  IMAD.IADD R41, R41, 0x1, R43 ;  /* 0x0000000129297824 */ /* 0x000fe200078e022b */
[C---:B------:R-:W-:Y:S01]  /*a2d0*/  LEA R50, P2, R40.reuse, UR58, 0x1 ;  /* 0x0000003a28327c11 */ /* 0x040fe2000f8408ff */
[----:B01----:R-:W0:Y:S03]  /*a2e0*/  @!P5 LDS.128 R36, [R4+0x400] ;  /* 0x000400000424d984 */ /* 0x003e260000000c00 */
[----:B------:R-:W-:Y:S02]  /*a2f0*/  LEA.HI.X R51, R40, UR59, R41, 0x1, P2 ;  /* 0x0000003b28337c11 */ /* 0x000fe400090f0c29 */
[----:B------:R-:W-:-:S13]  /*a300*/  ISETP.GE.AND P2, PT, R218, UR60, PT ;  /* 0x0000003cda007c0c */ /* 0x000fda000bf46270 */
[----:B------:R-:W1:Y:S04]  /*a310*/  @!P2 LDS.128 R40, [R4+0x5400] ;  /* 0x005400000428a984 */ /* 0x000e680000000c00 */
[----:B0-----:R-:W-:Y:S01]  /*a320*/  @!P5 STG.E.128 desc[UR4][R50.64], R36 ;  /* 0x000000243200d986 */ /* 0x001fe2000c101d04 */
[----:B------:R-:W-:-:S03]  /*a330*/  ISETP.GE.AND P5, PT, R219, UR60, PT ;  /* 0x0000003cdb007c0c */ /* 0x000fc6000bfa6270 */
[----:B------:R-:W0:Y:S10]  /*a340*/  @!P4 LDS.128 R36, [R4+0x2c00] ;  /* 0x002c00000424c984 */ /* 0x000e340000000c00 */
[----:B------:R-:W3:Y:S04]  /*a350*/  @!P5 LDS.128 R44, [R4+0x7c00] ;  /* 0x007c0000042cd984 */ /* 0x000ee80000000c00 */
[----:B-1----:R4:W-:Y:S04]  /*a360*/  @!P2 STG.E.128 desc[UR4][R50.64+0x100], R40 ;  /* 0x000100283200a986 */ /* 0x0029e8000c101d04 */
[----:B0-----:R4:W-:Y:S04]  /*a370*/  @!P4 STG.E.128 desc[UR4][R50.64+0x80], R36 ;  /* 0x000080243200c986 */ /* 0x0019e8000c101d04 */
[----:B---3--:R4:W-:Y:S02]  /*a380*/  @!P5 STG.E.128 desc[UR4][R50.64+0x180], R44 ;  /* 0x0001802c3200d986 */ /* 0x0089e4000c101d04 */
.L_x_756:
[----:B------:R-:W-:Y:S05]  /*a390*/  BSYNC B0 ;  /* 0x0000000000007941 */ /* 0x000fea0003800000 */
.L_x_755:
[----:B-1--4-:R-:W-:Y:S01]  /*a3a0*/  IADD3 R36, R212, 0x20, RZ ;  /* 0x00000020d4247810 */ /* 0x012fe20007ffe0ff */
[----:B------:R-:W-:Y:S03]  /*a3b0*/  BSSY B0, `(.L_x_757) ;  /* 0x000001a000007945 */ /* 0x000fe60003800000 */
[----:B------:R-:W-:-:S13]  /*a3c0*/  ISETP.GE.AND P2, PT, R36, R3, PT ;  /* 0x000000032400720c */ /* 0x000fda0003f46270 */
[----:B------:R-:W-:Y:S05]  /*a3d0*/  @P2 BRA `(.L_x_758) ;  /* 0x00000000005c2947 */ /* 0x000fea0003800000 */
[----:B------:R-:W-:Y:S01]  /*a3e0*/  ISETP.GE.AND P2, PT, R16, UR60, PT ;  /* 0x0000003c10007c0c */ /* 0x000fe2000bf46270 */
[----:B------:R-:W-:Y:S01]  /*a3f0*/  ULDC.64 UR4, c[0x0][0x208] ;  /* 0x0000820000047ab9 */ /* 0x000fe20000000a00 */
[----:B------:R-:W-:Y:S02]  /*a400*/  IADD3 R43, P4, R48, 0x20, RZ ;  /* 0x00000020302b7810 */ /* 0x000fe40007f9e0ff */
[----:B------:R-:W-:Y:S02]  /*a410*/  MOV R41, R5 ;  /* 0x0000000500297202 */ /* 0x000fe40000000f00 */
[----:B------:R-:W-:Y:S01]  /*a420*/  ISETP.GE.AND P5, PT, R213, UR60, PT ;  /* 0x0000003cd5007c0c */ /* 0x000fe2000bfa6270 */
[----:B------:R-:W-:-:S04]  /*a430*/  IMAD.X R40, RZ, RZ, R49, P4 ;  /* 0x000000ffff287224 */ /* 0x000fc800020e0631 */
[----:B------:R-:W-:Y:S02]  /*a440*/  IMAD R42, R40, UR56, RZ ;  /* 0x00000038282a7c24 */ /* 0x000fe4000f8e02ff */
[----:B0-----:R-:W0:Y:S01]  /*a450*/  @!P2 LDS.128 R36, [R4+0x1400] ;  /* 0x001400000424a984 */ /* 0x001e220000000c00 */
[----:B------:R-:W-:-:S04]  /*a460*/  IMAD.MOV.U32 R40, RZ, RZ, R94 ;  /* 0x000000ffff287224 */ /* 0x000fc800078e005e */
[----:B------:R-:W-:-:S04]  /*a470*/  IMAD.WIDE.U32 R40, R43, UR56, R40 ;  /* 0x000000382b287c25 */ /* 0x000fc8000f8e0028 */
[----:B------:R-:W-:Y:S01]  /*a480*/  IMAD R43, R43, UR57, R42 ;  /* 0x000000392b2b7c24 */ /* 0x000fe2000f8e022a */
[----:B------:R-:W-:-:S03]  /*a490*/  LEA R50, P4, R40, UR58, 0x1 ;  /* 0x0000003a28327c11 */ /* 0x000fc6000f8808ff */
[----:B------:R-:W-:-:S05]  /*a4a0*/  IMAD.IADD R41, R41, 0x1, R43 ;  /* 0x0000000129297824 */ /* 0x000fca00078e022b */
        /* <DEDUP_REMOVED lines=10> */
.L_x_758:
[----:B------:R-:W-:Y:S05]  /*a550*/  BSYNC B0 ;  /* 0x0000000000007941 */ /* 0x000fea0003800000 */
.L_x_757:
[----:B------:R-:W-:Y:S01]  /*a560*/  ISETP.GE.AND P2, PT, R237, R3, PT ;  /* 0x00000003ed00720c */ /* 0x000fe20003f46270 */
[----:B------:R-:W-:-:S12]  /*a570*/  BSSY B0, `(.L_x_759) ;  /* 0x0000019000007945 */ /* 0x000fd80003800000 */
[----:B------:R-:W-:Y:S05]  /*a580*/  @P2 BRA `(.L_x_760) ;  /* 0x00000000005c2947 */ /* 0x000fea0003800000 */
[----:B------:R-:W-:Y:S01]  /*a590*/  ISETP.GE.AND P2, PT, R16, UR60, PT ;  /* 0x0000003c10007c0c */ /* 0x000fe2000bf46270 */
[----:B-1----:R-:W-:Y:S01]  /*a5a0*/  IMAD.MOV.U32 R41, RZ, RZ, R5 ;  /* 0x000000ffff297224 */ /* 0x002fe200078e0005 */
[----:B------:R-:W-:Y:S01]  /*a5b0*/  IADD3 R3, P4, R48, 0x40, RZ ;  /* 0x0000004030037810 */ /* 0x000fe20007f9e0ff */
[----:B------:R-:W-:Y:S01]  /*a5c0*/  ULDC.64 UR4, c[0x0][0x208] ;  /* 0x0000820000047ab9 */ /* 0x000fe20000000a00 */
[----:B------:R-:W-:Y:S02]  /*a5d0*/  MOV R40, R94 ;  /* 0x0000005e00287202 */ /* 0x000fe40000000f00 */
[----:B------:R-:W-:Y:S01]  /*a5e0*/  ISETP.GE.AND P5, PT, R213, UR60, PT ;  /* 0x0000003cd5007c0c */ /* 0x000fe2000bfa6270 */
[----:B------:R-:W-:Y:S02]  /*a5f0*/  IMAD.X R48, RZ, RZ, R49, P4 ;  /* 0x000000ffff307224 */ /* 0x000fe400020e0631 */
[----:B------:R-:W-:-:S04]  /*a600*/  IMAD.WIDE.U32 R40, R3, UR56, R40 ;  /* 0x0000003803287c25 */ /* 0x000fc8000f8e0028 */
[----:B0-----:R-:W0:Y:S01]  /*a610*/  @!P2 LDS.128 R36, [R4+0x2400] ;  /* 0x002400000424a984 */ /* 0x001e220000000c00 */
[----:B------:R-:W-:-:S04]  /*a620*/  IMAD R48, R48, UR56, RZ ;  /* 0x0000003830307c24 */ /* 0x000fc8000f8e02ff */
[----:B------:R-:W-:Y:S01]  /*a630*/  IMAD R3, R3, UR57, R48 ;  /* 0x0000003903037c24 */ /* 0x000fe2000f8e0230 */
[----:B------:R-:W-:-:S03]  /*a640*/  LEA R48, P4, R40, UR58, 0x1 ;  /* 0x0000003a28307c11 */ /* 0x000fc6000f8808ff */
[----:B------:R-:W-:-:S05]  /*a650*/  IMAD.IADD R3, R41, 0x1, R3 ;  /* 0x0000000129037824 */ /* 0x000fca00078e0203 */
[----:B------:R-:W-:Y:S02]  /*a660*/  LEA.HI.X R49, R40, UR59, R3, 0x1, P4 ;  /* 0x0000003b28317c11 */ /* 0x000fe4000a0f0c03 */
[----:B------:R-:W-:Y:S01]  /*a670*/  ISETP.GE.AND P4, PT, R218, UR60, PT ;  /* 0x0000003cda007c0c */ /* 0x000fe2000bf86270 */
[----:B------:R-:W1:Y:S04]  /*a680*/  @!P5 LDS.128 R40, [R4+0x4c00] ;  /* 0x004c00000428d984 */ /* 0x000e680000000c00 */
[----:B0-----:R-:W-:Y:S01]  /*a690*/  @!P2 STG.E.128 desc[UR4][R48.64], R36 ;  /* 0x000000243000a986 */ /* 0x001fe2000c101d04 */
[----:B------:R-:W-:-:S07]  /*a6a0*/  ISETP.GE.AND P2, PT, R219, UR60, PT ;  /* 0x0000003cdb007c0c */ /* 0x000fce000bf46270 */
[----:B------:R-:W0:Y:S06]  /*a6b0*/  @!P4 LDS.128 R36, [R4+0x7400] ;  /* 0x007400000424c984 */ /* 0x000e2c0000000c00 */
[----:B------:R-:W3:Y:S04]  /*a6c0*/  @!P2 LDS.128 R44, [R4+0x9c00] ;  /* 0x009c0000042ca984 */ /* 0x000ee80000000c00 */
[----:B-1----:R4:W-:Y:S04]  /*a6d0*/  @!P5 STG.E.128 desc[UR4][R48.64+0x80], R40 ;  /* 0x000080283000d986 */ /* 0x0029e8000c101d04 */
[----:B0-----:R4:W-:Y:S04]  /*a6e0*/  @!P4 STG.E.128 desc[UR4][R48.64+0x100], R36 ;  /* 0x000100243000c986 */ /* 0x0019e8000c101d04 */
[----:B---3--:R4:W-:Y:S02]  /*a6f0*/  @!P2 STG.E.128 desc[UR4][R48.64+0x180], R44 ;  /* 0x0001802c3000a986 */ /* 0x0089e4000c101d04 */
.L_x_760:
[----:B------:R-:W-:Y:S05]  /*a700*/  BSYNC B0 ;  /* 0x0000000000007941 */ /* 0x000fea0003800000 */
.L_x_759:
[----:B------:R-:W3:Y:S01]  /*a710*/  LDL R3, [R1+0x20] ;  /* 0x0000200001037983 */ /* 0x000ee20000100800 */
[----:B0-2---:R-:W-:Y:S01]  /*a720*/  @!P3 IADD3 R0, R0, 0x388c0, RZ ;  /* 0x000388c00000b810 */ /* 0x005fe20007ffe0ff */
[----:B------:R-:W-:Y:S01]  /*a730*/  VIADD R19, R19, 0x1 ;  /* 0x0000000113137836 */ /* 0x000fe20000000000 */
[----:B------:R-:W-:Y:S01]  /*a740*/  PLOP3.LUT P2, PT, PT, PT, PT, 0x8, 0x0 ;  /* 0x000000000000781c */ /* 0x000fe20003f4e170 */
[----:B------:R-:W-:Y:S01]  /*a750*/  @!PT LDS RZ, [RZ] ;  /* 0x00000000fffff984 */ /* 0x000fe20000000800 */
[----:B------:R-:W-:Y:S01]  /*a760*/  @!PT LDS RZ, [RZ] ;  /* 0x00000000fffff984 */ /* 0x000fe20000000800 */
[----:B------:R-:W-:Y:S01]  /*a770*/  @!PT LDS RZ, [RZ] ;  /* 0x00000000fffff984 */ /* 0x000fe20000000800 */
[----:B------:R-:W-:Y:S01]  /*a780*/  @!PT LDS RZ, [RZ] ;  /* 0x00000000fffff984 */ /* 0x000fe20000000800 */
[----:B------:R0:W-:Y:S06]  /*a790*/  MEMBAR.ALL.CTA ;  /* 0x0000000000007992 */ /* 0x0001ec0000008000 */
[----:B0-----:R-:W0:Y:S01]  /*a7a0*/  FENCE.VIEW.ASYNC.S ;  /* 0x00000000000073c6 */ /* 0x001e220000000000 */
[----:B------:R-:W-:Y:S01]  /*a7b0*/  @!P3 PRMT R0, RZ, 0x654, R0 ;  /* 0x00000654ff00b816 */ /* 0x000fe20000000000 */
[----:B0-----:R0:W-:Y:S06]  /*a7c0*/  BAR.SYNC.DEFER_BLOCKING R149, 0x80 ;  /* 0x000200950000751d */ /* 0x0011ec0000010000 */
[----:B------:R2:W-:Y:S01]  /*a7d0*/  @!P3 SYNCS.ARRIVE.TRANS64.RED.A1T0 RZ, [R0+URZ], RZ ;  /* 0x000000ff00ffb9a7 */ /* 0x0005e2000810043f */
[----:B------:R-:W-:-:S04]  /*a7e0*/  ISETP.NE.AND P3, PT, R19, 0x2, PT ;  /* 0x000000021300780c */ /* 0x000fc80003f65270 */
[----:B------:R-:W-:Y:S02]  /*a7f0*/  SEL R19, R19, RZ, P3 ;  /* 0x000000ff13137207 */ /* 0x000fe40001800000 */
[----:B--2---:R-:W-:-:S04]  /*a800*/  SEL R0, RZ, 0x1, P3 ;  /* 0x00000001ff007807 */ /* 0x004fc80001800000 */
[----:B------:R-:W-:Y:S02]  /*a810*/  LOP3.LUT R217, R217, R0, RZ, 0x3c, !PT ;  /* 0x00000000d9d97212 */ /* 0x000fe400078e3cff */
[----:B---3--:R-:W-:-:S13]  /*a820*/  LOP3.LUT P4, RZ, R3, 0x2, RZ, 0xc0, !PT ;  /* 0x0000000203ff7812 */ /* 0x008fda000788c0ff */
[----:B0-----:R-:W-:Y:S05]  /*a830*/  @P4 BRA `(.L_x_761) ;  /* 0xffffff7c00b84947 */ /* 0x001fea000383ffff */
.L_x_649:
[----:B------:R-:W-:Y:S01]  /*a840*/  BSSY B0, `(.L_x_762) ;  /* 0x0000049000007945 */ /* 0x000fe20003800000 */
[----:B------:R-:W-:Y:S02]  /*a850*/  ISETP.GE.AND P1, PT, R179, 0x1, PT ;  /* 0x00000001b300780c */ /* 0x000fe40003f26270 */
[----:B------:R-:W-:Y:S02]  /*a860*/  CS2R R2, SRZ ;  /* 0x0000000000027805 */ /* 0x000fe4000001ff00 */
[----:B------:R-:W-:Y:S01]  /*a870*/  PLOP3.LUT P0, PT, PT, PT, PT, 0x80, 0x0 ;  /* 0x000000000000781c */ /* 0x000fe20003f0f070 */
[----:B------:R-:W-:Y:S01]  /*a880*/  IMAD.MOV.U32 R0, RZ, RZ, RZ ;  /* 0x000000ffff007224 */ /* 0x000fe200078e00ff */
[----:B------:R-:W-:Y:S02]  /*a890*/  CS2R R150, SRZ ;  /* 0x0000000000967805 */ /* 0x000fe4000001ff00 */
        /* <DEDUP_REMOVED lines=22> */
[----:B-1----:R-:W-:Y:S02]  /*aa00*/  CS2R R50, SRZ ;  /* 0x0000000000327805 */ /* 0x002fe4000001ff00 */
[----:B----4-:R-:W-:Y:S02]  /*aa10*/  CS2R R48, SRZ ;  /* 0x0000000000307805 */ /* 0x010fe4000001ff00 */
        /* <DEDUP_REMOVED lines=15> */
[----:B------:R-:W-:Y:S01]  /*ab10*/  CS2R R30, SRZ ;  /* 0x00000000001e7805 */ /* 0x000fe2000001ff00 */
[----:B------:R-:W-:Y:S01]  /*ab20*/  IMAD.MOV.U32 R86, RZ, RZ, RZ ;  /* 0x000000ffff567224 */ /* 0x000fe200078e00ff */
        /* <DEDUP_REMOVED lines=11> */
[----:B------:R-:W-:Y:S01]  /*abe0*/  IMAD.MOV.U32 R55, RZ, RZ, RZ ;  /* 0x000000ffff377224 */ /* 0x000fe200078e00ff */
[----:B------:R-:W-:Y:S02]  /*abf0*/  CS2R R14, SRZ ;  /* 0x00000000000e7805 */ /* 0x000fe4000001ff00 */
[----:B------:R-:W-:Y:S02]  /*ac00*/  CS2R R52, SRZ ;  /* 0x0000000000347805 */ /* 0x000fe4000001ff00 */
[----:B------:R-:W-:Y:S02]  /*ac10*/  CS2R R12, SRZ ;  /* 0x00000000000c7805 */ /* 0x000fe4000001ff00 */
[----:B------:R-:W-:Y:S02]  /*ac20*/  CS2R R156, SRZ ;  /* 0x00000000009c7805 */ /* 0x000fe4000001ff00 */
[----:B------:R-:W-:-:S02]  /*ac30*/  CS2R R10, SRZ ;  /* 0x00000000000a7805 */ /* 0x000fc4000001ff00 */
[----:B------:R-:W-:Y:S02]  /*ac40*/  MOV R43, RZ ;  /* 0x000000ff002b7202 */ /* 0x000fe40000000f00 */
[----:B------:R-:W-:Y:S02]  /*ac50*/  CS2R R8, SRZ ;  /* 0x0000000000087805 */ /* 0x000fe4000001ff00 */
[----:B------:R-:W-:Y:S01]  /*ac60*/  CS2R R40, SRZ ;  /* 0x0000000000287805 */ /* 0x000fe2000001ff00 */
[----:B------:R-:W-:Y:S01]  /*ac70*/  IMAD.MOV.U32 R7, RZ, RZ, RZ ;  /* 0x000000ffff077224 */ /* 0x000fe200078e00ff */
[----:B------:R-:W-:Y:S02]  /*ac80*/  CS2R R4, SRZ ;  /* 0x0000000000047805 */ /* 0x000fe4000001ff00 */
[----:B------:R-:W-:Y:S01]  /*ac90*/  CS2R R28, SRZ ;  /* 0x00000000001c7805 */ /* 0x000fe2000001ff00 */
[----:B------:R-:W-:Y:S06]  /*aca0*/  @P2 BRA `(.L_x_763) ;  /* 0x0000000000082947 */ /* 0x000fec0003800000 */
[----:B------:R-:W0:Y:S02]  /*acb0*/  FENCE.VIEW.ASYNC.G ;  /* 0x00000000000073c6 */ /* 0x000e240000000100 */
[----:B0-----:R-:W-:Y:S06]  /*acc0*/  BAR.ARV 0xc, 0x180 ;  /* 0x0306000000007b1d */ /* 0x001fec0000002000 */
.L_x_763:
[----:B------:R-:W-:Y:S05]  /*acd0*/  BSYNC B0 ;  /* 0x0000000000007941 */ /* 0x000fea0003800000 */
.L_x_762:
[----:B------:R-:W-:Y:S01]  /*ace0*/  CS2R R24, SRZ ;  /* 0x0000000000187805 */ /* 0x000fe2000001ff00 */
[----:B------:R-:W-:Y:S06]  /*acf0*/  @!P1 BRA `(.L_x_764) ;  /* 0x0000012400389947 */ /* 0x000fec0003800000 */
[----:B------:R-:W0:Y:S02]  /*ad00*/  S2R R6, SR_TID.X ;  /* 0x0000000000067919 */ /* 0x000e240000002100 */
[----:B0-----:R-:W-:-:S05]  /*ad10*/  VIADD R6, R6, 0xffffff80 ;  /* 0xffffff8006067836 */ /* 0x001fca0000000000 */
[----:B------:R-:W-:-:S04]  /*ad20*/  SHF.R.S32.HI R20, RZ, 0x1f, R6 ;  /* 0x0000001fff147819 */ /* 0x000fc80000011406 */
[----:B------:R-:W-:Y:S02]  /*ad30*/  LEA.HI R20, R20, R6, RZ, 0x7 ;  /* 0x0000000614147211 */ /* 0x000fe400078f38ff */
[----:B------:R-:W2:Y:S02]  /*ad40*/  LDL R6, [R1+0x60] ;  /* 0x0000600001067983 */ /* 0x000ea40000100800 */
[----:B------:R-:W-:-:S05]  /*ad50*/  SHF.R.S32.HI R20, RZ, 0x7, R20 ;  /* 0x00000007ff147819 */ /* 0x000fca0000011414 */
[----:B------:R-:W0:Y:S02]  /*ad60*/  SHFL.IDX PT, R0, R20, RZ, 0x1f ;  /* 0x00001fff14007589 */ /* 0x000e2400000e0000 */
[----:B0-----:R-:W-:-:S04]  /*ad70*/  LEA.HI R2, R0, R0, RZ, 0x1 ;  /* 0x0000000000027211 */ /* 0x001fc800078f08ff */
[----:B------:R-:W-:-:S04]  /*ad80*/  LOP3.LUT R3, R2, 0x1e, RZ, 0xc0, !PT ;  /* 0x0000001e02037812 */ /* 0x000fc800078ec0ff */
[----:B------:R-:W-:Y:S02]  /*ad90*/  IADD3 R3, R0, -R3, RZ ;  /* 0x8000000300037210 */ /* 0x000fe40007ffe0ff */
[----:B--2---:R-:W-:-:S03]  /*ada0*/  LOP3.LUT P0, RZ, R6, 0x9f, RZ, 0xc0, !PT ;  /* 0x0000009f06ff7812 */ /* 0x004fc6000780c0ff */
[----:B------:R-:W-:-:S05]  /*adb0*/  IMAD R3, R3, 0x2000, R6 ;  /* 0x0000200003037824 */ /* 0x000fca00078e0206 */
[----:B------:R-:W-:-:S04]  /*adc0*/  SHF.R.U32.HI R2, RZ, 0x4, R3 ;  /* 0x00000004ff027819 */ /* 0x000fc80000011603 */
[----:B------:R-:W-:Y:S01]  /*add0*/  LOP3.LUT R2, R2, 0x3fff, RZ, 0xc0, !PT ;  /* 0x00003fff02027812 */ /* 0x000fe200078ec0ff */
[----:B------:R-:W-:Y:S06]  /*ade0*/  @!P0 BRA `(.L_x_765) ;  /* 0x0000000000408947 */ /* 0x000fec0003800000 */
[----:B------:R-:W-:Y:S01]  /*adf0*/  MOV R0, 0x0 ;  /* 0x0000000000007802 */ /* 0x000fe20000000f00 */
[----:B------:R-:W-:Y:S01]  /*ae00*/  ULDC.64 UR4, c[0x4][0xa8] ;  /* 0x01002a0000047ab9 */ /* 0x000fe20000000a00 */
[----:B------:R-:W-:Y:S01]  /*ae10*/  ULDC.64 UR6, c[0x4][0xb0] ;  /* 0x01002c0000067ab9 */ /* 0x000fe20000000a00 */
[----:B------:R-:W-:Y:S01]  /*ae20*/  IMAD.U32 R4, RZ, RZ, UR4 ;  /* 0x00000004ff047e24 */ /* 0x000fe2000f8e00ff */
[----:B------:R0:W1:Y:S01]  /*ae30*/  LDC.64 R14, c[0x4][R0] ;  /* 0x01000000000e7b82 */ /* 0x0000620000000a00 */
[----:B------:R-:W-:Y:S01]  /*ae40*/  MOV R5, UR5 ;  /* 0x0000000500057c02 */ /* 0x000fe20008000f00 */
[----:B------:R-:W-:Y:S01]  /*ae50*/  ULDC.64 UR4, c[0x4][0x28] ;  /* 0x01000a0000047ab9 */ /* 0x000fe20000000a00 */
[----:B------:R-:W-:Y:S01]  /*ae60*/  IMAD.U32 R6, RZ, RZ, UR6 ;  /* 0x00000006ff067e24 */ /* 0x000fe2000f8e00ff */
[----:B------:R-:W-:Y:S01]  /*ae70*/  MOV R10, UR4 ;  /* 0x00000004000a7c02 */ /* 0x000fe20008000f00 */
[----:B------:R-:W-:Y:S01]  /*ae80*/  IMAD.U32 R7, RZ, RZ, UR7 ;  /* 0x00000007ff077e24 */ /* 0x000fe2000f8e00ff */
[----:B------:R-:W-:Y:S01]  /*ae90*/  MOV R12, 0x1 ;  /* 0x00000001000c7802 */ /* 0x000fe20000000f00 */
[----:B------:R-:W-:-:S02]  /*aea0*/  IMAD.U32 R11, RZ, RZ, UR5 ;  /* 0x00000005ff0b7e24 */ /* 0x000fc4000f8e00ff */
[----:B------:R-:W-:Y:S02]  /*aeb0*/  IMAD.MOV.U32 R8, RZ, RZ, 0x70 ;  /* 0x00000070ff087424 */ /* 0x000fe400078e00ff */
[----:B0-----:R-:W-:-:S07]  /*aec0*/  IMAD.MOV.U32 R13, RZ, RZ, RZ ;  /* 0x000000ffff0d7224 */ /* 0x001fce00078e00ff */
[----:B------:R-:W-:-:S07]  /*aed0*/  LEPC R20, `(.L_x_765) ;  /* 0x000000001014794e */ /* 0x000fce0000000000 */
[----:B-1---5:R-:W-:Y:S05]  /*aee0*/  CALL.ABS.NOINC R14 ;  /* 0x000000000e007343 */ /* 0x022fea0003c00000 */
.L_x_765:
[----:B------:R-:W-:Y:S02]  /*aef0*/  ULDC UR4, c[0x0][0x3f4] ;  /* 0x0000fd0000047ab9 */ /* 0x000fe40000000800 */
[----:B------:R-:W-:-:S13]  /*af00*/  ISETP.LT.AND P0, PT, RZ, UR4, PT ;  /* 0x00000004ff007c0c */ /* 0x000fda000bf01270 */
[----:B------:R-:W-:Y:S05]  /*af10*/  @P0 BRA `(.L_x_766) ;  /* 0x00000000003c0947 */ /* 0x000fea0003800000 */
[----:B------:R-:W-:-:S04]  /*af20*/  LEA.HI R0, R235, R235, RZ, 0x1 ;  /* 0x000000ebeb007211 */ /* 0x000fc800078f08ff */
[----:B------:R-:W-:-:S05]  /*af30*/  LOP3.LUT R0, R0, 0xfffffffe, RZ, 0xc0, !PT ;  /* 0xfffffffe00007812 */ /* 0x000fca00078ec0ff */
[----:B------:R-:W-:-:S05]  /*af40*/  IMAD.IADD R0, R235, 0x1, -R0 ;  /* 0x00000001eb007824 */ /* 0x000fca00078e0a00 */
[----:B------:R-:W-:-:S04]  /*af50*/  SHF.L.U32 R3, R0, 0x1f, RZ ;  /* 0x0000001f00037819 */ /* 0x000fc800000006ff */
[----:B------:R0:W1:Y:S03]  /*af60*/  SYNCS.PHASECHK.TRANS64.TRYWAIT P0, [R18+URZ+0x38800], R3 ;  /* 0x03880003120075a7 */ /* 0x000066000800017f */
[----:B-1----:R-:W-:Y:S05]  /*af70*/  @!P0 NANOSLEEP.SYNCS 0x989680 ;  /* 0x009896800000895d */ /* 0x002fea0003900000 */
[----:B------:R-:W1:Y:S01]  /*af80*/  @!P0 SYNCS.PHASECHK.TRANS64 P0, [R18+URZ+0x38800], R3 ;  /* 0x03880003120085a7 */ /* 0x000e62000800007f */
[----:B------:R-:W-:Y:S04]  /*af90*/  BSSY B0, `(.L_x_767) ;  /* 0x0000006000007945 */ /* 0x000fe80003800000 */
[----:B-1----:R-:W-:Y:S05]  /*afa0*/  @P0 BRA `(.L_x_768) ;  /* 0x0000000000100947 */ /* 0x002fea0003800000 */
.L_x_769:
[----:B-1----:R1:W2:Y:S02]  /*afb0*/  SYNCS.PHASECHK.TRANS64.TRYWAIT P0, [R18+URZ+0x38800], R3 ;  /* 0x03880003120075a7 */ /* 0x0022a4000800017f */
[----:B--2---:R-:W-:Y:S05]  /*afc0*/  @!P0 NANOSLEEP.SYNCS 0x989680 ;  /* 0x009896800000895d */ /* 0x004fea0003900000 */
[----:B------:R-:W2:Y:S02]  /*afd0*/  @!P0 SYNCS.PHASECHK.TRANS64 P0, [R18+URZ+0x38800], R3 ;  /* 0x03880003120085a7 */ /* 0x000ea4000800007f */
[----:B--2---:R-:W-:Y:S05]  /*afe0*/  @!P0 BRA `(.L_x_769) ;  /* 0xfffffffc00f08947 */ /* 0x004fea000383ffff */
.L_x_768:
[----:B------:R-:W-:Y:S05]  /*aff0*/  BSYNC B0 ;  /* 0x0000000000007941 */ /* 0x000fea0003800000 */
.L_x_767:
[----:B------:R-:W-:Y:S05]  /*b000*/  BRA `(.L_x_770) ;  /* 0x0000006800ec7947 */ /* 0x000fea0003800000 */
.L_x_766:
[----:B------:R-:W2:Y:S01]  /*b010*/  LDL R29, [R1+0x60] ;  /* 0x00006000011d7983 */ /* 0x000ea20000100800 */
[----:B-----5:R-:W-:Y:S01]  /*b020*/  SHF.R.S32.HI R0, RZ, 0x1f, R144 ;  /* 0x0000001fff007819 */ /* 0x020fe20000011490 */
[----:B------:R-:W-:Y:S01]  /*b030*/  ULDC.64 UR4, c[0x0][0x3f8] ;  /* 0x0000fe0000047ab9 */ /* 0x000fe20000000a00 */
[----:B------:R-:W-:Y:S01]  /*b040*/  ULDC.64 UR6, c[0x0][0x408] ;  /* 0x0001020000067ab9 */ /* 0x000fe20000000a00 */
[----:B------:R-:W-:-:S04]  /*b050*/  IMAD.WIDE.U32 R4, R144, UR4, RZ ;  /* 0x0000000490047c25 */ /* 0x000fc8000f8e00ff */
[C---:B------:R-:W-:Y:S02]  /*b060*/  IMAD R3, R0.reuse, UR4, RZ ;  /* 0x0000000400037c24 */ /* 0x040fe4000f8e02ff */
[----:B------:R-:W-:Y:S02]  /*b070*/  IMAD R7, R0, UR6, RZ ;  /* 0x0000000600077c24 */ /* 0x000fe4000f8e02ff */
[C---:B------:R-:W-:Y:S01]  /*b080*/  IMAD R3, R144.reuse, UR5, R3 ;  /* 0x0000000590037c24 */ /* 0x040fe2000f8e0203 */
[----:B------:R-:W-:Y:S01]  /*b090*/  ULDC.64 UR4, c[0x0][0x3e8] ;  /* 0x0000fa0000047ab9 */ /* 0x000fe20000000a00 */
[----:B------:R-:W-:Y:S01]  /*b0a0*/  IMAD R7, R144, UR7, R7 ;  /* 0x0000000790077c24 */ /* 0x000fe2000f8e0207 */
[----:B------:R-:W-:Y:S01]  /*b0b0*/  LEA R24, P1, R4, UR4, 0x1 ;  /* 0x0000000404187c11 */ /* 0x000fe2000f8208ff */
[----:B------:R-:W-:Y:S01]  /*b0c0*/  IMAD.WIDE.U32 R26, R144, UR6, RZ ;  /* 0x00000006901a7c25 */ /* 0x000fe2000f8e00ff */
[----:B------:R-:W-:Y:S01]  /*b0d0*/  ULDC.64 UR6, c[0x0][0x400] ;  /* 0x0001000000067ab9 */ /* 0x000fe20000000a00 */
[----:B------:R-:W-:-:S02]  /*b0e0*/  IADD3 R25, R3, R5, RZ ;  /* 0x0000000503197210 */ /* 0x000fc40007ffe0ff */
[----:B------:R-:W-:Y:S01]  /*b0f0*/  IMAD.IADD R3, R7, 0x1, R27 ;  /* 0x0000000107037824 */ /* 0x000fe200078e021b */
[----:B------:R-:W-:Y:S02]  /*b100*/  LEA R28, P2, R26, UR6, 0x1 ;  /* 0x000000061a1c7c11 */ /* 0x000fe4000f8408ff */
[----:B------:R-:W-:Y:S02]  /*b110*/  LEA.HI.X R25, R4, UR5, R25, 0x1, P1 ;  /* 0x0000000504197c11 */ /* 0x000fe400088f0c19 */
[----:B------:R-:W-:Y:S02]  /*b120*/  LEA.HI.X R26, R26, UR7, R3, 0x1, P2 ;  /* 0x000000071a1a7c11 */ /* 0x000fe400090f0c03 */
[----:B--2---:R-:W-:-:S13]  /*b130*/  LOP3.LUT P0, RZ, R29, 0x3ff, RZ, 0xc0, !PT ;  /* 0x000003ff1dff7812 */ /* 0x004fda000780c0ff */
        /* <DEDUP_REMOVED lines=16> */
[----:B-1----:R-:W-:Y:S05]  /*b240*/  CALL.ABS.NOINC R14 ;  /* 0x000000000e007343 */ /* 0x002fea0003c00000 */
.L_x_771:
[----:B------:R-:W-:Y:S01]  /*b250*/  ULDC.U8 UR4, c[0x0][0x410] ;  /* 0x0001040000047ab9 */ /* 0x000fe20000000000 */
[----:B------:R-:W-:Y:S01]  /*b260*/  BSSY B0, `(.L_x_772) ;  /* 0x000068d000007945 */ /* 0x000fe20003800000 */
[----:B------:R-:W-:Y:S01]  /*b270*/  ISETP.NE.AND P0, PT, RZ, UR4, PT ;  /* 0x00000004ff007c0c */ /* 0x000fe2000bf05270 */
[----:B------:R-:W-:Y:S01]  /*b280*/  IMAD R0, R230, 0x2, R29 ;  /* 0x00000002e6007824 */ /* 0x000fe200078e021d */
[----:B------:R-:W-:-:S11]  /*b290*/  LEA R8, R121, R212, 0x7 ;  /* 0x000000d479087211 */ /* 0x000fd600078e38ff */
[----:B------:R-:W-:Y:S05]  /*b2a0*/  @!P0 BRA `(.L_x_773) ;  /* 0x0000003000ac8947 */ /* 0x000fea0003800000 */
[----:B------:R-:W-:-:S03]  /*b2b0*/  UMOV UR4, 0xffffffff ;  /* 0xffffffff00047882 */ /* 0x000fc60000000000 */
[----:B------:R-:W-:Y:S05]  /*b2c0*/  BRA.DIV UR4, `(.L_x_774) ;  /* 0x000001da041c7947 */ /* 0x000fea000b800000 */
[----:B------:R0:W1:Y:S04]  /*b2d0*/  SHFL.IDX PT, R3, R25, RZ, 0x181f ;  /* 0x00181fff19037589 */ /* 0x00006800000e0000 */
[----:B------:R0:W2:Y:S04]  /*b2e0*/  SHFL.IDX PT, R4, R24, RZ, 0x181f ;  /* 0x00181fff18047589 */ /* 0x0000a800000e0000 */
[----:B------:R0:W3:Y:S04]  /*b2f0*/  SHFL.IDX PT, R5, R26, RZ, 0x181f ;  /* 0x00181fff1a057589 */ /* 0x0000e800000e0000 */
[----:B------:R0:W4:Y:S02]  /*b300*/  SHFL.IDX PT, R14, R28, RZ, 0x181f ;  /* 0x00181fff1c0e7589 */ /* 0x00012400000e0000 */
.L_x_1057:
[----:B------:R-:W-:Y:S01]  /*b310*/  ULDC UR4, c[0x0][0x448] ;  /* 0x0001120000047ab9 */ /* 0x000fe20000000800 */
[----:B------:R-:W-:Y:S01]  /*b320*/  BSSY B1, `(.L_x_775) ;  /* 0x000003d000017945 */ /* 0x000fe20003800000 */
[----:B------:R-:W-:Y:S01]  /*b330*/  IMAD R44, R178, UR4, RZ ;  /* 0x00000004b22c7c24 */ /* 0x000fe2000f8e02ff */
[----:B------:R-:W-:Y:S02]  /*b340*/  CS2R R6, SRZ ;  /* 0x0000000000067805 */ /* 0x000fe4000001ff00 */
[----:B------:R-:W-:Y:S02]  /*b350*/  CS2R R10, SRZ ;  /* 0x00000000000a7805 */ /* 0x000fe4000001ff00 */
[----:B------:R-:W-:Y:S02]  /*b360*/  CS2R R12, SRZ ;  /* 0x00000000000c7805 */ /* 0x000fe4000001ff00 */
[----:B------:R-:W-:Y:S02]  /*b370*/  CS2R R20, SRZ ;  /* 0x0000000000147805 */ /* 0x000fe4000001ff00 */
[----:B------:R-:W-:Y:S01]  /*b380*/  ISETP.GE.AND P0, PT, R8, R44, PT ;  /* 0x0000002c0800720c */ /* 0x000fe20003f06270 */
[----:B------:R-:W-:Y:S01]  /*b390*/  IMAD R44, R121, -0x80, R44 ;  /* 0xffffff80792c7824 */ /* 0x000fe200078e022c */
[----:B------:R-:W-:-:S02]  /*b3a0*/  CS2R R8, SRZ ;  /* 0x0000000000087805 */ /* 0x000fc4000001ff00 */
[----:B0-----:R-:W-:Y:S02]  /*b3b0*/  CS2R R24, SRZ ;  /* 0x0000000000187805 */ /* 0x001fe4000001ff00 */
[----:B------:R-:W-:Y:S02]  /*b3c0*/  CS2R R26, SRZ ;  /* 0x00000000001a7805 */ /* 0x000fe4000001ff00 */
[----:B------:R-:W-:-:S05]  /*b3d0*/  CS2R R28, SRZ ;  /* 0x00000000001c7805 */ /* 0x000fca000001ff00 */
[----:B------:R-:W-:Y:S05]  /*b3e0*/  @P0 BRA `(.L_x_776) ;  /* 0x0000000000c00947 */ /* 0x000fea0003800000 */
[----:B------:R-:W-:Y:S01]  /*b3f0*/  ULDC UR4, c[0x0][0x3f4] ;  /* 0x0000fd0000047ab9 */ /* 0x000fe20000000800 */
[C---:B------:R-:W-:Y:S01]  /*b400*/  IMAD.SHL.U32 R35, R215.reuse, 0x2, RZ ;  /* 0x00000002d7237824 */ /* 0x040fe200078e00ff */
[----:B------:R-:W-:Y:S01]  /*b410*/  ISETP.GE.AND P2, PT, R215, UR4, PT ;  /* 0x00000004d7007c0c */ /* 0x000fe2000bf46270 */
[C---:B------:R-:W-:Y:S01]  /*b420*/  IMAD.SHL.U32 R39, R214.reuse, 0x2, RZ ;  /* 0x00000002d6277824 */ /* 0x040fe200078e00ff */
[----:B------:R-:W-:Y:S02]  /*b430*/  ISETP.GE.AND P1, PT, R214, UR4, PT ;  /* 0x00000004d6007c0c */ /* 0x000fe4000bf26270 */
[----:B------:R-:W-:Y:S02]  /*b440*/  CS2R R20, SRZ ;  /* 0x0000000000147805 */ /* 0x000fe4000001ff00 */
[----:B------:R-:W-:Y:S02]  /*b450*/  ISETP.GE.AND P0, PT, R216, UR4, PT ;  /* 0x00000004d8007c0c */ /* 0x000fe4000bf06270 */
[----:B------:R-:W-:-:S02]  /*b460*/  CS2R R6, SRZ ;  /* 0x0000000000067805 */ /* 0x000fc4000001ff00 */
[----:B------:R-:W-:Y:S02]  /*b470*/  ISETP.GE.AND P3, PT, R22, UR4, PT ;  /* 0x0000000416007c0c */ /* 0x000fe4000bf66270 */
[----:B------:R-:W-:Y:S02]  /*b480*/  CS2R R24, SRZ ;  /* 0x0000000000187805 */ /* 0x000fe4000001ff00 */
[----:B------:R-:W-:Y:S01]  /*b490*/  SHF.R.S32.HI R8, RZ, 0x1f, R215 ;  /* 0x0000001fff087819 */ /* 0x000fe200000114d7 */
[----:B------:R-:W-:Y:S01]  /*b4a0*/  ULDC.64 UR6, c[0x0][0x208] ;  /* 0x0000820000067ab9 */ /* 0x000fe20000000a00 */
[----:B------:R-:W-:Y:S02]  /*b4b0*/  SHF.R.S32.HI R11, RZ, 0x1f, R214 ;  /* 0x0000001fff0b7819 */ /* 0x000fe400000114d6 */
[----:B------:R-:W-:Y:S02]  /*b4c0*/  SHF.L.U64.HI R8, R215, 0x1, R8 ;  /* 0x00000001d7087819 */ /* 0x000fe40000010208 */
[----:B--2---:R-:W-:-:S02]  /*b4d0*/  @!P2 IADD3 R32, P4, R4, R35, RZ ;  /* 0x000000230420a210 */ /* 0x004fc40007f9e0ff */
[----:B----4-:R-:W-:Y:S02]  /*b4e0*/  @!P2 IADD3 R34, P6, R14, R35, RZ ;  /* 0x000000230e22a210 */ /* 0x010fe40007fde0ff */
[----:B------:R-:W-:Y:S01]  /*b4f0*/  SHF.R.S32.HI R9, RZ, 0x1f, R216 ;  /* 0x0000001fff097819 */ /* 0x000fe200000114d8 */
[--C-:B-1----:R-:W-:Y:S01]  /*b500*/  @!P2 IMAD.X R33, R3, 0x1, R8.reuse, P4 ;  /* 0x000000010321a824 */ /* 0x102fe200020e0608 */
[----:B------:R-:W-:Y:S01]  /*b510*/  SHF.L.U32 R43, R216, 0x1, RZ ;  /* 0x00000001d82b7819 */ /* 0x000fe200000006ff */
[----:B---3--:R-:W-:Y:S01]  /*b520*/  @!P2 IMAD.X R35, R5, 0x1, R8, P6 ;  /* 0x000000010523a824 */ /* 0x008fe200030e0608 */
[----:B------:R-:W-:Y:S01]  /*b530*/  SHF.L.U64.HI R12, R214, 0x1, R11 ;  /* 0x00000001d60c7819 */ /* 0x000fe2000001020b */
[----:B------:R-:W-:Y:S01]  /*b540*/  @!P3 IMAD.MOV.U32 R8, RZ, RZ, R4 ;  /* 0x000000ffff08b224 */ /* 0x000fe200078e0004 */
[----:B------:R-:W-:Y:S02]  /*b550*/  @!P1 IADD3 R36, P5, R4, R39, RZ ;  /* 0x0000002704249210 */ /* 0x000fe40007fbe0ff */
[----:B------:R-:W-:-:S02]  /*b560*/  CS2R R26, SRZ ;  /* 0x00000000001a7805 */ /* 0x000fc4000001ff00 */
[----:B------:R-:W-:Y:S01]  /*b570*/  SHF.L.U64.HI R10, R216, 0x1, R9 ;  /* 0x00000001d80a7819 */ /* 0x000fe20000010209 */
[----:B------:R-:W-:Y:S01]  /*b580*/  @!P3 IMAD.MOV.U32 R9, RZ, RZ, R3 ;  /* 0x000000ffff09b224 */ /* 0x000fe200078e0003 */
[----:B------:R-:W-:Y:S02]  /*b590*/  @!P1 IADD3 R38, P4, R14, R39, RZ ;  /* 0x000000270e269210 */ /* 0x000fe40007f9e0ff */
[----:B------:R-:W-:Y:S02]  /*b5a0*/  CS2R R28, SRZ ;  /* 0x00000000001c7805 */ /* 0x000fe4000001ff00 */
[-C--:B------:R-:W-:Y:S01]  /*b5b0*/  @!P0 IADD3 R40, P6, R4, R43.reuse, RZ ;  /* 0x0000002b04288210 */ /* 0x080fe20007fde0ff */
[----:B------:R0:W5:Y:S01]  /*b5c0*/  @!P2 LD.E.64 R24, desc[UR6][R32.64] ;  /* 0x000000062018a980 */ /* 0x000162000c101b00 */
[----:B------:R-:W-:Y:S01]  /*b5d0*/  @!P1 IADD3.X R37, R3, R12, RZ, P5, !PT ;  /* 0x0000000c03259210 */ /* 0x000fe20002ffe4ff */
[----:B------:R-:W-:Y:S01]  /*b5e0*/  @!P1 IMAD.X R39, R5, 0x1, R12, P4 ;  /* 0x0000000105279824 */ /* 0x000fe200020e060c */
[----:B------:R-:W-:Y:S01]  /*b5f0*/  @!P0 IADD3 R42, P5, R14, R43, RZ ;  /* 0x0000002b0e2a8210 */ /* 0x000fe20007fbe0ff */
[----:B------:R-:W-:Y:S01]  /*b600*/  @!P0 IMAD.X R41, R3, 0x1, R10, P6 ;  /* 0x0000000103298824 */ /* 0x000fe200030e060a */
[----:B------:R-:W-:Y:S01]  /*b610*/  @!P3 MOV R4, R14 ;  /* 0x0000000e0004b202 */ /* 0x000fe20000000f00 */
[----:B------:R-:W-:Y:S01]  /*b620*/  @!P3 IMAD.WIDE R14, R22, 0x2, R8 ;  /* 0x00000002160eb825 */ /* 0x000fe200078e0208 */
[----:B------:R-:W-:-:S02]  /*b630*/  @!P0 IADD3.X R43, R5, R10, RZ, P5, !PT ;  /* 0x0000000a052b8210 */ /* 0x000fc40002ffe4ff */
[----:B------:R-:W-:Y:S02]  /*b640*/  CS2R R10, SRZ ;  /* 0x00000000000a7805 */ /* 0x000fe4000001ff00 */
[----:B------:R-:W-:Y:S02]  /*b650*/  CS2R R12, SRZ ;  /* 0x00000000000c7805 */ /* 0x000fe4000001ff00 */
[----:B------:R-:W-:Y:S01]  /*b660*/  CS2R R8, SRZ ;  /* 0x0000000000087805 */ /* 0x000fe2000001ff00 */
[----:B------:R-:W-:Y:S01]  /*b670*/  @!P3 IMAD.WIDE R30, R22, 0x2, R4 ;  /* 0x00000002161eb825 */ /* 0x000fe200078e0204 */
[----:B------:R0:W5:Y:S04]  /*b680*/  @!P3 LD.E.64 R20, desc[UR6][R14.64] ;  /* 0x000000060e14b980 */ /* 0x000168000c101b00 */
[----:B------:R0:W5:Y:S04]  /*b690*/  @!P3 LD.E.64 R6, desc[UR6][R30.64] ;  /* 0x000000061e06b980 */ /* 0x000168000c101b00 */
[----:B------:R0:W5:Y:S04]  /*b6a0*/  @!P2 LD.E.64 R10, desc[UR6][R34.64] ;  /* 0x00000006220aa980 */ /* 0x000168000c101b00 */
[----:B------:R0:W5:Y:S04]  /*b6b0*/  @!P1 LD.E.64 R26, desc[UR6][R36.64] ;  /* 0x00000006241a9980 */ /* 0x000168000c101b00 */
[----:B------:R0:W5:Y:S04]  /*b6c0*/  @!P1 LD.E.64 R12, desc[UR6][R38.64] ;  /* 0x00000006260c9980 */ /* 0x000168000c101b00 */
[----:B------:R0:W5:Y:S04]  /*b6d0*/  @!P0 LD.E.64 R28, desc[UR6][R40.64] ;  /* 0x00000006281c8980 */ /* 0x000168000c101b00 */
[----:B------:R0:W5:Y:S02]  /*b6e0*/  @!P0 LD.E.64 R8, desc[UR6][R42.64] ;  /* 0x000000062a088980 */ /* 0x000164000c101b00 */
.L_x_776:
[----:B------:R-:W-:Y:S05]  /*b6f0*/  BSYNC B1 ;  /* 0x0000000000017941 */ /* 0x000fea0003800000 */
.L_x_775:
[----:B-1----:R-:W-:Y:S01]  /*b700*/  LEA.HI R3, R235, R235, RZ, 0x1 ;  /* 0x000000ebeb037211 */ /* 0x002fe200078f08ff */
[----:B0----5:R-:W-:Y:S01]  /*b710*/  IMAD.MOV.U32 R32, RZ, RZ, R28 ;  /* 0x000000ffff207224 */ /* 0x021fe200078e001c */
[----:B------:R-:W-:Y:S01]  /*b720*/  SHF.R.U64 R40, R28, 0x10, R29 ;  /* 0x000000101c287819 */ /* 0x000fe2000000121d */
[----:B------:R-:W-:Y:S01]  /*b730*/  IMAD.MOV.U32 R15, RZ, RZ, R20 ;  /* 0x000000ffff0f7224 */ /* 0x000fe200078e0014 */
[----:B--2---:R-:W-:Y:S01]  /*b740*/  LOP3.LUT R4, R3, 0xfffffffe, RZ, 0xc0, !PT ;  /* 0xfffffffe03047812 */ /* 0x004fe200078ec0ff */
[----:B------:R-:W-:Y:S01]  /*b750*/  IMAD.MOV.U32 R3, RZ, RZ, R7 ;  /* 0x000000ffff037224 */ /* 0x000fe200078e0007 */
[----:B------:R-:W-:Y:S01]  /*b760*/  MOV R28, R6 ;  /* 0x00000006001c7202 */ /* 0x000fe20000000f00 */
[--C-:B------:R-:W-:Y:S01]  /*b770*/  IMAD.MOV.U32 R30, RZ, RZ, R21.reuse ;  /* 0x000000ffff1e7224 */ /* 0x100fe200078e0015 */
[--C-:B------:R-:W-:Y:S01]  /*b780*/  SHF.R.U64 R34, R20, 0x10, R21.reuse ;  /* 0x0000001014227819 */ /* 0x100fe20000001215 */
[----:B------:R-:W-:Y:S01]  /*b790*/  IMAD.IADD R4, R235, 0x1, -R4 ;  /* 0x00000001eb047824 */ /* 0x000fe200078e0a04 */
[----:B------:R-:W-:Y:S01]  /*b7a0*/  SHF.R.U32.HI R35, RZ, 0x10, R21 ;  /* 0x00000010ff237819 */ /* 0x000fe20000011615 */
[----:B------:R-:W-:Y:S01]  /*b7b0*/  IMAD.MOV.U32 R21, RZ, RZ, R25 ;  /* 0x000000ffff157224 */ /* 0x000fe200078e0019 */
[----:B------:R-:W-:Y:S01]  /*b7c0*/  MOV R20, R24 ;  /* 0x0000001800147202 */ /* 0x000fe20000000f00 */
[----:B------:R-:W-:Y:S01]  /*b7d0*/  IMAD.MOV.U32 R33, RZ, RZ, R29 ;  /* 0x000000ffff217224 */ /* 0x000fe200078e001d */
[----:B---3--:R-:W-:Y:S01]  /*b7e0*/  SHF.L.U32 R5, R4, 0x1f, RZ ;  /* 0x0000001f04057819 */ /* 0x008fe200000006ff */
[----:B----4-:R-:W-:Y:S01]  /*b7f0*/  IMAD.MOV.U32 R14, RZ, RZ, R12 ;  /* 0x000000ffff0e7224 */ /* 0x010fe200078e000c */
[--C-:B------:R-:W-:Y:S01]  /*b800*/  SHF.R.U64 R36, R24, 0x10, R25.reuse ;  /* 0x0000001018247819 */ /* 0x100fe20000001219 */
[----:B------:R-:W-:Y:S01]  /*b810*/  BSSY B1, `(.L_x_777) ;  /* 0x0000027000017945 */ /* 0x000fe20003800000 */
[----:B------:R-:W0:Y:S01]  /*b820*/  SYNCS.PHASECHK.TRANS64.TRYWAIT P0, [R18+URZ+0x38800], R5 ;  /* 0x03880005120075a7 */ /* 0x000e22000800017f */
[----:B------:R-:W-:Y:S01]  /*b830*/  SHF.R.U32.HI R37, RZ, 0x10, R25 ;  /* 0x00000010ff257819 */ /* 0x000fe20000011619 */
[----:B------:R-:W-:Y:S01]  /*b840*/  IMAD.MOV.U32 R25, RZ, RZ, R26 ;  /* 0x000000ffff197224 */ /* 0x000fe200078e001a */
[----:B------:R-:W-:Y:S01]  /*b850*/  SHF.R.U64 R41, R6, 0x10, R7 ;  /* 0x0000001006297819 */ /* 0x000fe20000001207 */
[----:B------:R-:W-:Y:S01]  /*b860*/  IMAD.MOV.U32 R6, RZ, RZ, R11 ;  /* 0x000000ffff067224 */ /* 0x000fe200078e000b */
[----:B------:R-:W-:Y:S01]  /*b870*/  SHF.R.U32.HI R42, RZ, 0x10, R7 ;  /* 0x00000010ff2a7819 */ /* 0x000fe20000011607 */
[----:B------:R-:W-:Y:S01]  /*b880*/  IMAD.MOV.U32 R7, RZ, RZ, R9 ;  /* 0x000000ffff077224 */ /* 0x000fe200078e0009 */
[----:B------:R-:W-:-:S02]  /*b890*/  MOV R24, R10 ;  /* 0x0000000a00187202 */ /* 0x000fc40000000f00 */
[----:B------:R-:W-:Y:S01]  /*b8a0*/  SHF.R.U64 R43, R10, 0x10, R11 ;  /* 0x000000100a2b7819 */ /* 0x000fe2000000120b */
[----:B------:R-:W-:Y:S01]  /*b8b0*/  IMAD.MOV.U32 R10, RZ, RZ, R8 ;  /* 0x000000ffff0a7224 */ /* 0x000fe200078e0008 */
[----:B------:R-:W-:Y:S02]  /*b8c0*/  MOV R31, R27 ;  /* 0x0000001b001f7202 */ /* 0x000fe40000000f00 */
[----:B------:R-:W-:Y:S02]  /*b8d0*/  SHF.R.U32.HI R29, RZ, 0x10, R29 ;  /* 0x00000010ff1d7819 */ /* 0x000fe4000001161d */
[----:B------:R-:W-:Y:S02]  /*b8e0*/  PRMT R28, R28, 0x5410, R3 ;  /* 0x000054101c1c7816 */ /* 0x000fe40000000003 */
[--C-:B------:R-:W-:Y:S02]  /*b8f0*/  SHF.R.U64 R38, R26, 0x10, R27.reuse ;  /* 0x000000101a267819 */ /* 0x100fe4000000121b */
[----:B------:R-:W-:-:S02]  /*b900*/  SHF.R.U32.HI R39, RZ, 0x10, R27 ;  /* 0x00000010ff277819 */ /* 0x000fc4000001161b */
[----:B------:R-:W-:Y:S02]  /*b910*/  SHF.R.U32.HI R11, RZ, 0x10, R11 ;  /* 0x00000010ff0b7819 */ /* 0x000fe4000001160b */
[----:B------:R-:W-:Y:S02]  /*b920*/  MOV R4, R13 ;  /* 0x0000000d00047202 */ /* 0x000fe40000000f00 */
[--C-:B------:R-:W-:Y:S02]  /*b930*/  SHF.R.U64 R45, R12, 0x10, R13.reuse ;  /* 0x000000100c2d7819 */ /* 0x100fe4000000120d */
[----:B------:R-:W-:Y:S02]  /*b940*/  SHF.R.U32.HI R46, RZ, 0x10, R13 ;  /* 0x00000010ff2e7819 */ /* 0x000fe4000001160d */
[----:B------:R-:W-:Y:S02]  /*b950*/  VIMNMX R3, R44, 0x80, PT ;  /* 0x000000802c037848 */ /* 0x000fe40003fe0100 */
[----:B------:R-:W-:-:S02]  /*b960*/  SHF.R.U64 R47, R8, 0x10, R9 ;  /* 0x00000010082f7819 */ /* 0x000fc40000001209 */
[----:B------:R-:W-:Y:S02]  /*b970*/  SHF.R.U32.HI R48, RZ, 0x10, R9 ;  /* 0x00000010ff307819 */ /* 0x000fe40000011609 */
[----:B------:R-:W-:Y:S02]  /*b980*/  PRMT R26, R15, 0x5410, R30 ;  /* 0x000054100f1a7816 */ /* 0x000fe4000000001e */
[----:B------:R-:W-:Y:S02]  /*b990*/  PRMT R20, R20, 0x5410, R21 ;  /* 0x0000541014147816 */ /* 0x000fe40000000015 */
[----:B------:R-:W-:Y:S02]  /*b9a0*/  PRMT R12, R25, 0x5410, R31 ;  /* 0x00005410190c7816 */ /* 0x000fe4000000001f */
[----:B------:R-:W-:Y:S02]  /*b9b0*/  PRMT R9, R40, 0x5410, R29 ;  /* 0x0000541028097816 */ /* 0x000fe4000000001d */
[----:B------:R-:W-:-:S02]  /*b9c0*/  PRMT R27, R34, 0x5410, R35 ;  /* 0x00005410221b7816 */ /* 0x000fc40000000023 */
[----:B------:R-:W-:Y:S02]  /*b9d0*/  PRMT R21, R36, 0x5410, R37 ;  /* 0x0000541024157816 */ /* 0x000fe40000000025 */
[----:B------:R-:W-:Y:S02]  /*b9e0*/  PRMT R13, R38, 0x5410, R39 ;  /* 0x00005410260d7816 */ /* 0x000fe40000000027 */
[----:B------:R-:W-:Y:S02]  /*b9f0*/  PRMT R8, R32, 0x5410, R33 ;  /* 0x0000541020087816 */ /* 0x000fe40000000021 */
[----:B------:R-:W-:Y:S02]  /*ba00*/  PRMT R29, R41, 0x5410, R42 ;  /* 0x00005410291d7816 */ /* 0x000fe4000000002a */
[----:B------:R-:W-:Y:S02]  /*ba10*/  PRMT R24, R24, 0x5410, R6 ;  /* 0x0000541018187816 */ /* 0x000fe40000000006 */
[----:B------:R-:W-:-:S02]  /*ba20*/  PRMT R25, R43, 0x5410, R11 ;  /* 0x000054102b197816 */ /* 0x000fc4000000000b */
[----:B------:R-:W-:Y:S02]  /*ba30*/  ISETP.GE.AND P1, PT, R212, R3, PT ;  /* 0x00000003d400720c */ /* 0x000fe40003f26270 */
[----:B------:R-:W-:Y:S02]  /*ba40*/  PRMT R14, R14, 0x5410, R4 ;  /* 0x000054100e0e7816 */ /* 0x000fe40000000004 */
[----:B------:R-:W-:Y:S02]  /*ba50*/  PRMT R15, R45, 0x5410, R46 ;  /* 0x000054102d0f7816 */ /* 0x000fe4000000002e */
[----:B------:R-:W-:Y:S01]  /*ba60*/  PRMT R10, R10, 0x5410, R7 ;  /* 0x000054100a0a7816 */ /* 0x000fe20000000007 */
[----:B0-----:R-:W-:Y:S06]  /*ba70*/  @!P0 BRA `(.L_x_778) ;  /* 0x000001d000a08947 */ /* 0x001fec0003800000 */
.L_x_1058:
[----:B------:R-:W-:Y:S05]  /*ba80*/  BSYNC B1 ;  /* 0x0000000000017941 */ /* 0x000fea0003800000 */
.L_x_777:
[----:B------:R-:W-:Y:S01]  /*ba90*/  BSSY B1, `(.L_x_779) ;  /* 0x00000aa000017945 */ /* 0x000fe20003800000 */
[----:B------:R-:W-:-:S03]  /*baa0*/  PRMT R11, R47, 0x5410, R48 ;  /* 0x000054102f0b7816 */ /* 0x000fc60000000030 */
[----:B------:R-:W-:Y:S05]  /*bab0*/  @P1 BRA `(.L_x_780) ;  /* 0x00000008009c1947 */ /* 0x000fea0003800000 */
[----:B0-----:R-:W0:Y:S01]  /*bac0*/  LDC R5, c[0x0][0x3f4] ;  /* 0x0000fd00ff057b82 */ /* 0x001e220000000800 */
[----:B------:R-:W-:Y:S01]  /*bad0*/  BSSY B2, `(.L_x_781) ;  /* 0x000002c000027945 */ /* 0x000fe20003800000 */
[-C--:B0-----:R-:W-:Y:S02]  /*bae0*/  ISETP.GE.AND P0, PT, R22, R5.reuse, PT ;  /* 0x000000051600720c */ /* 0x081fe40003f06270 */
[-C--:B------:R-:W-:Y:S02]  /*baf0*/  ISETP.GE.AND P1, PT, R215, R5.reuse, PT ;  /* 0x00000005d700720c */ /* 0x080fe40003f26270 */
[-C--:B------:R-:W-:Y:S02]  /*bb00*/  ISETP.GE.AND P2, PT, R214, R5.reuse, PT ;  /* 0x00000005d600720c */ /* 0x080fe40003f46270 */
[----:B------:R-:W-:-:S07]  /*bb10*/  ISETP.GE.AND P3, PT, R216, R5, PT ;  /* 0x00000005d800720c */ /* 0x000fce0003f66270 */
[----:B------:R-:W-:Y:S06]  /*bb20*/  @P0 BRA `(.L_x_782) ;  /* 0x0000000000980947 */ /* 0x000fec0003800000 */
[----:B------:R-:W0:Y:S01]  /*bb30*/  LDS.128 R4, [R0] ;  /* 0x0000000000047984 */ /* 0x000e220000000c00 */
[----:B------:R-:W-:Y:S02]  /*bb40*/  HADD2.F32 R37, -RZ, R28.H0_H0 ;  /* 0x2000001cff257230 */ /* 0x000fe40000004100 */
[----:B------:R-:W-:Y:S02]  /*bb50*/  HADD2.F32 R35, -RZ, R26.H0_H0 ;  /* 0x2000001aff237230 */ /* 0x000fe40000004100 */
[----:B------:R-:W-:Y:S02]  /*bb60*/  HADD2.F32 R34, -RZ, R27.H0_H0 ;  /* 0x2000001bff227230 */ /* 0x000fe40000004100 */
[----:B------:R-:W-:Y:S02]  /*bb70*/  HADD2.F32 R36, -RZ, R29.H0_H0 ;  /* 0x2000001dff247230 */ /* 0x000fe40000004100 */
[--C-:B0-----:R-:W-:Y:S02]  /*bb80*/  HADD2.F32 R30, -RZ, R4.reuse.H0_H0 ;  /* 0x20000004ff1e7230 */ /* 0x101fe40000004100 */
[----:B------:R-:W-:-:S02]  /*bb90*/  HADD2.F32 R4, -RZ, R4.H1_H1 ;  /* 0x30000004ff047230 */ /* 0x000fc40000004100 */
[--C-:B------:R-:W-:Y:S02]  /*bba0*/  HADD2.F32 R31, -RZ, R5.reuse.H0_H0 ;  /* 0x20000005ff1f7230 */ /* 0x100fe40000004100 */
[----:B------:R-:W-:Y:S02]  /*bbb0*/  HADD2.F32 R5, -RZ, R5.H1_H1 ;  /* 0x30000005ff057230 */ /* 0x000fe40000004100 */
[C---:B------:R-:W-:Y:S01]  /*bbc0*/  FMUL.FTZ R39, R4.reuse, R37 ;  /* 0x0000002504277220 */ /* 0x040fe20000410000 */
[-C--:B------:R-:W-:Y:S01]  /*bbd0*/  FMUL.FTZ R4, R4, R35.reuse ;  /* 0x0000002304047220 */ /* 0x080fe20000410000 */
[--C-:B------:R-:W-:Y:S02]  /*bbe0*/  HADD2.F32 R32, -RZ, R6.reuse.H0_H0 ;  /* 0x20000006ff207230 */ /* 0x100fe40000004100 */
[----:B------:R-:W-:Y:S02]  /*bbf0*/  HADD2.F32 R33, -RZ, R7.H0_H0 ;  /* 0x20000007ff217230 */ /* 0x000fe40000004100 */
[C---:B------:R-:W-:Y:S01]  /*bc00*/  FMUL.FTZ R40, R5.reuse, R36 ;  /* 0x0000002405287220 */ /* 0x040fe20000410000 */
[C---:B------:R-:W-:Y:S01]  /*bc10*/  FFMA.FTZ R39, R30.reuse, R35, -R39 ;  /* 0x000000231e277223 */ /* 0x040fe20000010827 */
[----:B------:R-:W-:Y:S01]  /*bc20*/  FFMA.FTZ R38, R30, R37, R4 ;  /* 0x000000251e267223 */ /* 0x000fe20000010004 */
[----:B------:R-:W-:Y:S01]  /*bc30*/  FMUL.FTZ R42, R5, R34 ;  /* 0x00000022052a7220 */ /* 0x000fe20000410000 */
[----:B------:R-:W-:-:S02]  /*bc40*/  HADD2.F32 R6, -RZ, R6.H1_H1 ;  /* 0x30000006ff067230 */ /* 0x000fc40000004100 */
[C---:B------:R-:W-:Y:S01]  /*bc50*/  FFMA.FTZ R40, R31.reuse, R34, -R40 ;  /* 0x000000221f287223 */ /* 0x040fe20000010828 */
[----:B------:R-:W-:Y:S02]  /*bc60*/  HADD2.F32 R7, -RZ, R7.H1_H1 ;  /* 0x30000007ff077230 */ /* 0x000fe40000004100 */
[----:B------:R-:W-:Y:S01]  /*bc70*/  FFMA.FTZ R31, R31, R36, R42 ;  /* 0x000000241f1f7223 */ /* 0x000fe2000001002a */
[----:B------:R-:W-:Y:S02]  /*bc80*/  HADD2.F32 R35, -RZ, R28.H1_H1 ;  /* 0x3000001cff237230 */ /* 0x000fe40000004100 */
[----:B------:R-:W-:Y:S02]  /*bc90*/  HADD2.F32 R5, -RZ, R26.H1_H1 ;  /* 0x3000001aff057230 */ /* 0x000fe40000004100 */
[----:B------:R-:W-:Y:S02]  /*bca0*/  HADD2.F32 R30, -RZ, R29.H1_H1 ;  /* 0x3000001dff1e7230 */ /* 0x000fe40000004100 */
[----:B------:R-:W-:Y:S01]  /*bcb0*/  FMUL.FTZ R37, R6, R35 ;  /* 0x0000002306257220 */ /* 0x000fe20000410000 */
[----:B------:R-:W-:-:S02]  /*bcc0*/  HADD2.F32 R4, -RZ, R27.H1_H1 ;  /* 0x3000001bff047230 */ /* 0x000fc40000004100 */
[-C--:B------:R-:W-:Y:S01]  /*bcd0*/  FMUL.FTZ R34, R6, R5.reuse ;  /* 0x0000000506227220 */ /* 0x080fe20000410000 */
[C---:B------:R-:W-:Y:S01]  /*bce0*/  FMUL.FTZ R36, R7.reuse, R30 ;  /* 0x0000001e07247220 */ /* 0x040fe20000410000 */
[C---:B------:R-:W-:Y:S01]  /*bcf0*/  FFMA.FTZ R6, R32.reuse, R5, -R37 ;  /* 0x0000000520067223 */ /* 0x040fe20000010825 */
[-C--:B------:R-:W-:Y:S01]  /*bd00*/  FMUL.FTZ R41, R7, R4.reuse ;  /* 0x0000000407297220 */ /* 0x080fe20000410000 */
[----:B------:R-:W-:Y:S01]  /*bd10*/  FFMA.FTZ R35, R32, R35, R34 ;  /* 0x0000002320237223 */ /* 0x000fe20000010022 */
[C---:B------:R-:W-:Y:S01]  /*bd20*/  FFMA.FTZ R7, R33.reuse, R4, -R36 ;  /* 0x0000000421077223 */ /* 0x040fe20000010824 */
[----:B------:R-:W-:Y:S01]  /*bd30*/  F2FP.F16.F32.PACK_AB R4, R38, R39 ;  /* 0x000000272604723e */ /* 0x000fe200000000ff */
[----:B------:R-:W-:Y:S01]  /*bd40*/  FFMA.FTZ R30, R33, R30, R41 ;  /* 0x0000001e211e7223 */ /* 0x000fe20000010029 */
[----:B------:R-:W-:Y:S02]  /*bd50*/  F2FP.F16.F32.PACK_AB R5, R31, R40 ;  /* 0x000000281f05723e */ /* 0x000fe400000000ff */
[----:B------:R-:W-:-:S02]  /*bd60*/  F2FP.F16.F32.PACK_AB R6, R35, R6 ;  /* 0x000000062306723e */ /* 0x000fc400000000ff */
[----:B------:R-:W-:-:S05]  /*bd70*/  F2FP.F16.F32.PACK_AB R7, R30, R7 ;  /* 0x000000071e07723e */ /* 0x000fca00000000ff */
[----:B------:R0:W-:Y:S02]  /*bd80*/  STS.128 [R0], R4 ;  /* 0x0000000400007388 */ /* 0x0001e40000000c00 */
.L_x_782:
[----:B------:R-:W-:Y:S05]  /*bd90*/  BSYNC B2 ;  /* 0x0000000000027941 */ /* 0x000fea0003800000 */
.L_x_781:
[----:B------:R-:W-:Y:S04]  /*bda0*/  BSSY B2, `(.L_x_783) ;  /* 0x0000028000027945 */ /* 0x000fe80003800000 */
[----:B------:R-:W-:Y:S05]  /*bdb0*/  @P1 BRA `(.L_x_784) ;  /* 0x0000000000981947 */ /* 0x000fea0003800000 */
[----:B0-----:R-:W0:Y:S01]  /*bdc0*/  LDS.128 R4, [R0+0x4000] ;  /* 0x0040000000047984 */ /* 0x001e220000000c00 */
        /* <DEDUP_REMOVED lines=36> */
[----:B------:R1:W-:Y:S02]  /*c010*/  STS.128 [R0+0x4000], R4 ;  /* 0x0040000400007388 */ /* 0x0003e40000000c00 */
.L_x_784:
[----:B------:R-:W-:Y:S05]  /*c020*/  BSYNC B2 ;  /* 0x0000000000027941 */ /* 0x000fea0003800000 */
.L_x_783:
[----:B------:R-:W-:Y:S04]  /*c030*/  BSSY B2, `(.L_x_785) ;  /* 0x0000028000027945 */ /* 0x000fe80003800000 */
[----:B------:R-:W-:Y:S05]  /*c040*/  @P2 BRA `(.L_x_786) ;  /* 0x0000000000982947 */ /* 0x000fea0003800000 */
[----:B01----:R-:W0:Y:S01]  /*c050*/  LDS.128 R4, [R0+0x8000] ;  /* 0x0080000000047984 */ /* 0x003e220000000c00 */
        /* <DEDUP_REMOVED lines=37> */
.L_x_786:
[----:B------:R-:W-:Y:S05]  /*c2b0*/  BSYNC B2 ;  /* 0x0000000000027941 */ /* 0x000fea0003800000 */
.L_x_785:
[----:B------:R-:W-:Y:S05]  /*c2c0*/  @P3 BRA `(.L_x_780) ;  /* 0x0000000000983947 */ /* 0x000fea0003800000 */
[----:B012---:R-:W0:Y:S01]  /*c2d0*/  LDS.128 R4, [R0+0xc000] ;  /* 0x00c0000000047984 */ /* 0x007e220000000c00 */
        /* <DEDUP_REMOVED lines=37> */
.L_x_780:
[----:B------:R-:W-:Y:S05]  /*c530*/  BSYNC B1 ;  /* 0x0000000000017941 */ /* 0x000fea0003800000 */
.L_x_779:
[----:B0123--:R-:W-:Y:S01]  /*c540*/  IADD3 R4, R212, 0x20, RZ ;  /* 0x00000020d4047810 */ /* 0x00ffe20007ffe0ff */
[----:B------:R-:W-:Y:S03]  /*c550*/  BSSY B1, `(.L_x_787) ;  /* 0x00000aa000017945 */ /* 0x000fe60003800000 */
[----:B------:R-:W-:-:S13]  /*c560*/  ISETP.GE.AND P0, PT, R4, R3, PT ;  /* 0x000000030400720c */ /* 0x000fda0003f06270 */
[----:B------:R-:W-:Y:S05]  /*c570*/  @P0 BRA `(.L_x_788) ;  /* 0x00000008009c0947 */ /* 0x000fea0003800000 */
[----:B------:R-:W0:Y:S01]  /*c580*/  LDC R5, c[0x0][0x3f4] ;  /* 0x0000fd00ff057b82 */ /* 0x000e220000000800 */
[----:B------:R-:W-:Y:S01]  /*c590*/  BSSY B2, `(.L_x_789) ;  /* 0x000002c000027945 */ /* 0x000fe20003800000 */
[-C--:B0-----:R-:W-:Y:S02]  /*c5a0*/  ISETP.GE.AND P0, PT, R22, R5.reuse, PT ;  /* 0x000000051600720c */ /* 0x081fe40003f06270 */
[-C--:B------:R-:W-:Y:S02]  /*c5b0*/  ISETP.GE.AND P1, PT, R215, R5.reuse, PT ;  /* 0x00000005d700720c */ /* 0x080fe40003f26270 */
[-C--:B------:R-:W-:Y:S02]  /*c5c0*/  ISETP.GE.AND P2, PT, R214, R5.reuse, PT ;  /* 0x00000005d600720c */ /* 0x080fe40003f46270 */
[----:B------:R-:W-:-:S07]  /*c5d0*/  ISETP.GE.AND P3, PT, R216, R5, PT ;  /* 0x00000005d800720c */ /* 0x000fce0003f66270 */
[----:B------:R-:W-:Y:S06]  /*c5e0*/  @P0 BRA `(.L_x_790) ;  /* 0x0000000000980947 */ /* 0x000fec0003800000 */
[----:B------:R-:W0:Y:S01]  /*c5f0*/  LDS.128 R4, [R0+0x1000] ;  /* 0x0010000000047984 */ /* 0x000e220000000c00 */
[----:B------:R-:W-:Y:S02]  /*c600*/  HADD2.F32 R36, -RZ, R26.H0_H0 ;  /* 0x2000001aff247230 */ /* 0x000fe40000004100 */
[--C-:B------:R-:W-:Y:S02]  /*c610*/  HADD2.F32 R38, -RZ, R28.reuse.H0_H0 ;  /* 0x2000001cff267230 */ /* 0x100fe40000004100 */
[----:B------:R-:W-:Y:S02]  /*c620*/  HADD2.F32 R41, -RZ, R29.H0_H0 ;  /* 0x2000001dff297230 */ /* 0x000fe40000004100 */
[----:B------:R-:W-:Y:S02]  /*c630*/  HADD2.F32 R39, -RZ, R27.H0_H0 ;  /* 0x2000001bff277230 */ /* 0x000fe40000004100 */
[----:B------:R-:W-:Y:S02]  /*c640*/  HADD2.F32 R40, -RZ, R28.H1_H1 ;  /* 0x3000001cff287230 */ /* 0x000fe40000004100 */
[----:B------:R-:W-:-:S02]  /*c650*/  HADD2.F32 R43, -RZ, R29.H1_H1 ;  /* 0x3000001dff2b7230 */ /* 0x000fc40000004100 */
[--C-:B0-----:R-:W-:Y:S02]  /*c660*/  HADD2.F32 R30, -RZ, R4.reuse.H0_H0 ;  /* 0x20000004ff1e7230 */ /* 0x101fe40000004100 */
[----:B------:R-:W-:Y:S02]  /*c670*/  HADD2.F32 R4, -RZ, R4.H1_H1 ;  /* 0x30000004ff047230 */ /* 0x000fe40000004100 */
[--C-:B------:R-:W-:Y:S02]  /*c680*/  HADD2.F32 R31, -RZ, R5.reuse.H0_H0 ;  /* 0x20000005ff1f7230 */ /* 0x100fe40000004100 */
[----:B------:R-:W-:Y:S02]  /*c690*/  HADD2.F32 R5, -RZ, R5.H1_H1 ;  /* 0x30000005ff057230 */ /* 0x000fe40000004100 */
[-C--:B------:R-:W-:Y:S01]  /*c6a0*/  FMUL.FTZ R35, R38, R4.reuse ;  /* 0x0000000426237220 */ /* 0x080fe20000410000 */
[----:B------:R-:W-:Y:S01]  /*c6b0*/  FMUL.FTZ R37, R36, R4 ;  /* 0x0000000424257220 */ /* 0x000fe20000410000 */
[----:B------:R-:W-:-:S02]  /*c6c0*/  HADD2.F32 R32, -RZ, R6.H0_H0 ;  /* 0x20000006ff207230 */ /* 0x000fc40000004100 */
[-C--:B------:R-:W-:Y:S01]  /*c6d0*/  FMUL.FTZ R34, R41, R5.reuse ;  /* 0x0000000529227220 */ /* 0x080fe20000410000 */
[-C--:B------:R-:W-:Y:S01]  /*c6e0*/  FFMA.FTZ R4, R36, R30.reuse, -R35 ;  /* 0x0000001e24047223 */ /* 0x080fe20000010823 */
[----:B------:R-:W-:Y:S01]  /*c6f0*/  FFMA.FTZ R37, R38, R30, R37 ;  /* 0x0000001e26257223 */ /* 0x000fe20000010025 */
[C---:B------:R-:W-:Y:S01]  /*c700*/  FMUL.FTZ R30, R39.reuse, R5 ;  /* 0x00000005271e7220 */ /* 0x040fe20000410000 */
[--C-:B------:R-:W-:Y:S02]  /*c710*/  HADD2.F32 R33, -RZ, R7.reuse.H0_H0 ;  /* 0x20000007ff217230 */ /* 0x100fe40000004100 */
[-C--:B------:R-:W-:Y:S01]  /*c720*/  FFMA.FTZ R5, R39, R31.reuse, -R34 ;  /* 0x0000001f27057223 */ /* 0x080fe20000010822 */
[----:B------:R-:W-:Y:S02]  /*c730*/  HADD2.F32 R6, -RZ, R6.H1_H1 ;  /* 0x30000006ff067230 */ /* 0x000fe40000004100 */
[----:B------:R-:W-:Y:S01]  /*c740*/  FFMA.FTZ R30, R41, R31, R30 ;  /* 0x0000001f291e7223 */ /* 0x000fe2000001001e */
[----:B------:R-:W-:Y:S01]  /*c750*/  HADD2.F32 R7, -RZ, R7.H1_H1 ;  /* 0x30000007ff077230 */ /* 0x000fe20000004100 */
[----:B------:R-:W-:Y:S01]  /*c760*/  F2FP.F16.F32.PACK_AB R4, R37, R4 ;  /* 0x000000042504723e */ /* 0x000fe200000000ff */
[----:B------:R-:W-:-:S02]  /*c770*/  HADD2.F32 R38, -RZ, R26.H1_H1 ;  /* 0x3000001aff267230 */ /* 0x000fc40000004100 */
[-C--:B------:R-:W-:Y:S01]  /*c780*/  FMUL.FTZ R31, R40, R6.reuse ;  /* 0x00000006281f7220 */ /* 0x080fe20000410000 */
[----:B------:R-:W-:Y:S02]  /*c790*/  HADD2.F32 R39, -RZ, R27.H1_H1 ;  /* 0x3000001bff277230 */ /* 0x000fe40000004100 */
[----:B------:R-:W-:Y:S01]  /*c7a0*/  FMUL.FTZ R34, R43, R7 ;  /* 0x000000072b227220 */ /* 0x000fe20000410000 */
[----:B------:R-:W-:Y:S01]  /*c7b0*/  F2FP.F16.F32.PACK_AB R5, R30, R5 ;  /* 0x000000051e05723e */ /* 0x000fe200000000ff */
[C---:B------:R-:W-:Y:S01]  /*c7c0*/  FMUL.FTZ R35, R38.reuse, R6 ;  /* 0x0000000626237220 */ /* 0x040fe20000410000 */
[-C--:B------:R-:W-:Y:S01]  /*c7d0*/  FFMA.FTZ R6, R38, R32.reuse, -R31 ;  /* 0x0000002026067223 */ /* 0x080fe2000001081f */
[C---:B------:R-:W-:Y:S01]  /*c7e0*/  FMUL.FTZ R36, R39.reuse, R7 ;  /* 0x0000000727247220 */ /* 0x040fe20000410000 */
[-C--:B------:R-:W-:Y:S01]  /*c7f0*/  FFMA.FTZ R7, R39, R33.reuse, -R34 ;  /* 0x0000002127077223 */ /* 0x080fe20000010822 */
[----:B------:R-:W-:Y:S02]  /*c800*/  FFMA.FTZ R35, R40, R32, R35 ;  /* 0x0000002028237223 */ /* 0x000fe40000010023 */
[----:B------:R-:W-:-:S03]  /*c810*/  FFMA.FTZ R36, R43, R33, R36 ;  /* 0x000000212b247223 */ /* 0x000fc60000010024 */
[----:B------:R-:W-:Y:S02]  /*c820*/  F2FP.F16.F32.PACK_AB R6, R35, R6 ;  /* 0x000000062306723e */ /* 0x000fe400000000ff */
[----:B------:R-:W-:-:S05]  /*c830*/  F2FP.F16.F32.PACK_AB R7, R36, R7 ;  /* 0x000000072407723e */ /* 0x000fca00000000ff */
[----:B------:R0:W-:Y:S02]  /*c840*/  STS.128 [R0+0x1000], R4 ;  /* 0x0010000400007388 */ /* 0x0001e40000000c00 */
.L_x_790:
[----:B------:R-:W-:Y:S05]  /*c850*/  BSYNC B2 ;  /* 0x0000000000027941 */ /* 0x000fea0003800000 */
.L_x_789:
[----:B------:R-:W-:Y:S04]  /*c860*/  BSSY B2, `(.L_x_791) ;  /* 0x0000028000027945 */ /* 0x000fe80003800000 */
[----:B------:R-:W-:Y:S05]  /*c870*/  @P1 BRA `(.L_x_792) ;  /* 0x0000000000981947 */ /* 0x000fea0003800000 */
[----:B0-----:R-:W0:Y:S01]  /*c880*/  LDS.128 R4, [R0+0x5000] ;  /* 0x0050000000047984 */ /* 0x001e220000000c00 */
        /* <DEDUP_REMOVED lines=37> */
.L_x_792:
[----:B------:R-:W-:Y:S05]  /*cae0*/  BSYNC B2 ;  /* 0x0000000000027941 */ /* 0x000fea0003800000 */
.L_x_791:
[----:B------:R-:W-:Y:S04]  /*caf0*/  BSSY B2, `(.L_x_793) ;  /* 0x0000028000027945 */ /* 0x000fe80003800000 */
[----:B------:R-:W-:Y:S05]  /*cb00*/  @P2 BRA `(.L_x_794) ;  /* 0x0000000000982947 */ /* 0x000fea0003800000 */
[----:B01----:R-:W0:Y:S01]  /*cb10*/  LDS.128 R4, [R0+0x9000] ;  /* 0x0090000000047984 */ /* 0x003e220000000c00 */
        /* <DEDUP_REMOVED lines=37> */
.L_x_794:
[----:B------:R-:W-:Y:S05]  /*cd70*/  BSYNC B2 ;  /* 0x0000000000027941 */ /* 0x000fea0003800000 */
.L_x_793:
[----:B------:R-:W-:Y:S05]  /*cd80*/  @P3 BRA `(.L_x_788) ;  /* 0x0000000000983947 */ /* 0x000fea0003800000 */
[----:B012---:R-:W0:Y:S01]  /*cd90*/  LDS.128 R4, [R0+0xd000] ;  /* 0x00d0000000047984 */ /* 0x007e220000000c00 */
        /* <DEDUP_REMOVED lines=37> */
.L_x_788:
[----:B------:R-:W-:Y:S05]  /*cff0*/  BSYNC B1 ;  /* 0x0000000000017941 */ /* 0x000fea0003800000 */
.L_x_787:
[----:B------:R-:W-:Y:S01]  /*d000*/  ISETP.GE.AND P0, PT, R237, R3, PT ;  /* 0x00000003ed00720c */ /* 0x000fe20003f06270 */
[----:B------:R-:W-:-:S12]  /*d010*/  BSSY B1, `(.L_x_795) ;  /* 0x00000a9000017945 */ /* 0x000fd80003800000 */
[----:B------:R-:W-:Y:S05]  /*d020*/  @P0 BRA `(.L_x_796) ;  /* 0x00000008009c0947 */ /* 0x000fea0003800000 */
[----:B0123--:R-:W0:Y:S01]  /*d030*/  LDC R5, c[0x0][0x3f4] ;  /* 0x0000fd00ff057b82 */ /* 0x00fe220000000800 */
        /* <DEDUP_REMOVED lines=44> */
.L_x_798:
[----:B------:R-:W-:Y:S05]  /*d300*/  BSYNC B2 ;  /* 0x0000000000027941 */ /* 0x000fea0003800000 */
.L_x_797:
        /* <DEDUP_REMOVED lines=40> */
.L_x_800:
[----:B------:R-:W-:Y:S05]  /*d590*/  BSYNC B2 ;  /* 0x0000000000027941 */ /* 0x000fea0003800000 */
.L_x_799:
        /* <DEDUP_REMOVED lines=40> */
.L_x_802:
[----:B------:R-:W-:Y:S05]  /*d820*/  BSYNC B2 ;  /* 0x0000000000027941 */ /* 0x000fea0003800000 */
.L_x_801:
        /* <DEDUP_REMOVED lines=39> */
.L_x_796:
[----:B------:R-:W-:Y:S05]  /*daa0*/  BSYNC B1 ;  /* 0x0000000000017941 */ /* 0x000fea0003800000 */
.L_x_795:
[----:B01234-:R-:W-:-:S05]  /*dab0*/  VIADD R4, R212, 0x60 ;  /* 0x00000060d4047836 */ /* 0x01ffca0000000000 */
        /* <DEDUP_REMOVED lines=18> */
[-C--:B------:R-:W-:Y:S01]  /*dbe0*/  FMUL.FTZ R34, R37, R4.reuse ;  /* 0x0000000425227220 */ /* 0x080fe20000410000 */
[C---:B------:R-:W-:Y:S01]  /*dbf0*/  FMUL.FTZ R36, R35.reuse, R4 ;  /* 0x0000000423247220 */ /* 0x040fe20000410000 */
[----:B------:R-:W-:Y:S02]  /*dc00*/  HADD2.F32 R31, -RZ, R6.H0_H0 ;  /* 0x20000006ff1f7230 */ /* 0x000fe40000004100 */
[----:B------:R-:W-:Y:S01]  /*dc10*/  FMUL.FTZ R33, R40, R5 ;  /* 0x0000000528217220 */ /* 0x000fe20000410000 */
[----:B------:R-:W-:Y:S01]  /*dc20*/  FFMA.FTZ R4, R35, R3, -R34 ;  /* 0x0000000323047223 */ /* 0x000fe20000010822 */
[----:B------:R-:W-:-:S02]  /*dc30*/  HADD2.F32 R32, -RZ, R7.H0_H0 ;  /* 0x20000007ff207230 */ /* 0x000fc40000004100 */
[----:B------:R-:W-:Y:S01]  /*dc40*/  FFMA.FTZ R3, R37, R3, R36 ;  /* 0x0000000325037223 */ /* 0x000fe20000010024 */
[C---:B------:R-:W-:Y:S01]  /*dc50*/  FMUL.FTZ R35, R38.reuse, R5 ;  /* 0x0000000526237220 */ /* 0x040fe20000410000 */
[----:B------:R-:W-:Y:S02]  /*dc60*/  HADD2.F32 R6, -RZ, R6.H1_H1 ;  /* 0x30000006ff067230 */ /* 0x000fe40000004100 */
[-C--:B------:R-:W-:Y:S01]  /*dc70*/  FFMA.FTZ R5, R38, R30.reuse, -R33 ;  /* 0x0000001e26057223 */ /* 0x080fe20000010821 */
[----:B------:R-:W-:Y:S02]  /*dc80*/  HADD2.F32 R7, -RZ, R7.H1_H1 ;  /* 0x30000007ff077230 */ /* 0x000fe40000004100 */
[----:B------:R-:W-:Y:S01]  /*dc90*/  FFMA.FTZ R30, R40, R30, R35 ;  /* 0x0000001e281e7223 */ /* 0x000fe20000010023 */
[----:B------:R-:W-:Y:S01]  /*dca0*/  HADD2.F32 R37, -RZ, R28.H1_H1 ;  /* 0x3000001cff257230 */ /* 0x000fe20000004100 */
[----:B------:R-:W-:Y:S01]  /*dcb0*/  F2FP.F16.F32.PACK_AB R4, R3, R4 ;  /* 0x000000040304723e */ /* 0x000fe200000000ff */
[----:B------:R-:W-:-:S02]  /*dcc0*/  HADD2.F32 R36, -RZ, R29.H1_H1 ;  /* 0x3000001dff247230 */ /* 0x000fc40000004100 */
[----:B------:R-:W-:Y:S02]  /*dcd0*/  HADD2.F32 R33, -RZ, R26.H1_H1 ;  /* 0x3000001aff217230 */ /* 0x000fe40000004100 */
[-C--:B------:R-:W-:Y:S01]  /*dce0*/  FMUL.FTZ R26, R37, R6.reuse ;  /* 0x00000006251a7220 */ /* 0x080fe20000410000 */
[----:B------:R-:W-:Y:S02]  /*dcf0*/  HADD2.F32 R34, -RZ, R27.H1_H1 ;  /* 0x3000001bff227230 */ /* 0x000fe40000004100 */
[----:B------:R-:W-:Y:S01]  /*dd00*/  FMUL.FTZ R27, R36, R7 ;  /* 0x00000007241b7220 */ /* 0x000fe20000410000 */
[----:B------:R-:W-:Y:S01]  /*dd10*/  F2FP.F16.F32.PACK_AB R5, R30, R5 ;  /* 0x000000051e05723e */ /* 0x000fe200000000ff */
[C---:B------:R-:W-:Y:S01]  /*dd20*/  FMUL.FTZ R28, R33.reuse, R6 ;  /* 0x00000006211c7220 */ /* 0x040fe20000410000 */
[----:B------:R-:W-:Y:S01]  /*dd30*/  FFMA.FTZ R6, R33, R31, -R26 ;  /* 0x0000001f21067223 */ /* 0x000fe2000001081a */
[C---:B------:R-:W-:Y:S01]  /*dd40*/  FMUL.FTZ R29, R34.reuse, R7 ;  /* 0x00000007221d7220 */ /* 0x040fe20000410000 */
[----:B------:R-:W-:Y:S01]  /*dd50*/  FFMA.FTZ R7, R34, R32, -R27 ;  /* 0x0000002022077223 */ /* 0x000fe2000001081b */
[----:B------:R-:W-:-:S02]  /*dd60*/  FFMA.FTZ R31, R37, R31, R28 ;  /* 0x0000001f251f7223 */ /* 0x000fc4000001001c */
[----:B------:R-:W-:-:S03]  /*dd70*/  FFMA.FTZ R32, R36, R32, R29 ;  /* 0x0000002024207223 */ /* 0x000fc6000001001d */
[----:B------:R-:W-:Y:S02]  /*dd80*/  F2FP.F16.F32.PACK_AB R6, R31, R6 ;  /* 0x000000061f06723e */ /* 0x000fe400000000ff */
[----:B------:R-:W-:-:S05]  /*dd90*/  F2FP.F16.F32.PACK_AB R7, R32, R7 ;  /* 0x000000072007723e */ /* 0x000fca00000000ff */
[----:B------:R0:W-:Y:S02]  /*dda0*/  STS.128 [R0+0x3000], R4 ;  /* 0x0030000400007388 */ /* 0x0001e40000000c00 */
.L_x_805:
[----:B------:R-:W-:Y:S05]  /*ddb0*/  BSYNC B1 ;  /* 0x0000000000017941 */ /* 0x000fea0003800000 */
.L_x_804:
        /* <DEDUP_REMOVED lines=40> */
.L_x_807:
[----:B------:R-:W-:Y:S05]  /*e040*/  BSYNC B1 ;  /* 0x0000000000017941 */ /* 0x000fea0003800000 */
.L_x_806:
        /* <DEDUP_REMOVED lines=40> */
.L_x_809:
[----:B------:R-:W-:Y:S05]  /*e2d0*/  BSYNC B1 ;  /* 0x0000000000017941 */ /* 0x000fea0003800000 */
.L_x_808:
        /* <DEDUP_REMOVED lines=38> */
[----:B------:R3:W-:Y:S01]  /*e540*/  STS.128 [R0+0xf000], R4 ;  /* 0x00f0000400007388 */ /* 0x0007e20000000c00 */
[----:B------:R-:W-:Y:S05]  /*e550*/  BRA `(.L_x_803) ;  /* 0x0000003400747947 */ /* 0x000fea0003800000 */
.L_x_773:
[----:B------:R-:W-:-:S03]  /*e560*/  UMOV UR4, 0xffffffff ;  /* 0xffffffff00047882 */ /* 0x000fc60000000000 */
[----:B------:R-:W-:Y:S05]  /*e570*/  BRA.DIV UR4, `(.L_x_810) ;  /* 0x000001a604f47947 */ /* 0x000fea000b800000 */
[----:B------:R0:W1:Y:S04]  /*e580*/  SHFL.IDX PT, R3, R25, RZ, 0x181f ;  /* 0x00181fff19037589 */ /* 0x00006800000e0000 */
[----:B------:R0:W2:Y:S04]  /*e590*/  SHFL.IDX PT, R20, R24, RZ, 0x181f ;  /* 0x00181fff18147589 */ /* 0x0000a800000e0000 */
[----:B------:R0:W3:Y:S04]  /*e5a0*/  SHFL.IDX PT, R21, R26, RZ, 0x181f ;  /* 0x00181fff1a157589 */ /* 0x0000e800000e0000 */
[----:B------:R-:W4:Y:S02]  /*e5b0*/  SHFL.IDX PT, R28, R28, RZ, 0x181f ;  /* 0x00181fff1c1c7589 */ /* 0x000f2400000e0000 */
.L_x_1064:
        /* <DEDUP_REMOVED lines=10> */
[----:B------:R-:W-:Y:S02]  /*e660*/  CS2R R14, SRZ ;  /* 0x00000000000e7805 */ /* 0x000fe4000001ff00 */
[----:B0-----:R-:W-:Y:S02]  /*e670*/  CS2R R24, SRZ ;  /* 0x0000000000187805 */ /* 0x001fe4000001ff00 */
[----:B------:R-:W-:-:S05]  /*e680*/  CS2R R26, SRZ ;  /* 0x00000000001a7805 */ /* 0x000fca000001ff00 */
[----:B------:R-:W-:Y:S05]  /*e690*/  @P0 BRA `(.L_x_812) ;  /* 0x0000000000700947 */ /* 0x000fea0003800000 */
[----:B------:R-:W-:Y:S01]  /*e6a0*/  ULDC UR4, c[0x0][0x3f4] ;  /* 0x0000fd0000047ab9 */ /* 0x000fe20000000800 */
[----:B--2---:R-:W-:Y:S01]  /*e6b0*/  IMAD.MOV.U32 R4, RZ, RZ, R20 ;  /* 0x000000ffff047224 */ /* 0x004fe200078e0014 */
[----:B------:R-:W-:Y:S02]  /*e6c0*/  ISETP.GE.AND P2, PT, R16, UR4, PT ;  /* 0x0000000410007c0c */ /* 0x000fe4000bf46270 */
[----:B------:R-:W-:Y:S02]  /*e6d0*/  CS2R R24, SRZ ;  /* 0x0000000000187805 */ /* 0x000fe4000001ff00 */
[----:B------:R-:W-:Y:S02]  /*e6e0*/  ISETP.GE.AND P3, PT, R213, UR4, PT ;  /* 0x00000004d5007c0c */ /* 0x000fe4000bf66270 */
[----:B------:R-:W-:Y:S02]  /*e6f0*/  CS2R R26, SRZ ;  /* 0x00000000001a7805 */ /* 0x000fe4000001ff00 */
[----:B-1----:R-:W-:Y:S01]  /*e700*/  MOV R5, R3 ;  /* 0x0000000300057202 */ /* 0x002fe20000000f00 */
[----:B------:R-:W-:Y:S01]  /*e710*/  ULDC.64 UR6, c[0x0][0x208] ;  /* 0x0000820000067ab9 */ /* 0x000fe20000000a00 */
[----:B---3--:R-:W-:-:S03]  /*e720*/  MOV R29, R21 ;  /* 0x00000015001d7202 */ /* 0x008fc60000000f00 */
[C---:B------:R-:W-:Y:S01]  /*e730*/  @!P2 IMAD.SHL.U32 R9, R16.reuse, 0x2, RZ ;  /* 0x000000021009a824 */ /* 0x040fe200078e00ff */
[----:B------:R-:W-:-:S03]  /*e740*/  @!P2 SHF.L.U64.HI R6, R16, 0x1, R17 ;  /* 0x000000011006a819 */ /* 0x000fc60000010211 */
[----:B------:R-:W-:Y:S01]  /*e750*/  @!P3 IMAD.SHL.U32 R7, R234, 0x8, RZ ;  /* 0x00000008ea07b824 */ /* 0x000fe200078e00ff */
[----:B------:R-:W-:-:S03]  /*e760*/  @!P2 IADD3 R32, P0, R20, R9, RZ ;  /* 0x000000091420a210 */ /* 0x000fc60007f1e0ff */
[C---:B------:R-:W-:Y:S01]  /*e770*/  @!P3 IMAD.WIDE R30, R7.reuse, 0x2, R4 ;  /* 0x00000002071eb825 */ /* 0x040fe200078e0204 */
[----:B----4-:R-:W-:Y:S02]  /*e780*/  @!P2 IADD3 R20, P1, R28, R9, RZ ;  /* 0x000000091c14a210 */ /* 0x010fe40007f3e0ff */
[----:B------:R-:W-:Y:S02]  /*e790*/  CS2R R8, SRZ ;  /* 0x0000000000087805 */ /* 0x000fe4000001ff00 */
[----:B------:R-:W-:Y:S01]  /*e7a0*/  CS2R R10, SRZ ;  /* 0x00000000000a7805 */ /* 0x000fe2000001ff00 */
[----:B------:R-:W-:Y:S01]  /*e7b0*/  @!P3 IMAD.WIDE R28, R7, 0x2, R28 ;  /* 0x00000002071cb825 */ /* 0x000fe200078e021c */
[----:B------:R-:W-:Y:S02]  /*e7c0*/  CS2R R12, SRZ ;  /* 0x00000000000c7805 */ /* 0x000fe4000001ff00 */
[----:B------:R-:W-:Y:S02]  /*e7d0*/  CS2R R14, SRZ ;  /* 0x00000000000e7805 */ /* 0x000fe4000001ff00 */
[----:B------:R-:W-:Y:S01]  /*e7e0*/  CS2R R4, SRZ ;  /* 0x0000000000047805 */ /* 0x000fe2000001ff00 */
[--C-:B------:R-:W-:Y:S01]  /*e7f0*/  @!P2 IMAD.X R33, R3, 0x1, R6.reuse, P0 ;  /* 0x000000010321a824 */ /* 0x100fe200000e0606 */
[----:B------:R0:W5:Y:S01]  /*e800*/  @!P3 LD.E.128 R24, desc[UR6][R30.64] ;  /* 0x000000061e18b980 */ /* 0x000162000c101d00 */
[----:B------:R-:W-:Y:S01]  /*e810*/  @!P2 IMAD.X R21, R21, 0x1, R6, P1 ;  /* 0x000000011515a824 */ /* 0x000fe200008e0606 */
[----:B------:R-:W-:-:S02]  /*e820*/  CS2R R6, SRZ ;  /* 0x0000000000067805 */ /* 0x000fc4000001ff00 */
[----:B------:R0:W5:Y:S04]  /*e830*/  @!P3 LD.E.128 R8, desc[UR6][R28.64] ;  /* 0x000000061c08b980 */ /* 0x000168000c101d00 */
[----:B------:R0:W5:Y:S04]  /*e840*/  @!P2 LD.E.128 R12, desc[UR6][R32.64] ;  /* 0x00000006200ca980 */ /* 0x000168000c101d00 */
[----:B------:R0:W5:Y:S02]  /*e850*/  @!P2 LD.E.128 R4, desc[UR6][R20.64] ;  /* 0x000000061404a980 */ /* 0x000164000c101d00 */
.L_x_812:
[----:B------:R-:W-:Y:S05]  /*e860*/  BSYNC B1 ;  /* 0x0000000000017941 */ /* 0x000fea0003800000 */
.L_x_811:
[----:B-1----:R-:W-:Y:S01]  /*e870*/  LEA.HI R3, R235, R235, RZ, 0x1 ;  /* 0x000000ebeb037211 */ /* 0x002fe200078f08ff */
[----:B0----5:R-:W-:Y:S01]  /*e880*/  IMAD.MOV.U32 R30, RZ, RZ, R4 ;  /* 0x000000ffff1e7224 */ /* 0x021fe200078e0004 */
[----:B---3--:R-:W-:Y:S01]  /*e890*/  MOV R21, R12 ;  /* 0x0000000c00157202 */ /* 0x008fe20000000f00 */
[--C-:B----4-:R-:W-:Y:S01]  /*e8a0*/  IMAD.MOV.U32 R28, RZ, RZ, R13.reuse ;  /* 0x000000ffff1c7224 */ /* 0x110fe200078e000d */
[----:B------:R-:W-:Y:S01]  /*e8b0*/  SHF.R.U64 R33, R12, 0x10, R13 ;  /* 0x000000100c217819 */ /* 0x000fe2000000120d */
[----:B------:R-:W-:Y:S01]  /*e8c0*/  IMAD.MOV.U32 R31, RZ, RZ, R27 ;  /* 0x000000ffff1f7224 */ /* 0x000fe200078e001b */
[----:B------:R-:W-:Y:S01]  /*e8d0*/  LOP3.LUT R12, R3, 0xfffffffe, RZ, 0xc0, !PT ;  /* 0xfffffffe030c7812 */ /* 0x000fe200078ec0ff */
[----:B------:R-:W-:Y:S01]  /*e8e0*/  IMAD.MOV.U32 R32, RZ, RZ, R6 ;  /* 0x000000ffff207224 */ /* 0x000fe200078e0006 */
[----:B------:R-:W-:Y:S01]  /*e8f0*/  MOV R3, R5 ;  /* 0x0000000500037202 */ /* 0x000fe20000000f00 */
[----:B--2---:R-:W-:Y:S01]  /*e900*/  IMAD.MOV.U32 R20, RZ, RZ, R8 ;  /* 0x000000ffff147224 */ /* 0x004fe200078e0008 */
[--C-:B------:R-:W-:Y:S01]  /*e910*/  SHF.R.U64 R42, R4, 0x10, R5.reuse ;  /* 0x00000010042a7819 */ /* 0x100fe20000001205 */
[----:B------:R-:W-:Y:S01]  /*e920*/  BSSY B1, `(.L_x_813) ;  /* 0x000002d000017945 */ /* 0x000fe20003800000 */
[----:B------:R-:W-:Y:S01]  /*e930*/  SHF.R.U32.HI R43, RZ, 0x10, R5 ;  /* 0x00000010ff2b7819 */ /* 0x000fe20000011605 */
[----:B------:R-:W-:Y:S01]  /*e940*/  IMAD.IADD R5, R235, 0x1, -R12 ;  /* 0x00000001eb057824 */ /* 0x000fe200078e0a0c */
[----:B------:R-:W-:Y:S01]  /*e950*/  SHF.R.U32.HI R35, RZ, 0x10, R13 ;  /* 0x00000010ff237819 */ /* 0x000fe2000001160d */
[----:B------:R-:W-:Y:S01]  /*e960*/  IMAD.MOV.U32 R13, RZ, RZ, R14 ;  /* 0x000000ffff0d7224 */ /* 0x000fe200078e000e */
[----:B------:R-:W-:-:S02]  /*e970*/  MOV R29, R15 ;  /* 0x0000000f001d7202 */ /* 0x000fc40000000f00 */
[----:B------:R-:W-:Y:S02]  /*e980*/  SHF.L.U32 R5, R5, 0x1f, RZ ;  /* 0x0000001f05057819 */ /* 0x000fe400000006ff */
[--C-:B------:R-:W-:Y:S01]  /*e990*/  SHF.R.U64 R36, R14, 0x10, R15.reuse ;  /* 0x000000100e247819 */ /* 0x100fe2000000120f */
[----:B------:R-:W-:Y:S01]  /*e9a0*/  IMAD.MOV.U32 R14, RZ, RZ, R24 ;  /* 0x000000ffff0e7224 */ /* 0x000fe200078e0018 */
[----:B------:R-:W0:Y:S01]  /*e9b0*/  SYNCS.PHASECHK.TRANS64.TRYWAIT P0, [R18+URZ+0x38800], R5 ;  /* 0x03880005120075a7 */ /* 0x000e22000800017f */
[----:B------:R-:W-:Y:S01]  /*e9c0*/  SHF.R.U32.HI R37, RZ, 0x10, R15 ;  /* 0x00000010ff257819 */ /* 0x000fe2000001160f */
[--C-:B------:R-:W-:Y:S01]  /*e9d0*/  IMAD.MOV.U32 R15, RZ, RZ, R25.reuse ;  /* 0x000000ffff0f7224 */ /* 0x100fe200078e0019 */
[--C-:B------:R-:W-:Y:S02]  /*e9e0*/  SHF.R.U64 R38, R24, 0x10, R25.reuse ;  /* 0x0000001018267819 */ /* 0x100fe40000001219 */
[----:B------:R-:W-:Y:S02]  /*e9f0*/  SHF.R.U32.HI R39, RZ, 0x10, R25 ;  /* 0x00000010ff277819 */ /* 0x000fe40000011619 */
[----:B------:R-:W-:-:S02]  /*ea00*/  MOV R4, R7 ;  /* 0x0000000700047202 */ /* 0x000fc40000000f00 */
[----:B------:R-:W-:Y:S01]  /*ea10*/  SHF.R.U64 R44, R6, 0x10, R7 ;  /* 0x00000010062c7819 */ /* 0x000fe20000001207 */
[----:B------:R-:W-:Y:S01]  /*ea20*/  IMAD.MOV.U32 R6, RZ, RZ, R9 ;  /* 0x000000ffff067224 */ /* 0x000fe200078e0009 */
[----:B------:R-:W-:Y:S01]  /*ea30*/  SHF.R.U32.HI R45, RZ, 0x10, R7 ;  /* 0x00000010ff2d7819 */ /* 0x000fe20000011607 */
[----:B------:R-:W-:Y:S01]  /*ea40*/  IMAD.MOV.U32 R7, RZ, RZ, R11 ;  /* 0x000000ffff077224 */ /* 0x000fe200078e000b */
[----:B------:R-:W-:Y:S02]  /*ea50*/  MOV R25, R26 ;  /* 0x0000001a00197202 */ /* 0x000fe40000000f00 */
[----:B------:R-:W-:Y:S02]  /*ea60*/  SHF.R.U64 R8, R8, 0x10, R9 ;  /* 0x0000001008087819 */ /* 0x000fe40000001209 */
[----:B------:R-:W-:Y:S02]  /*ea70*/  PRMT R30, R30, 0x5410, R3 ;  /* 0x000054101e1e7816 */ /* 0x000fe40000000003 */
[----:B------:R-:W-:-:S02]  /*ea80*/  SHF.R.U64 R40, R26, 0x10, R27 ;  /* 0x000000101a287819 */ /* 0x000fc4000000121b */
[----:B------:R-:W-:Y:S02]  /*ea90*/  SHF.R.U32.HI R41, RZ, 0x10, R27 ;  /* 0x00000010ff297819 */ /* 0x000fe4000001161b */
[----:B------:R-:W-:Y:S02]  /*eaa0*/  SHF.R.U32.HI R9, RZ, 0x10, R9 ;  /* 0x00000010ff097819 */ /* 0x000fe40000011609 */
[----:B------:R-:W-:Y:S02]  /*eab0*/  MOV R24, R10 ;  /* 0x0000000a00187202 */ /* 0x000fe40000000f00 */
[----:B------:R-:W-:Y:S02]  /*eac0*/  VIMNMX R3, R34, 0x80, PT ;  /* 0x0000008022037848 */ /* 0x000fe40003fe0100 */
[----:B------:R-:W-:Y:S02]  /*ead0*/  PRMT R26, R21, 0x5410, R28 ;  /* 0x00005410151a7816 */ /* 0x000fe4000000001c */
[----:B------:R-:W-:-:S02]  /*eae0*/  PRMT R12, R14, 0x5410, R15 ;  /* 0x000054100e0c7816 */ /* 0x000fc4000000000f */
[----:B------:R-:W-:Y:S02]  /*eaf0*/  SHF.R.U64 R10, R10, 0x10, R11 ;  /* 0x000000100a0a7819 */ /* 0x000fe4000000120b */
[----:B------:R-:W-:Y:S02]  /*eb00*/  PRMT R27, R33, 0x5410, R35 ;  /* 0x00005410211b7816 */ /* 0x000fe40000000023 */
[----:B------:R-:W-:Y:S02]  /*eb10*/  PRMT R28, R13, 0x5410, R29 ;  /* 0x000054100d1c7816 */ /* 0x000fe4000000001d */
[----:B------:R-:W-:Y:S02]  /*eb20*/  PRMT R14, R25, 0x5410, R31 ;  /* 0x00005410190e7816 */ /* 0x000fe4000000001f */
[----:B------:R-:W-:Y:S02]  /*eb30*/  SHF.R.U32.HI R11, RZ, 0x10, R11 ;  /* 0x00000010ff0b7819 */ /* 0x000fe4000001160b */
[----:B------:R-:W-:-:S02]  /*eb40*/  PRMT R29, R36, 0x5410, R37 ;  /* 0x00005410241d7816 */ /* 0x000fc40000000025 */
[----:B------:R-:W-:Y:S02]  /*eb50*/  PRMT R13, R38, 0x5410, R39 ;  /* 0x00005410260d7816 */ /* 0x000fe40000000027 */
[----:B------:R-:W-:Y:S02]  /*eb60*/  PRMT R15, R40, 0x5410, R41 ;  /* 0x00005410280f7816 */ /* 0x000fe40000000029 */
[----:B------:R-:W-:Y:S02]  /*eb70*/  PRMT R31, R42, 0x5410, R43 ;  /* 0x000054102a1f7816 */ /* 0x000fe4000000002b */
[----:B------:R-:W-:Y:S02]  /*eb80*/  PRMT R32, R32, 0x5410, R4 ;  /* 0x0000541020207816 */ /* 0x000fe40000000004 */
[----:B------:R-:W-:Y:S02]  /*eb90*/  PRMT R33, R44, 0x5410, R45 ;  /* 0x000054102c217816 */ /* 0x000fe4000000002d */
[----:B------:R-:W-:-:S02]  /*eba0*/  ISETP.GE.AND P1, PT, R212, R3, PT ;  /* 0x00000003d400720c */ /* 0x000fc40003f26270 */
[----:B------:R-:W-:Y:S02]  /*ebb0*/  PRMT R20, R20, 0x5410, R6 ;  /* 0x0000541014147816 */ /* 0x000fe40000000006 */
[----:B------:R-:W-:Y:S02]  /*ebc0*/  PRMT R21, R8, 0x5410, R9 ;  /* 0x0000541008157816 */ /* 0x000fe40000000009 */
[----:B------:R-:W-:Y:S01]  /*ebd0*/  PRMT R24, R24, 0x5410, R7 ;  /* 0x0000541018187816 */ /* 0x000fe20000000007 */
[----:B0-----:R-:W-:Y:S06]  /*ebe0*/  @!P0 BRA `(.L_x_814) ;  /* 0x000001a000cc8947 */ /* 0x001fec0003800000 */
.L_x_1065:
[----:B------:R-:W-:Y:S05]  /*ebf0*/  BSYNC B1 ;  /* 0x0000000000017941 */ /* 0x000fea0003800000 */
.L_x_813:
[----:B------:R-:W-:Y:S01]  /*ec00*/  BSSY B1, `(.L_x_815) ;  /* 0x00000ba000017945 */ /* 0x000fe20003800000 */
[----:B------:R-:W-:-:S03]  /*ec10*/  PRMT R25, R10, 0x5410, R11 ;  /* 0x000054100a197816 */ /* 0x000fc6000000000b */
[----:B------:R-:W-:Y:S05]  /*ec20*/  @P1 BRA `(.L_x_816) ;  /* 0x0000000800dc1947 */ /* 0x000fea0003800000 */
[----:B------:R-:W1:Y:S01]  /*ec30*/  LDC R51, c[0x0][0x3f4] ;  /* 0x0000fd00ff337b82 */ /* 0x000e620000000800 */
[----:B------:R-:W-:Y:S01]  /*ec40*/  BSSY B2, `(.L_x_817) ;  /* 0x000005c000027945 */ /* 0x000fe20003800000 */
[----:B------:R-:W-:Y:S01]  /*ec50*/  IMAD.SHL.U32 R53, R212, 0x40, RZ ;  /* 0x00000040d4357824 */ /* 0x000fe200078e00ff */
[-C--:B-1----:R-:W-:Y:S02]  /*ec60*/  ISETP.GE.AND P0, PT, R16, R51.reuse, PT ;  /* 0x000000331000720c */ /* 0x082fe40003f06270 */
[----:B------:R-:W-:-:S11]  /*ec70*/  ISETP.GE.AND P1, PT, R213, R51, PT ;  /* 0x00000033d500720c */ /* 0x000fd60003f26270 */
[----:B------:R-:W-:Y:S05]  /*ec80*/  @P0 BRA `(.L_x_818) ;  /* 0x00000004005c0947 */ /* 0x000fea0003800000 */
[----:B------:R-:W-:Y:S01]  /*ec90*/  LEA.HI R4, R51, R233, RZ, 0x1d ;  /* 0x000000e933047211 */ /* 0x000fe200078fe8ff */
[----:B------:R-:W-:Y:S02]  /*eca0*/  HADD2.F32 R44, -RZ, R26.H0_H0 ;  /* 0x2000001aff2c7230 */ /* 0x000fe40000004100 */
[--C-:B------:R-:W-:Y:S01]  /*ecb0*/  HADD2.F32 R46, -RZ, R30.reuse.H0_H0 ;  /* 0x2000001eff2e7230 */ /* 0x100fe20000004100 */
[----:B------:R-:W-:Y:S01]  /*ecc0*/  SHF.R.S32.HI R7, RZ, 0x1f, R4 ;  /* 0x0000001fff077819 */ /* 0x000fe20000011404 */
[----:B------:R-:W-:Y:S01]  /*ecd0*/  HADD2.F32 R43, -RZ, R31.H0_H0 ;  /* 0x2000001fff2b7230 */ /* 0x000fe20000004100 */
[----:B0-----:R-:W-:Y:S01]  /*ece0*/  SHF.L.U32 R5, R4, 0x3, RZ ;  /* 0x0000000304057819 */ /* 0x001fe200000006ff */
[----:B------:R-:W-:Y:S01]  /*ecf0*/  HADD2.F32 R45, -RZ, R30.H1_H1 ;  /* 0x3000001eff2d7230 */ /* 0x000fe20000004100 */
[----:B------:R-:W-:Y:S02]  /*ed00*/  LEA.HI R7, R7, R4, RZ, 0x3 ;  /* 0x0000000407077211 */ /* 0x000fe400078f18ff */
[----:B------:R-:W-:-:S03]  /*ed10*/  LOP3.LUT R5, R5, 0x38, RZ, 0xc0, !PT ;  /* 0x0000003805057812 */ /* 0x000fc600078ec0ff */
[----:B------:R-:W-:Y:S01]  /*ed20*/  IMAD.SHL.U32 R7, R7, 0x400, RZ ;  /* 0x0000040007077824 */ /* 0x000fe200078e00ff */
[----:B------:R-:W-:-:S04]  /*ed30*/  LOP3.LUT R4, R5, 0x1c0, R53, 0xf8, !PT ;  /* 0x000001c005047812 */ /* 0x000fc800078ef835 */
[----:B------:R-:W-:Y:S02]  /*ed40*/  LOP3.LUT R8, R4, R229, RZ, 0x3c, !PT ;  /* 0x000000e504087212 */ /* 0x000fe400078e3cff */
[----:B------:R-:W-:Y:S02]  /*ed50*/  LOP3.LUT R9, R7, 0x7fffe000, RZ, 0xc0, !PT ;  /* 0x7fffe00007097812 */ /* 0x000fe400078ec0ff */
[----:B------:R-:W0:Y:S02]  /*ed60*/  LDS.128 R4, [R0] ;  /* 0x0000000000047984 */ /* 0x000e240000000c00 */
[----:B------:R-:W-:-:S05]  /*ed70*/  IADD3 R9, R8, R9, R228 ;  /* 0x0000000908097210 */ /* 0x000fca0007ffe0e4 */
[----:B------:R-:W-:-:S05]  /*ed80*/  IMAD R34, R9, 0x2, R18 ;  /* 0x0000000209227824 */ /* 0x000fca00078e0212 */
[----:B------:R-:W1:Y:S01]  /*ed90*/  LDS.128 R8, [R34+0x14400] ;  /* 0x0144000022087984 */ /* 0x000e620000000c00 */
[--C-:B0-----:R-:W-:Y:S02]  /*eda0*/  HADD2.F32 R35, -RZ, R4.reuse.H0_H0 ;  /* 0x20000004ff237230 */ /* 0x101fe40000004100 */
[----:B------:R-:W-:Y:S02]  /*edb0*/  HADD2.F32 R4, -RZ, R4.H1_H1 ;  /* 0x30000004ff047230 */ /* 0x000fe40000004100 */
[--C-:B------:R-:W-:Y:S02]  /*edc0*/  HADD2.F32 R36, -RZ, R5.reuse.H0_H0 ;  /* 0x20000005ff247230 */ /* 0x100fe40000004100 */
[----:B------:R-:W-:Y:S02]  /*edd0*/  HADD2.F32 R5, -RZ, R5.H1_H1 ;  /* 0x30000005ff057230 */ /* 0x000fe40000004100 */
[--C-:B------:R-:W-:Y:S02]  /*ede0*/  HADD2.F32 R37, -RZ, R6.reuse.H0_H0 ;  /* 0x20000006ff257230 */ /* 0x100fe40000004100 */
[----:B------:R-:W-:-:S02]  /*edf0*/  HADD2.F32 R6, -RZ, R6.H1_H1 ;  /* 0x30000006ff067230 */ /* 0x000fc40000004100 */
[--C-:B-1----:R-:W-:Y:S02]  /*ee00*/  HADD2.F32 R39, -RZ, R8.reuse.H0_H0 ;  /* 0x20000008ff277230 */ /* 0x102fe40000004100 */
[----:B------:R-:W-:Y:S02]  /*ee10*/  HADD2.F32 R8, -RZ, R8.H1_H1 ;  /* 0x30000008ff087230 */ /* 0x000fe40000004100 */
[----:B------:R-:W-:Y:S02]  /*ee20*/  HADD2.F32 R40, -RZ, R9.H0_H0 ;  /* 0x20000009ff287230 */ /* 0x000fe40000004100 */
[C---:B------:R-:W-:Y:S01]  /*ee30*/  FMUL.FTZ R48, R39.reuse, R46 ;  /* 0x0000002e27307220 */ /* 0x040fe20000410000 */
[-C--:B------:R-:W-:Y:S01]  /*ee40*/  FMUL.FTZ R50, R39, R44.reuse ;  /* 0x0000002c27327220 */ /* 0x080fe20000410000 */
[----:B------:R-:W-:Y:S02]  /*ee50*/  HADD2.F32 R39, -RZ, R27.H0_H0 ;  /* 0x2000001bff277230 */ /* 0x000fe40000004100 */
[----:B------:R-:W-:Y:S01]  /*ee60*/  FMUL.FTZ R47, R8, R43 ;  /* 0x0000002b082f7220 */ /* 0x000fe20000410000 */
[C---:B------:R-:W-:Y:S01]  /*ee70*/  FFMA.FTZ R48, R35.reuse, R44, -R48 ;  /* 0x0000002c23307223 */ /* 0x040fe20000010830 */
[----:B------:R-:W-:Y:S01]  /*ee80*/  FFMA.FTZ R50, R35, R46, R50 ;  /* 0x0000002e23327223 */ /* 0x000fe20000010032 */
[----:B------:R-:W-:-:S02]  /*ee90*/  HADD2.F32 R35, -RZ, R26.H1_H1 ;  /* 0x3000001aff237230 */ /* 0x000fc40000004100 */
[-C--:B------:R-:W-:Y:S01]  /*eea0*/  FMUL.FTZ R49, R8, R39.reuse ;  /* 0x0000002708317220 */ /* 0x080fe20000410000 */
[----:B------:R-:W-:Y:S01]  /*eeb0*/  FFMA.FTZ R47, R4, R39, -R47 ;  /* 0x00000027042f7223 */ /* 0x000fe2000001082f */
[C---:B------:R-:W-:Y:S01]  /*eec0*/  FMUL.FTZ R39, R40.reuse, R45 ;  /* 0x0000002d28277220 */ /* 0x040fe20000410000 */
[----:B------:R-:W-:Y:S02]  /*eed0*/  HADD2.F32 R9, -RZ, R9.H1_H1 ;  /* 0x30000009ff097230 */ /* 0x000fe40000004100 */
[----:B------:R-:W-:Y:S01]  /*eee0*/  FMUL.FTZ R40, R40, R35 ;  /* 0x0000002328287220 */ /* 0x000fe20000410000 */
[----:B------:R-:W-:Y:S02]  /*eef0*/  HADD2.F32 R44, -RZ, R31.H1_H1 ;  /* 0x3000001fff2c7230 */ /* 0x000fe40000004100 */
[----:B------:R-:W-:Y:S01]  /*ef00*/  FFMA.FTZ R49, R4, R43, R49 ;  /* 0x0000002b04317223 */ /* 0x000fe20000010031 */
[----:B------:R-:W-:Y:S02]  /*ef10*/  HADD2.F32 R4, -RZ, R27.H1_H1 ;  /* 0x3000001bff047230 */ /* 0x000fe40000004100 */
[C---:B------:R-:W-:Y:S01]  /*ef20*/  FFMA.FTZ R39, R36.reuse, R35, -R39 ;  /* 0x0000002324277223 */ /* 0x040fe20000010827 */
[----:B------:R-:W-:Y:S01]  /*ef30*/  FFMA.FTZ R40, R36, R45, R40 ;  /* 0x0000002d24287223 */ /* 0x000fe20000010028 */
[----:B------:R-:W-:-:S02]  /*ef40*/  HADD2.F32 R41, -RZ, R10.H0_H0 ;  /* 0x2000000aff297230 */ /* 0x000fc40000004100 */
[C---:B------:R-:W-:Y:S01]  /*ef50*/  FMUL.FTZ R46, R9.reuse, R44 ;  /* 0x0000002c092e7220 */ /* 0x040fe20000410000 */
[----:B------:R-:W-:Y:S02]  /*ef60*/  HADD2.F32 R8, -RZ, R28.H0_H0 ;  /* 0x2000001cff087230 */ /* 0x000fe40000004100 */
[-C--:B------:R-:W-:Y:S01]  /*ef70*/  FMUL.FTZ R52, R9, R4.reuse ;  /* 0x0000000409347220 */ /* 0x080fe20000410000 */
[----:B------:R-:W-:Y:S02]  /*ef80*/  HADD2.F32 R36, -RZ, R32.H0_H0 ;  /* 0x20000020ff247230 */ /* 0x000fe40000004100 */
[----:B------:R-:W-:Y:S01]  /*ef90*/  FFMA.FTZ R46, R5, R4, -R46 ;  /* 0x00000004052e7223 */ /* 0x000fe2000001082e */
[----:B------:R-:W-:Y:S02]  /*efa0*/  HADD2.F32 R10, -RZ, R10.H1_H1 ;  /* 0x3000000aff0a7230 */ /* 0x000fe40000004100 */
[----:B------:R-:W-:Y:S01]  /*efb0*/  FMUL.FTZ R45, R41, R8 ;  /* 0x00000008292d7220 */ /* 0x000fe20000410000 */
[----:B------:R-:W-:-:S02]  /*efc0*/  HADD2.F32 R35, -RZ, R33.H0_H0 ;  /* 0x20000021ff237230 */ /* 0x000fc40000004100 */
[----:B------:R-:W-:Y:S01]  /*efd0*/  FMUL.FTZ R4, R41, R36 ;  /* 0x0000002429047220 */ /* 0x000fe20000410000 */
[----:B------:R-:W-:Y:S02]  /*efe0*/  HADD2.F32 R9, -RZ, R29.H0_H0 ;  /* 0x2000001dff097230 */ /* 0x000fe40000004100 */
[----:B------:R-:W-:Y:S01]  /*eff0*/  FFMA.FTZ R41, R5, R44, R52 ;  /* 0x0000002c05297223 */ /* 0x000fe20000010034 */
[C---:B------:R-:W-:Y:S01]  /*f000*/  FFMA.FTZ R45, R37.reuse, R36, R45 ;  /* 0x00000024252d7223 */ /* 0x040fe2000001002d */
[C---:B------:R-:W-:Y:S01]  /*f010*/  FMUL.FTZ R5, R10.reuse, R35 ;  /* 0x000000230a057220 */ /* 0x040fe20000410000 */
[----:B------:R-:W-:Y:S01]  /*f020*/  FFMA.FTZ R43, R37, R8, -R4 ;  /* 0x00000008252b7223 */ /* 0x000fe20000010804 */
[-C--:B------:R-:W-:Y:S01]  /*f030*/  FMUL.FTZ R37, R10, R9.reuse ;  /* 0x000000090a257220 */ /* 0x080fe20000410000 */
[----:B------:R-:W-:Y:S02]  /*f040*/  HADD2.F32 R42, -RZ, R11.H0_H0 ;  /* 0x2000000bff2a7230 */ /* 0x000fe40000004100 */
[----:B------:R-:W-:Y:S01]  /*f050*/  FFMA.FTZ R10, R6, R9, -R5 ;  /* 0x00000009060a7223 */ /* 0x000fe20000010805 */
[----:B------:R-:W-:-:S02]  /*f060*/  HADD2.F32 R9, -RZ, R32.H1_H1 ;  /* 0x30000020ff097230 */ /* 0x000fc40000004100 */
[----:B------:R-:W-:Y:S01]  /*f070*/  FFMA.FTZ R36, R6, R35, R37 ;  /* 0x0000002306247223 */ /* 0x000fe20000010025 */
[----:B------:R-:W-:Y:S02]  /*f080*/  HADD2.F32 R5, -RZ, R28.H1_H1 ;  /* 0x3000001cff057230 */ /* 0x000fe40000004100 */
[----:B------:R-:W-:Y:S02]  /*f090*/  HADD2.F32 R11, -RZ, R11.H1_H1 ;  /* 0x3000000bff0b7230 */ /* 0x000fe40000004100 */
[C---:B------:R-:W-:Y:S01]  /*f0a0*/  FMUL.FTZ R35, R42.reuse, R9 ;  /* 0x000000092a237220 */ /* 0x040fe20000410000 */
[----:B------:R-:W-:Y:S02]  /*f0b0*/  HADD2.F32 R8, -RZ, R33.H1_H1 ;  /* 0x30000021ff087230 */ /* 0x000fe40000004100 */
[----:B------:R-:W-:Y:S01]  /*f0c0*/  FMUL.FTZ R42, R42, R5 ;  /* 0x000000052a2a7220 */ /* 0x000fe20000410000 */
[----:B------:R-:W-:Y:S02]  /*f0d0*/  HADD2.F32 R4, -RZ, R29.H1_H1 ;  /* 0x3000001dff047230 */ /* 0x000fe40000004100 */
[----:B------:R-:W-:-:S02]  /*f0e0*/  HADD2.F32 R38, -RZ, R7.H0_H0 ;  /* 0x20000007ff267230 */ /* 0x000fc40000004100 */
[C---:B------:R-:W-:Y:S01]  /*f0f0*/  FMUL.FTZ R6, R11.reuse, R8 ;  /* 0x000000080b067220 */ /* 0x040fe20000410000 */
[----:B------:R-:W-:Y:S02]  /*f100*/  HADD2.F32 R7, -RZ, R7.H1_H1 ;  /* 0x30000007ff077230 */ /* 0x000fe40000004100 */
[-C--:B------:R-:W-:Y:S01]  /*f110*/  FMUL.FTZ R37, R11, R4.reuse ;  /* 0x000000040b257220 */ /* 0x080fe20000410000 */
[C---:B------:R-:W-:Y:S01]  /*f120*/  FFMA.FTZ R35, R38.reuse, R5, -R35 ;  /* 0x0000000526237223 */ /* 0x040fe20000010823 */
[----:B------:R-:W-:Y:S01]  /*f130*/  FFMA.FTZ R11, R38, R9, R42 ;  /* 0x00000009260b7223 */ /* 0x000fe2000001002a */
[C---:B------:R-:W-:Y:S01]  /*f140*/  FFMA.FTZ R38, R7.reuse, R4, -R6 ;  /* 0x0000000407267223 */ /* 0x040fe20000010806 */
[----:B------:R-:W-:Y:S01]  /*f150*/  FFMA.FTZ R42, R7, R8, R37 ;  /* 0x00000008072a7223 */ /* 0x000fe20000010025 */
[----:B------:R-:W-:Y:S02]  /*f160*/  F2FP.F16.F32.PACK_AB R4, R47, R48 ;  /* 0x000000302f04723e */ /* 0x000fe400000000ff */
[----:B------:R-:W-:-:S02]  /*f170*/  F2FP.F16.F32.PACK_AB R5, R46, R39 ;  /* 0x000000272e05723e */ /* 0x000fc400000000ff */
[----:B------:R-:W-:Y:S02]  /*f180*/  F2FP.F16.F32.PACK_AB R6, R10, R43 ;  /* 0x0000002b0a06723e */ /* 0x000fe400000000ff */
[----:B------:R-:W-:Y:S02]  /*f190*/  F2FP.F16.F32.PACK_AB R7, R38, R35 ;  /* 0x000000232607723e */ /* 0x000fe400000000ff */
[----:B------:R-:W-:Y:S02]  /*f1a0*/  F2FP.F16.F32.PACK_AB R8, R49, R50 ;  /* 0x000000323108723e */ /* 0x000fe400000000ff */
[----:B------:R-:W-:Y:S01]  /*f1b0*/  F2FP.F16.F32.PACK_AB R9, R41, R40 ;  /* 0x000000282909723e */ /* 0x000fe200000000ff */
[----:B------:R1:W-:Y:S01]  /*f1c0*/  STS.128 [R0], R4 ;  /* 0x0000000400007388 */ /* 0x0003e20000000c00 */
[----:B------:R-:W-:Y:S02]  /*f1d0*/  F2FP.F16.F32.PACK_AB R10, R36, R45 ;  /* 0x0000002d240a723e */ /* 0x000fe400000000ff */
[----:B------:R-:W-:-:S05]  /*f1e0*/  F2FP.F16.F32.PACK_AB R11, R42, R11 ;  /* 0x0000000b2a0b723e */ /* 0x000fca00000000ff */
[----:B------:R1:W-:Y:S02]  /*f1f0*/  STS.128 [R34+0x14400], R8 ;  /* 0x0144000822007388 */ /* 0x0003e40000000c00 */
.L_x_818:
[----:B------:R-:W-:Y:S05]  /*f200*/  BSYNC B2 ;  /* 0x0000000000027941 */ /* 0x000fea0003800000 */
.L_x_817:
[----:B------:R-:W-:Y:S05]  /*f210*/  @P1 BRA `(.L_x_816) ;  /* 0x0000000400601947 */ /* 0x000fea0003800000 */
[----:B------:R-:W2:Y:S01]  /*f220*/  LDL R50, [R1+0x7c] ;  /* 0x00007c0001327983 */ /* 0x000ea20000100800 */
[----:B-1----:R-:W-:Y:S01]  /*f230*/  LEA.HI R0, R51, R234, RZ, 0x1d ;  /* 0x000000ea33007211 */ /* 0x002fe200078fe8ff */
[----:B------:R-:W-:Y:S02]  /*f240*/  HADD2.F32 R45, -RZ, R20.H0_H0 ;  /* 0x20000014ff2d7230 */ /* 0x000fe40000004100 */
[----:B------:R-:W-:Y:S01]  /*f250*/  HADD2.F32 R43, -RZ, R12.H0_H0 ;  /* 0x2000000cff2b7230 */ /* 0x000fe20000004100 */
[----:B0-----:R-:W-:Y:S01]  /*f260*/  SHF.R.S32.HI R5, RZ, 0x1f, R0 ;  /* 0x0000001fff057819 */ /* 0x001fe20000011400 */
[----:B------:R-:W-:Y:S01]  /*f270*/  HADD2.F32 R47, -RZ, R21.H0_H0 ;  /* 0x20000015ff2f7230 */ /* 0x000fe20000004100 */
[----:B------:R-:W-:Y:S02]  /*f280*/  SHF.L.U32 R4, R0, 0x3, RZ ;  /* 0x0000000300047819 */ /* 0x000fe400000006ff */
[----:B------:R-:W-:Y:S02]  /*f290*/  LEA.HI R5, R5, R0, RZ, 0x3 ;  /* 0x0000000005057211 */ /* 0x000fe400078f18ff */
[----:B------:R-:W-:-:S03]  /*f2a0*/  LOP3.LUT R4, R4, 0x38, RZ, 0xc0, !PT ;  /* 0x0000003804047812 */ /* 0x000fc600078ec0ff */
[----:B------:R-:W-:Y:S01]  /*f2b0*/  IMAD.SHL.U32 R5, R5, 0x400, RZ ;  /* 0x0000040005057824 */ /* 0x000fe200078e00ff */
[----:B------:R-:W-:-:S04]  /*f2c0*/  LOP3.LUT R4, R4, 0x1c0, R53, 0xf8, !PT ;  /* 0x000001c004047812 */ /* 0x000fc800078ef835 */
[----:B------:R-:W-:Y:S02]  /*f2d0*/  LOP3.LUT R0, R4, R229, RZ, 0x3c, !PT ;  /* 0x000000e504007212 */ /* 0x000fe400078e3cff */
[----:B------:R-:W-:-:S04]  /*f2e0*/  LOP3.LUT R9, R5, 0x7fffe000, RZ, 0xc0, !PT ;  /* 0x7fffe00005097812 */ /* 0x000fc800078ec0ff */
[----:B------:R-:W-:-:S05]  /*f2f0*/  IADD3 R9, R0, R9, R228 ;  /* 0x0000000900097210 */ /* 0x000fca0007ffe0e4 */
[----:B------:R-:W-:-:S05]  /*f300*/  IMAD R0, R9, 0x2, R18 ;  /* 0x0000000209007824 */ /* 0x000fca00078e0212 */
[----:B------:R-:W0:Y:S02]  /*f310*/  LDS.128 R8, [R0+0x14400] ;  /* 0x0144000000087984 */ /* 0x000e240000000c00 */
[--C-:B0-----:R-:W-:Y:S02]  /*f320*/  HADD2.F32 R38, -RZ, R8.reuse.H0_H0 ;  /* 0x20000008ff267230 */ /* 0x101fe40000004100 */
[----:B------:R-:W-:Y:S02]  /*f330*/  HADD2.F32 R8, -RZ, R8.H1_H1 ;  /* 0x30000008ff087230 */ /* 0x000fe40000004100 */
[----:B------:R-:W-:Y:S02]  /*f340*/  HADD2.F32 R39, -RZ, R9.H0_H0 ;  /* 0x20000009ff277230 */ /* 0x000fe40000004100 */
[C---:B------:R-:W-:Y:S01]  /*f350*/  FMUL.FTZ R49, R38.reuse, R45 ;  /* 0x0000002d26317220 */ /* 0x040fe20000410000 */
[----:B------:R-:W-:Y:S01]  /*f360*/  FMUL.FTZ R51, R38, R43 ;  /* 0x0000002b26337220 */ /* 0x000fe20000410000 */
[----:B------:R-:W-:-:S02]  /*f370*/  HADD2.F32 R38, -RZ, R20.H1_H1 ;  /* 0x30000014ff267230 */ /* 0x000fc40000004100 */
[----:B------:R-:W-:Y:S01]  /*f380*/  FMUL.FTZ R53, R8, R47 ;  /* 0x0000002f08357220 */ /* 0x000fe20000410000 */
[----:B------:R-:W-:Y:S02]  /*f390*/  HADD2.F32 R9, -RZ, R9.H1_H1 ;  /* 0x30000009ff097230 */ /* 0x000fe40000004100 */
[--C-:B------:R-:W-:Y:S02]  /*f3a0*/  HADD2.F32 R40, -RZ, R10.reuse.H0_H0 ;  /* 0x2000000aff287230 */ /* 0x100fe40000004100 */
[----:B------:R-:W-:Y:S01]  /*f3b0*/  FMUL.FTZ R46, R39, R38 ;  /* 0x00000026272e7220 */ /* 0x000fe20000410000 */
[----:B------:R-:W-:Y:S02]  /*f3c0*/  HADD2.F32 R10, -RZ, R10.H1_H1 ;  /* 0x3000000aff0a7230 */ /* 0x000fe40000004100 */
[--C-:B------:R-:W-:Y:S02]  /*f3d0*/  HADD2.F32 R41, -RZ, R11.reuse.H0_H0 ;  /* 0x2000000bff297230 */ /* 0x100fe40000004100 */
[----:B------:R-:W-:Y:S01]  /*f3e0*/  HADD2.F32 R11, -RZ, R11.H1_H1 ;  /* 0x3000000bff0b7230 */ /* 0x000fe20000004100 */
[----:B--2---:R-:W0:Y:S02]  /*f3f0*/  LDS.128 R4, [R50] ;  /* 0x0000000032047984 */ /* 0x004e240000000c00 */
[----:B0-----:R-:W-:-:S02]  /*f400*/  HADD2.F32 R34, -RZ, R4.H0_H0 ;  /* 0x20000004ff227230 */ /* 0x001fc40000004100 */
[----:B------:R-:W-:Y:S02]  /*f410*/  HADD2.F32 R4, -RZ, R4.H1_H1 ;  /* 0x30000004ff047230 */ /* 0x000fe40000004100 */
[----:B------:R-:W-:Y:S02]  /*f420*/  HADD2.F32 R35, -RZ, R5.H0_H0 ;  /* 0x20000005ff237230 */ /* 0x000fe40000004100 */
[C---:B------:R-:W-:Y:S01]  /*f430*/  FFMA.FTZ R49, R34.reuse, R43, -R49 ;  /* 0x0000002b22317223 */ /* 0x040fe20000010831 */
[----:B------:R-:W-:Y:S02]  /*f440*/  HADD2.F32 R43, -RZ, R13.H0_H0 ;  /* 0x2000000dff2b7230 */ /* 0x000fe40000004100 */
[----:B------:R-:W-:Y:S01]  /*f450*/  FFMA.FTZ R51, R34, R45, R51 ;  /* 0x0000002d22337223 */ /* 0x000fe20000010033 */
[----:B------:R-:W-:Y:S02]  /*f460*/  HADD2.F32 R34, -RZ, R12.H1_H1 ;  /* 0x3000000cff227230 */ /* 0x000fe40000004100 */
[----:B------:R-:W-:-:S02]  /*f470*/  HADD2.F32 R5, -RZ, R5.H1_H1 ;  /* 0x30000005ff057230 */ /* 0x000fc40000004100 */
[-C--:B------:R-:W-:Y:S01]  /*f480*/  FMUL.FTZ R45, R8, R43.reuse ;  /* 0x0000002b082d7220 */ /* 0x080fe20000410000 */
[C---:B------:R-:W-:Y:S01]  /*f490*/  FFMA.FTZ R42, R4.reuse, R43, -R53 ;  /* 0x0000002b042a7223 */ /* 0x040fe20000010835 */
[----:B------:R-:W-:Y:S01]  /*f4a0*/  FMUL.FTZ R39, R39, R34 ;  /* 0x0000002227277220 */ /* 0x000fe20000410000 */
[----:B------:R-:W-:Y:S02]  /*f4b0*/  HADD2.F32 R8, -RZ, R21.H1_H1 ;  /* 0x30000015ff087230 */ /* 0x000fe40000004100 */
[----:B------:R-:W-:Y:S01]  /*f4c0*/  FFMA.FTZ R44, R4, R47, R45 ;  /* 0x0000002f042c7223 */ /* 0x000fe2000001002d */
[----:B------:R-:W-:Y:S02]  /*f4d0*/  HADD2.F32 R4, -RZ, R13.H1_H1 ;  /* 0x3000000dff047230 */ /* 0x000fe40000004100 */
[C---:B------:R-:W-:Y:S01]  /*f4e0*/  FFMA.FTZ R38, R35.reuse, R38, R39 ;  /* 0x0000002623267223 */ /* 0x040fe20000010027 */
[----:B------:R-:W-:Y:S02]  /*f4f0*/  HADD2.F32 R39, -RZ, R24.H0_H0 ;  /* 0x20000018ff277230 */ /* 0x000fe40000004100 */
[----:B------:R-:W-:Y:S01]  /*f500*/  FFMA.FTZ R46, R35, R34, -R46 ;  /* 0x00000022232e7223 */ /* 0x000fe2000001082e */
[----:B------:R-:W-:-:S02]  /*f510*/  HADD2.F32 R36, -RZ, R6.H0_H0 ;  /* 0x20000006ff247230 */ /* 0x000fc40000004100 */
[C---:B------:R-:W-:Y:S01]  /*f520*/  FMUL.FTZ R34, R9.reuse, R8 ;  /* 0x0000000809227220 */ /* 0x040fe20000410000 */
[----:B------:R-:W-:Y:S02]  /*f530*/  HADD2.F32 R35, -RZ, R14.H0_H0 ;  /* 0x2000000eff237230 */ /* 0x000fe40000004100 */
[-C--:B------:R-:W-:Y:S01]  /*f540*/  FMUL.FTZ R48, R9, R4.reuse ;  /* 0x0000000409307220 */ /* 0x080fe20000410000 */
[----:B------:R-:W-:Y:S02]  /*f550*/  HADD2.F32 R43, -RZ, R25.H0_H0 ;  /* 0x20000019ff2b7230 */ /* 0x000fe40000004100 */
[C---:B------:R-:W-:Y:S01]  /*f560*/  FMUL.FTZ R53, R40.reuse, R39 ;  /* 0x0000002728357220 */ /* 0x040fe20000410000 */
[----:B------:R-:W-:Y:S02]  /*f570*/  HADD2.F32 R9, -RZ, R15.H0_H0 ;  /* 0x2000000fff097230 */ /* 0x000fe40000004100 */
[C---:B------:R-:W-:Y:S01]  /*f580*/  FFMA.FTZ R45, R5.reuse, R4, -R34 ;  /* 0x00000004052d7223 */ /* 0x040fe20000010822 */
[-C--:B------:R-:W-:Y:S01]  /*f590*/  FMUL.FTZ R40, R40, R35.reuse ;  /* 0x0000002328287220 */ /* 0x080fe20000410000 */
[----:B------:R-:W-:Y:S01]  /*f5a0*/  FFMA.FTZ R47, R5, R8, R48 ;  /* 0x00000008052f7223 */ /* 0x000fe20000010030 */
[----:B------:R-:W-:Y:S01]  /*f5b0*/  FFMA.FTZ R53, R36, R35, -R53 ;  /* 0x0000002324357223 */ /* 0x000fe20000010835 */
[----:B------:R-:W-:-:S02]  /*f5c0*/  HADD2.F32 R6, -RZ, R6.H1_H1 ;  /* 0x30000006ff067230 */ /* 0x000fc40000004100 */
[C---:B------:R-:W-:Y:S01]  /*f5d0*/  FMUL.FTZ R5, R10.reuse, R43 ;  /* 0x0000002b0a057220 */ /* 0x040fe20000410000 */
[----:B------:R-:W-:Y:S01]  /*f5e0*/  FMUL.FTZ R35, R10, R9 ;  /* 0x000000090a237220 */ /* 0x000fe20000410000 */
[----:B------:R-:W-:Y:S02]  /*f5f0*/  HADD2.F32 R10, -RZ, R24.H1_H1 ;  /* 0x30000018ff0a7230 */ /* 0x000fe40000004100 */
[----:B------:R-:W-:Y:S01]  /*f600*/  FFMA.FTZ R40, R36, R39, R40 ;  /* 0x0000002724287223 */ /* 0x000fe20000010028 */
[----:B------:R-:W-:Y:S02]  /*f610*/  HADD2.F32 R34, -RZ, R25.H1_H1 ;  /* 0x30000019ff227230 */ /* 0x000fe40000004100 */
[C---:B------:R-:W-:Y:S01]  /*f620*/  FFMA.FTZ R36, R6.reuse, R9, -R5 ;  /* 0x0000000906247223 */ /* 0x040fe20000010805 */
[----:B------:R-:W-:Y:S02]  /*f630*/  HADD2.F32 R4, -RZ, R14.H1_H1 ;  /* 0x3000000eff047230 */ /* 0x000fe40000004100 */
[----:B------:R-:W-:Y:S01]  /*f640*/  FFMA.FTZ R35, R6, R43, R35 ;  /* 0x0000002b06237223 */ /* 0x000fe20000010023 */
[----:B------:R-:W-:-:S02]  /*f650*/  HADD2.F32 R8, -RZ, R15.H1_H1 ;  /* 0x3000000fff087230 */ /* 0x000fc40000004100 */
[----:B------:R-:W-:Y:S01]  /*f660*/  FMUL.FTZ R6, R41, R10 ;  /* 0x0000000a29067220 */ /* 0x000fe20000410000 */
[--C-:B------:R-:W-:Y:S02]  /*f670*/  HADD2.F32 R37, -RZ, R7.reuse.H0_H0 ;  /* 0x20000007ff257230 */ /* 0x100fe40000004100 */
[----:B------:R-:W-:Y:S01]  /*f680*/  FMUL.FTZ R48, R11, R34 ;  /* 0x000000220b307220 */ /* 0x000fe20000410000 */
[----:B------:R-:W-:Y:S02]  /*f690*/  HADD2.F32 R7, -RZ, R7.H1_H1 ;  /* 0x30000007ff077230 */ /* 0x000fe40000004100 */
[----:B------:R-:W-:Y:S01]  /*f6a0*/  FMUL.FTZ R41, R41, R4 ;  /* 0x0000000429297220 */ /* 0x000fe20000410000 */
[----:B------:R-:W-:Y:S01]  /*f6b0*/  FMUL.FTZ R5, R11, R8 ;  /* 0x000000080b057220 */ /* 0x000fe20000410000 */
[----:B------:R-:W-:Y:S01]  /*f6c0*/  FFMA.FTZ R11, R37, R4, -R6 ;  /* 0x00000004250b7223 */ /* 0x000fe20000010806 */
[----:B------:R-:W-:Y:S01]  /*f6d0*/  F2FP.F16.F32.PACK_AB R4, R42, R49 ;  /* 0x000000312a04723e */ /* 0x000fe200000000ff */
[----:B------:R-:W-:Y:S01]  /*f6e0*/  FFMA.FTZ R48, R7, R8, -R48 ;  /* 0x0000000807307223 */ /* 0x000fe20000010830 */
[----:B------:R-:W-:Y:S01]  /*f6f0*/  FFMA.FTZ R41, R37, R10, R41 ;  /* 0x0000000a25297223 */ /* 0x000fe20000010029 */
[----:B------:R-:W-:Y:S01]  /*f700*/  FFMA.FTZ R34, R7, R34, R5 ;  /* 0x0000002207227223 */ /* 0x000fe20000010005 */
        /* <DEDUP_REMOVED lines=9> */
.L_x_816:
[----:B------:R-:W-:Y:S05]  /*f7a0*/  BSYNC B1 ;  /* 0x0000000000017941 */ /* 0x000fea0003800000 */
.L_x_815:
[----:B-12---:R-:W-:Y:S01]  /*f7b0*/  IADD3 R0, R212, 0x20, RZ ;  /* 0x00000020d4007810 */ /* 0x006fe20007ffe0ff */
[----:B------:R-:W-:Y:S03]  /*f7c0*/  BSSY B1, `(.L_x_819) ;  /* 0x00000bc000017945 */ /* 0x000fe60003800000 */
[----:B------:R-:W-:-:S13]  /*f7d0*/  ISETP.GE.AND P0, PT, R0, R3, PT ;  /* 0x000000030000720c */ /* 0x000fda0003f06270 */
[----:B------:R-:W-:Y:S05]  /*f7e0*/  @P0 BRA `(.L_x_820) ;  /* 0x0000000800e40947 */ /* 0x000fea0003800000 */
[----:B------:R-:W1:Y:S01]  /*f7f0*/  LDC R46, c[0x0][0x3f4] ;  /* 0x0000fd00ff2e7b82 */ /* 0x000e620000000800 */
[----:B------:R-:W-:Y:S01]  /*f800*/  BSSY B2, `(.L_x_821) ;  /* 0x000005f000027945 */ /* 0x000fe20003800000 */
[----:B------:R-:W-:Y:S02]  /*f810*/  SHF.R.U32.HI R56, RZ, 0x3, R223 ;  /* 0x00000003ff387819 */ /* 0x000fe400000116df */
[-C--:B-1----:R-:W-:Y:S02]  /*f820*/  ISETP.GE.AND P0, PT, R16, R46.reuse, PT ;  /* 0x0000002e1000720c */ /* 0x082fe40003f06270 */
[----:B------:R-:W-:-:S11]  /*f830*/  ISETP.GE.AND P1, PT, R213, R46, PT ;  /* 0x0000002ed500720c */ /* 0x000fd60003f26270 */
[----:B------:R-:W-:Y:S05]  /*f840*/  @P0 BRA `(.L_x_822) ;  /* 0x0000000400680947 */ /* 0x000fea0003800000 */
[----:B------:R-:W2:Y:S01]  /*f850*/  LDL R7, [R1+0x60] ;  /* 0x0000600001077983 */ /* 0x000ea20000100800 */
[----:B------:R-:W-:Y:S01]  /*f860*/  LEA.HI R0, R46, R233, RZ, 0x1d ;  /* 0x000000e92e007211 */ /* 0x000fe200078fe8ff */
[----:B------:R-:W-:Y:S01]  /*f870*/  HADD2.F32 R42, -RZ, R26.H0_H0 ;  /* 0x2000001aff2a7230 */ /* 0x000fe20000004100 */
[----:B------:R-:W-:Y:S01]  /*f880*/  LOP3.LUT R6, R223, 0x38, R16, 0xf8, !PT ;  /* 0x00000038df067812 */ /* 0x000fe200078ef810 */
[--C-:B------:R-:W-:Y:S01]  /*f890*/  HADD2.F32 R44, -RZ, R30.reuse.H0_H0 ;  /* 0x2000001eff2c7230 */ /* 0x100fe20000004100 */
[----:B0-----:R-:W-:Y:S01]  /*f8a0*/  SHF.R.S32.HI R5, RZ, 0x1f, R0 ;  /* 0x0000001fff057819 */ /* 0x001fe20000011400 */
[----:B------:R-:W-:Y:S01]  /*f8b0*/  IMAD.SHL.U32 R4, R0, 0x8, RZ ;  /* 0x0000000800047824 */ /* 0x000fe200078e00ff */
[----:B------:R-:W-:Y:S01]  /*f8c0*/  LOP3.LUT R6, R225, R6, R56, 0xf6, !PT ;  /* 0x00000006e1067212 */ /* 0x000fe200078ef638 */
[----:B------:R-:W-:Y:S01]  /*f8d0*/  HADD2.F32 R48, -RZ, R31.H0_H0 ;  /* 0x2000001fff307230 */ /* 0x000fe20000004100 */
[----:B------:R-:W-:Y:S01]  /*f8e0*/  LEA.HI R5, R5, R0, RZ, 0x3 ;  /* 0x0000000005057211 */ /* 0x000fe200078f18ff */
[----:B------:R-:W-:Y:S01]  /*f8f0*/  HADD2.F32 R53, -RZ, R30.H1_H1 ;  /* 0x3000001eff357230 */ /* 0x000fe20000004100 */
[----:B------:R-:W-:Y:S01]  /*f900*/  LOP3.LUT R0, R223, 0x38, R4, 0xf8, !PT ;  /* 0x00000038df007812 */ /* 0x000fe200078ef804 */
[----:B------:R-:W-:-:S02]  /*f910*/  HADD2.F32 R51, -RZ, R26.H1_H1 ;  /* 0x3000001aff337230 */ /* 0x000fc40000004100 */
[----:B------:R-:W-:Y:S01]  /*f920*/  IMAD.SHL.U32 R5, R5, 0x400, RZ ;  /* 0x0000040005057824 */ /* 0x000fe200078e00ff */
[----:B------:R-:W-:Y:S01]  /*f930*/  LOP3.LUT R0, R0, R56, RZ, 0x3c, !PT ;  /* 0x0000003800007212 */ /* 0x000fe200078e3cff */
[----:B------:R-:W-:Y:S02]  /*f940*/  HADD2.F32 R55, -RZ, R31.H1_H1 ;  /* 0x3000001fff377230 */ /* 0x000fe40000004100 */
[----:B------:R-:W-:Y:S01]  /*f950*/  HADD2.F32 R52, -RZ, R33.H0_H0 ;  /* 0x20000021ff347230 */ /* 0x000fe20000004100 */
[----:B------:R-:W-:Y:S01]  /*f960*/  LOP3.LUT R9, R5, 0x7fffe000, RZ, 0xc0, !PT ;  /* 0x7fffe00005097812 */ /* 0x000fe200078ec0ff */
[----:B------:R-:W-:-:S03]  /*f970*/  HADD2.F32 R50, -RZ, R32.H0_H0 ;  /* 0x20000020ff327230 */ /* 0x000fc60000004100 */
[----:B------:R-:W-:-:S05]  /*f980*/  IADD3 R9, R0, R9, R225 ;  /* 0x0000000900097210 */ /* 0x000fca0007ffe0e1 */
[----:B------:R-:W-:-:S05]  /*f990*/  IMAD R0, R9, 0x2, R18 ;  /* 0x0000000209007824 */ /* 0x000fca00078e0212 */
[----:B------:R-:W0:Y:S02]  /*f9a0*/  LDS.128 R8, [R0+0x14400] ;  /* 0x0144000000087984 */ /* 0x000e240000000c00 */
[--C-:B0-----:R-:W-:Y:S02]  /*f9b0*/  HADD2.F32 R38, -RZ, R8.reuse.H0_H0 ;  /* 0x20000008ff267230 */ /* 0x101fe40000004100 */
[----:B------:R-:W-:Y:S02]  /*f9c0*/  HADD2.F32 R8, -RZ, R8.H1_H1 ;  /* 0x30000008ff087230 */ /* 0x000fe40000004100 */
[----:B------:R-:W-:Y:S02]  /*f9d0*/  HADD2.F32 R39, -RZ, R9.H0_H0 ;  /* 0x20000009ff277230 */ /* 0x000fe40000004100 */
[-C--:B------:R-:W-:Y:S01]  /*f9e0*/  FMUL.FTZ R43, R44, R38.reuse ;  /* 0x000000262c2b7220 */ /* 0x080fe20000410000 */
[----:B------:R-:W-:Y:S01]  /*f9f0*/  FMUL.FTZ R45, R42, R38 ;  /* 0x000000262a2d7220 */ /* 0x000fe20000410000 */
[----:B------:R-:W-:-:S02]  /*fa00*/  HADD2.F32 R38, -RZ, R27.H0_H0 ;  /* 0x2000001bff267230 */ /* 0x000fc40000004100 */
[-C--:B------:R-:W-:Y:S01]  /*fa10*/  FMUL.FTZ R47, R48, R8.reuse ;  /* 0x00000008302f7220 */ /* 0x080fe20000410000 */
[----:B------:R-:W-:Y:S02]  /*fa20*/  HADD2.F32 R9, -RZ, R9.H1_H1 ;  /* 0x30000009ff097230 */ /* 0x000fe40000004100 */
[--C-:B------:R-:W-:Y:S02]  /*fa30*/  HADD2.F32 R40, -RZ, R10.reuse.H0_H0 ;  /* 0x2000000aff287230 */ /* 0x100fe40000004100 */
[----:B------:R-:W-:Y:S01]  /*fa40*/  FMUL.FTZ R49, R38, R8 ;  /* 0x0000000826317220 */ /* 0x000fe20000410000 */
[----:B------:R-:W-:Y:S02]  /*fa50*/  HADD2.F32 R10, -RZ, R10.H1_H1 ;  /* 0x3000000aff0a7230 */ /* 0x000fe40000004100 */
[--C-:B------:R-:W-:Y:S02]  /*fa60*/  HADD2.F32 R41, -RZ, R11.reuse.H0_H0 ;  /* 0x2000000bff297230 */ /* 0x100fe40000004100 */
[----:B------:R-:W-:Y:S01]  /*fa70*/  HADD2.F32 R11, -RZ, R11.H1_H1 ;  /* 0x3000000bff0b7230 */ /* 0x000fe20000004100 */
[----:B--2---:R-:W-:-:S05]  /*fa80*/  LEA R54, R6, R7, 0x1 ;  /* 0x0000000706367211 */ /* 0x004fca00078e08ff */
[----:B------:R-:W0:Y:S02]  /*fa90*/  LDS.128 R4, [R54] ;  /* 0x0000000036047984 */ /* 0x000e240000000c00 */
[--C-:B0-----:R-:W-:Y:S02]  /*faa0*/  HADD2.F32 R34, -RZ, R4.reuse.H0_H0 ;  /* 0x20000004ff227230 */ /* 0x101fe40000004100 */
[----:B------:R-:W-:Y:S02]  /*fab0*/  HADD2.F32 R4, -RZ, R4.H1_H1 ;  /* 0x30000004ff047230 */ /* 0x000fe40000004100 */
[----:B------:R-:W-:Y:S02]  /*fac0*/  HADD2.F32 R35, -RZ, R5.H0_H0 ;  /* 0x20000005ff237230 */ /* 0x000fe40000004100 */
[----:B------:R-:W-:Y:S01]  /*fad0*/  FFMA.FTZ R43, R42, R34, -R43 ;  /* 0x000000222a2b7223 */ /* 0x000fe2000001082b */
[-C--:B------:R-:W-:Y:S01]  /*fae0*/  FMUL.FTZ R42, R51, R39.reuse ;  /* 0x00000027332a7220 */ /* 0x080fe20000410000 */
[----:B------:R-:W-:Y:S01]  /*faf0*/  FFMA.FTZ R8, R38, R4, -R47 ;  /* 0x0000000426087223 */ /* 0x000fe2000001082f */
[----:B------:R-:W-:Y:S01]  /*fb00*/  FMUL.FTZ R38, R53, R39 ;  /* 0x0000002735267220 */ /* 0x000fe20000410000 */
[----:B------:R-:W-:-:S02]  /*fb10*/  HADD2.F32 R39, -RZ, R27.H1_H1 ;  /* 0x3000001bff277230 */ /* 0x000fc40000004100 */
[----:B------:R-:W-:Y:S01]  /*fb20*/  FFMA.FTZ R45, R44, R34, R45 ;  /* 0x000000222c2d7223 */ /* 0x000fe2000001002d */
[----:B------:R-:W-:Y:S02]  /*fb30*/  HADD2.F32 R5, -RZ, R5.H1_H1 ;  /* 0x30000005ff057230 */ /* 0x000fe40000004100 */
[----:B------:R-:W-:Y:S01]  /*fb40*/  FFMA.FTZ R34, R48, R4, R49 ;  /* 0x0000000430227223 */ /* 0x000fe20000010031 */
[-C--:B------:R-:W-:Y:S01]  /*fb50*/  FMUL.FTZ R4, R55, R9.reuse ;  /* 0x0000000937047220 */ /* 0x080fe20000410000 */
[----:B------:R-:W-:Y:S01]  /*fb60*/  FMUL.FTZ R44, R39, R9 ;  /* 0x00000009272c7220 */ /* 0x000fe20000410000 */
[----:B------:R-:W-:Y:S02]  /*fb70*/  HADD2.F32 R36, -RZ, R6.H0_H0 ;  /* 0x20000006ff247230 */ /* 0x000fe40000004100 */
[----:B------:R-:W-:Y:S01]  /*fb80*/  FFMA.FTZ R38, R51, R35, -R38 ;  /* 0x0000002333267223 */ /* 0x000fe20000010826 */
[----:B------:R-:W-:Y:S01]  /*fb90*/  FFMA.FTZ R9, R39, R5, -R4 ;  /* 0x0000000527097223 */ /* 0x000fe20000010804 */
[----:B------:R-:W-:Y:S01]  /*fba0*/  FFMA.FTZ R42, R53, R35, R42 ;  /* 0x00000023352a7223 */ /* 0x000fe2000001002a */
[----:B------:R-:W-:-:S02]  /*fbb0*/  HADD2.F32 R4, -RZ, R29.H0_H0 ;  /* 0x2000001dff047230 */ /* 0x000fc40000004100 */
[----:B------:R-:W-:Y:S01]  /*fbc0*/  FFMA.FTZ R35, R55, R5, R44 ;  /* 0x0000000537237223 */ /* 0x000fe2000001002c */
[----:B------:R-:W-:Y:S02]  /*fbd0*/  HADD2.F32 R6, -RZ, R6.H1_H1 ;  /* 0x30000006ff067230 */ /* 0x000fe40000004100 */
[-C--:B------:R-:W-:Y:S01]  /*fbe0*/  FMUL.FTZ R5, R52, R10.reuse ;  /* 0x0000000a34057220 */ /* 0x080fe20000410000 */
[----:B------:R-:W-:Y:S02]  /*fbf0*/  HADD2.F32 R48, -RZ, R28.H0_H0 ;  /* 0x2000001cff307230 */ /* 0x000fe40000004100 */
[----:B------:R-:W-:Y:S01]  /*fc00*/  FMUL.FTZ R49, R4, R10 ;  /* 0x0000000a04317220 */ /* 0x000fe20000410000 */
[----:B------:R-:W-:Y:S01]  /*fc10*/  FMUL.FTZ R39, R50, R40 ;  /* 0x0000002832277220 */ /* 0x000fe20000410000 */
[----:B------:R-:W-:Y:S01]  /*fc20*/  FFMA.FTZ R10, R4, R6, -R5 ;  /* 0x00000006040a7223 */ /* 0x000fe20000010805 */
[----:B------:R-:W-:Y:S02]  /*fc30*/  HADD2.F32 R53, -RZ, R32.H1_H1 ;  /* 0x30000020ff357230 */ /* 0x000fe40000004100 */
[----:B------:R-:W-:Y:S01]  /*fc40*/  FMUL.FTZ R47, R48, R40 ;  /* 0x00000028302f7220 */ /* 0x000fe20000410000 */
[----:B------:R-:W-:-:S02]  /*fc50*/  HADD2.F32 R55, -RZ, R33.H1_H1 ;  /* 0x30000021ff377230 */ /* 0x000fc40000004100 */
[-C--:B------:R-:W-:Y:S01]  /*fc60*/  FFMA.FTZ R39, R48, R36.reuse, -R39 ;  /* 0x0000002430277223 */ /* 0x080fe20000010827 */
[----:B------:R-:W-:Y:S02]  /*fc70*/  HADD2.F32 R5, -RZ, R28.H1_H1 ;  /* 0x3000001cff057230 */ /* 0x000fe40000004100 */
[----:B------:R-:W-:Y:S01]  /*fc80*/  FFMA.FTZ R47, R50, R36, R47 ;  /* 0x00000024322f7223 */ /* 0x000fe2000001002f */
[----:B------:R-:W-:Y:S02]  /*fc90*/  HADD2.F32 R51, -RZ, R29.H1_H1 ;  /* 0x3000001dff337230 */ /* 0x000fe40000004100 */
[----:B------:R-:W-:Y:S01]  /*fca0*/  FFMA.FTZ R36, R52, R6, R49 ;  /* 0x0000000634247223 */ /* 0x000fe20000010031 */
[--C-:B------:R-:W-:Y:S02]  /*fcb0*/  HADD2.F32 R37, -RZ, R7.reuse.H0_H0 ;  /* 0x20000007ff257230 */ /* 0x100fe40000004100 */
[----:B------:R-:W-:Y:S01]  /*fcc0*/  FMUL.FTZ R4, R53, R41 ;  /* 0x0000002935047220 */ /* 0x000fe20000410000 */
[----:B------:R-:W-:-:S02]  /*fcd0*/  HADD2.F32 R7, -RZ, R7.H1_H1 ;  /* 0x30000007ff077230 */ /* 0x000fc40000004100 */
[----:B------:R-:W-:Y:S01]  /*fce0*/  FMUL.FTZ R40, R55, R11 ;  /* 0x0000000b37287220 */ /* 0x000fe20000410000 */
[----:B------:R-:W-:Y:S01]  /*fcf0*/  FMUL.FTZ R6, R5, R41 ;  /* 0x0000002905067220 */ /* 0x000fe20000410000 */
[----:B------:R-:W-:Y:S01]  /*fd00*/  FMUL.FTZ R44, R51, R11 ;  /* 0x0000000b332c7220 */ /* 0x000fe20000410000 */
[----:B------:R-:W-:Y:S01]  /*fd10*/  FFMA.FTZ R11, R5, R37, -R4 ;  /* 0x00000025050b7223 */ /* 0x000fe20000010804 */
[----:B------:R-:W-:Y:S01]  /*fd20*/  FFMA.FTZ R40, R51, R7, -R40 ;  /* 0x0000000733287223 */ /* 0x000fe20000010828 */
[----:B------:R-:W-:Y:S01]  /*fd30*/  FFMA.FTZ R37, R53, R37, R6 ;  /* 0x0000002535257223 */ /* 0x000fe20000010006 */
[----:B------:R-:W-:Y:S01]  /*fd40*/  FFMA.FTZ R44, R55, R7, R44 ;  /* 0x00000007372c7223 */ /* 0x000fe2000001002c */
[----:B------:R-:W-:Y:S02]  /*fd50*/  F2FP.F16.F32.PACK_AB R4, R8, R43 ;  /* 0x0000002b0804723e */ /* 0x000fe400000000ff */
[----:B------:R-:W-:Y:S02]  /*fd60*/  F2FP.F16.F32.PACK_AB R5, R9, R38 ;  /* 0x000000260905723e */ /* 0x000fe400000000ff */
[----:B------:R-:W-:-:S02]  /*fd70*/  F2FP.F16.F32.PACK_AB R6, R10, R39 ;  /* 0x000000270a06723e */ /* 0x000fc400000000ff */
[----:B------:R-:W-:Y:S02]  /*fd80*/  F2FP.F16.F32.PACK_AB R7, R40, R11 ;  /* 0x0000000b2807723e */ /* 0x000fe400000000ff */
[----:B------:R-:W-:Y:S02]  /*fd90*/  F2FP.F16.F32.PACK_AB R8, R34, R45 ;  /* 0x0000002d2208723e */ /* 0x000fe400000000ff */
[----:B------:R-:W-:Y:S01]  /*fda0*/  F2FP.F16.F32.PACK_AB R9, R35, R42 ;  /* 0x0000002a2309723e */ /* 0x000fe200000000ff */
[----:B------:R1:W-:Y:S01]  /*fdb0*/  STS.128 [R54], R4 ;  /* 0x0000000436007388 */ /* 0x0003e20000000c00 */
[----:B------:R-:W-:Y:S02]  /*fdc0*/  F2FP.F16.F32.PACK_AB R10, R36, R47 ;  /* 0x0000002f240a723e */ /* 0x000fe400000000ff */
[----:B------:R-:W-:-:S05]  /*fdd0*/  F2FP.F16.F32.PACK_AB R11, R44, R37 ;  /* 0x000000252c0b723e */ /* 0x000fca00000000ff */
[----:B------:R1:W-:Y:S02]  /*fde0*/  STS.128 [R0+0x14400], R8 ;  /* 0x0144000800007388 */ /* 0x0003e40000000c00 */
.L_x_822:
[----:B------:R-:W-:Y:S05]  /*fdf0*/  BSYNC B2 ;  /* 0x0000000000027941 */ /* 0x000fea0003800000 */
.L_x_821:
[----:B------:R-:W-:Y:S05]  /*fe00*/  @P1 BRA `(.L_x_820) ;  /* 0x00000004005c1947 */ /* 0x000fea0003800000 */
[----:B------:R-:W2:Y:S01]  /*fe10*/  LDL R52, [R1+0x78] ;  /* 0x0000780001347983 */ /* 0x000ea20000100800 */
[----:B------:R-:W-:Y:S01]  /*fe20*/  LEA.HI R46, R46, R234, RZ, 0x1d ;  /* 0x000000ea2e2e7211 */ /* 0x000fe200078fe8ff */
[----:B------:R-:W-:Y:S02]  /*fe30*/  HADD2.F32 R42, -RZ, R12.H0_H0 ;  /* 0x2000000cff2a7230 */ /* 0x000fe40000004100 */
[--C-:B------:R-:W-:Y:S01]  /*fe40*/  HADD2.F32 R44, -RZ, R20.reuse.H0_H0 ;  /* 0x20000014ff2c7230 */ /* 0x100fe20000004100 */
[----:B01----:R-:W-:Y:S01]  /*fe50*/  SHF.R.S32.HI R5, RZ, 0x1f, R46 ;  /* 0x0000001fff057819 */ /* 0x003fe2000001142e */
[----:B------:R-:W-:Y:S02]  /*fe60*/  IMAD.SHL.U32 R0, R46, 0x8, RZ ;  /* 0x000000082e007824 */ /* 0x000fe400078e00ff */
[----:B------:R-:W-:Y:S01]  /*fe70*/  HADD2.F32 R53, -RZ, R20.H1_H1 ;  /* 0x30000014ff357230 */ /* 0x000fe20000004100 */
[----:B------:R-:W-:Y:S01]  /*fe80*/  LEA.HI R5, R5, R46, RZ, 0x3 ;  /* 0x0000002e05057211 */ /* 0x000fe200078f18ff */
[--C-:B------:R-:W-:Y:S01]  /*fe90*/  HADD2.F32 R46, -RZ, R21.reuse.H0_H0 ;  /* 0x20000015ff2e7230 */ /* 0x100fe20000004100 */
[----:B------:R-:W-:Y:S01]  /*fea0*/  LOP3.LUT R0, R223, 0x38, R0, 0xf8, !PT ;  /* 0x00000038df007812 */ /* 0x000fe200078ef800 */
[----:B------:R-:W-:Y:S01]  /*feb0*/  HADD2.F32 R51, -RZ, R12.H1_H1 ;  /* 0x3000000cff337230 */ /* 0x000fe20000004100 */
[----:B------:R-:W-:Y:S01]  /*fec0*/  SHF.L.U32 R5, R5, 0xa, RZ ;  /* 0x0000000a05057819 */ /* 0x000fe200000006ff */
[----:B------:R-:W-:Y:S01]  /*fed0*/  HADD2.F32 R55, -RZ, R21.H1_H1 ;  /* 0x30000015ff377230 */ /* 0x000fe20000004100 */
[----:B------:R-:W-:Y:S01]  /*fee0*/  LOP3.LUT R0, R0, R56, RZ, 0x3c, !PT ;  /* 0x0000003800007212 */ /* 0x000fe200078e3cff */
        /* <DEDUP_REMOVED lines=23> */
[----:B------:R-:W-:Y:S01]  /*10060*/  FFMA.FTZ R43, R42, R34, -R43 ;  /* 0x000000222a2b7223 */ /* 0x000fe2000001082b */
[-C--:B------:R-:W-:Y:S01]  /*10070*/  FMUL.FTZ R42, R51, R39.reuse ;  /* 0x00000027332a7220 */ /* 0x080fe20000410000 */
[----:B------:R-:W-:Y:S01]  /*10080*/  FFMA.FTZ R8, R38, R4, -R47 ;  /* 0x0000000426087223 */ /* 0x000fe2000001082f */
[----:B------:R-:W-:Y:S01]  /*10090*/  FMUL.FTZ R38, R53, R39 ;  /* 0x0000002735267220 */ /* 0x000fe20000410000 */
[----:B------:R-:W-:Y:S02]  /*100a0*/  HADD2.F32 R39, -RZ, R13.H1_H1 ;  /* 0x3000000dff277230 */ /* 0x000fe40000004100 */
[----:B------:R-:W-:Y:S01]  /*100b0*/  FFMA.FTZ R45, R44, R34, R45 ;  /* 0x000000222c2d7223 */ /* 0x000fe2000001002d */
[----:B------:R-:W-:-:S02]  /*100c0*/  HADD2.F32 R5, -RZ, R5.H1_H1 ;  /* 0x30000005ff057230 */ /* 0x000fc40000004100 */
[----:B------:R-:W-:Y:S01]  /*100d0*/  FFMA.FTZ R34, R46, R4, R49 ;  /* 0x000000042e227223 */ /* 0x000fe20000010031 */
[-C--:B------:R-:W-:Y:S01]  /*100e0*/  FMUL.FTZ R4, R55, R9.reuse ;  /* 0x0000000937047220 */ /* 0x080fe20000410000 */
[----:B------:R-:W-:Y:S01]  /*100f0*/  FMUL.FTZ R44, R39, R9 ;  /* 0x00000009272c7220 */ /* 0x000fe20000410000 */
[--C-:B------:R-:W-:Y:S02]  /*10100*/  HADD2.F32 R36, -RZ, R6.reuse.H0_H0 ;  /* 0x20000006ff247230 */ /* 0x100fe40000004100 */
[----:B------:R-:W-:Y:S01]  /*10110*/  FFMA.FTZ R38, R51, R35, -R38 ;  /* 0x0000002333267223 */ /* 0x000fe20000010826 */
[----:B------:R-:W-:Y:S01]  /*10120*/  FFMA.FTZ R9, R39, R5, -R4 ;  /* 0x0000000527097223 */ /* 0x000fe20000010804 */
[----:B------:R-:W-:Y:S01]  /*10130*/  FFMA.FTZ R42, R53, R35, R42 ;  /* 0x00000023352a7223 */ /* 0x000fe2000001002a */
[----:B------:R-:W-:Y:S02]  /*10140*/  HADD2.F32 R4, -RZ, R15.H0_H0 ;  /* 0x2000000fff047230 */ /* 0x000fe40000004100 */
[----:B------:R-:W-:Y:S01]  /*10150*/  FFMA.FTZ R35, R55, R5, R44 ;  /* 0x0000000537237223 */ /* 0x000fe2000001002c */
[----:B------:R-:W-:-:S02]  /*10160*/  HADD2.F32 R6, -RZ, R6.H1_H1 ;  /* 0x30000006ff067230 */ /* 0x000fc40000004100 */
[-C--:B------:R-:W-:Y:S01]  /*10170*/  FMUL.FTZ R5, R50, R10.reuse ;  /* 0x0000000a32057220 */ /* 0x080fe20000410000 */
[----:B------:R-:W-:Y:S02]  /*10180*/  HADD2.F32 R46, -RZ, R14.H0_H0 ;  /* 0x2000000eff2e7230 */ /* 0x000fe40000004100 */
[----:B------:R-:W-:Y:S01]  /*10190*/  FMUL.FTZ R49, R4, R10 ;  /* 0x0000000a04317220 */ /* 0x000fe20000410000 */
[----:B------:R-:W-:Y:S01]  /*101a0*/  FMUL.FTZ R39, R48, R40 ;  /* 0x0000002830277220 */ /* 0x000fe20000410000 */
[----:B------:R-:W-:Y:S01]  /*101b0*/  FFMA.FTZ R10, R4, R6, -R5 ;  /* 0x00000006040a7223 */ /* 0x000fe20000010805 */
[----:B------:R-:W-:Y:S02]  /*101c0*/  HADD2.F32 R53, -RZ, R24.H1_H1 ;  /* 0x30000018ff357230 */ /* 0x000fe40000004100 */
[C---:B------:R-:W-:Y:S01]  /*101d0*/  FMUL.FTZ R47, R46.reuse, R40 ;  /* 0x000000282e2f7220 */ /* 0x040fe20000410000 */
[----:B------:R-:W-:Y:S02]  /*101e0*/  HADD2.F32 R55, -RZ, R25.H1_H1 ;  /* 0x30000019ff377230 */ /* 0x000fe40000004100 */
[----:B------:R-:W-:Y:S01]  /*101f0*/  FFMA.FTZ R39, R46, R36, -R39 ;  /* 0x000000242e277223 */ /* 0x000fe20000010827 */
[----:B------:R-:W-:-:S02]  /*10200*/  HADD2.F32 R5, -RZ, R14.H1_H1 ;  /* 0x3000000eff057230 */ /* 0x000fc40000004100 */
[----:B------:R-:W-:Y:S01]  /*10210*/  FFMA.FTZ R47, R48, R36, R47 ;  /* 0x00000024302f7223 */ /* 0x000fe2000001002f */
[----:B------:R-:W-:Y:S02]  /*10220*/  HADD2.F32 R51, -RZ, R15.H1_H1 ;  /* 0x3000000fff337230 */ /* 0x000fe40000004100 */
[----:B------:R-:W-:Y:S01]  /*10230*/  FFMA.FTZ R36, R50, R6, R49 ;  /* 0x0000000632247223 */ /* 0x000fe20000010031 */
[--C-:B------:R-:W-:Y:S02]  /*10240*/  HADD2.F32 R37, -RZ, R7.reuse.H0_H0 ;  /* 0x20000007ff257230 */ /* 0x100fe40000004100 */
[----:B------:R-:W-:Y:S01]  /*10250*/  FMUL.FTZ R4, R53, R41 ;  /* 0x0000002935047220 */ /* 0x000fe20000410000 */
[----:B------:R-:W-:Y:S02]  /*10260*/  HADD2.F32 R7, -RZ, R7.H1_H1 ;  /* 0x30000007ff077230 */ /* 0x000fe40000004100 */
[----:B------:R-:W-:Y:S01]  /*10270*/  FMUL.FTZ R40, R55, R11 ;  /* 0x0000000b37287220 */ /* 0x000fe20000410000 */
[----:B------:R-:W-:Y:S01]  /*10280*/  FMUL.FTZ R6, R5, R41 ;  /* 0x0000002905067220 */ /* 0x000fe20000410000 */
[----:B------:R-:W-:Y:S01]  /*10290*/  FMUL.FTZ R44, R51, R11 ;  /* 0x0000000b332c7220 */ /* 0x000fe20000410000 */
[----:B------:R-:W-:Y:S01]  /*102a0*/  FFMA.FTZ R11, R5, R37, -R4 ;  /* 0x00000025050b7223 */ /* 0x000fe20000010804 */
[----:B------:R-:W-:Y:S01]  /*102b0*/  FFMA.FTZ R40, R51, R7, -R40 ;  /* 0x0000000733287223 */ /* 0x000fe20000010828 */
[----:B------:R-:W-:Y:S01]  /*102c0*/  FFMA.FTZ R37, R53, R37, R6 ;  /* 0x0000002535257223 */ /* 0x000fe20000010006 */
[----:B------:R-:W-:Y:S01]  /*102d0*/  FFMA.FTZ R44, R55, R7, R44 ;  /* 0x00000007372c7223 */ /* 0x000fe2000001002c */
[----:B------:R-:W-:-:S02]  /*102e0*/  F2FP.F16.F32.PACK_AB R4, R8, R43 ;  /* 0x0000002b0804723e */ /* 0x000fc400000000ff */
[----:B------:R-:W-:Y:S02]  /*102f0*/  F2FP.F16.F32.PACK_AB R5, R9, R38 ;  /* 0x000000260905723e */ /* 0x000fe400000000ff */
[----:B------:R-:W-:Y:S02]  /*10300*/  F2FP.F16.F32.PACK_AB R6, R10, R39 ;  /* 0x000000270a06723e */ /* 0x000fe400000000ff */
[----:B------:R-:W-:Y:S02]  /*10310*/  F2FP.F16.F32.PACK_AB R7, R40, R11 ;  /* 0x0000000b2807723e */ /* 0x000fe400000000ff */
[----:B------:R-:W-:Y:S02]  /*10320*/  F2FP.F16.F32.PACK_AB R8, R34, R45 ;  /* 0x0000002d2208723e */ /* 0x000fe400000000ff */
[----:B------:R-:W-:Y:S01]  /*10330*/  F2FP.F16.F32.PACK_AB R9, R35, R42 ;  /* 0x0000002a2309723e */ /* 0x000fe200000000ff */
[----:B------:R2:W-:Y:S01]  /*10340*/  STS.128 [R52], R4 ;  /* 0x0000000434007388 */ /* 0x0005e20000000c00 */
[----:B------:R-:W-:-:S02]  /*10350*/  F2FP.F16.F32.PACK_AB R10, R36, R47 ;  /* 0x0000002f240a723e */ /* 0x000fc400000000ff */
[----:B------:R-:W-:-:S05]  /*10360*/  F2FP.F16.F32.PACK_AB R11, R44, R37 ;  /* 0x000000252c0b723e */ /* 0x000fca00000000ff */
[----:B------:R2:W-:Y:S02]  /*10370*/  STS.128 [R0+0x14400], R8 ;  /* 0x0144000800007388 */ /* 0x0005e40000000c00 */
.L_x_820:
[----:B------:R-:W-:Y:S05]  /*10380*/  BSYNC B1 ;  /* 0x0000000000017941 */ /* 0x000fea0003800000 */
.L_x_819:
[----:B------:R-:W-:Y:S01]  /*10390*/  ISETP.GE.AND P0, PT, R237, R3, PT ;  /* 0x00000003ed00720c */ /* 0x000fe20003f06270 */
[----:B------:R-:W-:-:S12]  /*103a0*/  BSSY B1, `(.L_x_823) ;  /* 0x00000b8000017945 */ /* 0x000fd80003800000 */
[----:B------:R-:W-:Y:S05]  /*103b0*/  @P0 BRA `(.L_x_824) ;  /* 0x0000000800d80947 */ /* 0x000fea0003800000 */
[----:B------:R-:W3:Y:S01]  /*103c0*/  LDC R46, c[0x0][0x3f4] ;  /* 0x0000fd00ff2e7b82 */ /* 0x000ee20000000800 */
[----:B------:R-:W-:Y:S01]  /*103d0*/  BSSY B2, `(.L_x_825) ;  /* 0x000005c000027945 */ /* 0x000fe20003800000 */
[----:B-1----:R-:W-:Y:S02]  /*103e0*/  SHF.R.U32.HI R54, RZ, 0x3, R224 ;  /* 0x00000003ff367819 */ /* 0x002fe400000116e0 */
[-C--:B---3--:R-:W-:Y:S02]  /*103f0*/  ISETP.GE.AND P0, PT, R16, R46.reuse, PT ;  /* 0x0000002e1000720c */ /* 0x088fe40003f06270 */
[----:B------:R-:W-:-:S11]  /*10400*/  ISETP.GE.AND P1, PT, R213, R46, PT ;  /* 0x0000002ed500720c */ /* 0x000fd60003f26270 */
[----:B------:R-:W-:Y:S05]  /*10410*/  @P0 BRA `(.L_x_826) ;  /* 0x00000004005c0947 */ /* 0x000fea0003800000 */
[----:B------:R-:W3:Y:S01]  /*10420*/  LDL R56, [R1+0x74] ;  /* 0x0000740001387983 */ /* 0x000ee20000100800 */
[----:B--2---:R-:W-:Y:S01]  /*10430*/  LEA.HI R0, R46, R233, RZ, 0x1d ;  /* 0x000000e92e007211 */ /* 0x004fe200078fe8ff */
[----:B------:R-:W-:Y:S02]  /*10440*/  HADD2.F32 R42, -RZ, R26.H0_H0 ;  /* 0x2000001aff2a7230 */ /* 0x000fe40000004100 */
[--C-:B------:R-:W-:Y:S01]  /*10450*/  HADD2.F32 R44, -RZ, R30.reuse.H0_H0 ;  /* 0x2000001eff2c7230 */ /* 0x100fe20000004100 */
[----:B------:R-:W-:Y:S01]  /*10460*/  SHF.R.S32.HI R7, RZ, 0x1f, R0 ;  /* 0x0000001fff077819 */ /* 0x000fe20000011400 */
[----:B0-----:R-:W-:Y:S02]  /*10470*/  IMAD.SHL.U32 R5, R0, 0x8, RZ ;  /* 0x0000000800057824 */ /* 0x001fe400078e00ff */
[--C-:B------:R-:W-:Y:S01]  /*10480*/  HADD2.F32 R48, -RZ, R31.reuse.H0_H0 ;  /* 0x2000001fff307230 */ /* 0x100fe20000004100 */
[----:B------:R-:W-:Y:S01]  /*10490*/  LEA.HI R7, R7, R0, RZ, 0x3 ;  /* 0x0000000007077211 */ /* 0x000fe200078f18ff */
[----:B------:R-:W-:Y:S01]  /*104a0*/  HADD2.F32 R53, -RZ, R30.H1_H1 ;  /* 0x3000001eff357230 */ /* 0x000fe20000004100 */
        /* <DEDUP_REMOVED lines=24> */
[----:B---3--:R-:W0:Y:S02]  /*10630*/  LDS.128 R4, [R56] ;  /* 0x0000000038047984 */ /* 0x008e240000000c00 */
        /* <DEDUP_REMOVED lines=53> */
.L_x_826:
[----:B------:R-:W-:Y:S05]  /*10990*/  BSYNC B2 ;  /* 0x0000000000027941 */ /* 0x000fea0003800000 */
.L_x_825:
[----:B------:R-:W-:Y:S05]  /*109a0*/  @P1 BRA `(.L_x_824) ;  /* 0x00000004005c1947 */ /* 0x000fea0003800000 */
[----:B--2---:R-:W2:Y:S01]  /*109b0*/  LDL R52, [R1+0x70] ;  /* 0x0000700001347983 */ /* 0x004ea20000100800 */
[----:B------:R-:W-:Y:S01]  /*109c0*/  LEA.HI R46, R46, R234, RZ, 0x1d ;  /* 0x000000ea2e2e7211 */ /* 0x000fe200078fe8ff */
[----:B------:R-:W-:Y:S02]  /*109d0*/  HADD2.F32 R42, -RZ, R12.H0_H0 ;  /* 0x2000000cff2a7230 */ /* 0x000fe40000004100 */
[--C-:B------:R-:W-:Y:S01]  /*109e0*/  HADD2.F32 R44, -RZ, R20.reuse.H0_H0 ;  /* 0x20000014ff2c7230 */ /* 0x100fe20000004100 */
[----:B-1----:R-:W-:Y:S01]  /*109f0*/  SHF.R.S32.HI R7, RZ, 0x1f, R46 ;  /* 0x0000001fff077819 */ /* 0x002fe2000001142e */
[----:B0-----:R-:W-:Y:S02]  /*10a00*/  IMAD.SHL.U32 R5, R46, 0x8, RZ ;  /* 0x000000082e057824 */ /* 0x001fe400078e00ff */
        /* <DEDUP_REMOVED lines=81> */
.L_x_824:
[----:B------:R-:W-:Y:S05]  /*10f20*/  BSYNC B1 ;  /* 0x0000000000017941 */ /* 0x000fea0003800000 */
.L_x_823:
[----:B-123--:R-:W-:-:S05]  /*10f30*/  VIADD R0, R212, 0x60 ;  /* 0x00000060d4007836 */ /* 0x00efca0000000000 */
[----:B------:R-:W-:-:S13]  /*10f40*/  ISETP.GE.AND P0, PT, R0, R3, PT ;  /* 0x000000030000720c */ /* 0x000fda0003f06270 */
[----:B------:R-:W-:Y:S05]  /*10f50*/  @P0 BRA `(.L_x_803) ;  /* 0x0000000800f40947 */ /* 0x000fea0003800000 */
[----:B------:R1:W5:Y:S01]  /*10f60*/  LDL R50, [R1+0x64] ;  /* 0x0000640001327983 */ /* 0x0003620000100800 */
[----:B------:R-:W2:Y:S01]  /*10f70*/  LDC R42, c[0x0][0x3f4] ;  /* 0x0000fd00ff2a7b82 */ /* 0x000ea20000000800 */
[C---:B------:R-:W-:Y:S01]  /*10f80*/  IADD3 R51, R212.reuse, 0x60, RZ ;  /* 0x00000060d4337810 */ /* 0x040fe20007ffe0ff */
[----:B------:R-:W-:Y:S01]  /*10f90*/  VIADD R52, R212, 0x60 ;  /* 0x00000060d4347836 */ /* 0x000fe20000000000 */
[----:B------:R-:W-:Y:S03]  /*10fa0*/  BSSY B1, `(.L_x_827) ;  /* 0x0000060000017945 */ /* 0x000fe60003800000 */
[----:B------:R-:W-:Y:S01]  /*10fb0*/  IMAD.SHL.U32 R51, R51, 0x40, RZ ;  /* 0x0000004033337824 */ /* 0x000fe200078e00ff */
[----:B------:R-:W-:-:S04]  /*10fc0*/  SHF.L.U32 R52, R52, 0x6, RZ ;  /* 0x0000000634347819 */ /* 0x000fc800000006ff */
[----:B------:R-:W-:Y:S02]  /*10fd0*/  LOP3.LUT R51, R51, 0x1c0, RZ, 0xc0, !PT ;  /* 0x000001c033337812 */ /* 0x000fe400078ec0ff */
[----:B------:R-:W-:Y:S02]  /*10fe0*/  LOP3.LUT R52, R52, 0x1c0, RZ, 0xc0, !PT ;  /* 0x000001c034347812 */ /* 0x000fe400078ec0ff */
[----:B------:R-:W-:Y:S02]  /*10ff0*/  SHF.R.U32.HI R51, RZ, 0x3, R51 ;  /* 0x00000003ff337819 */ /* 0x000fe40000011633 */
[-C--:B--2---:R-:W-:Y:S02]  /*11000*/  ISETP.GE.AND P0, PT, R16, R42.reuse, PT ;  /* 0x0000002a1000720c */ /* 0x084fe40003f06270 */
[----:B------:R-:W-:-:S11]  /*11010*/  ISETP.GE.AND P1, PT, R213, R42, PT ;  /* 0x0000002ad500720c */ /* 0x000fd60003f26270 */
[----:B-1----:R-:W-:Y:S05]  /*11020*/  @P0 BRA `(.L_x_828) ;  /* 0x00000004005c0947 */ /* 0x002fea0003800000 */
[----:B------:R-:W2:Y:S01]  /*11030*/  LDL R53, [R1+0x6c] ;  /* 0x00006c0001357983 */ /* 0x000ea20000100800 */
[----:B------:R-:W-:Y:S01]  /*11040*/  LEA.HI R0, R42, R233, RZ, 0x1d ;  /* 0x000000e92a007211 */ /* 0x000fe200078fe8ff */
[----:B------:R-:W-:Y:S02]  /*11050*/  HADD2.F32 R46, -RZ, R30.H0_H0 ;  /* 0x2000001eff2e7230 */ /* 0x000fe40000004100 */
[----:B------:R-:W-:Y:S01]  /*11060*/  HADD2.F32 R44, -RZ, R26.H0_H0 ;  /* 0x2000001aff2c7230 */ /* 0x000fe20000004100 */
[----:B0-----:R-:W-:Y:S01]  /*11070*/  SHF.R.S32.HI R5, RZ, 0x1f, R0 ;  /* 0x0000001fff057819 */ /* 0x001fe20000011400 */
[----:B------:R-:W-:Y:S02]  /*11080*/  IMAD.SHL.U32 R3, R0, 0x8, RZ ;  /* 0x0000000800037824 */ /* 0x000fe400078e00ff */
        /* <DEDUP_REMOVED lines=8> */
[--C-:B------:R-:W-:Y:S01]  /*11110*/  HADD2.F32 R49, -RZ, R32.reuse.H0_H0 ;  /* 0x20000020ff317230 */ /* 0x100fe20000004100 */
[----:B------:R-:W-:Y:S01]  /*11120*/  LOP3.LUT R3, R5, 0x7fffe000, RZ, 0xc0, !PT ;  /* 0x7fffe00005037812 */ /* 0x000fe200078ec0ff */
[----:B------:R-:W-:-:S03]  /*11130*/  HADD2.F32 R32, -RZ, R32.H1_H1 ;  /* 0x30000020ff207230 */ /* 0x000fc60000004100 */
[----:B-----5:R-:W-:-:S04]  /*11140*/  IADD3 R3, R0, R3, R50 ;  /* 0x0000000300037210 */ /* 0x020fc80007ffe032 */
[----:B------:R-:W-:-:S05]  /*11150*/  LEA R3, R3, R18, 0x1 ;  /* 0x0000001203037211 */ /* 0x000fca00078e08ff */
[----:B------:R-:W0:Y:S02]  /*11160*/  LDS.128 R8, [R3+0x14400] ;  /* 0x0144000003087984 */ /* 0x000e240000000c00 */
[--C-:B0-----:R-:W-:Y:S02]  /*11170*/  HADD2.F32 R37, -RZ, R8.reuse.H0_H0 ;  /* 0x20000008ff257230 */ /* 0x101fe40000004100 */
[----:B------:R-:W-:Y:S02]  /*11180*/  HADD2.F32 R8, -RZ, R8.H1_H1 ;  /* 0x30000008ff087230 */ /* 0x000fe40000004100 */
[--C-:B------:R-:W-:Y:S02]  /*11190*/  HADD2.F32 R38, -RZ, R9.reuse.H0_H0 ;  /* 0x20000009ff267230 */ /* 0x100fe40000004100 */
[-C--:B------:R-:W-:Y:S01]  /*111a0*/  FMUL.FTZ R41, R46, R37.reuse ;  /* 0x000000252e297220 */ /* 0x080fe20000410000 */
[----:B------:R-:W-:Y:S01]  /*111b0*/  FMUL.FTZ R37, R44, R37 ;  /* 0x000000252c257220 */ /* 0x000fe20000410000 */
[----:B------:R-:W-:Y:S01]  /*111c0*/  FMUL.FTZ R43, R48, R8 ;  /* 0x00000008302b7220 */ /* 0x000fe20000410000 */
[----:B------:R-:W-:-:S02]  /*111d0*/  HADD2.F32 R9, -RZ, R9.H1_H1 ;  /* 0x30000009ff097230 */ /* 0x000fc40000004100 */
[----:B------:R-:W-:Y:S01]  /*111e0*/  FMUL.FTZ R31, R26, R38 ;  /* 0x000000261a1f7220 */ /* 0x000fe20000410000 */
[--C-:B------:R-:W-:Y:S02]  /*111f0*/  HADD2.F32 R39, -RZ, R10.reuse.H0_H0 ;  /* 0x2000000aff277230 */ /* 0x100fe40000004100 */
[----:B------:R-:W-:Y:S02]  /*11200*/  HADD2.F32 R10, -RZ, R10.H1_H1 ;  /* 0x3000000aff0a7230 */ /* 0x000fe40000004100 */
[--C-:B------:R-:W-:Y:S02]  /*11210*/  HADD2.F32 R40, -RZ, R11.reuse.H0_H0 ;  /* 0x2000000bff287230 */ /* 0x100fe40000004100 */
[----:B------:R-:W-:Y:S01]  /*11220*/  HADD2.F32 R11, -RZ, R11.H1_H1 ;  /* 0x3000000bff0b7230 */ /* 0x000fe20000004100 */
[----:B--2---:R-:W0:Y:S02]  /*11230*/  LDS.128 R4, [R53] ;  /* 0x0000000035047984 */ /* 0x004e240000000c00 */
[----:B0-----:R-:W-:-:S02]  /*11240*/  HADD2.F32 R0, -RZ, R4.H0_H0 ;  /* 0x20000004ff007230 */ /* 0x001fc40000004100 */
[----:B------:R-:W-:Y:S02]  /*11250*/  HADD2.F32 R4, -RZ, R4.H1_H1 ;  /* 0x30000004ff047230 */ /* 0x000fe40000004100 */
[----:B------:R-:W-:Y:S02]  /*11260*/  HADD2.F32 R34, -RZ, R5.H0_H0 ;  /* 0x20000005ff227230 */ /* 0x000fe40000004100 */
[-C--:B------:R-:W-:Y:S01]  /*11270*/  FFMA.FTZ R41, R44, R0.reuse, -R41 ;  /* 0x000000002c297223 */ /* 0x080fe20000010829 */
[----:B------:R-:W-:Y:S02]  /*11280*/  HADD2.F32 R44, -RZ, R27.H0_H0 ;  /* 0x2000001bff2c7230 */ /* 0x000fe40000004100 */
[----:B------:R-:W-:Y:S01]  /*11290*/  FFMA.FTZ R37, R46, R0, R37 ;  /* 0x000000002e257223 */ /* 0x000fe20000010025 */
[----:B------:R-:W-:Y:S02]  /*112a0*/  HADD2.F32 R5, -RZ, R5.H1_H1 ;  /* 0x30000005ff057230 */ /* 0x000fe40000004100 */
[----:B------:R-:W-:Y:S01]  /*112b0*/  FFMA.FTZ R31, R30, R34, R31 ;  /* 0x000000221e1f7223 */ /* 0x000fe2000001001f */
[----:B------:R-:W-:-:S02]  /*112c0*/  HADD2.F32 R27, -RZ, R27.H1_H1 ;  /* 0x3000001bff1b7230 */ /* 0x000fc40000004100 */
[C---:B------:R-:W-:Y:S01]  /*112d0*/  FMUL.FTZ R45, R44.reuse, R8 ;  /* 0x000000082c2d7220 */ /* 0x040fe20000410000 */
[----:B------:R-:W-:Y:S01]  /*112e0*/  FFMA.FTZ R0, R44, R4, -R43 ;  /* 0x000000042c007223 */ /* 0x000fe2000001082b */
[----:B------:R-:W-:Y:S01]  /*112f0*/  FMUL.FTZ R43, R30, R38 ;  /* 0x000000261e2b7220 */ /* 0x000fe20000410000 */
[----:B------:R-:W-:Y:S02]  /*11300*/  HADD2.F32 R35, -RZ, R6.H0_H0 ;  /* 0x20000006ff237230 */ /* 0x000fe40000004100 */
[----:B------:R-:W-:Y:S01]  /*11310*/  FFMA.FTZ R8, R48, R4, R45 ;  /* 0x0000000430087223 */ /* 0x000fe2000001002d */
[-C--:B------:R-:W-:Y:S01]  /*11320*/  FMUL.FTZ R4, R47, R9.reuse ;  /* 0x000000092f047220 */ /* 0x080fe20000410000 */
[----:B------:R-:W-:Y:S02]  /*11330*/  HADD2.F32 R45, -RZ, R28.H0_H0 ;  /* 0x2000001cff2d7230 */ /* 0x000fe40000004100 */
[----:B------:R-:W-:Y:S01]  /*11340*/  FFMA.FTZ R43, R26, R34, -R43 ;  /* 0x000000221a2b7223 */ /* 0x000fe2000001082b */
[C---:B------:R-:W-:Y:S01]  /*11350*/  FMUL.FTZ R30, R27.reuse, R9 ;  /* 0x000000091b1e7220 */ /* 0x040fe20000410000 */
[----:B------:R-:W-:Y:S01]  /*11360*/  FFMA.FTZ R26, R27, R5, -R4 ;  /* 0x000000051b1a7223 */ /* 0x000fe20000010804 */
[----:B------:R-:W-:-:S02]  /*11370*/  HADD2.F32 R44, -RZ, R33.H0_H0 ;  /* 0x20000021ff2c7230 */ /* 0x000fc40000004100 */
[-C--:B------:R-:W-:Y:S01]  /*11380*/  FMUL.FTZ R4, R49, R39.reuse ;  /* 0x0000002731047220 */ /* 0x080fe20000410000 */
[----:B------:R-:W-:Y:S01]  /*11390*/  FMUL.FTZ R34, R45, R39 ;  /* 0x000000272d227220 */ /* 0x000fe20000410000 */
[----:B------:R-:W-:Y:S02]  /*113a0*/  HADD2.F32 R38, -RZ, R29.H0_H0 ;  /* 0x2000001dff267230 */ /* 0x000fe40000004100 */
[----:B------:R-:W-:Y:S01]  /*113b0*/  FFMA.FTZ R30, R47, R5, R30 ;  /* 0x000000052f1e7223 */ /* 0x000fe2000001001e */
[----:B------:R-:W-:Y:S02]  /*113c0*/  HADD2.F32 R6, -RZ, R6.H1_H1 ;  /* 0x30000006ff067230 */ /* 0x000fe40000004100 */
[----:B------:R-:W-:Y:S01]  /*113d0*/  FMUL.FTZ R5, R44, R10 ;  /* 0x0000000a2c057220 */ /* 0x000fe20000410000 */
[-C--:B------:R-:W-:Y:S01]  /*113e0*/  FFMA.FTZ R27, R45, R35.reuse, -R4 ;  /* 0x000000232d1b7223 */ /* 0x080fe20000010804 */
[----:B------:R-:W-:Y:S01]  /*113f0*/  FFMA.FTZ R34, R49, R35, R34 ;  /* 0x0000002331227223 */ /* 0x000fe20000010022 */
[----:B------:R-:W-:-:S02]  /*11400*/  HADD2.F32 R35, -RZ, R33.H1_H1 ;  /* 0x30000021ff237230 */ /* 0x000fc40000004100 */
[C---:B------:R-:W-:Y:S01]  /*11410*/  FMUL.FTZ R9, R38.reuse, R10 ;  /* 0x0000000a26097220 */ /* 0x040fe20000410000 */
[----:B------:R-:W-:Y:S02]  /*11420*/  HADD2.F32 R28, -RZ, R28.H1_H1 ;  /* 0x3000001cff1c7230 */ /* 0x000fe40000004100 */
[----:B------:R-:W-:Y:S01]  /*11430*/  FFMA.FTZ R10, R38, R6, -R5 ;  /* 0x00000006260a7223 */ /* 0x000fe20000010805 */
[----:B------:R-:W-:Y:S02]  /*11440*/  HADD2.F32 R33, -RZ, R29.H1_H1 ;  /* 0x3000001dff217230 */ /* 0x000fe40000004100 */
[----:B------:R-:W-:Y:S01]  /*11450*/  FMUL.FTZ R5, R32, R40 ;  /* 0x0000002820057220 */ /* 0x000fe20000410000 */
[--C-:B------:R-:W-:Y:S02]  /*11460*/  HADD2.F32 R36, -RZ, R7.reuse.H0_H0 ;  /* 0x20000007ff247230 */ /* 0x100fe40000004100 */
[----:B------:R-:W-:Y:S01]  /*11470*/  FFMA.FTZ R29, R44, R6, R9 ;  /* 0x000000062c1d7223 */ /* 0x000fe20000010009 */
[----:B------:R-:W-:-:S02]  /*11480*/  HADD2.F32 R7, -RZ, R7.H1_H1 ;  /* 0x30000007ff077230 */ /* 0x000fc40000004100 */
[-C--:B------:R-:W-:Y:S01]  /*11490*/  FMUL.FTZ R4, R35, R11.reuse ;  /* 0x0000000b23047220 */ /* 0x080fe20000410000 */
[C---:B------:R-:W-:Y:S01]  /*114a0*/  FMUL.FTZ R9, R28.reuse, R40 ;  /* 0x000000281c097220 */ /* 0x040fe20000410000 */
[C---:B------:R-:W-:Y:S01]  /*114b0*/  FMUL.FTZ R6, R33.reuse, R11 ;  /* 0x0000000b21067220 */ /* 0x040fe20000410000 */
[-C--:B------:R-:W-:Y:S01]  /*114c0*/  FFMA.FTZ R11, R28, R36.reuse, -R5 ;  /* 0x000000241c0b7223 */ /* 0x080fe20000010805 */
[-C--:B------:R-:W-:Y:S01]  /*114d0*/  FFMA.FTZ R28, R33, R7.reuse, -R4 ;  /* 0x00000007211c7223 */ /* 0x080fe20000010804 */
        /* <DEDUP_REMOVED lines=12> */
.L_x_828:
[----:B------:R-:W-:Y:S05]  /*115a0*/  BSYNC B1 ;  /* 0x0000000000017941 */ /* 0x000fea0003800000 */
.L_x_827:
[----:B------:R-:W-:Y:S05]  /*115b0*/  @P1 BRA `(.L_x_803) ;  /* 0x00000004005c1947 */ /* 0x000fea0003800000 */
[----:B------:R-:W0:Y:S01]  /*115c0*/  LDL R40, [R1+0x68] ;  /* 0x0000680001287983 */ /* 0x000e220000100800 */
[----:B------:R-:W-:Y:S01]  /*115d0*/  LEA.HI R42, R42, R234, RZ, 0x1d ;  /* 0x000000ea2a2a7211 */ /* 0x000fe200078fe8ff */
[----:B------:R-:W-:Y:S02]  /*115e0*/  HADD2.F32 R36, -RZ, R20.H0_H0 ;  /* 0x20000014ff247230 */ /* 0x000fe40000004100 */
[----:B------:R-:W-:Y:S01]  /*115f0*/  HADD2.F32 R34, -RZ, R12.H0_H0 ;  /* 0x2000000cff227230 */ /* 0x000fe20000004100 */
[----:B-1----:R-:W-:Y:S01]  /*11600*/  SHF.R.S32.HI R3, RZ, 0x1f, R42 ;  /* 0x0000001fff037819 */ /* 0x002fe2000001142a */
        /* <DEDUP_REMOVED lines=14> */
[----:B------:R-:W1:Y:S02]  /*116f0*/  LDS.128 R8, [R3+0x14400] ;  /* 0x0144000003087984 */ /* 0x000e640000000c00 */
[--C-:B-1----:R-:W-:Y:S02]  /*11700*/  HADD2.F32 R29, -RZ, R8.reuse.H0_H0 ;  /* 0x20000008ff1d7230 */ /* 0x102fe40000004100 */
        /* <DEDUP_REMOVED lines=11> */
[----:B0-----:R-:W0:Y:S02]  /*117c0*/  LDS.128 R4, [R40] ;  /* 0x0000000028047984 */ /* 0x001e240000000c00 */
        /* <DEDUP_REMOVED lines=54> */
.L_x_803:
[----:B------:R-:W-:Y:S05]  /*11b30*/  BSYNC B0 ;  /* 0x0000000000007941 */ /* 0x000fea0003800000 */
.L_x_772:
[----:B------:R-:W-:Y:S01]  /*11b40*/  @!PT LDS RZ, [RZ] ;  /* 0x00000000fffff984 */ /* 0x000fe20000000800 */
[----:B------:R-:W-:Y:S01]  /*11b50*/  @!PT LDS RZ, [RZ] ;  /* 0x00000000fffff984 */ /* 0x000fe20000000800 */
[----:B------:R-:W-:Y:S01]  /*11b60*/  @!PT LDS RZ, [RZ] ;  /* 0x00000000fffff984 */ /* 0x000fe20000000800 */
[----:B------:R-:W-:Y:S01]  /*11b70*/  @!PT LDS RZ, [RZ] ;  /* 0x00000000fffff984 */ /* 0x000fe20000000800 */
[----:B------:R0:W-:Y:S06]  /*11b80*/  MEMBAR.ALL.CTA ;  /* 0x0000000000007992 */ /* 0x0001ec0000008000 */
[----:B0-----:R-:W0:Y:S01]  /*11b90*/  FENCE.VIEW.ASYNC.S ;  /* 0x00000000000073c6 */ /* 0x001e220000000000 */
[----:B------:R-:W-:Y:S05]  /*11ba0*/  WARPSYNC.ALL ;  /* 0x0000000000007948 */ /* 0x000fea0003800000 */
[----:B0-----:R-:W-:Y:S06]  /*11bb0*/  BAR.SYNC.DEFER_BLOCKING 0xd, 0x100 ;  /* 0x0344000000007b1d */ /* 0x001fec0000010000 */
.L_x_770:
[----:B------:R-:W-:-:S13]  /*11bc0*/  ISETP.NE.AND P0, PT, R220, 0x3, PT ;  /* 0x00000003dc00780c */ /* 0x000fda0003f05270 */
[----:B------:R-:W-:Y:S05]  /*11bd0*/  @!P0 BRA `(.L_x_829) ;  /* 0x0000000000048947 */ /* 0x000fea0003800000 */
[----:B------:R-:W-:Y:S01]  /*11be0*/  BPT.TRAP 0x1 ;  /* 0x000000040000795c */ /* 0x000fe20000300000 */
.L_x_829:
[----:B-123--:R-:W-:Y:S01]  /*11bf0*/  IMAD R0, R221, 0x8, R18 ;  /* 0x00000008dd007824 */ /* 0x00efe200078e0212 */
[----:B0---4-:R-:W-:-:S04]  /*11c00*/  SHF.L.U32 R3, R222, 0x1f, RZ ;  /* 0x0000001fde037819 */ /* 0x011fc800000006ff */
[----:B------:R0:W1:Y:S01]  /*11c10*/  SYNCS.PHASECHK.TRANS64.TRYWAIT P2, [R0+URZ+0x38830], R3 ;  /* 0x03883003000075a7 */ /* 0x000062000804017f */
[----:B------:R-:W-:Y:S05]  /*11c20*/  @!P0 BRA `(.L_x_830) ;  /* 0x0000000000048947 */ /* 0x000fea0003800000 */
[----:B------:R-:W-:Y:S01]  /*11c30*/  BPT.TRAP 0x1 ;  /* 0x000000040000795c */ /* 0x000fe20000300000 */
.L_x_830:
[----:B------:R-:W2:Y:S01]  /*11c40*/  S2R R4, SR_TID.X ;  /* 0x0000000000047919 */ /* 0x000ea20000002100 */
[----:B------:R-:W-:Y:S01]  /*11c50*/  IMAD.MOV.U32 R151, RZ, RZ, RZ ;  /* 0x000000ffff977224 */ /* 0x000fe200078e00ff */
[----:B--2---:R-:W-:-:S04]  /*11c60*/  LOP3.LUT R4, R4, 0x7f, RZ, 0xc0, !PT ;  /* 0x0000007f04047812 */ /* 0x004fc800078ec0ff */
[----:B------:R-:W-:Y:S01]  /*11c70*/  ISETP.NE.AND P1, PT, R4, RZ, PT ;  /* 0x000000ff0400720c */ /* 0x000fe20003f25270 */
[----:B-1----:R-:W-:-:S12]  /*11c80*/  @P2 BRA `(.L_x_831) ;  /* 0x0000000000082947 */ /* 0x002fd80003800000 */
[----:B------:R-:W1:Y:S02]  /*11c90*/  SYNCS.PHASECHK.TRANS64.TRYWAIT P2, [R0+URZ+0x38830], R3 ;  /* 0x03883003000075a7 */ /* 0x000e64000804017f */
[----:B-1----:R-:W-:Y:S05]  /*11ca0*/  @!P2 BRA `(.L_x_832) ;  /* 0x0000017000b0a947 */ /* 0x002fea0003800000 */
.L_x_831:
[----:B------:R-:W-:Y:S05]  /*11cb0*/  WARPSYNC.ALL ;  /* 0x0000000000007948 */ /* 0x000fea0003800000 */
[----:B01----:R-:W-:Y:S01]  /*11cc0*/  IADD3 R3, R18, 0x24400, RZ ;  /* 0x0002440012037810 */ /* 0x003fe20007ffe0ff */
[----:B------:R-:W-:Y:S01]  /*11cd0*/  WARPGROUP.ARRIVE ;  /* 0x00000000000079c5 */ /* 0x000fe20000000000 */
[----:B------:R-:W-:Y:S01]  /*11ce0*/  R2UR UR20, R2 ;  /* 0x00000000021472ca */ /* 0x000fe200000e0000 */
[----:B------:R-:W-:Y:S01]  /*11cf0*/  UMOV UR5, 0x40000040 ;  /* 0x4000004000057882 */ /* 0x000fe20000000000 */
[----:B------:R-:W-:Y:S01]  /*11d00*/  SHF.R.U32.HI R3, RZ, 0x4, R3 ;  /* 0x00000004ff037819 */ /* 0x000fe20000011603 */
[----:B------:R-:W-:Y:S01]  /*11d10*/  UMOV UR17, UR5 ;  /* 0x0000000500117c82 */ /* 0x000fe20008000000 */
[----:B------:R-:W-:Y:S01]  /*11d20*/  MOV R5, 0x40000040 ;  /* 0x4000004000057802 */ /* 0x000fe20000000f00 */
[----:B------:R-:W-:Y:S01]  /*11d30*/  IMAD.MOV.U32 R7, RZ, RZ, 0x40000040 ;  /* 0x40000040ff077424 */ /* 0x000fe200078e00ff */
[----:B------:R-:W-:Y:S01]  /*11d40*/  LOP3.LUT R3, R3, 0x3fff, RZ, 0xc0, !PT ;  /* 0x00003fff03037812 */ /* 0x000fe200078ec0ff */
[----:B------:R-:W-:Y:S01]  /*11d50*/  UMOV UR9, UR17 ;  /* 0x0000001100097c82 */ /* 0x000fe20008000000 */
[----:B------:R-:W-:Y:S01]  /*11d60*/  MOV R13, UR5 ;  /* 0x00000005000d7c02 */ /* 0x000fe20008000f00 */
[----:B------:R-:W-:Y:S01]  /*11d70*/  UMOV UR13, UR17 ;  /* 0x00000011000d7c82 */ /* 0x000fe20008000000 */
[----:B------:R-:W-:Y:S01]  /*11d80*/  LOP3.LUT R226, R3, 0x10000, RZ, 0xfc, !PT ;  /* 0x0001000003e27812 */ /* 0x000fe200078efcff */
[----:B------:R-:W-:Y:S01]  /*11d90*/  IMAD.MOV.U32 R3, RZ, RZ, 0x40000040 ;  /* 0x40000040ff037424 */ /* 0x000fe200078e00ff */
[----:B------:R-:W-:Y:S01]  /*11da0*/  R2UR UR11, R7 ;  /* 0x00000000070b72ca */ /* 0x000fe200000e0000 */
[----:B------:R-:W-:Y:S01]  /*11db0*/  ULOP3.LUT UR20, UR20, 0x10000, URZ, 0xfc, !UPT ;  /* 0x0001000014147892 */ /* 0x000fe2000f8efc3f */
[----:B------:R-:W-:Y:S01]  /*11dc0*/  MOV R7, 0x40000040 ;  /* 0x4000004000077802 */ /* 0x000fe20000000f00 */
[----:B------:R-:W-:Y:S01]  /*11dd0*/  IMAD R2, R221, 0xa00, R226 ;  /* 0x00000a00dd027824 */ /* 0x000fe200078e02e2 */
[----:B------:R-:W-:Y:S01]  /*11de0*/  R2UR UR7, R3 ;  /* 0x00000000030772ca */ /* 0x000fe200000e0000 */
[----:B------:R-:W-:Y:S01]  /*11df0*/  IMAD.MOV.U32 R9, RZ, RZ, 0x40000040 ;  /* 0x40000040ff097424 */ /* 0x000fe200078e00ff */
[----:B------:R-:W-:Y:S01]  /*11e00*/  R2UR UR19, R7 ;  /* 0x00000000071372ca */ /* 0x000fe200000e0000 */
[C---:B------:R-:W-:Y:S01]  /*11e10*/  VIADD R4, R2.reuse, 0x80 ;  /* 0x0000008002047836 */ /* 0x040fe20000000000 */
[C---:B------:R-:W-:Y:S01]  /*11e20*/  R2UR UR6, R2.reuse ;  /* 0x00000000020672ca */ /* 0x040fe200000e0000 */
[----:B------:R-:W-:Y:S01]  /*11e30*/  UMOV UR4, UR20 ;  /* 0x0000001400047c82 */ /* 0x000fe20008000000 */
[----:B------:R-:W-:Y:S01]  /*11e40*/  VIADD R6, R2, 0x100 ;  /* 0x0000010002067836 */ /* 0x000fe20000000000 */
[----:B------:R-:W-:Y:S01]  /*11e50*/  UMOV UR16, UR4 ;  /* 0x0000000400107c82 */ /* 0x000fe20008000000 */
[----:B------:R-:W-:Y:S01]  /*11e60*/  IMAD.U32 R12, RZ, RZ, UR4 ;  /* 0x00000004ff0c7e24 */ /* 0x000fe2000f8e00ff */
[----:B------:R-:W-:Y:S01]  /*11e70*/  UMOV UR8, UR16 ;  /* 0x0000001000087c82 */ /* 0x000fe20008000000 */
[----:B------:R-:W-:Y:S01]  /*11e80*/  UMOV UR12, UR16 ;  /* 0x00000010000c7c82 */ /* 0x000fe20008000000 */
[----:B------:R-:W-:Y:S01]  /*11e90*/  R2UR UR10, R6 ;  /* 0x00000000060a72ca */ /* 0x000fe200000e0000 */
[C---:B------:R-:W-:Y:S01]  /*11ea0*/  VIADD R8, R2.reuse, 0x2 ;  /* 0x0000000202087836 */ /* 0x040fe20000000000 */
[----:B------:R-:W-:Y:S01]  /*11eb0*/  IADD3 R6, R2, 0x200, RZ ;  /* 0x0000020002067810 */ /* 0x000fe20007ffe0ff */
[----:B------:R-:W-:Y:S01]  /*11ec0*/  UMOV UR25, 0x40000040 ;  /* 0x4000004000197882 */ /* 0x000fe20000000000 */
[----:B------:R-:W-:Y:S01]  /*11ed0*/  R2UR UR27, R9 ;  /* 0x00000000091b72ca */ /* 0x000fe200000e0000 */
[----:B------:R-:W-:Y:S01]  /*11ee0*/  IMAD.MOV.U32 R7, RZ, RZ, 0x40000040 ;  /* 0x40000040ff077424 */ /* 0x000fe200078e00ff */
[----:B------:R-:W-:Y:S01]  /*11ef0*/  HGMMA.64x16x16.F32 R56, gdesc[UR4], RZ, !UPT, gsb0 ;  /* 0x00200000043879f0 */ /* 0x000fe2000c0008ff */
[----:B------:R-:W-:Y:S01]  /*11f00*/  R2UR UR6, R4 ;  /* 0x00000000040672ca */ /* 0x000fe200000e0000 */
[----:B------:R-:W-:Y:S01]  /*11f10*/  UMOV UR4, UR16 ;  /* 0x0000001000047c82 */ /* 0x000fe20008000000 */
[----:B------:R-:W-:Y:S01]  /*11f20*/  R2UR UR7, R5 ;  /* 0x00000000050772ca */ /* 0x000fe200000e0000 */
[----:B------:R-:W-:Y:S01]  /*11f30*/  UMOV UR5, UR17 ;  /* 0x0000001100057c82 */ /* 0x000fe20008000000 */
[----:B------:R-:W-:Y:S01]  /*11f40*/  VIADD R4, R2, 0x180 ;  /* 0x0000018002047836 */ /* 0x000fe20000000000 */
[----:B------:R-:W-:Y:S01]  /*11f50*/  R2UR UR18, R6 ;  /* 0x00000000061272ca */ /* 0x000fe200000e0000 */
[----:B------:R-:W-:Y:S01]  /*11f60*/  IMAD.MOV.U32 R5, RZ, RZ, 0x40000040 ;  /* 0x40000040ff057424 */ /* 0x000fe200078e00ff */
[----:B------:R-:W-:Y:S01]  /*11f70*/  R2UR UR26, R8 ;  /* 0x00000000081a72ca */ /* 0x000fe200000e0000 */
[----:B------:R-:W-:Y:S01]  /*11f80*/  VIADD R6, R2, 0x102 ;  /* 0x0000010202067836 */ /* 0x000fe20000000000 */
[----:B------:R-:W-:Y:S01]  /*11f90*/  R2UR UR14, R4 ;  /* 0x00000000040e72ca */ /* 0x000fe200000e0000 */
[C---:B------:R-:W-:Y:S01]  /*11fa0*/  VIADD R4, R2.reuse, 0x82 ;  /* 0x0000008202047836 */ /* 0x040fe20000000000 */
[----:B------:R-:W-:Y:S01]  /*11fb0*/  R2UR UR15, R5 ;  /* 0x00000000050f72ca */ /* 0x000fe200000e0000 */
[----:B------:R-:W-:Y:S01]  /*11fc0*/  VIADD R8, R2, 0x4 ;  /* 0x0000000402087836 */ /* 0x000fe20000000000 */
[----:B------:R-:W-:Y:S01]  /*11fd0*/  MOV R5, 0x40000040 ;  /* 0x4000004000057802 */ /* 0x000fe20000000f00 */
[----:B------:R-:W-:Y:S01]  /*11fe0*/  IMAD.MOV.U32 R9, RZ, RZ, 0x40000040 ;  /* 0x40000040ff097424 */ /* 0x000fe200078e00ff */
[----:B------:R0:W-:Y:S01]  /*11ff0*/  STL.64 [R1+0x58], R12 ;  /* 0x0000580c01007387 */ /* 0x0001e20000100a00 */
[----:B------:R-:W-:-:S02]  /*12000*/  P2R R10, PR, RZ, 0x1 ;  /* 0x00000001ff0a7803 */ /* 0x000fc40000000000 */
[----:B0-----:R-:W-:Y:S01]  /*12010*/  MOV R13, UR25 ;  /* 0x00000019000d7c02 */ /* 0x001fe20008000f00 */
[----:B------:R-:W-:Y:S02]  /*12020*/  WARPGROUP.DEPBAR.LE gsb0, 0x0 ;  /* 0x00008000000079c5 */ /* 0x000fe40000010000 */
[----:B-----5:R-:W-:-:S06]  /*12030*/  WARPGROUP.ARRIVE ;  /* 0x00000000000079c5 */ /* 0x020fcc0000000000 */
[----:B------:R-:W-:Y:S01]  /*12040*/  HGMMA.64x16x16.F32 R48, gdesc[UR4], RZ, !UPT, gsb0 ;  /* 0x00200000043079f0 */ /* 0x000fe2000c0008ff */
[----:B------:R-:W-:Y:S01]  /*12050*/  UIADD3 UR4, UR20, 0x2, URZ ;  /* 0x0000000214047890 */ /* 0x000fe2000fffe03f */
[----:B------:R-:W-:Y:S01]  /*12060*/  R2UR UR6, R4 ;  /* 0x00000000040672ca */ /* 0x000fe200000e0000 */
[----:B------:R-:W-:Y:S01]  /*12070*/  VIADD R4, R2, 0x182 ;  /* 0x0000018202047836 */ /* 0x000fe20000000000 */
[----:B------:R-:W-:Y:S01]  /*12080*/  R2UR UR7, R5 ;  /* 0x00000000050772ca */ /* 0x000fe200000e0000 */
[----:B------:R-:W-:-:S03]  /*12090*/  IMAD.MOV.U32 R5, RZ, RZ, 0x40000040 ;  /* 0x40000040ff057424 */ /* 0x000fc600078e00ff */
[----:B------:R-:W-:Y:S02]  /*120a0*/  UMOV UR24, UR4 ;  /* 0x0000000400187c82 */ /* 0x000fe40008000000 */
[----:B------:R-:W-:-:S05]  /*120b0*/  IMAD.U32 R12, RZ, RZ, UR24 ;  /* 0x00000018ff0c7e24 */ /* 0x000fca000f8e00ff */
[----:B------:R0:W-:Y:S01]  /*120c0*/  STL.64 [R1+0x50], R12 ;  /* 0x0000500c01007387 */ /* 0x0001e20000100a00 */
[----:B------:R-:W-:Y:S02]  /*120d0*/  WARPGROUP.DEPBAR.LE gsb0, 0x0 ;  /* 0x00008000000079c5 */ /* 0x000fe40000010000 */
[----:B------:R-:W-:-:S06]  /*120e0*/  WARPGROUP.ARRIVE ;  /* 0x00000000000079c5 */ /* 0x000fcc0000000000 */
[----:B------:R-:W-:Y:S01]  /*120f0*/  HGMMA.64x16x16.F32 R40, gdesc[UR8], RZ, !UPT, gsb0 ;  /* 0x00200000082879f0 */ /* 0x000fe2000c0008ff */
[----:B------:R-:W-:Y:S02]  /*12100*/  R2UR UR10, R6 ;  /* 0x00000000060a72ca */ /* 0x000fe400000e0000 */
[----:B------:R-:W-:Y:S02]  /*12110*/  R2UR UR11, R7 ;  /* 0x00000000070b72ca */ /* 0x000fe400000e0000 */
[----:B------:R-:W-:Y:S02]  /*12120*/  IADD3 R6, R2, 0x202, RZ ;  /* 0x0000020202067810 */ /* 0x000fe40007ffe0ff */
[----:B------:R-:W-:Y:S01]  /*12130*/  MOV R7, 0x40000040 ;  /* 0x4000004000077802 */ /* 0x000fe20000000f00 */
[----:B------:R-:W-:Y:S02]  /*12140*/  WARPGROUP.DEPBAR.LE gsb0, 0x0 ;  /* 0x00008000000079c5 */ /* 0x000fe40000010000 */
[----:B------:R-:W-:-:S06]  /*12150*/  WARPGROUP.ARRIVE ;  /* 0x00000000000079c5 */ /* 0x000fcc0000000000 */
[----:B------:R-:W-:Y:S01]  /*12160*/  HGMMA.64x16x16.F32 R32, gdesc[UR12], RZ, !UPT, gsb0 ;  /* 0x002000000c2079f0 */ /* 0x000fe2000c0008ff */
[----:B------:R-:W-:Y:S01]  /*12170*/  R2UR UR14, R4 ;  /* 0x00000000040e72ca */ /* 0x000fe200000e0000 */
[----:B------:R-:W-:Y:S01]  /*12180*/  VIADD R4, R2, 0x84 ;  /* 0x0000008402047836 */ /* 0x000fe20000000000 */
[----:B------:R-:W-:Y:S02]  /*12190*/  R2UR UR15, R5 ;  /* 0x00000000050f72ca */ /* 0x000fe400000e0000 */
[----:B------:R-:W-:Y:S01]  /*121a0*/  MOV R5, 0x40000040 ;  /* 0x4000004000057802 */ /* 0x000fe20000000f00 */
[----:B------:R-:W-:Y:S02]  /*121b0*/  WARPGROUP.DEPBAR.LE gsb0, 0x0 ;  /* 0x00008000000079c5 */ /* 0x000fe40000010000 */
[----:B------:R-:W-:-:S06]  /*121c0*/  WARPGROUP.ARRIVE ;  /* 0x00000000000079c5 */ /* 0x000fcc0000000000 */
[----:B------:R-:W-:Y:S01]  /*121d0*/  HGMMA.64x16x16.F32 R24, gdesc[UR16], RZ, !UPT, gsb0 ;  /* 0x00200000101879f0 */ /* 0x000fe2000c0008ff */
[----:B------:R-:W-:Y:S01]  /*121e0*/  UMOV UR16, UR24 ;  /* 0x0000001800107c82 */ /* 0x000fe20008000000 */
[----:B------:R-:W-:Y:S01]  /*121f0*/  UMOV UR17, UR25 ;  /* 0x0000001900117c82 */ /* 0x000fe20008000000 */
[----:B------:R-:W-:Y:S01]  /*12200*/  UMOV UR4, UR16 ;  /* 0x0000001000047c82 */ /* 0x000fe20008000000 */
[----:B------:R-:W-:Y:S01]  /*12210*/  UMOV UR5, UR17 ;  /* 0x0000001100057c82 */ /* 0x000fe20008000000 */
[----:B------:R-:W-:Y:S01]  /*12220*/  UMOV UR8, UR16 ;  /* 0x0000001000087c82 */ /* 0x000fe20008000000 */
[----:B------:R-:W-:Y:S01]  /*12230*/  UMOV UR9, UR17 ;  /* 0x0000001100097c82 */ /* 0x000fe20008000000 */
[----:B------:R-:W-:Y:S01]  /*12240*/  UMOV UR12, UR16 ;  /* 0x00000010000c7c82 */ /* 0x000fe20008000000 */
[----:B------:R-:W-:Y:S01]  /*12250*/  UMOV UR13, UR17 ;  /* 0x00000011000d7c82 */ /* 0x000fe20008000000 */
[----:B------:R-:W-:Y:S01]  /*12260*/  R2UR UR18, R6 ;  /* 0x00000000061272ca */ /* 0x000fe200000e0000 */
[----:B------:R-:W-:Y:S01]  /*12270*/  VIADD R6, R2, 0x104 ;  /* 0x0000010402067836 */ /* 0x000fe20000000000 */
[----:B------:R-:W-:Y:S01]  /*12280*/  R2UR UR19, R7 ;  /* 0x00000000071372ca */ /* 0x000fe200000e0000 */
[----:B------:R-:W-:Y:S01]  /*12290*/  IMAD.MOV.U32 R7, RZ, RZ, 0x40000040 ;  /* 0x40000040ff077424 */ /* 0x000fe200078e00ff */
[----:B------:R-:W-:-:S02]  /*122a0*/  WARPGROUP.DEPBAR.LE gsb0, 0x0 ;  /* 0x00008000000079c5 */ /* 0x000fc40000010000 */
[----:B------:R-:W-:-:S06]  /*122b0*/  WARPGROUP.ARRIVE ;  /* 0x00000000000079c5 */ /* 0x000fcc0000000000 */
[----:B------:R-:W-:Y:S01]  /*122c0*/  HGMMA.64x16x16.F32 R56, gdesc[UR24], R56, gsb0 ;  /* 0x00200000183879f0 */ /* 0x000fe20008000838 */
[----:B------:R-:W-:Y:S01]  /*122d0*/  R2UR UR26, R8 ;  /* 0x00000000081a72ca */ /* 0x000fe200000e0000 */
[----:B------:R-:W-:Y:S01]  /*122e0*/  UMOV UR25, 0x40000040 ;  /* 0x4000004000197882 */ /* 0x000fe20000000000 */
[----:B------:R-:W-:Y:S01]  /*122f0*/  R2UR UR27, R9 ;  /* 0x00000000091b72ca */ /* 0x000fe200000e0000 */
[----:B------:R-:W-:Y:S01]  /*12300*/  VIADD R8, R2, 0x6 ;  /* 0x0000000602087836 */ /* 0x000fe20000000000 */
[----:B0-----:R-:W-:Y:S01]  /*12310*/  MOV R13, UR25 ;  /* 0x00000019000d7c02 */ /* 0x001fe20008000f00 */
[----:B------:R-:W-:Y:S01]  /*12320*/  IMAD.MOV.U32 R9, RZ, RZ, 0x40000040 ;  /* 0x40000040ff097424 */ /* 0x000fe200078e00ff */
[----:B------:R-:W-:Y:S02]  /*12330*/  WARPGROUP.DEPBAR.LE gsb0, 0x0 ;  /* 0x00008000000079c5 */ /* 0x000fe40000010000 */
[----:B------:R-:W-:-:S06]  /*12340*/  WARPGROUP.ARRIVE ;  /* 0x00000000000079c5 */ /* 0x000fcc0000000000 */
[----:B------:R-:W-:Y:S01]  /*12350*/  HGMMA.64x16x16.F32 R48, gdesc[UR4], R48, gsb0 ;  /* 0x00200000043079f0 */ /* 0x000fe20008000830 */
        /* <DEDUP_REMOVED lines=10> */
[----:B------:R-:W-:Y:S01]  /*12400*/  HGMMA.64x16x16.F32 R40, gdesc[UR8], R40, gsb0 ;  /* 0x00200000082879f0 */ /* 0x000fe20008000828 */
[----:B------:R-:W-:Y:S02]  /*12410*/  R2UR UR10, R6 ;  /* 0x00000000060a72ca */ /* 0x000fe400000e0000 */
[----:B------:R-:W-:Y:S02]  /*12420*/  R2UR UR11, R7 ;  /* 0x00000000070b72ca */ /* 0x000fe400000e0000 */
[----:B------:R-:W-:Y:S02]  /*12430*/  IADD3 R6, R2, 0x204, RZ ;  /* 0x0000020402067810 */ /* 0x000fe40007ffe0ff */
[----:B------:R-:W-:Y:S01]  /*12440*/  MOV R7, 0x40000040 ;  /* 0x4000004000077802 */ /* 0x000fe20000000f00 */
[----:B------:R-:W-:Y:S02]  /*12450*/  WARPGROUP.DEPBAR.LE gsb0, 0x0 ;  /* 0x00008000000079c5 */ /* 0x000fe40000010000 */
[----:B------:R-:W-:-:S06]  /*12460*/  WARPGROUP.ARRIVE ;  /* 0x00000000000079c5 */ /* 0x000fcc0000000000 */
[----:B------:R-:W-:Y:S01]  /*12470*/  HGMMA.64x16x16.F32 R32, gdesc[UR12], R32, gsb0 ;  /* 0x002000000c2079f0 */ /* 0x000fe20008000820 */
[----:B------:R-:W-:Y:S01]  /*12480*/  R2UR UR14, R4 ;  /* 0x00000000040e72ca */ /* 0x000fe200000e0000 */
[----:B------:R-:W-:Y:S01]  /*12490*/  VIADD R4, R2, 0x86 ;  /* 0x0000008602047836 */ /* 0x000fe20000000000 */
[----:B------:R-:W-:Y:S02]  /*124a0*/  R2UR UR15, R5 ;  /* 0x00000000050f72ca */ /* 0x000fe400000e0000 */
[----:B------:R-:W-:Y:S01]  /*124b0*/  MOV R5, 0x40000040 ;  /* 0x4000004000057802 */ /* 0x000fe20000000f00 */
[----:B------:R-:W-:Y:S02]  /*124c0*/  WARPGROUP.DEPBAR.LE gsb0, 0x0 ;  /* 0x00008000000079c5 */ /* 0x000fe40000010000 */
[----:B------:R-:W-:-:S06]  /*124d0*/  WARPGROUP.ARRIVE ;  /* 0x00000000000079c5 */ /* 0x000fcc0000000000 */
[----:B------:R-:W-:Y:S01]  /*124e0*/  HGMMA.64x16x16.F32 R24, gdesc[UR16], R24, gsb0 ;  /* 0x00200000101879f0 */ /* 0x000fe20008000818 */
        /* <DEDUP_REMOVED lines=73> */
[----:B------:R-:W-:-:S07]  /*12980*/  UIADD3 UR4, UR20, 0x400, URZ ;  /* 0x0000040014047890 */ /* 0x000fce000fffe03f */
[----:B------:R-:W-:Y:S02]  /*12990*/  UMOV UR24, UR4 ;  /* 0x0000000400187c82 */ /* 0x000fe40008000000 */
[----:B------:R-:W-:-:S05]  /*129a0*/  IMAD.U32 R12, RZ, RZ, UR24 ;  /* 0x00000018ff0c7e24 */ /* 0x000fca000f8e00ff */
[----:B------:R0:W-:Y:S01]  /*129b0*/  STL.64 [R1+0x38], R12 ;  /* 0x0000380c01007387 */ /* 0x0001e20000100a00 */
[----:B------:R-:W-:Y:S02]  /*129c0*/  WARPGROUP.DEPBAR.LE gsb0, 0x0 ;  /* 0x00008000000079c5 */ /* 0x000fe40000010000 */
[----:B------:R-:W-:-:S06]  /*129d0*/  WARPGROUP.ARRIVE ;  /* 0x00000000000079c5 */ /* 0x000fcc0000000000 */
[----:B------:R-:W-:Y:S01]  /*129e0*/  HGMMA.64x16x16.F32 R40, gdesc[UR8], R40, gsb0 ;  /* 0x00200000082879f0 */ /* 0x000fe20008000828 */
[----:B------:R-:W-:Y:S01]  /*129f0*/  UMOV UR8, UR24 ;  /* 0x0000001800087c82 */ /* 0x000fe20008000000 */
[----:B------:R-:W-:Y:S01]  /*12a00*/  UMOV UR9, UR25 ;  /* 0x0000001900097c82 */ /* 0x000fe20008000000 */
[----:B------:R-:W-:Y:S01]  /*12a10*/  UMOV UR4, UR8 ;  /* 0x0000000800047c82 */ /* 0x000fe20008000000 */
[----:B------:R-:W-:Y:S01]  /*12a20*/  UMOV UR5, UR9 ;  /* 0x0000000900057c82 */ /* 0x000fe20008000000 */
[----:B------:R-:W-:Y:S02]  /*12a30*/  WARPGROUP.DEPBAR.LE gsb0, 0x0 ;  /* 0x00008000000079c5 */ /* 0x000fe40000010000 */
[----:B------:R-:W-:-:S06]  /*12a40*/  WARPGROUP.ARRIVE ;  /* 0x00000000000079c5 */ /* 0x000fcc0000000000 */
[----:B------:R-:W-:Y:S01]  /*12a50*/  HGMMA.64x16x16.F32 R32, gdesc[UR12], R32, gsb0 ;  /* 0x002000000c2079f0 */ /* 0x000fe20008000820 */
[----:B------:R-:W-:Y:S01]  /*12a60*/  R2UR UR14, R4 ;  /* 0x00000000040e72ca */ /* 0x000fe200000e0000 */
[----:B------:R-:W-:Y:S01]  /*12a70*/  UMOV UR12, UR8 ;  /* 0x00000008000c7c82 */ /* 0x000fe20008000000 */
[----:B------:R-:W-:Y:S01]  /*12a80*/  R2UR UR15, R5 ;  /* 0x00000000050f72ca */ /* 0x000fe200000e0000 */
[----:B------:R-:W-:Y:S01]  /*12a90*/  UMOV UR13, UR9 ;  /* 0x00000009000d7c82 */ /* 0x000fe20008000000 */
[----:B------:R-:W-:Y:S02]  /*12aa0*/  VIADD R4, R2, 0x400 ;  /* 0x0000040002047836 */ /* 0x000fe40000000000 */
[----:B------:R-:W-:-:S03]  /*12ab0*/  IMAD.MOV.U32 R5, RZ, RZ, 0x40000040 ;  /* 0x40000040ff057424 */ /* 0x000fc600078e00ff */
[----:B------:R-:W-:Y:S01]  /*12ac0*/  R2UR UR6, R4 ;  /* 0x00000000040672ca */ /* 0x000fe200000e0000 */
[----:B------:R-:W-:Y:S01]  /*12ad0*/  VIADD R4, R2, 0x302 ;  /* 0x0000030202047836 */ /* 0x000fe20000000000 */
[----:B------:R-:W-:Y:S02]  /*12ae0*/  R2UR UR7, R5 ;  /* 0x00000000050772ca */ /* 0x000fe400000e0000 */
[----:B------:R-:W-:Y:S01]  /*12af0*/  MOV R5, 0x40000040 ;  /* 0x4000004000057802 */ /* 0x000fe20000000f00 */
[----:B------:R-:W-:Y:S02]  /*12b00*/  WARPGROUP.DEPBAR.LE gsb0, 0x0 ;  /* 0x00008000000079c5 */ /* 0x000fe40000010000 */
[----:B------:R-:W-:-:S06]  /*12b10*/  WARPGROUP.ARRIVE ;  /* 0x00000000000079c5 */ /* 0x000fcc0000000000 */
[----:B------:R-:W-:Y:S01]  /*12b20*/  HGMMA.64x16x16.F32 R24, gdesc[UR16], R24, gsb0 ;  /* 0x00200000101879f0 */ /* 0x000fe20008000818 */
[----:B------:R-:W-:Y:S01]  /*12b30*/  R2UR UR18, R6 ;  /* 0x00000000061272ca */ /* 0x000fe200000e0000 */
[----:B------:R-:W-:Y:S01]  /*12b40*/  UMOV UR16, UR8 ;  /* 0x0000000800107c82 */ /* 0x000fe20008000000 */
[----:B------:R-:W-:Y:S01]  /*12b50*/  R2UR UR19, R7 ;  /* 0x00000000071372ca */ /* 0x000fe200000e0000 */
[----:B------:R-:W-:Y:S01]  /*12b60*/  UMOV UR17, UR9 ;  /* 0x0000000900117c82 */ /* 0x000fe20008000000 */
[----:B------:R-:W-:Y:S02]  /*12b70*/  IADD3 R6, R2, 0x480, RZ ;  /* 0x0000048002067810 */ /* 0x000fe40007ffe0ff */
[----:B------:R-:W-:Y:S02]  /*12b80*/  MOV R7, 0x40000040 ;  /* 0x4000004000077802 */ /* 0x000fe40000000f00 */
        /* <DEDUP_REMOVED lines=164> */
[----:B------:R-:W-:Y:S02]  /*135d0*/  R2UR UR6, R6 ;  /* 0x00000000060672ca */ /* 0x000fe400000e0000 */
[----:B------:R-:W-:Y:S02]  /*135e0*/  R2UR UR7, R7 ;  /* 0x00000000070772ca */ /* 0x000fe400000e0000 */
[----:B------:R-:W-:Y:S02]  /*135f0*/  IADD3 R6, R2, 0x700, RZ ;  /* 0x0000070002067810 */ /* 0x000fe40007ffe0ff */
[----:B------:R-:W-:Y:S01]  /*13600*/  UMOV UR24, UR4 ;  /* 0x0000000400187c82 */ /* 0x000fe20008000000 */
[----:B------:R-:W-:Y:S01]  /*13610*/  MOV R7, 0x40000040 ;  /* 0x4000004000077802 */ /* 0x000fe20000000f00 */
[----:B------:R-:W-:-:S05]  /*13620*/  IMAD.U32 R12, RZ, RZ, UR24 ;  /* 0x00000018ff0c7e24 */ /* 0x000fca000f8e00ff */
[----:B------:R0:W-:Y:S01]  /*13630*/  STL.64 [R1+0x10], R12 ;  /* 0x0000100c01007387 */ /* 0x0001e20000100a00 */
        /* <DEDUP_REMOVED lines=41> */
[----:B------:R-:W-:Y:S01]  /*138d0*/  R2UR UR18, R4 ;  /* 0x00000000041272ca */ /* 0x000fe200000e0000 */
[----:B------:R-:W-:Y:S01]  /*138e0*/  VIADD R4, R2, 0x682 ;  /* 0x0000068202047836 */ /* 0x000fe20000000000 */
[----:B------:R-:W-:Y:S01]  /*138f0*/  R2UR UR19, R5 ;  /* 0x00000000051372ca */ /* 0x000fe200000e0000 */
[----:B------:R-:W-:Y:S01]  /*13900*/  IMAD.MOV.U32 R5, RZ, RZ, 0x40000040 ;  /* 0x40000040ff057424 */ /* 0x000fe200078e00ff */
[----:B------:R-:W-:Y:S02]  /*13910*/  WARPGROUP.DEPBAR.LE gsb0, 0x0 ;  /* 0x00008000000079c5 */ /* 0x000fe40000010000 */
[----:B------:R-:W-:-:S06]  /*13920*/  WARPGROUP.ARRIVE ;  /* 0x00000000000079c5 */ /* 0x000fcc0000000000 */
[----:B------:R-:W-:Y:S01]  /*13930*/  HGMMA.64x16x16.F32 R40, gdesc[UR4], R40, gsb0 ;  /* 0x00200000042879f0 */ /* 0x000fe20008000828 */
[----:B------:R-:W-:Y:S01]  /*13940*/  UIADD3 UR4, UR20, 0x802, URZ ;  /* 0x0000080214047890 */ /* 0x000fe2000fffe03f */
[----:B------:R-:W-:Y:S02]  /*13950*/  R2UR UR6, R4 ;  /* 0x00000000040672ca */ /* 0x000fe400000e0000 */
[----:B------:R-:W-:-:S04]  /*13960*/  R2UR UR7, R5 ;  /* 0x00000000050772ca */ /* 0x000fc800000e0000 */
[----:B------:R-:W-:Y:S02]  /*13970*/  UMOV UR24, UR4 ;  /* 0x0000000400187c82 */ /* 0x000fe40008000000 */
[----:B------:R-:W-:Y:S01]  /*13980*/  IMAD.U32 R12, RZ, RZ, UR24 ;  /* 0x00000018ff0c7e24 */ /* 0x000fe2000f8e00ff */
[----:B------:R-:W-:Y:S02]  /*13990*/  WARPGROUP.DEPBAR.LE gsb0, 0x0 ;  /* 0x00008000000079c5 */ /* 0x000fe40000010000 */
[----:B------:R-:W-:Y:S01]  /*139a0*/  WARPGROUP.ARRIVE ;  /* 0x00000000000079c5 */ /* 0x000fe20000000000 */
[----:B------:R-:W-:Y:S01]  /*139b0*/  VIADD R4, R2, 0x584 ;  /* 0x0000058402047836 */ /* 0x000fe20000000000 */
[----:B------:R-:W-:Y:S01]  /*139c0*/  MOV R5, 0x40000040 ;  /* 0x4000004000057802 */ /* 0x000fe20000000f00 */
[----:B------:R-:W-:Y:S01]  /*139d0*/  UIADD3 UR52, UR20, 0x806, URZ ;  /* 0x0000080614347890 */ /* 0x000fe2000fffe03f */
[----:B------:R0:W-:Y:S02]  /*139e0*/  STL.64 [R1+0x8], R12 ;  /* 0x0000080c01007387 */ /* 0x0001e40000100a00 */
[----:B------:R-:W-:Y:S01]  /*139f0*/  HGMMA.64x16x16.F32 R32, gdesc[UR8], R32, gsb0 ;  /* 0x00200000082079f0 */ /* 0x000fe20008000820 */
[----:B------:R-:W-:Y:S01]  /*13a00*/  UMOV UR8, UR24 ;  /* 0x0000001800087c82 */ /* 0x000fe20008000000 */
[----:B------:R-:W-:Y:S01]  /*13a10*/  UMOV UR9, UR25 ;  /* 0x0000001900097c82 */ /* 0x000fe20008000000 */
[----:B------:R-:W-:Y:S01]  /*13a20*/  UMOV UR16, UR8 ;  /* 0x0000000800107c82 */ /* 0x000fe20008000000 */
[----:B------:R-:W-:Y:S01]  /*13a30*/  UMOV UR17, UR9 ;  /* 0x0000000900117c82 */ /* 0x000fe20008000000 */
[----:B------:R-:W-:Y:S01]  /*13a40*/  UMOV UR4, UR8 ;  /* 0x0000000800047c82 */ /* 0x000fe20008000000 */
[----:B------:R-:W-:Y:S01]  /*13a50*/  UMOV UR5, UR9 ;  /* 0x0000000900057c82 */ /* 0x000fe20008000000 */
[----:B------:R-:W-:Y:S01]  /*13a60*/  UMOV UR53, 0x40000040 ;  /* 0x4000004000357882 */ /* 0x000fe20000000000 */
[----:B------:R-:W-:Y:S01]  /*13a70*/  UIADD3 UR48, UR20, 0xc00, URZ ;  /* 0x00000c0014307890 */ /* 0x000fe2000fffe03f */
[----:B------:R-:W-:Y:S01]  /*13a80*/  UMOV UR49, 0x40000040 ;  /* 0x4000004000317882 */ /* 0x000fe20000000000 */
[----:B------:R-:W-:Y:S01]  /*13a90*/  UIADD3 UR44, UR20, 0xc02, URZ ;  /* 0x00000c02142c7890 */ /* 0x000fe2000fffe03f */
[----:B0-----:R-:W2:Y:S01]  /*13aa0*/  LDL R12, [R1+0x84] ;  /* 0x00008400010c7983 */ /* 0x001ea20000100800 */
[----:B------:R-:W-:-:S02]  /*13ab0*/  WARPGROUP.DEPBAR.LE gsb0, 0x0 ;  /* 0x00008000000079c5 */ /* 0x000fc40000010000 */
        /* <DEDUP_REMOVED lines=8> */
[----:B------:R-:W-:Y:S02]  /*13b40*/  R2UR UR10, R6 ;  /* 0x00000000060a72ca */ /* 0x000fe400000e0000 */
[----:B------:R-:W-:Y:S01]  /*13b50*/  R2UR UR11, R7 ;  /* 0x00000000070b72ca */ /* 0x000fe200000e0000 */
[----:B------:R-:W-:-:S02]  /*13b60*/  WARPGROUP.DEPBAR.LE gsb0, 0x0 ;  /* 0x00008000000079c5 */ /* 0x000fc40000010000 */
[----:B------:R-:W-:-:S06]  /*13b70*/  WARPGROUP.ARRIVE ;  /* 0x00000000000079c5 */ /* 0x000fcc0000000000 */
[----:B------:R-:W-:Y:S01]  /*13b80*/  HGMMA.64x16x16.F32 R56, gdesc[UR24], R56, gsb0 ;  /* 0x00200000183879f0 */ /* 0x000fe20008000838 */
[----:B------:R-:W-:Y:S01]  /*13b90*/  R2UR UR26, R8 ;  /* 0x00000000081a72ca */ /* 0x000fe200000e0000 */
[----:B------:R-:W-:Y:S01]  /*13ba0*/  UMOV UR25, 0x40000040 ;  /* 0x4000004000197882 */ /* 0x000fe20000000000 */
[----:B------:R-:W-:Y:S01]  /*13bb0*/  R2UR UR27, R9 ;  /* 0x00000000091b72ca */ /* 0x000fe200000e0000 */
[----:B------:R-:W-:Y:S02]  /*13bc0*/  WARPGROUP.DEPBAR.LE gsb0, 0x0 ;  /* 0x00008000000079c5 */ /* 0x000fe40000010000 */
[----:B------:R-:W-:Y:S01]  /*13bd0*/  WARPGROUP.ARRIVE ;  /* 0x00000000000079c5 */ /* 0x000fe20000000000 */
[C---:B------:R-:W-:Y:S01]  /*13be0*/  VIADD R6, R2.reuse, 0x604 ;  /* 0x0000060402067836 */ /* 0x040fe20000000000 */
[----:B------:R-:W-:Y:S01]  /*13bf0*/  UMOV UR45, 0x40000040 ;  /* 0x40000040002d7882 */ /* 0x000fe20000000000 */
[----:B------:R-:W-:Y:S01]  /*13c00*/  IMAD.MOV.U32 R7, RZ, RZ, 0x40000040 ;  /* 0x40000040ff077424 */ /* 0x000fe200078e00ff */
[----:B------:R-:W-:Y:S01]  /*13c10*/  UIADD3 UR40, UR20, 0xc04, URZ ;  /* 0x00000c0414287890 */ /* 0x000fe2000fffe03f */
[----:B------:R-:W-:Y:S01]  /*13c20*/  VIADD R8, R2, 0x506 ;  /* 0x0000050602087836 */ /* 0x000fe20000000000 */
[----:B------:R-:W-:Y:S01]  /*13c30*/  HGMMA.64x16x16.F32 R48, gdesc[UR16], R48, gsb0 ;  /* 0x00200000103079f0 */ /* 0x000fe20008000830 */
[----:B------:R-:W-:Y:S01]  /*13c40*/  UMOV UR41, 0x40000040 ;  /* 0x4000004000297882 */ /* 0x000fe20000000000 */
[----:B------:R-:W-:Y:S01]  /*13c50*/  UIADD3 UR36, UR20, 0xc06, URZ ;  /* 0x00000c0614247890 */ /* 0x000fe2000fffe03f */
[----:B------:R-:W-:Y:S01]  /*13c60*/  UMOV UR37, 0x40000040 ;  /* 0x4000004000257882 */ /* 0x000fe20000000000 */
[----:B------:R-:W-:Y:S01]  /*13c70*/  IMAD.MOV.U32 R3, RZ, RZ, 0x40000040 ;  /* 0x40000040ff037424 */ /* 0x000fe200078e00ff */
[----:B------:R-:W-:Y:S01]  /*13c80*/  MOV R15, UR25 ;  /* 0x00000019000f7c02 */ /* 0x000fe20008000f00 */
[----:B------:R-:W-:-:S02]  /*13c90*/  WARPGROUP.DEPBAR.LE gsb0, 0x0 ;  /* 0x00008000000079c5 */ /* 0x000fc40000010000 */
[----:B------:R-:W-:-:S06]  /*13ca0*/  WARPGROUP.ARRIVE ;  /* 0x00000000000079c5 */ /* 0x000fcc0000000000 */
[----:B------:R-:W-:Y:S01]  /*13cb0*/  HGMMA.64x16x16.F32 R40, gdesc[UR12], R40, gsb0 ;  /* 0x002000000c2879f0 */ /* 0x000fe20008000828 */
[----:B------:R-:W-:-:S07]  /*13cc0*/  UIADD3 UR12, UR20, 0x804, URZ ;  /* 0x00000804140c7890 */ /* 0x000fce000fffe03f */
[----:B------:R-:W-:Y:S01]  /*13cd0*/  UMOV UR24, UR12 ;  /* 0x0000000c00187c82 */ /* 0x000fe20008000000 */
[----:B------:R-:W-:Y:S01]  /*13ce0*/  R2UR UR18, R4 ;  /* 0x00000000041272ca */ /* 0x000fe200000e0000 */
[----:B------:R-:W-:Y:S02]  /*13cf0*/  WARPGROUP.DEPBAR.LE gsb0, 0x0 ;  /* 0x00008000000079c5 */ /* 0x000fe40000010000 */
[----:B------:R-:W-:Y:S01]  /*13d00*/  WARPGROUP.ARRIVE ;  /* 0x00000000000079c5 */ /* 0x000fe20000000000 */
[----:B------:R-:W-:Y:S01]  /*13d10*/  R2UR UR19, R5 ;  /* 0x00000000051372ca */ /* 0x000fe200000e0000 */
[----:B------:R-:W-:Y:S01]  /*13d20*/  IMAD.MOV.U32 R9, RZ, RZ, 0x40000040 ;  /* 0x40000040ff097424 */ /* 0x000fe200078e00ff */
[----:B------:R-:W-:Y:S01]  /*13d30*/  R2UR UR14, R6 ;  /* 0x00000000060e72ca */ /* 0x000fe200000e0000 */
[----:B------:R-:W-:Y:S02]  /*13d40*/  IMAD.U32 R14, RZ, RZ, UR24 ;  /* 0x00000018ff0e7e24 */ /* 0x000fe4000f8e00ff */
[----:B------:R-:W-:Y:S03]  /*13d50*/  HGMMA.64x16x16.F32 R32, gdesc[UR4], R32, gsb0 ;  /* 0x00200000042079f0 */ /* 0x000fe60008000820 */
[----:B------:R-:W-:-:S02]  /*13d60*/  WARPGROUP.DEPBAR.LE gsb0, 0x0 ;  /* 0x00008000000079c5 */ /* 0x000fc40000010000 */
        /* <DEDUP_REMOVED lines=14> */
[----:B------:R-:W-:Y:S01]  /*13e50*/  UMOV UR13, UR5 ;  /* 0x00000005000d7c82 */ /* 0x000fe20008000000 */
[----:B------:R-:W-:Y:S01]  /*13e60*/  VIADD R4, R2, 0x684 ;  /* 0x0000068402047836 */ /* 0x000fe20000000000 */
[----:B------:R-:W-:Y:S02]  /*13e70*/  WARPGROUP.DEPBAR.LE gsb0, 0x0 ;  /* 0x00008000000079c5 */ /* 0x000fe40000010000 */
[----:B------:R-:W-:-:S07]  /*13e80*/  WARPGROUP.ARRIVE ;  /* 0x00000000000079c5 */ /* 0x000fce0000000000 */
[----:B------:R-:W-:Y:S01]  /*13e90*/  HGMMA.64x16x16.F32 R40, gdesc[UR12], R40, gsb0 ;  /* 0x002000000c2879f0 */ /* 0x000fe20008000828 */
[----:B------:R-:W-:Y:S01]  /*13ea0*/  IMAD.MOV.U32 R5, RZ, RZ, 0x40000040 ;  /* 0x40000040ff057424 */ /* 0x000fe200078e00ff */
[----:B------:R-:W-:-:S04]  /*13eb0*/  R2UR UR10, R4 ;  /* 0x00000000040a72ca */ /* 0x000fc800000e0000 */
[----:B------:R-:W-:Y:S01]  /*13ec0*/  R2UR UR11, R5 ;  /* 0x00000000050b72ca */ /* 0x000fe200000e0000 */
[----:B------:R-:W-:Y:S01]  /*13ed0*/  UMOV UR8, UR4 ;  /* 0x0000000400087c82 */ /* 0x000fe20008000000 */
[----:B------:R-:W-:Y:S01]  /*13ee0*/  UMOV UR9, UR5 ;  /* 0x0000000500097c82 */ /* 0x000fe20008000000 */
[----:B------:R-:W-:Y:S02]  /*13ef0*/  WARPGROUP.DEPBAR.LE gsb0, 0x0 ;  /* 0x00008000000079c5 */ /* 0x000fe40000010000 */
[----:B------:R-:W-:-:S08]  /*13f00*/  WARPGROUP.ARRIVE ;  /* 0x00000000000079c5 */ /* 0x000fd00000000000 */
[----:B------:R-:W-:Y:S01]  /*13f10*/  HGMMA.64x16x16.F32 R32, gdesc[UR8], R32, gsb0 ;  /* 0x00200000082079f0 */ /* 0x000fe20008000820 */
[----:B------:R-:W-:Y:S02]  /*13f20*/  IADD3 R6, R2, 0x704, RZ ;  /* 0x0000070402067810 */ /* 0x000fe40007ffe0ff */
[----:B------:R-:W-:Y:S02]  /*13f30*/  MOV R7, 0x40000040 ;  /* 0x4000004000077802 */ /* 0x000fe40000000f00 */
[----:B------:R-:W-:Y:S02]  /*13f40*/  R2UR UR6, R6 ;  /* 0x00000000060672ca */ /* 0x000fe400000e0000 */
[----:B------:R-:W-:Y:S01]  /*13f50*/  R2UR UR7, R7 ;  /* 0x00000000070772ca */ /* 0x000fe200000e0000 */
[----:B------:R-:W-:Y:S02]  /*13f60*/  WARPGROUP.DEPBAR.LE gsb0, 0x0 ;  /* 0x00008000000079c5 */ /* 0x000fe40000010000 */
[----:B------:R-:W-:-:S10]  /*13f70*/  WARPGROUP.ARRIVE ;  /* 0x00000000000079c5 */ /* 0x000fd40000000000 */
[----:B------:R-:W-:Y:S01]  /*13f80*/  HGMMA.64x16x16.F32 R24, gdesc[UR4], R24, gsb0 ;  /* 0x00200000041879f0 */ /* 0x000fe20008000818 */
[----:B------:R-:W-:Y:S02]  /*13f90*/  R2UR UR54, R8 ;  /* 0x00000000083672ca */ /* 0x000fe400000e0000 */
[----:B------:R-:W-:Y:S01]  /*13fa0*/  R2UR UR55, R9 ;  /* 0x00000000093772ca */ /* 0x000fe200000e0000 */
[----:B------:R-:W-:Y:S01]  /*13fb0*/  VIADD R4, R2, 0x586 ;  /* 0x0000058602047836 */ /* 0x000fe20000000000 */
[----:B------:R-:W-:Y:S02]  /*13fc0*/  WARPGROUP.DEPBAR.LE gsb0, 0x0 ;  /* 0x00008000000079c5 */ /* 0x000fe40000010000 */
[----:B------:R-:W-:-:S09]  /*13fd0*/  WARPGROUP.ARRIVE ;  /* 0x00000000000079c5 */ /* 0x000fd20000000000 */
        /* <DEDUP_REMOVED lines=13> */
[----:B------:R-:W-:Y:S01]  /*140b0*/  UMOV UR12, UR52 ;  /* 0x00000034000c7c82 */ /* 0x000fe20008000000 */
[----:B------:R-:W-:Y:S01]  /*140c0*/  UMOV UR13, UR53 ;  /* 0x00000035000d7c82 */ /* 0x000fe20008000000 */
[----:B------:R-:W-:-:S02]  /*140d0*/  WARPGROUP.DEPBAR.LE gsb0, 0x0 ;  /* 0x00008000000079c5 */ /* 0x000fc40000010000 */
[----:B------:R-:W-:-:S08]  /*140e0*/  WARPGROUP.ARRIVE ;  /* 0x00000000000079c5 */ /* 0x000fd00000000000 */
[----:B------:R-:W-:Y:S01]  /*140f0*/  HGMMA.64x16x16.F32 R40, gdesc[UR12], R40, gsb0 ;  /* 0x002000000c2879f0 */ /* 0x000fe20008000828 */
[----:B------:R-:W-:Y:S01]  /*14100*/  VIADD R4, R2, 0x686 ;  /* 0x0000068602047836 */ /* 0x000fe20000000000 */
[----:B------:R-:W-:-:S04]  /*14110*/  MOV R5, 0x40000040 ;  /* 0x4000004000057802 */ /* 0x000fc80000000f00 */
[----:B------:R-:W-:Y:S02]  /*14120*/  R2UR UR10, R4 ;  /* 0x00000000040a72ca */ /* 0x000fe400000e0000 */
[----:B------:R-:W-:Y:S01]  /*14130*/  R2UR UR11, R5 ;  /* 0x00000000050b72ca */ /* 0x000fe200000e0000 */
[----:B------:R-:W-:Y:S01]  /*14140*/  UMOV UR8, UR52 ;  /* 0x0000003400087c82 */ /* 0x000fe20008000000 */
[----:B------:R-:W-:Y:S01]  /*14150*/  UMOV UR9, UR53 ;  /* 0x0000003500097c82 */ /* 0x000fe20008000000 */
[----:B------:R-:W-:Y:S02]  /*14160*/  WARPGROUP.DEPBAR.LE gsb0, 0x0 ;  /* 0x00008000000079c5 */ /* 0x000fe40000010000 */
[----:B------:R-:W-:-:S08]  /*14170*/  WARPGROUP.ARRIVE ;  /* 0x00000000000079c5 */ /* 0x000fd00000000000 */
[----:B------:R-:W-:Y:S01]  /*14180*/  HGMMA.64x16x16.F32 R32, gdesc[UR8], R32, gsb0 ;  /* 0x00200000082079f0 */ /* 0x000fe20008000820 */
[----:B------:R-:W-:Y:S02]  /*14190*/  VIADD R6, R2, 0x706 ;  /* 0x0000070602067836 */ /* 0x000fe40000000000 */
[----:B------:R-:W-:-:S03]  /*141a0*/  IMAD.MOV.U32 R7, RZ, RZ, 0x40000040 ;  /* 0x40000040ff077424 */ /* 0x000fc600078e00ff */
        /* <DEDUP_REMOVED lines=11> */
[----:B------:R-:W-:Y:S02]  /*14260*/  WARPGROUP.DEPBAR.LE gsb0, 0x0 ;  /* 0x00008000000079c5 */ /* 0x000fe40000010000 */
[----:B------:R-:W-:-:S10]  /*14270*/  WARPGROUP.ARRIVE ;  /* 0x00000000000079c5 */ /* 0x000fd40000000000 */
[----:B------:R-:W-:Y:S01]  /*14280*/  HGMMA.64x16x16.F32 R56, gdesc[UR48], R56, gsb0 ;  /* 0x00200000303879f0 */ /* 0x000fe20008000838 */
[----:B------:R-:W-:Y:S01]  /*14290*/  IMAD.MOV.U32 R5, RZ, RZ, 0x40000040 ;  /* 0x40000040ff057424 */ /* 0x000fe200078e00ff */
[----:B------:R-:W-:-:S04]  /*142a0*/  IADD3 R4, R2, 0x800, RZ ;  /* 0x0000080002047810 */ /* 0x000fc80007ffe0ff */
        /* <DEDUP_REMOVED lines=112> */
[----:B------:R-:W-:Y:S01]  /*149b0*/  IMAD.MOV.U32 R7, RZ, RZ, 0x40000040 ;  /* 0x40000040ff077424 */ /* 0x000fe200078e00ff */
[----:B------:R-:W-:Y:S01]  /*149c0*/  UMOV UR4, UR40 ;  /* 0x0000002800047c82 */ /* 0x000fe20008000000 */
[----:B------:R-:W-:Y:S01]  /*149d0*/  UMOV UR5, UR41 ;  /* 0x0000002900057c82 */ /* 0x000fe20008000000 */
[----:B------:R-:W-:Y:S01]  /*149e0*/  R2UR UR6, R6 ;  /* 0x00000000060672ca */ /* 0x000fe200000e0000 */
[C---:B------:R-:W-:Y:S01]  /*149f0*/  VIADD R8, R2.reuse, 0x786 ;  /* 0x0000078602087836 */ /* 0x040fe20000000000 */
[----:B------:R-:W-:Y:S01]  /*14a00*/  R2UR UR7, R7 ;  /* 0x00000000070772ca */ /* 0x000fe200000e0000 */
[----:B------:R-:W-:Y:S01]  /*14a10*/  IMAD.MOV.U32 R9, RZ, RZ, 0x40000040 ;  /* 0x40000040ff097424 */ /* 0x000fe200078e00ff */
[----:B------:R-:W-:Y:S01]  /*14a20*/  IADD3 R4, R2, 0x806, RZ ;  /* 0x0000080602047810 */ /* 0x000fe20007ffe0ff */
[----:B------:R-:W-:Y:S01]  /*14a30*/  IMAD.MOV.U32 R5, RZ, RZ, 0x40000040 ;  /* 0x40000040ff057424 */ /* 0x000fe200078e00ff */
[----:B------:R-:W-:Y:S01]  /*14a40*/  ULDC UR8, c[0x0][0x9d8] ;  /* 0x0002760000087ab9 */ /* 0x000fe20000000800 */
[----:B------:R-:W-:-:S02]  /*14a50*/  WARPGROUP.DEPBAR.LE gsb0, 0x0 ;  /* 0x00008000000079c5 */ /* 0x000fc40000010000 */
[----:B------:R-:W-:-:S06]  /*14a60*/  WARPGROUP.ARRIVE ;  /* 0x00000000000079c5 */ /* 0x000fcc0000000000 */
[----:B------:R-:W-:Y:S01]  /*14a70*/  HGMMA.64x16x16.F32 R24, gdesc[UR4], R24, gsb0 ;  /* 0x00200000041879f0 */ /* 0x000fe20008000818 */
[----:B------:R-:W-:Y:S02]  /*14a80*/  R2UR UR38, R8 ;  /* 0x00000000082672ca */ /* 0x000fe400000e0000 */
[----:B------:R-:W-:Y:S01]  /*14a90*/  R2UR UR39, R9 ;  /* 0x00000000092772ca */ /* 0x000fe200000e0000 */
[----:B------:R-:W-:Y:S02]  /*14aa0*/  WARPGROUP.DEPBAR.LE gsb0, 0x0 ;  /* 0x00008000000079c5 */ /* 0x000fe40000010000 */
[----:B------:R-:W-:-:S10]  /*14ab0*/  WARPGROUP.ARRIVE ;  /* 0x00000000000079c5 */ /* 0x000fd40000000000 */
[----:B------:R-:W-:Y:S01]  /*14ac0*/  HGMMA.64x16x16.F32 R56, gdesc[UR36], R56, gsb0 ;  /* 0x00200000243879f0 */ /* 0x000fe20008000838 */
[----:B------:R-:W-:Y:S02]  /*14ad0*/  R2UR UR6, R4 ;  /* 0x00000000040672ca */ /* 0x000fe400000e0000 */
[----:B------:R-:W-:Y:S01]  /*14ae0*/  R2UR UR7, R5 ;  /* 0x00000000050772ca */ /* 0x000fe200000e0000 */
[----:B------:R-:W-:Y:S01]  /*14af0*/  UMOV UR4, UR36 ;  /* 0x0000002400047c82 */ /* 0x000fe20008000000 */
[----:B------:R-:W-:Y:S01]  /*14b00*/  UMOV UR5, UR37 ;  /* 0x0000002500057c82 */ /* 0x000fe20008000000 */
[----:B------:R0:W-:Y:S01]  /*14b10*/  STL.64 [R1], R14 ;  /* 0x0000000e01007387 */ /* 0x0001e20000100a00 */
[----:B------:R-:W-:Y:S01]  /*14b20*/  @!P1 VIADD R0, R0, 0x38840 ;  /* 0x0003884000009836 */ /* 0x000fe20000000000 */
[----:B------:R-:W-:Y:S01]  /*14b30*/  ULDC UR39, c[0x0][0x9d8] ;  /* 0x0002760000277ab9 */ /* 0x000fe20000000800 */
[----:B------:R-:W-:Y:S01]  /*14b40*/  ULDC UR38, c[0x0][0x988] ;  /* 0x0002620000267ab9 */ /* 0x000fe20000000800 */
[----:B------:R-:W-:-:S02]  /*14b50*/  WARPGROUP.DEPBAR.LE gsb0, 0x0 ;  /* 0x00008000000079c5 */ /* 0x000fc40000010000 */
[----:B------:R-:W-:-:S06]  /*14b60*/  WARPGROUP.ARRIVE ;  /* 0x00000000000079c5 */ /* 0x000fcc0000000000 */
        /* <DEDUP_REMOVED lines=20> */
[----:B------:R-:W-:Y:S02]  /*14cb0*/  R2UR UR7, R3 ;  /* 0x00000000030772ca */ /* 0x000fe400000e0000 */
[----:B------:R-:W-:Y:S01]  /*14cc0*/  R2UR UR6, R2 ;  /* 0x00000000020672ca */ /* 0x000fe200000e0000 */
[----:B------:R-:W-:Y:S01]  /*14cd0*/  FMUL.FTZ R56, R56, UR8 ;  /* 0x0000000838387c20 */ /* 0x000fe20008410000 */
[----:B------:R-:W-:Y:S01]  /*14ce0*/  FMUL.FTZ R57, R57, UR8 ;  /* 0x0000000839397c20 */ /* 0x000fe20008410000 */
[----:B------:R-:W-:Y:S01]  /*14cf0*/  FMUL.FTZ R60, R60, UR8 ;  /* 0x000000083c3c7c20 */ /* 0x000fe20008410000 */
[----:B------:R-:W-:Y:S01]  /*14d00*/  UMOV UR4, UR36 ;  /* 0x0000002400047c82 */ /* 0x000fe20008000000 */
[----:B------:R-:W-:-:S02]  /*14d10*/  UMOV UR5, UR37 ;  /* 0x0000002500057c82 */ /* 0x000fc40008000000 */
[----:B------:R-:W-:Y:S01]  /*14d20*/  MUFU.TANH R56, R56 ;  /* 0x0000003800387308 */ /* 0x000fe20000002400 */
[----:B------:R-:W-:Y:S01]  /*14d30*/  FMUL.FTZ R61, R61, UR8 ;  /* 0x000000083d3d7c20 */ /* 0x000fe20008410000 */
[----:B--2---:R-:W-:Y:S02]  /*14d40*/  IMAD.IADD R3, R12, 0x1, R179 ;  /* 0x000000010c037824 */ /* 0x004fe400078e02b3 */
[----:B------:R-:W-:-:S04]  /*14d50*/  FMUL.FTZ R58, R58, UR8 ;  /* 0x000000083a3a7c20 */ /* 0x000fc80008410000 */
[----:B------:R-:W1:Y:S01]  /*14d60*/  MUFU.TANH R57, R57 ;  /* 0x0000003900397308 */ /* 0x000e620000002400 */
[----:B------:R-:W-:Y:S01]  /*14d70*/  FMUL.FTZ R48, R48, UR8 ;  /* 0x0000000830307c20 */ /* 0x000fe20008410000 */
[----:B------:R-:W-:-:S06]  /*14d80*/  IMAD R8, R180, -0x50, R3 ;  /* 0xffffffb0b4087824 */ /* 0x000fcc00078e0203 */
[----:B------:R-:W-:Y:S01]  /*14d90*/  MUFU.TANH R60, R60 ;  /* 0x0000003c003c7308 */ /* 0x000fe20000002400 */
[----:B------:R-:W-:Y:S01]  /*14da0*/  FMUL.FTZ R49, R49, UR8 ;  /* 0x0000000831317c20 */ /* 0x000fe20008410000 */
[----:B------:R-:W-:Y:S01]  /*14db0*/  FMUL.FTZ R59, R59, UR8 ;  /* 0x000000083b3b7c20 */ /* 0x000fe20008410000 */
[----:B------:R-:W-:-:S05]  /*14dc0*/  FMUL.FTZ R51, R51, UR8 ;  /* 0x0000000833337c20 */ /* 0x000fca0008410000 */
[----:B------:R-:W2:Y:S01]  /*14dd0*/  MUFU.TANH R61, R61 ;  /* 0x0000003d003d7308 */ /* 0x000ea20000002400 */
[----:B------:R-:W-:Y:S02]  /*14de0*/  WARPGROUP.DEPBAR.LE gsb0, 0x0 ;  /* 0x00008000000079c5 */ /* 0x000fe40000010000 */
[----:B------:R-:W-:-:S06]  /*14df0*/  WARPGROUP.ARRIVE ;  /* 0x00000000000079c5 */ /* 0x000fcc0000000000 */
[----:B------:R-:W-:Y:S01]  /*14e00*/  HGMMA.64x16x16.F32 R24, gdesc[UR4], R24, gsb0 ;  /* 0x00200000041879f0 */ /* 0x000fe20008000818 */
[----:B------:R-:W3:Y:S01]  /*14e10*/  MUFU.TANH R58, R58 ;  /* 0x0000003a003a7308 */ /* 0x000ee20000002400 */
[----:B------:R-:W-:Y:S01]  /*14e20*/  ISETP.GT.AND P6, PT, R8, RZ, PT ;  /* 0x000000ff0800720c */ /* 0x000fe20003fc4270 */
[----:B------:R-:W-:Y:S01]  /*14e30*/  FMUL.FTZ R52, R52, UR8 ;  /* 0x0000000834347c20 */ /* 0x000fe20008410000 */
[----:B------:R-:W-:Y:S01]  /*14e40*/  ISETP.GT.AND P5, PT, R8, 0x1, PT ;  /* 0x000000010800780c */ /* 0x000fe20003fa4270 */
[----:B------:R-:W-:-:S04]  /*14e50*/  FMUL.FTZ R62, R62, UR8 ;  /* 0x000000083e3e7c20 */ /* 0x000fc80008410000 */
[----:B------:R-:W4:Y:S01]  /*14e60*/  MUFU.TANH R48, R48 ;  /* 0x0000003000307308 */ /* 0x000f220000002400 */
[----:B------:R-:W-:Y:S01]  /*14e70*/  FMUL.FTZ R55, R55, UR8 ;  /* 0x0000000837377c20 */ /* 0x000fe20008410000 */
[----:B------:R-:W-:Y:S01]  /*14e80*/  ISETP.GT.AND P4, PT, R8, 0x8, PT ;  /* 0x000000080800780c */ /* 0x000fe20003f84270 */
[----:B------:R-:W-:Y:S01]  /*14e90*/  FMUL.FTZ R53, R53, UR8 ;  /* 0x0000000835357c20 */ /* 0x000fe20008410000 */
[----:B-1----:R-:W-:-:S04]  /*14ea0*/  FSEL R57, R57, -INF , P5 ;  /* 0xff80000039397808 */ /* 0x002fc80002800000 */
[----:B------:R-:W1:Y:S01]  /*14eb0*/  MUFU.TANH R6, R59 ;  /* 0x0000003b00067308 */ /* 0x000e620000002400 */
[----:B------:R-:W-:Y:S01]  /*14ec0*/  FMUL.FTZ R63, R63, UR8 ;  /* 0x000000083f3f7c20 */ /* 0x000fe20008410000 */
[----:B------:R-:W-:-:S06]  /*14ed0*/  ISETP.GT.AND P2, PT, R8, 0x9, PT ;  /* 0x000000090800780c */ /* 0x000fcc0003f44270 */
[----:B------:R-:W0:Y:S01]  /*14ee0*/  MUFU.TANH R49, R49 ;  /* 0x0000003100317308 */ /* 0x000e220000002400 */
[----:B------:R-:W-:-:S07]  /*14ef0*/  FMUL.FTZ R40, R40, UR8 ;  /* 0x0000000828287c20 */ /* 0x000fce0008410000 */
[----:B------:R2:W-:Y:S01]  /*14f00*/  MUFU.TANH R13, R51 ;  /* 0x00000033000d7308 */ /* 0x0005e20000002400 */
[----:B------:R-:W-:Y:S01]  /*14f10*/  FMUL.FTZ R50, R50, UR8 ;  /* 0x0000000832327c20 */ /* 0x000fe20008410000 */
[----:B------:R-:W-:Y:S01]  /*14f20*/  ISETP.GT.AND P3, PT, R8, 0x10, PT ;  /* 0x000000100800780c */ /* 0x000fe20003f64270 */
[----:B------:R-:W-:Y:S01]  /*14f30*/  FMUL.FTZ R41, R41, UR8 ;  /* 0x0000000829297c20 */ /* 0x000fe20008410000 */
[----:B------:R-:W-:Y:S01]  /*14f40*/  FMUL.FTZ R44, R44, UR8 ;  /* 0x000000082c2c7c20 */ /* 0x000fe20008410000 */
[----:B------:R-:W-:Y:S01]  /*14f50*/  FMUL.FTZ R54, R54, UR8 ;  /* 0x0000000836367c20 */ /* 0x000fe20008410000 */
[----:B------:R-:W-:Y:S01]  /*14f60*/  FMUL.FTZ R45, R45, UR8 ;  /* 0x000000082d2d7c20 */ /* 0x000fe20008410000 */
[----:B------:R-:W-:Y:S01]  /*14f70*/  FMUL.FTZ R43, R43, UR8 ;  /* 0x000000082b2b7c20 */ /* 0x000fe20008410000 */
[----:B------:R-:W-:Y:S01]  /*14f80*/  FMUL.FTZ R32, R32, UR8 ;  /* 0x0000000820207c20 */ /* 0x000fe20008410000 */
[----:B--2---:R-:W-:Y:S01]  /*14f90*/  FSEL R51, R56, -INF , P6 ;  /* 0xff80000038337808 */ /* 0x004fe20003000000 */
[----:B------:R-:W2:Y:S01]  /*14fa0*/  MUFU.TANH R7, R62 ;  /* 0x0000003e00077308 */ /* 0x000ea20000002400 */
[----:B------:R-:W-:Y:S01]  /*14fb0*/  FMUL.FTZ R42, R42, UR8 ;  /* 0x000000082a2a7c20 */ /* 0x000fe20008410000 */
[----:B------:R-:W-:Y:S01]  /*14fc0*/  FMUL.FTZ R33, R33, UR8 ;  /* 0x0000000821217c20 */ /* 0x000fe20008410000 */
[----:B------:R-:W-:Y:S01]  /*14fd0*/  FMNMX.FTZ R12, R51, R57, !PT ;  /* 0x00000039330c7209 */ /* 0x000fe20007810000 */
[----:B------:R-:W-:Y:S01]  /*14fe0*/  FMUL.FTZ R46, R46, UR8 ;  /* 0x000000082e2e7c20 */ /* 0x000fe20008410000 */
[----:B------:R-:W-:Y:S01]  /*14ff0*/  FMUL.FTZ R47, R47, UR8 ;  /* 0x000000082f2f7c20 */ /* 0x000fe20008410000 */
[----:B------:R-:W-:Y:S01]  /*15000*/  FMUL.FTZ R36, R36, UR8 ;  /* 0x0000000824247c20 */ /* 0x000fe20008410000 */
[----:B------:R-:W-:Y:S01]  /*15010*/  FMUL.FTZ R37, R37, UR8 ;  /* 0x0000000825257c20 */ /* 0x000fe20008410000 */
[----:B------:R-:W2:Y:S01]  /*15020*/  MUFU.TANH R52, R52 ;  /* 0x0000003400347308 */ /* 0x000ea20000002400 */
[----:B------:R-:W-:Y:S01]  /*15030*/  FSEL R61, R61, -INF , P2 ;  /* 0xff8000003d3d7808 */ /* 0x000fe20001000000 */
[----:B------:R-:W-:Y:S01]  /*15040*/  FMUL.FTZ R34, R34, UR8 ;  /* 0x0000000822227c20 */ /* 0x000fe20008410000 */
[----:B------:R-:W-:Y:S01]  /*15050*/  FMUL.FTZ R35, R35, UR8 ;  /* 0x0000000823237c20 */ /* 0x000fe20008410000 */
[----:B------:R-:W-:Y:S01]  /*15060*/  FMUL.FTZ R38, R38, UR8 ;  /* 0x0000000826267c20 */ /* 0x000fe20008410000 */
[----:B------:R-:W-:-:S03]  /*15070*/  ULDC UR4, c[0x0][0x988] ;  /* 0x0002620000047ab9 */ /* 0x000fc60000000800 */
[----:B------:R4:W-:Y:S01]  /*15080*/  MUFU.TANH R21, R55 ;  /* 0x0000003700157308 */ /* 0x0009e20000002400 */
[----:B---3--:R-:W-:Y:S02]  /*15090*/  FSEL R3, R58, -INF , P6 ;  /* 0xff8000003a037808 */ /* 0x008fe40003000000 */
[----:B----4-:R-:W-:-:S05]  /*150a0*/  FSEL R55, R60, -INF , P4 ;  /* 0xff8000003c377808 */ /* 0x010fca0002000000 */
[----:B------:R3:W4:Y:S01]  /*150b0*/  MUFU.TANH R9, R63 ;  /* 0x0000003f00097308 */ /* 0x0007220000002400 */
[----:B------:R-:W-:-:S07]  /*150c0*/  FMNMX.FTZ R12, R55, R12, !PT ;  /* 0x0000000c370c7209 */ /* 0x000fce0007810000 */
[----:B------:R-:W4:Y:S01]  /*150d0*/  MUFU.TANH R53, R53 ;  /* 0x0000003500357308 */ /* 0x000f220000002400 */
[----:B------:R-:W-:Y:S02]  /*150e0*/  ISETP.GT.AND P6, PT, R8, 0x11, PT ;  /* 0x000000110800780c */ /* 0x000fe40003fc4270 */
[----:B------:R-:W-:Y:S02]  /*150f0*/  FSEL R59, R48, -INF , P3 ;  /* 0xff800000303b7808 */ /* 0x000fe40001800000 */
[----:B------:R-:W-:-:S03]  /*15100*/  FMNMX.FTZ R12, R61, R12, !PT ;  /* 0x0000000c3d0c7209 */ /* 0x000fc60007810000 */
[----:B------:R-:W4:Y:S01]  /*15110*/  MUFU.TANH R11, R50 ;  /* 0x00000032000b7308 */ /* 0x000f220000002400 */
[----:B-1----:R-:W-:Y:S02]  /*15120*/  FSEL R6, R6, -INF , P5 ;  /* 0xff80000006067808 */ /* 0x002fe40002800000 */
[----:B------:R-:W-:-:S05]  /*15130*/  ISETP.GT.AND P5, PT, R8, 0x18, PT ;  /* 0x000000180800780c */ /* 0x000fca0003fa4270 */
[----:B------:R-:W1:Y:S01]  /*15140*/  MUFU.TANH R40, R40 ;  /* 0x0000002800287308 */ /* 0x000e620000002400 */
[----:B0-----:R-:W-:Y:S02]  /*15150*/  FSEL R49, R49, -INF , P6 ;  /* 0xff80000031317808 */ /* 0x001fe40003000000 */
[----:B------:R-:W-:-:S05]  /*15160*/  FMNMX.FTZ R12, R59, R12, !PT ;  /* 0x0000000c3b0c7209 */ /* 0x000fca0007810000 */
[----:B------:R-:W0:Y:S01]  /*15170*/  MUFU.TANH R41, R41 ;  /* 0x0000002900297308 */ /* 0x000e220000002400 */
[----:B--2---:R-:W-:Y:S02]  /*15180*/  FSEL R7, R7, -INF , P4 ;  /* 0xff80000007077808 */ /* 0x004fe40002000000 */
[----:B------:R-:W-:Y:S02]  /*15190*/  ISETP.GT.AND P4, PT, R8, 0x19, PT ;  /* 0x000000190800780c */ /* 0x000fe40003f84270 */
[----:B---3--:R-:W-:-:S03]  /*151a0*/  FSEL R63, R52, -INF , P5 ;  /* 0xff800000343f7808 */ /* 0x008fc60002800000 */
[----:B------:R-:W2:Y:S01]  /*151b0*/  MUFU.TANH R15, R54 ;  /* 0x00000036000f7308 */ /* 0x000ea20000002400 */
[----:B------:R-:W-:Y:S02]  /*151c0*/  FMNMX.FTZ R12, R49, R12, !PT ;  /* 0x0000000c310c7209 */ /* 0x000fe40007810000 */
[----:B----4-:R-:W-:-:S05]  /*151d0*/  FSEL R9, R9, -INF , P2 ;  /* 0xff80000009097808 */ /* 0x010fca0001000000 */
[----:B------:R-:W3:Y:S01]  /*151e0*/  MUFU.TANH R44, R44 ;  /* 0x0000002c002c7308 */ /* 0x000ee20000002400 */
[----:B------:R-:W-:Y:S02]  /*151f0*/  ISETP.GT.AND P2, PT, R8, 0x20, PT ;  /* 0x000000200800780c */ /* 0x000fe40003f44270 */
[----:B------:R-:W-:Y:S02]  /*15200*/  FSEL R53, R53, -INF , P4 ;  /* 0xff80000035357808 */ /* 0x000fe40002000000 */
[----:B------:R-:W-:-:S03]  /*15210*/  FMNMX.FTZ R12, R63, R12, !PT ;  /* 0x0000000c3f0c7209 */ /* 0x000fc60007810000 */
[----:B------:R-:W4:Y:S01]  /*15220*/  MUFU.TANH R45, R45 ;  /* 0x0000002d002d7308 */ /* 0x000f220000002400 */
[----:B------:R-:W-:Y:S02]  /*15230*/  FSEL R11, R11, -INF , P3 ;  /* 0xff8000000b0b7808 */ /* 0x000fe40001800000 */
[----:B------:R-:W-:Y:S02]  /*15240*/  ISETP.GT.AND P3, PT, R8, 0x21, PT ;  /* 0x000000210800780c */ /* 0x000fe40003f64270 */
[----:B-1----:R-:W-:-:S03]  /*15250*/  FSEL R65, R40, -INF , P2 ;  /* 0xff80000028417808 */ /* 0x002fc60001000000 */
[----:B------:R-:W-:Y:S01]  /*15260*/  MUFU.TANH R43, R43 ;  /* 0x0000002b002b7308 */ /* 0x000fe20000002400 */
[----:B------:R-:W-:Y:S02]  /*15270*/  FMNMX.FTZ R12, R53, R12, !PT ;  /* 0x0000000c350c7209 */ /* 0x000fe40007810000 */
[----:B------:R-:W-:-:S05]  /*15280*/  FSEL R13, R13, -INF , P6 ;  /* 0xff8000000d0d7808 */ /* 0x000fca0003000000 */
[----:B------:R-:W1:Y:S01]  /*15290*/  MUFU.TANH R32, R32 ;  /* 0x0000002000207308 */ /* 0x000e620000002400 */
[----:B------:R-:W-:Y:S02]  /*152a0*/  ISETP.GT.AND P6, PT, R8, 0x28, PT ;  /* 0x000000280800780c */ /* 0x000fe40003fc4270 */
[----:B0-----:R-:W-:Y:S02]  /*152b0*/  FSEL R67, R41, -INF , P3 ;  /* 0xff80000029437808 */ /* 0x001fe40001800000 */
[----:B------:R-:W-:-:S03]  /*152c0*/  FMNMX.FTZ R12, R65, R12, !PT ;  /* 0x0000000c410c7209 */ /* 0x000fc60007810000 */
[----:B------:R-:W0:Y:S01]  /*152d0*/  MUFU.TANH R42, R42 ;  /* 0x0000002a002a7308 */ /* 0x000e220000002400 */
[----:B--2---:R-:W-:Y:S01]  /*152e0*/  FSEL R15, R15, -INF , P5 ;  /* 0xff8000000f0f7808 */ /* 0x004fe20002800000 */
[----:B------:R-:W-:-:S06]  /*152f0*/  WARPGROUP.DEPBAR.LE gsb0, 0x0 ;  /* 0x00008000000079c5 */ /* 0x000fcc0000010000 */
[----:B------:R0:W2:Y:S01]  /*15300*/  MUFU.TANH R2, R33 ;  /* 0x0000002100027308 */ /* 0x0000a20000002400 */
[----:B------:R-:W-:Y:S01]  /*15310*/  ISETP.GT.AND P5, PT, R8, 0x29, PT ;  /* 0x000000290800780c */ /* 0x000fe20003fa4270 */
[----:B------:R-:W-:Y:S01]  /*15320*/  FMUL.FTZ R24, R24, UR8 ;  /* 0x0000000818187c20 */ /* 0x000fe20008410000 */
[----:B---3--:R-:W-:Y:S02]  /*15330*/  FSEL R69, R44, -INF , P6 ;  /* 0xff8000002c457808 */ /* 0x008fe40003000000 */
[----:B------:R-:W-:-:S03]  /*15340*/  FMNMX.FTZ R12, R67, R12, !PT ;  /* 0x0000000c430c7209 */ /* 0x000fc60007810000 */
[----:B------:R-:W3:Y:S01]  /*15350*/  MUFU.TANH R46, R46 ;  /* 0x0000002e002e7308 */ /* 0x000ee20000002400 */
[----:B------:R-:W-:-:S07]  /*15360*/  FSEL R21, R21, -INF , P4 ;  /* 0xff80000015157808 */ /* 0x000fce0002000000 */
[----:B------:R-:W3:Y:S01]  /*15370*/  MUFU.TANH R47, R47 ;  /* 0x0000002f002f7308 */ /* 0x000ee20000002400 */
[----:B------:R-:W-:Y:S01]  /*15380*/  ISETP.GT.AND P4, PT, R8, 0x30, PT ;  /* 0x000000300800780c */ /* 0x000fe20003f84270 */
[----:B------:R-:W-:Y:S01]  /*15390*/  FMUL.FTZ R5, R25, UR8 ;  /* 0x0000000819057c20 */ /* 0x000fe20008410000 */
[----:B----4-:R-:W-:-:S05]  /*153a0*/  FSEL R45, R45, -INF , P5 ;  /* 0xff8000002d2d7808 */ /* 0x010fca0002800000 */
[----:B------:R-:W4:Y:S01]  /*153b0*/  MUFU.TANH R36, R36 ;  /* 0x0000002400247308 */ /* 0x000f220000002400 */
[----:B------:R-:W-:Y:S01]  /*153c0*/  FMNMX.FTZ R12, R69, R12, !PT ;  /* 0x0000000c450c7209 */ /* 0x000fe20007810000 */
[----:B------:R-:W-:Y:S01]  /*153d0*/  FMUL.FTZ R28, R28, UR8 ;  /* 0x000000081c1c7c20 */ /* 0x000fe20008410000 */
[----:B-1----:R-:W-:-:S05]  /*153e0*/  FSEL R71, R32, -INF , P4 ;  /* 0xff80000020477808 */ /* 0x002fca0002000000 */
[----:B------:R-:W1:Y:S01]  /*153f0*/  MUFU.TANH R37, R37 ;  /* 0x0000002500257308 */ /* 0x000e620000002400 */
[----:B------:R-:W-:Y:S02]  /*15400*/  FMNMX.FTZ R12, R45, R12, !PT ;  /* 0x0000000c2d0c7209 */ /* 0x000fe40007810000 */
[----:B0-----:R-:W-:-:S05]  /*15410*/  FSEL R33, R42, -INF , P2 ;  /* 0xff8000002a217808 */ /* 0x001fca0001000000 */
[----:B------:R-:W0:Y:S01]  /*15420*/  MUFU.TANH R34, R34 ;  /* 0x0000002200227308 */ /* 0x000e220000002400 */
[----:B------:R-:W-:-:S07]  /*15430*/  ISETP.GT.AND P2, PT, R8, 0x38, PT ;  /* 0x000000380800780c */ /* 0x000fce0003f44270 */
[----:B------:R2:W-:Y:S01]  /*15440*/  MUFU.TANH R4, R35 ;  /* 0x0000002300047308 */ /* 0x0005e20000002400 */
[----:B------:R-:W-:-:S07]  /*15450*/  FMNMX.FTZ R12, R71, R12, !PT ;  /* 0x0000000c470c7209 */ /* 0x000fce0007810000 */
[----:B------:R-:W0:Y:S01]  /*15460*/  MUFU.TANH R24, R24 ;  /* 0x0000001800187308 */ /* 0x000e220000002400 */
[----:B--2---:R-:W-:Y:S02]  /*15470*/  FSEL R35, R43, -INF , P3 ;  /* 0xff8000002b237808 */ /* 0x004fe40001800000 */
[----:B------:R-:W-:-:S04]  /*15480*/  ISETP.GT.AND P3, PT, R8, 0x31, PT ;  /* 0x000000310800780c */ /* 0x000fc80003f64270 */
[----:B------:R-:W-:Y:S01]  /*15490*/  FSEL R73, R2, -INF , P3 ;  /* 0xff80000002497808 */ /* 0x000fe20001800000 */
[----:B------:R-:W2:Y:S01]  /*154a0*/  MUFU.TANH R5, R5 ;  /* 0x0000000500057308 */ /* 0x000ea20000002400 */
[----:B------:R-:W-:Y:S01]  /*154b0*/  FMUL.FTZ R2, R29, UR8 ;  /* 0x000000081d027c20 */ /* 0x000fe20008410000 */
[----:B---3--:R-:W-:Y:S02]  /*154c0*/  FSEL R25, R46, -INF , P6 ;  /* 0xff8000002e197808 */ /* 0x008fe40003000000 */
[----:B------:R-:W-:Y:S02]  /*154d0*/  FSEL R29, R47, -INF , P5 ;  /* 0xff8000002f1d7808 */ /* 0x000fe40002800000 */
[----:B------:R-:W-:Y:S02]  /*154e0*/  ISETP.GT.AND P6, PT, R8, 0x39, PT ;  /* 0x000000390800780c */ /* 0x000fe40003fc4270 */
[----:B------:R-:W3:Y:S01]  /*154f0*/  MUFU.TANH R38, R38 ;  /* 0x0000002600267308 */ /* 0x000ee20000002400 */
[----:B----4-:R-:W-:-:S02]  /*15500*/  FSEL R47, R36, -INF , P2 ;  /* 0xff800000242f7808 */ /* 0x010fc40001000000 */
[----:B------:R-:W-:-:S05]  /*15510*/  FMNMX.FTZ R12, R73, R12, !PT ;  /* 0x0000000c490c7209 */ /* 0x000fca0007810000 */
[----:B------:R-:W4:Y:S01]  /*15520*/  MUFU.TANH R28, R28 ;  /* 0x0000001c001c7308 */ /* 0x000f220000002400 */
[----:B------:R-:W-:Y:S02]  /*15530*/  ISETP.GT.AND P5, PT, R8, 0x40, PT ;  /* 0x000000400800780c */ /* 0x000fe40003fa4270 */
[----:B-1----:R-:W-:Y:S02]  /*15540*/  FSEL R75, R37, -INF , P6 ;  /* 0xff800000254b7808 */ /* 0x002fe40003000000 */
[----:B------:R-:W-:-:S03]  /*15550*/  FMNMX.FTZ R12, R47, R12, !PT ;  /* 0x0000000c2f0c7209 */ /* 0x000fc60007810000 */
[----:B------:R-:W1:Y:S01]  /*15560*/  MUFU.TANH R2, R2 ;  /* 0x0000000200027308 */ /* 0x000e620000002400 */
[----:B0-----:R-:W-:Y:S02]  /*15570*/  FSEL R37, R34, -INF , P4 ;  /* 0xff80000022257808 */ /* 0x001fe40002000000 */
[----:B------:R-:W-:Y:S02]  /*15580*/  ISETP.GT.AND P4, PT, R8, 0x41, PT ;  /* 0x000000410800780c */ /* 0x000fe40003f84270 */
[----:B------:R-:W-:Y:S02]  /*15590*/  FSEL R77, R24, -INF , P5 ;  /* 0xff800000184d7808 */ /* 0x000fe40002800000 */
[----:B------:R-:W-:Y:S02]  /*155a0*/  FMNMX.FTZ R12, R75, R12, !PT ;  /* 0x0000000c4b0c7209 */ /* 0x000fe40007810000 */
[----:B------:R-:W-:Y:S02]  /*155b0*/  FSEL R41, R4, -INF , P3 ;  /* 0xff80000004297808 */ /* 0x000fe40001800000 */
[----:B------:R-:W-:-:S02]  /*155c0*/  ISETP.GT.AND P3, PT, R8, 0x48, PT ;  /* 0x000000480800780c */ /* 0x000fc40003f64270 */
[----:B--2---:R-:W-:Y:S02]  /*155d0*/  FSEL R79, R5, -INF , P4 ;  /* 0xff800000054f7808 */ /* 0x004fe40002000000 */
[----:B------:R-:W-:Y:S02]  /*155e0*/  FMNMX.FTZ R12, R77, R12, !PT ;  /* 0x0000000c4d0c7209 */ /* 0x000fe40007810000 */
[----:B---3--:R-:W-:Y:S02]  /*155f0*/  FSEL R43, R38, -INF , P2 ;  /* 0xff800000262b7808 */ /* 0x008fe40001000000 */
[----:B------:R-:W-:Y:S02]  /*15600*/  ISETP.GT.AND P2, PT, R8, 0x49, PT ;  /* 0x000000490800780c */ /* 0x000fe40003f44270 */
[----:B----4-:R-:W-:Y:S02]  /*15610*/  FSEL R81, R28, -INF , P3 ;  /* 0xff8000001c517808 */ /* 0x010fe40001800000 */
[----:B------:R-:W-:-:S02]  /*15620*/  FMNMX.FTZ R12, R79, R12, !PT ;  /* 0x0000000c4f0c7209 */ /* 0x000fc40007810000 */
[----:B-1----:R-:W-:Y:S02]  /*15630*/  FSEL R83, R2, -INF , P2 ;  /* 0xff80000002537808 */ /* 0x002fe40001000000 */
[----:B------:R-:W-:-:S04]  /*15640*/  FMNMX.FTZ R12, R81, R12, !PT ;  /* 0x0000000c510c7209 */ /* 0x000fc80007810000 */
[----:B------:R-:W-:-:S05]  /*15650*/  FMNMX.FTZ R12, R83, R12, !PT ;  /* 0x0000000c530c7209 */ /* 0x000fca0007810000 */
[----:B------:R-:W0:Y:S02]  /*15660*/  SHFL.BFLY PT, R5, R12, 0x2, 0x1f ;  /* 0x0c401f000c057f89 */ /* 0x000e2400000e0000 */
[----:B0-----:R-:W-:-:S05]  /*15670*/  FMNMX.FTZ R4, R12, R5, !PT ;  /* 0x000000050c047209 */ /* 0x001fca0007810000 */
[----:B------:R-:W0:Y:S01]  /*15680*/  SHFL.BFLY PT, R5, R4, 0x1, 0x1f ;  /* 0x0c201f0004057f89 */ /* 0x000e2200000e0000 */
[----:B------:R-:W-:Y:S02]  /*15690*/  MOV R2, UR4 ;  /* 0x0000000400027c02 */ /* 0x000fe40008000f00 */
[----:B0-----:R-:W-:-:S04]  /*156a0*/  FMNMX.FTZ R5, R4, R5, !PT ;  /* 0x0000000504057209 */ /* 0x001fc80007810000 */
[C---:B------:R-:W-:Y:S01]  /*156b0*/  FSETP.NEU.FTZ.AND P0, PT, R5.reuse, -INF , PT ;  /* 0xff8000000500780b */ /* 0x040fe20003f1d000 */
[----:B------:R-:W-:-:S05]  /*156c0*/  FMUL.FTZ R8, R5, R2 ;  /* 0x0000000205087220 */ /* 0x000fca0000410000 */
[----:B------:R-:W-:Y:S02]  /*156d0*/  FSEL R14, R8, RZ, P0 ;  /* 0x000000ff080e7208 */ /* 0x000fe40000000000 */
[----:B------:R-:W-:-:S04]  /*156e0*/  FMNMX.FTZ R8, R3, R6, !PT ;  /* 0x0000000603087209 */ /* 0x000fc80007810000 */
[----:B------:R-:W-:-:S04]  /*156f0*/  FMNMX.FTZ R8, R7, R8, !PT ;  /* 0x0000000807087209 */ /* 0x000fc80007810000 */
[----:B------:R-:W-:-:S04]  /*15700*/  FMNMX.FTZ R8, R9, R8, !PT ;  /* 0x0000000809087209 */ /* 0x000fc80007810000 */
[----:B------:R-:W-:Y:S02]  /*15710*/  FMNMX.FTZ R8, R11, R8, !PT ;  /* 0x000000080b087209 */ /* 0x000fe40007810000 */
[----:B------:R-:W-:Y:S02]  /*15720*/  ISETP.NE.AND P0, PT, R10, RZ, PT ;  /* 0x000000ff0a00720c */ /* 0x000fe40003f05270 */
[----:B------:R-:W-:-:S04]  /*15730*/  FMNMX.FTZ R10, R13, R8, !PT ;  /* 0x000000080d0a7209 */ /* 0x000fc80007810000 */
[----:B------:R-:W-:-:S04]  /*15740*/  FMNMX.FTZ R10, R15, R10, !PT ;  /* 0x0000000a0f0a7209 */ /* 0x000fc80007810000 */
[----:B------:R-:W-:Y:S01]  /*15750*/  FMNMX.FTZ R10, R21, R10, !PT ;  /* 0x0000000a150a7209 */ /* 0x000fe20007810000 */
[----:B------:R-:W-:-:S03]  /*15760*/  FMUL.FTZ R39, R39, UR8 ;  /* 0x0000000827277c20 */ /* 0x000fc60008410000 */
[----:B------:R-:W-:Y:S01]  /*15770*/  FMNMX.FTZ R10, R33, R10, !PT ;  /* 0x0000000a210a7209 */ /* 0x000fe20007810000 */
[----:B------:R-:W-:-:S03]  /*15780*/  FMUL.FTZ R26, R26, UR8 ;  /* 0x000000081a1a7c20 */ /* 0x000fc60008410000 */
[----:B------:R-:W-:Y:S01]  /*15790*/  FMNMX.FTZ R10, R35, R10, !PT ;  /* 0x0000000a230a7209 */ /* 0x000fe20007810000 */
[----:B------:R-:W0:Y:S03]  /*157a0*/  MUFU.TANH R39, R39 ;  /* 0x0000002700277308 */ /* 0x000e260000002400 */
[----:B------:R-:W-:Y:S01]  /*157b0*/  FMNMX.FTZ R10, R25, R10, !PT ;  /* 0x0000000a190a7209 */ /* 0x000fe20007810000 */
[----:B------:R-:W-:Y:S01]  /*157c0*/  FMUL.FTZ R27, R27, UR8 ;  /* 0x000000081b1b7c20 */ /* 0x000fe20008410000 */
[----:B------:R-:W-:Y:S02]  /*157d0*/  FMUL.FTZ R30, R30, UR8 ;  /* 0x000000081e1e7c20 */ /* 0x000fe40008410000 */
[----:B------:R-:W-:Y:S01]  /*157e0*/  FMNMX.FTZ R10, R29, R10, !PT ;  /* 0x0000000a1d0a7209 */ /* 0x000fe20007810000 */
[----:B------:R-:W1:Y:S03]  /*157f0*/  MUFU.TANH R26, R26 ;  /* 0x0000001a001a7308 */ /* 0x000e660000002400 */
[----:B------:R-:W-:Y:S01]  /*15800*/  FMNMX.FTZ R10, R37, R10, !PT ;  /* 0x0000000a250a7209 */ /* 0x000fe20007810000 */
[----:B------:R-:W-:-:S04]  /*15810*/  FMUL.FTZ R31, R31, UR8 ;  /* 0x000000081f1f7c20 */ /* 0x000fc80008410000 */
[----:B------:R-:W2:Y:S01]  /*15820*/  MUFU.TANH R4, R27 ;  /* 0x0000001b00047308 */ /* 0x000ea20000002400 */
[----:B------:R-:W-:Y:S02]  /*15830*/  FMNMX.FTZ R10, R41, R10, !PT ;  /* 0x0000000a290a7209 */ /* 0x000fe40007810000 */
[----:B0-----:R-:W-:-:S05]  /*15840*/  FSEL R39, R39, -INF , P6 ;  /* 0xff80000027277808 */ /* 0x001fca0003000000 */
[----:B------:R-:W0:Y:S01]  /*15850*/  MUFU.TANH R30, R30 ;  /* 0x0000001e001e7308 */ /* 0x000e220000002400 */
[----:B------:R-:W-:Y:S01]  /*15860*/  FMNMX.FTZ R10, R43, R10, !PT ;  /* 0x0000000a2b0a7209 */ /* 0x000fe20007810000 */
[----:B------:R-:W-:Y:S01]  /*15870*/  FFMA.FTZ R208, R51, R2, -R14 ;  /* 0x0000000233d07223 */ /* 0x000fe2000001080e */
[----:B-1----:R-:W-:-:S05]  /*15880*/  FSEL R51, R26, -INF , P5 ;  /* 0xff8000001a337808 */ /* 0x002fca0002800000 */
[----:B------:R-:W1:Y:S01]  /*15890*/  MUFU.TANH R8, R31 ;  /* 0x0000001f00087308 */ /* 0x000e620000002400 */
[----:B------:R-:W-:Y:S01]  /*158a0*/  FMNMX.FTZ R10, R39, R10, !PT ;  /* 0x0000000a270a7209 */ /* 0x000fe20007810000 */
[--C-:B------:R-:W-:Y:S01]  /*158b0*/  FFMA.FTZ R210, R55, R2, -R14.reuse ;  /* 0x0000000237d27223 */ /* 0x100fe2000001080e */
[----:B--2---:R-:W-:Y:S02]  /*158c0*/  FSEL R55, R4, -INF , P4 ;  /* 0xff80000004377808 */ /* 0x004fe40002000000 */
[----:B------:R-:W-:Y:S01]  /*158d0*/  FMNMX.FTZ R10, R51, R10, !PT ;  /* 0x0000000a330a7209 */ /* 0x000fe20007810000 */
[--C-:B------:R-:W-:Y:S01]  /*158e0*/  FFMA.FTZ R27, R57, R2, -R14.reuse ;  /* 0x00000002391b7223 */ /* 0x100fe2000001080e */
[----:B0-----:R-:W-:Y:S02]  /*158f0*/  FSEL R57, R30, -INF , P3 ;  /* 0xff8000001e397808 */ /* 0x001fe40001800000 */
[----:B------:R-:W-:Y:S01]  /*15900*/  FMNMX.FTZ R10, R55, R10, !PT ;  /* 0x0000000a370a7209 */ /* 0x000fe20007810000 */
[----:B------:R-:W-:-:S03]  /*15910*/  FFMA.FTZ R4, R49, R2, -R14 ;  /* 0x0000000231047223 */ /* 0x000fc6000001080e */
[----:B------:R-:W-:Y:S02]  /*15920*/  FMNMX.FTZ R10, R57, R10, !PT ;  /* 0x0000000a390a7209 */ /* 0x000fe40007810000 */
[----:B-1----:R-:W-:-:S04]  /*15930*/  FSEL R49, R8, -INF , P2 ;  /* 0xff80000008317808 */ /* 0x002fc80001000000 */
[----:B------:R-:W-:Y:S01]  /*15940*/  FMNMX.FTZ R10, R49, R10, !PT ;  /* 0x0000000a310a7209 */ /* 0x000fe20007810000 */
[----:B------:R-:W-:-:S04]  /*15950*/  FFMA.FTZ R8, R53, R2, -R14 ;  /* 0x0000000235087223 */ /* 0x000fc8000001080e */
[----:B------:R-:W0:Y:S01]  /*15960*/  SHFL.BFLY PT, R53, R10, 0x2, 0x1f ;  /* 0x0c401f000a357f89 */ /* 0x000e2200000e0000 */
[----:B------:R1:W-:Y:S01]  /*15970*/  MUFU.EX2 R204, R4 ;  /* 0x0000000400cc7308 */ /* 0x0003e20000000800 */
[----:B0-----:R-:W-:-:S05]  /*15980*/  FMNMX.FTZ R53, R10, R53, !PT ;  /* 0x000000350a357209 */ /* 0x001fca0007810000 */
[----:B-1----:R-:W0:Y:S02]  /*15990*/  SHFL.BFLY PT, R4, R53, 0x1, 0x1f ;  /* 0x0c201f0035047f89 */ /* 0x002e2400000e0000 */
[----:B------:R-:W-:Y:S01]  /*159a0*/  MUFU.EX2 R208, R208 ;  /* 0x000000d000d07308 */ /* 0x000fe20000000800 */
[-CC-:B------:R-:W-:Y:S01]  /*159b0*/  FFMA.FTZ R31, R61, R2.reuse, -R14.reuse ;  /* 0x000000023d1f7223 */ /* 0x180fe2000001080e */
[----:B------:R-:W-:-:S06]  /*159c0*/  FFMA.FTZ R59, R59, R2, -R14 ;  /* 0x000000023b3b7223 */ /* 0x000fcc000001080e */
[----:B------:R-:W1:Y:S01]  /*159d0*/  MUFU.EX2 R27, R27 ;  /* 0x0000001b001b7308 */ /* 0x000e620000000800 */
[----:B0-----:R-:W-:-:S04]  /*159e0*/  FMNMX.FTZ R4, R53, R4, !PT ;  /* 0x0000000435047209 */ /* 0x001fc80007810000 */
[C---:B------:R-:W-:Y:S01]  /*159f0*/  FSETP.NEU.FTZ.AND P2, PT, R4.reuse, -INF , PT ;  /* 0xff8000000400780b */ /* 0x040fe20003f5d000 */
[----:B------:R-:W-:Y:S02]  /*15a00*/  FMUL.FTZ R10, R4, R2 ;  /* 0x00000002040a7220 */ /* 0x000fe40000410000 */
[----:B------:R-:W0:Y:S03]  /*15a10*/  MUFU.EX2 R210, R210 ;  /* 0x000000d200d27308 */ /* 0x000e260000000800 */
[----:B------:R-:W-:-:S05]  /*15a20*/  FSEL R10, R10, RZ, P2 ;  /* 0x000000ff0a0a7208 */ /* 0x000fca0001000000 */
[----:B------:R-:W2:Y:S01]  /*15a30*/  MUFU.EX2 R31, R31 ;  /* 0x0000001f001f7308 */ /* 0x000ea20000000800 */
[-CC-:B------:R-:W-:Y:S01]  /*15a40*/  FFMA.FTZ R3, R3, R2.reuse, -R10.reuse ;  /* 0x0000000203037223 */ /* 0x180fe2000001080a */
[-CC-:B------:R-:W-:Y:S01]  /*15a50*/  FFMA.FTZ R6, R6, R2.reuse, -R10.reuse ;  /* 0x0000000206067223 */ /* 0x180fe2000001080a */
[-CC-:B------:R-:W-:Y:S01]  /*15a60*/  FFMA.FTZ R7, R7, R2.reuse, -R10.reuse ;  /* 0x0000000207077223 */ /* 0x180fe2000001080a */
[-C--:B------:R-:W-:Y:S01]  /*15a70*/  FFMA.FTZ R9, R9, R2.reuse, -R10 ;  /* 0x0000000209097223 */ /* 0x080fe2000001080a */
[----:B------:R-:W-:-:S03]  /*15a80*/  FFMA.FTZ R63, R63, R2, -R14 ;  /* 0x000000023f3f7223 */ /* 0x000fc6000001080e */
[----:B------:R-:W3:Y:S01]  /*15a90*/  MUFU.EX2 R59, R59 ;  /* 0x0000003b003b7308 */ /* 0x000ee20000000800 */
[----:B------:R-:W-:-:S07]  /*15aa0*/  FFMA.FTZ R11, R11, R2, -R10 ;  /* 0x000000020b0b7223 */ /* 0x000fce000001080a */
[----:B------:R-:W-:Y:S08]  /*15ab0*/  MUFU.EX2 R3, R3 ;  /* 0x0000000300037308 */ /* 0x000ff00000000800 */
[----:B------:R-:W4:Y:S01]  /*15ac0*/  MUFU.EX2 R6, R6 ;  /* 0x0000000600067308 */ /* 0x000f220000000800 */
[----:B------:R-:W-:-:S07]  /*15ad0*/  FFMA.FTZ R65, R65, R2, -R14 ;  /* 0x0000000241417223 */ /* 0x000fce000001080e */
[----:B------:R1:W-:Y:S08]  /*15ae0*/  MUFU.EX2 R12, R9 ;  /* 0x00000009000c7308 */ /* 0x0003f00000000800 */
[----:B------:R-:W4:Y:S01]  /*15af0*/  MUFU.EX2 R7, R7 ;  /* 0x0000000700077308 */ /* 0x000f220000000800 */
[----:B-1----:R-:W-:-:S04]  /*15b00*/  FADD.FTZ R9, R208, R27 ;  /* 0x0000001bd0097221 */ /* 0x002fc80000010000 */
[----:B0-----:R-:W-:-:S03]  /*15b10*/  FADD.FTZ R30, R210, R9 ;  /* 0x00000009d21e7221 */ /* 0x001fc60000010000 */
[----:B------:R-:W0:Y:S01]  /*15b20*/  MUFU.EX2 R63, R63 ;  /* 0x0000003f003f7308 */ /* 0x000e220000000800 */
[-C--:B------:R-:W-:Y:S01]  /*15b30*/  FFMA.FTZ R13, R13, R2.reuse, -R10 ;  /* 0x000000020d0d7223 */ /* 0x080fe2000001080a */
[----:B--2---:R-:W-:Y:S01]  /*15b40*/  FADD.FTZ R30, R31, R30 ;  /* 0x0000001e1f1e7221 */ /* 0x004fe20000010000 */
[----:B------:R-:W-:-:S05]  /*15b50*/  FFMA.FTZ R67, R67, R2, -R14 ;  /* 0x0000000243437223 */ /* 0x000fca000001080e */
[----:B------:R-:W1:Y:S01]  /*15b60*/  MUFU.EX2 R8, R8 ;  /* 0x0000000800087308 */ /* 0x000e620000000800 */
[-C--:B------:R-:W-:Y:S01]  /*15b70*/  FFMA.FTZ R15, R15, R2.reuse, -R10 ;  /* 0x000000020f0f7223 */ /* 0x080fe2000001080a */
[----:B---3--:R-:W-:Y:S01]  /*15b80*/  FADD.FTZ R9, R59, R30 ;  /* 0x0000001e3b097221 */ /* 0x008fe20000010000 */
[----:B------:R-:W-:-:S05]  /*15b90*/  FFMA.FTZ R69, R69, R2, -R14 ;  /* 0x0000000245457223 */ /* 0x000fca000001080e */
[----:B------:R-:W2:Y:S01]  /*15ba0*/  MUFU.EX2 R11, R11 ;  /* 0x0000000b000b7308 */ /* 0x000ea20000000800 */
[----:B----4-:R-:W-:Y:S01]  /*15bb0*/  FADD.FTZ R30, R3, R6 ;  /* 0x00000006031e7221 */ /* 0x010fe20000010000 */
[----:B------:R-:W-:Y:S01]  /*15bc0*/  FFMA.FTZ R21, R21, R2, -R10 ;  /* 0x0000000215157223 */ /* 0x000fe2000001080a */
[----:B------:R-:W-:-:S05]  /*15bd0*/  FADD.FTZ R32, R204, R9 ;  /* 0x00000009cc207221 */ /* 0x000fca0000010000 */
[----:B------:R-:W3:Y:S01]  /*15be0*/  MUFU.EX2 R65, R65 ;  /* 0x0000004100417308 */ /* 0x000ee20000000800 */
[----:B------:R-:W-:Y:S01]  /*15bf0*/  FADD.FTZ R9, R7, R30 ;  /* 0x0000001e07097221 */ /* 0x000fe20000010000 */
[----:B------:R-:W-:-:S06]  /*15c00*/  FFMA.FTZ R33, R33, R2, -R10 ;  /* 0x0000000221217223 */ /* 0x000fcc000001080a */
[----:B------:R0:W4:Y:S01]  /*15c10*/  MUFU.EX2 R20, R13 ;  /* 0x0000000d00147308 */ /* 0x0001220000000800 */
[-CC-:B------:R-:W-:Y:S01]  /*15c20*/  FFMA.FTZ R45, R45, R2.reuse, -R14.reuse ;  /* 0x000000022d2d7223 */ /* 0x180fe2000001080e */
[----:B------:R-:W-:-:S06]  /*15c30*/  FFMA.FTZ R71, R71, R2, -R14 ;  /* 0x0000000247477223 */ /* 0x000fcc000001080e */
[----:B------:R-:W4:Y:S01]  /*15c40*/  MUFU.EX2 R200, R67 ;  /* 0x0000004300c87308 */ /* 0x000f220000000800 */
[----:B0-----:R-:W-:Y:S01]  /*15c50*/  FADD.FTZ R13, R63, R32 ;  /* 0x000000203f0d7221 */ /* 0x001fe20000010000 */
[----:B------:R-:W-:-:S06]  /*15c60*/  FADD.FTZ R32, R12, R9 ;  /* 0x000000090c207221 */ /* 0x000fcc0000010000 */
[----:B------:R-:W0:Y:S01]  /*15c70*/  MUFU.EX2 R207, R15 ;  /* 0x0000000f00cf7308 */ /* 0x000e220000000800 */
[----:B------:R-:W-:Y:S01]  /*15c80*/  FFMA.FTZ R35, R35, R2, -R10 ;  /* 0x0000000223237223 */ /* 0x000fe2000001080a */
[----:B-1----:R-:W-:-:S06]  /*15c90*/  FADD.FTZ R34, R8, R13 ;  /* 0x0000000d08227221 */ /* 0x002fcc0000010000 */
[----:B------:R-:W1:Y:S01]  /*15ca0*/  MUFU.EX2 R69, R69 ;  /* 0x0000004500457308 */ /* 0x000e620000000800 */
[----:B--2---:R-:W-:Y:S01]  /*15cb0*/  FADD.FTZ R9, R11, R32 ;  /* 0x000000200b097221 */ /* 0x004fe20000010000 */
[----:B------:R-:W-:-:S06]  /*15cc0*/  FFMA.FTZ R25, R25, R2, -R10 ;  /* 0x0000000219197223 */ /* 0x000fcc000001080a */
[----:B------:R-:W2:Y:S01]  /*15cd0*/  MUFU.EX2 R24, R21 ;  /* 0x0000001500187308 */ /* 0x000ea20000000800 */
[----:B------:R-:W-:Y:S01]  /*15ce0*/  FFMA.FTZ R73, R73, R2, -R14 ;  /* 0x0000000249497223 */ /* 0x000fe2000001080e */
[----:B---3--:R-:W-:-:S06]  /*15cf0*/  FADD.FTZ R13, R65, R34 ;  /* 0x00000022410d7221 */ /* 0x008fcc0000010000 */
[----:B------:R-:W3:Y:S01]  /*15d00*/  MUFU.EX2 R202, R45 ;  /* 0x0000002d00ca7308 */ /* 0x000ee20000000800 */
[----:B------:R-:W-:Y:S01]  /*15d10*/  FFMA.FTZ R47, R47, R2, -R14 ;  /* 0x000000022f2f7223 */ /* 0x000fe2000001080e */
[----:B----4-:R-:W-:-:S06]  /*15d20*/  FADD.FTZ R32, R20, R9 ;  /* 0x0000000914207221 */ /* 0x010fcc0000010000 */
[----:B------:R-:W4:Y:S01]  /*15d30*/  MUFU.EX2 R33, R33 ;  /* 0x0000002100217308 */ /* 0x000f220000000800 */
[----:B------:R-:W-:Y:S01]  /*15d40*/  FFMA.FTZ R29, R29, R2, -R10 ;  /* 0x000000021d1d7223 */ /* 0x000fe2000001080a */
[----:B------:R-:W-:-:S06]  /*15d50*/  FADD.FTZ R34, R200, R13 ;  /* 0x0000000dc8227221 */ /* 0x000fcc0000010000 */
[----:B------:R-:W4:Y:S01]  /*15d60*/  MUFU.EX2 R71, R71 ;  /* 0x0000004700477308 */ /* 0x000f220000000800 */
[----:B0-----:R-:W-:Y:S01]  /*15d70*/  FADD.FTZ R9, R207, R32 ;  /* 0x00000020cf097221 */ /* 0x001fe20000010000 */
[----:B------:R-:W-:-:S06]  /*15d80*/  FFMA.FTZ R37, R37, R2, -R10 ;  /* 0x0000000225257223 */ /* 0x000fcc000001080a */
[----:B------:R-:W0:Y:S01]  /*15d90*/  MUFU.EX2 R26, R35 ;  /* 0x00000023001a7308 */ /* 0x000e220000000800 */
[----:B------:R-:W-:Y:S01]  /*15da0*/  FFMA.FTZ R75, R75, R2, -R14 ;  /* 0x000000024b4b7223 */ /* 0x000fe2000001080e */
[----:B-1----:R-:W-:-:S06]  /*15db0*/  FADD.FTZ R13, R69, R34 ;  /* 0x00000022450d7221 */ /* 0x002fcc0000010000 */
[----:B------:R-:W1:Y:S01]  /*15dc0*/  MUFU.EX2 R196, R73 ;  /* 0x0000004900c47308 */ /* 0x000e620000000800 */
[----:B------:R-:W-:Y:S01]  /*15dd0*/  FFMA.FTZ R77, R77, R2, -R14 ;  /* 0x000000024d4d7223 */ /* 0x000fe2000001080e */
[----:B--2---:R-:W-:-:S06]  /*15de0*/  FADD.FTZ R32, R24, R9 ;  /* 0x0000000918207221 */ /* 0x004fcc0000010000 */
[----:B------:R-:W2:Y:S01]  /*15df0*/  MUFU.EX2 R25, R25 ;  /* 0x0000001900197308 */ /* 0x000ea20000000800 */
[----:B------:R-:W-:Y:S01]  /*15e00*/  FFMA.FTZ R41, R41, R2, -R10 ;  /* 0x0000000229297223 */ /* 0x000fe2000001080a */
[----:B---3--:R-:W-:-:S06]  /*15e10*/  FADD.FTZ R34, R202, R13 ;  /* 0x0000000dca227221 */ /* 0x008fcc0000010000 */
[----:B------:R-:W3:Y:S01]  /*15e20*/  MUFU.EX2 R47, R47 ;  /* 0x0000002f002f7308 */ /* 0x000ee20000000800 */
[----:B----4-:R-:W-:Y:S01]  /*15e30*/  FADD.FTZ R9, R33, R32 ;  /* 0x0000002021097221 */ /* 0x010fe20000010000 */
[----:B------:R-:W-:-:S06]  /*15e40*/  FFMA.FTZ R43, R43, R2, -R10 ;  /* 0x000000022b2b7223 */ /* 0x000fcc000001080a */
[----:B------:R-:W4:Y:S01]  /*15e50*/  MUFU.EX2 R28, R29 ;  /* 0x0000001d001c7308 */ /* 0x000f220000000800 */
[----:B------:R-:W-:Y:S01]  /*15e60*/  FFMA.FTZ R79, R79, R2, -R14 ;  /* 0x000000024f4f7223 */ /* 0x000fe2000001080e */
[----:B------:R-:W-:-:S06]  /*15e70*/  FADD.FTZ R13, R71, R34 ;  /* 0x00000022470d7221 */ /* 0x000fcc0000010000 */
[----:B------:R-:W4:Y:S01]  /*15e80*/  MUFU.EX2 R198, R75 ;  /* 0x0000004b00c67308 */ /* 0x000f220000000800 */
[----:B------:R-:W-:Y:S01]  /*15e90*/  FFMA.FTZ R81, R81, R2, -R14 ;  /* 0x0000000251517223 */ /* 0x000fe2000001080e */
[----:B0-----:R-:W-:-:S06]  /*15ea0*/  FADD.FTZ R32, R26, R9 ;  /* 0x000000091a207221 */ /* 0x001fcc0000010000 */
[----:B------:R-:W0:Y:S01]  /*15eb0*/  MUFU.EX2 R37, R37 ;  /* 0x0000002500257308 */ /* 0x000e220000000800 */
[----:B------:R-:W-:Y:S01]  /*15ec0*/  @!P1 PRMT R0, RZ, 0x654, R0 ;  /* 0x00000654ff009816 */ /* 0x000fe20000000000 */
[-CC-:B------:R-:W-:Y:S01]  /*15ed0*/  FFMA.FTZ R39, R39, R2.reuse, -R10.reuse ;  /* 0x0000000227277223 */ /* 0x180fe2000001080a */
[-CC-:B------:R-:W-:Y:S01]  /*15ee0*/  FFMA.FTZ R51, R51, R2.reuse, -R10.reuse ;  /* 0x0000000233337223 */ /* 0x180fe2000001080a */
[----:B------:R-:W-:-:S04]  /*15ef0*/  FFMA.FTZ R55, R55, R2, -R10 ;  /* 0x0000000237377223 */ /* 0x000fc8000001080a */
[----:B------:R-:W0:Y:S01]  /*15f00*/  MUFU.EX2 R77, R77 ;  /* 0x0000004d004d7308 */ /* 0x000e220000000800 */
[-CC-:B------:R-:W-:Y:S01]  /*15f10*/  FFMA.FTZ R57, R57, R2.reuse, -R10.reuse ;  /* 0x0000000239397223 */ /* 0x180fe2000001080a */
[----:B------:R-:W-:Y:S01]  /*15f20*/  FFMA.FTZ R49, R49, R2, -R10 ;  /* 0x0000000231317223 */ /* 0x000fe2000001080a */
[----:B-1----:R-:W-:-:S05]  /*15f30*/  FADD.FTZ R10, R196, R13 ;  /* 0x0000000dc40a7221 */ /* 0x002fca0000010000 */
[----:B------:R-:W1:Y:S01]  /*15f40*/  MUFU.EX2 R30, R41 ;  /* 0x00000029001e7308 */ /* 0x000e620000000800 */
[----:B--2---:R-:W-:Y:S01]  /*15f50*/  FADD.FTZ R9, R25, R32 ;  /* 0x0000002019097221 */ /* 0x004fe20000010000 */
[----:B------:R2:W-:Y:S01]  /*15f60*/  @!P1 SYNCS.ARRIVE.TRANS64.RED.A1T0 RZ, [R0+URZ], RZ ;  /* 0x000000ff00ff99a7 */ /* 0x0005e2000810043f */
[----:B---3--:R-:W-:-:S05]  /*15f70*/  FADD.FTZ R13, R47, R10 ;  /* 0x0000000a2f0d7221 */ /* 0x008fca0000010000 */
[----:B------:R-:W3:Y:S01]  /*15f80*/  MUFU.EX2 R192, R79 ;  /* 0x0000004f00c07308 */ /* 0x000ee20000000800 */
[----:B----4-:R-:W-:-:S07]  /*15f90*/  FADD.FTZ R32, R28, R9 ;  /* 0x000000091c207221 */ /* 0x010fce0000010000 */
[----:B------:R-:W4:Y:S01]  /*15fa0*/  MUFU.EX2 R43, R43 ;  /* 0x0000002b002b7308 */ /* 0x000f220000000800 */
[----:B------:R-:W-:Y:S01]  /*15fb0*/  FADD.FTZ R34, R198, R13 ;  /* 0x0000000dc6227221 */ /* 0x000fe20000010000 */
[----:B0-----:R-:W-:-:S06]  /*15fc0*/  FADD.FTZ R9, R37, R32 ;  /* 0x0000002025097221 */ /* 0x001fcc0000010000 */
[----:B------:R-:W0:Y:S08]  /*15fd0*/  MUFU.EX2 R81, R81 ;  /* 0x0000005100517308 */ /* 0x000e300000000800 */
[----:B--2---:R-:W2:Y:S01]  /*15fe0*/  MUFU.EX2 R0, R39 ;  /* 0x0000002700007308 */ /* 0x004ea20000000800 */
[----:B------:R-:W-:Y:S01]  /*15ff0*/  F2FP.F16.F32.PACK_AB R206, R8, R63 ;  /* 0x0000003f08ce723e */ /* 0x000fe200000000ff */
[----:B------:R-:W-:Y:S01]  /*16000*/  FADD.FTZ R13, R77, R34 ;  /* 0x000000224d0d7221 */ /* 0x000fe20000010000 */
[----:B------:R-:W-:-:S05]  /*16010*/  FFMA.FTZ R14, R83, R2, -R14 ;  /* 0x00000002530e7223 */ /* 0x000fca000001080e */
[----:B------:R-:W2:Y:S01]  /*16020*/  MUFU.EX2 R51, R51 ;  /* 0x0000003300337308 */ /* 0x000ea20000000800 */
[----:B-1----:R-:W-:Y:S01]  /*16030*/  FADD.FTZ R8, R30, R9 ;  /* 0x000000091e087221 */ /* 0x002fe20000010000 */
[----:B---3--:R-:W-:-:S06]  /*16040*/  FADD.FTZ R32, R192, R13 ;  /* 0x0000000dc0207221 */ /* 0x008fcc0000010000 */
[----:B------:R-:W1:Y:S01]  /*16050*/  MUFU.EX2 R10, R55 ;  /* 0x00000037000a7308 */ /* 0x000e620000000800 */
[----:B----4-:R-:W-:Y:S01]  /*16060*/  FADD.FTZ R9, R43, R8 ;  /* 0x000000082b097221 */ /* 0x010fe20000010000 */
[----:B0-----:R-:W-:-:S06]  /*16070*/  FADD.FTZ R15, R81, R32 ;  /* 0x00000020510f7221 */ /* 0x001fcc0000010000 */
[----:B------:R-:W0:Y:S01]  /*16080*/  MUFU.EX2 R57, R57 ;  /* 0x0000003900397308 */ /* 0x000e220000000800 */
[----:B--2---:R-:W-:Y:S01]  /*16090*/  FADD.FTZ R32, R0, R9 ;  /* 0x0000000900207221 */ /* 0x004fe20000010000 */
[----:B------:R-:W-:-:S06]  /*160a0*/  ISETP.GE.AND P2, PT, R179, 0x51, PT ;  /* 0x00000051b300780c */ /* 0x000fcc0003f46270 */
[----:B------:R-:W2:Y:S01]  /*160b0*/  MUFU.EX2 R14, R14 ;  /* 0x0000000e000e7308 */ /* 0x000ea20000000800 */
[----:B------:R-:W-:-:S07]  /*160c0*/  FADD.FTZ R9, R51, R32 ;  /* 0x0000002033097221 */ /* 0x000fce0000010000 */
[----:B------:R-:W3:Y:S01]  /*160d0*/  MUFU.EX2 R8, R49 ;  /* 0x0000003100087308 */ /* 0x000ee20000000800 */
[----:B------:R-:W-:Y:S01]  /*160e0*/  F2FP.F16.F32.PACK_AB R209, R6, R3 ;  /* 0x0000000306d1723e */ /* 0x000fe200000000ff */
[----:B-1----:R-:W-:Y:S01]  /*160f0*/  FADD.FTZ R6, R10, R9 ;  /* 0x000000090a067221 */ /* 0x002fe20000010000 */
[----:B------:R-:W-:Y:S03]  /*16100*/  BSSY B0, `(.L_x_833) ;  /* 0x00005b4000007945 */ /* 0x000fe60003800000 */
[----:B0-----:R-:W-:Y:S01]  /*16110*/  FADD.FTZ R3, R57, R6 ;  /* 0x0000000639037221 */ /* 0x001fe20000010000 */
[----:B------:R-:W-:Y:S01]  /*16120*/  F2FP.F16.F32.PACK_AB R208, R27, R208 ;  /* 0x000000d01bd0723e */ /* 0x000fe200000000ff */
[C---:B--2---:R-:W-:Y:S01]  /*16130*/  FADD.FTZ R15, R14.reuse, R15 ;  /* 0x0000000f0e0f7221 */ /* 0x044fe20000010000 */
[----:B------:R-:W-:Y:S01]  /*16140*/  F2FP.F16.F32.PACK_AB R194, R14, R81 ;  /* 0x000000510ec2723e */ /* 0x000fe200000000ff */
[--C-:B------:R-:W-:Y:S01]  /*16150*/  IMAD.MOV.U32 R150, RZ, RZ, R151.reuse ;  /* 0x000000ffff967224 */ /* 0x100fe200078e0097 */
[----:B------:R-:W-:Y:S01]  /*16160*/  F2FP.F16.F32.PACK_AB R210, R31, R210 ;  /* 0x000000d21fd2723e */ /* 0x000fe200000000ff */
[--C-:B------:R-:W-:Y:S01]  /*16170*/  IMAD.MOV.U32 R149, RZ, RZ, R151.reuse ;  /* 0x000000ffff957224 */ /* 0x100fe200078e0097 */
[----:B------:R-:W-:Y:S01]  /*16180*/  F2FP.F16.F32.PACK_AB R204, R204, R59 ;  /* 0x0000003bcccc723e */ /* 0x000fe200000000ff */
[----:B------:R-:W-:Y:S01]  /*16190*/  IMAD.MOV.U32 R147, RZ, RZ, R151 ;  /* 0x000000ffff937224 */ /* 0x000fe200078e0097 */
[----:B------:R-:W-:Y:S01]  /*161a0*/  F2FP.F16.F32.PACK_AB R200, R200, R65 ;  /* 0x00000041c8c8723e */ /* 0x000fe200000000ff */
[----:B---3--:R-:W-:Y:S01]  /*161b0*/  FADD.FTZ R14, R8, R3 ;  /* 0x00000003080e7221 */ /* 0x008fe20000010000 */
[----:B------:R-:W-:Y:S01]  /*161c0*/  F2FP.F16.F32.PACK_AB R202, R202, R69 ;  /* 0x00000045caca723e */ /* 0x000fe200000000ff */
[--C-:B------:R-:W-:Y:S01]  /*161d0*/  IMAD.MOV.U32 R146, RZ, RZ, R151.reuse ;  /* 0x000000ffff927224 */ /* 0x100fe200078e0097 */
        /* <DEDUP_REMOVED lines=15> */
[----:B------:R-:W-:Y:S01]  /*162d0*/  IMAD.MOV.U32 R0, RZ, RZ, 0x3f800000 ;  /* 0x3f800000ff007424 */ /* 0x000fe200078e00ff */
        /* <DEDUP_REMOVED lines=8> */
[----:B------:R-:W-:Y:S01]  /*16360*/  MOV R3, 0x3f800000 ;  /* 0x3f80000000037802 */ /* 0x000fe20000000f00 */
        /* <DEDUP_REMOVED lines=111> */
[----:B------:R-:W-:Y:S01]  /*16a60*/  IMAD.MOV.U32 R24, RZ, RZ, R151 ;  /* 0x000000ffff187224 */ /* 0x000fe200078e0097 */
[----:B------:R-:W-:Y:S06]  /*16a70*/  @!P2 BRA `(.L_x_834) ;  /* 0x000000500070a947 */ /* 0x000fec0003800000 */
[----:B------:R-:W-:Y:S01]  /*16a80*/  VIADD R6, R180, 0xfffffffe ;  /* 0xfffffffeb4067836 */ /* 0x000fe20000000000 */
[----:B------:R-:W-:Y:S01]  /*16a90*/  MOV R7, R4 ;  /* 0x0000000400077202 */ /* 0x000fe20000000f00 */
[----:B------:R-:W-:Y:S01]  /*16aa0*/  IMAD.MOV.U32 R8, RZ, RZ, R5 ;  /* 0x000000ffff087224 */ /* 0x000fe200078e0005 */
[----:B------:R-:W-:Y:S01]  /*16ab0*/  MOV R10, R221 ;  /* 0x000000dd000a7202 */ /* 0x000fe20000000f00 */
        /* <DEDUP_REMOVED lines=65> */
[----:B------:R-:W-:-:S07]  /*16ed0*/  CS2R R24, SRZ ;  /* 0x0000000000187805 */ /* 0x000fce000001ff00 */
.L_x_845:
[----:B------:R-:W-:-:S05]  /*16ee0*/  VIADD R2, R10, 0x1 ;  /* 0x000000010a027836 */ /* 0x000fca0000000000 */
[----:B------:R-:W-:-:S04]  /*16ef0*/  ISETP.NE.AND P2, PT, R2, 0x2, PT ;  /* 0x000000020200780c */ /* 0x000fc80003f45270 */
[----:B------:R-:W-:Y:S02]  /*16f00*/  SEL R222, RZ, 0x1, P2 ;  /* 0x00000001ffde7807 */ /* 0x000fe40001000000 */
[----:B------:R-:W-:Y:S02]  /*16f10*/  SEL R221, R2, RZ, P2 ;  /* 0x000000ff02dd7207 */ /* 0x000fe40001000000 */
[----:B------:R-:W-:Y:S01]  /*16f20*/  LOP3.LUT R222, R9, R222, RZ, 0x3c, !PT ;  /* 0x000000de09de7212 */ /* 0x000fe200078e3cff */
[----:B------:R-:W-:Y:S06]  /*16f30*/  @!P0 BRA `(.L_x_835) ;  /* 0x0000000000048947 */ /* 0x000fec0003800000 */
[----:B------:R-:W-:Y:S01]  /*16f40*/  BPT.TRAP 0x1 ;  /* 0x000000040000795c */ /* 0x000fe20000300000 */
.L_x_835:
[----:B------:R-:W-:Y:S02]  /*16f50*/  LEA R11, R221, R18, 0x3 ;  /* 0x00000012dd0b7211 */ /* 0x000fe400078e18ff */
[----:B------:R-:W-:-:S04]  /*16f60*/  SHF.L.U32 R4, R222, 0x1f, RZ ;  /* 0x0000001fde047819 */ /* 0x000fc800000006ff */
[----:B------:R0:W1:Y:S01]  /*16f70*/  SYNCS.PHASECHK.TRANS64.TRYWAIT P2, [R11+URZ+0x38830], R4 ;  /* 0x038830040b0075a7 */ /* 0x000062000804017f */
[----:B------:R-:W-:Y:S05]  /*16f80*/  @!P0 BRA `(.L_x_836) ;  /* 0x0000000000048947 */ /* 0x000fea0003800000 */
[----:B------:R-:W-:Y:S01]  /*16f90*/  BPT.TRAP 0x1 ;  /* 0x000000040000795c */ /* 0x000fe20000300000 */
.L_x_836:
[----:B------:R-:W-:Y:S01]  /*16fa0*/  IMAD R2, R221, 0xa00, R226 ;  /* 0x00000a00dd027824 */ /* 0x000fe200078e02e2 */
[----:B------:R-:W-:Y:S03]  /*16fb0*/  BSSY B1, `(.L_x_837) ;  /* 0x0000006000017945 */ /* 0x000fe60003800000 */
[C---:B------:R-:W-:Y:S02]  /*16fc0*/  VIADD R13, R2.reuse, 0x80 ;  /* 0x00000080020d7836 */ /* 0x040fe40000000000 */
[----:B------:R-:W-:Y:S01]  /*16fd0*/  VIADD R20, R2, 0x100 ;  /* 0x0000010002147836 */ /* 0x000fe20000000000 */
[----:B-1----:R-:W-:Y:S06]  /*16fe0*/  @P2 BRA `(.L_x_838) ;  /* 0x0000000000082947 */ /* 0x002fec0003800000 */
[----:B------:R-:W1:Y:S02]  /*16ff0*/  SYNCS.PHASECHK.TRANS64.TRYWAIT P2, [R11+URZ+0x38830], R4 ;  /* 0x038830040b0075a7 */ /* 0x000e64000804017f */
[----:B-1----:R-:W-:Y:S05]  /*17000*/  @!P2 BRA `(.L_x_839) ;  /* 0x0000011c00eca947 */ /* 0x002fea0003800000 */
.L_x_838:
[----:B------:R-:W-:Y:S05]  /*17010*/  BSYNC B1 ;  /* 0x0000000000017941 */ /* 0x000fea0003800000 */
.L_x_837:
[----:B------:R-:W2:Y:S04]  /*17020*/  LDL.64 R152, [R1+0x50] ;  /* 0x0000500001987983 */ /* 0x000ea80000100a00 */
[----:B------:R-:W3:Y:S01]  /*17030*/  LDL.64 R154, [R1+0x58] ;  /* 0x00005800019a7983 */ /* 0x000ee20000100a00 */
[----:B------:R-:W-:Y:S01]  /*17040*/  IMAD.MOV.U32 R5, RZ, RZ, 0x40000040 ;  /* 0x40000040ff057424 */ /* 0x000fe200078e00ff */
[----:B01----:R-:W-:-:S04]  /*17050*/  MOV R4, R2 ;  /* 0x0000000200047202 */ /* 0x003fc80000000f00 */
[----:B------:R-:W-:Y:S02]  /*17060*/  R2UR UR22, R4 ;  /* 0x00000000041672ca */ /* 0x000fe400000e0000 */
[C---:B------:R-:W-:Y:S01]  /*17070*/  R2UR UR23, R5.reuse ;  /* 0x00000000051772ca */ /* 0x040fe200000e0000 */
[----:B------:R-:W-:Y:S01]  /*17080*/  WARPGROUP.ARRIVE ;  /* 0x00000000000079c5 */ /* 0x000fe20000000000 */
[----:B------:R-:W-:Y:S02]  /*17090*/  MOV R4, R13 ;  /* 0x0000000d00047202 */ /* 0x000fe40000000f00 */
[----:B------:R-:W-:Y:S02]  /*170a0*/  R2UR UR7, R5 ;  /* 0x00000000050772ca */ /* 0x000fe400000e0000 */
[----:B------:R-:W-:Y:S01]  /*170b0*/  R2UR UR6, R4 ;  /* 0x00000000040672ca */ /* 0x000fe200000e0000 */
[----:B------:R-:W-:Y:S01]  /*170c0*/  IMAD.MOV.U32 R21, RZ, RZ, 0x40000040 ;  /* 0x40000040ff157424 */ /* 0x000fe200078e00ff */
[----:B------:R-:W-:-:S04]  /*170d0*/  R2UR UR18, R20 ;  /* 0x00000000141272ca */ /* 0x000fc800000e0000 */
[----:B------:R-:W-:Y:S01]  /*170e0*/  R2UR UR19, R21 ;  /* 0x00000000151372ca */ /* 0x000fe200000e0000 */
[----:B------:R-:W-:Y:S01]  /*170f0*/  VIADD R12, R2, 0x180 ;  /* 0x00000180020c7836 */ /* 0x000fe20000000000 */
[----:B------:R-:W-:Y:S02]  /*17100*/  MOV R13, 0x40000040 ;  /* 0x40000040000d7802 */ /* 0x000fe40000000f00 */
[----:B--2---:R-:W-:Y:S02]  /*17110*/  R2UR UR34, R152 ;  /* 0x00000000982272ca */ /* 0x004fe400000e0000 */
[----:B------:R-:W-:Y:S02]  /*17120*/  R2UR UR35, R153 ;  /* 0x00000000992372ca */ /* 0x000fe400000e0000 */
[----:B---3--:R-:W-:Y:S01]  /*17130*/  R2UR UR8, R154 ;  /* 0x000000009a0872ca */ /* 0x008fe200000e0000 */
[----:B------:R-:W2:Y:S01]  /*17140*/  LDL.64 R152, [R1+0x48] ;  /* 0x0000480001987983 */ /* 0x000ea20000100a00 */
[----:B------:R-:W-:Y:S01]  /*17150*/  R2UR UR9, R155 ;  /* 0x000000009b0972ca */ /* 0x000fe200000e0000 */
[----:B------:R-:W-:Y:S01]  /*17160*/  VIADD R4, R2, 0x200 ;  /* 0x0000020002047836 */ /* 0x000fe20000000000 */
[----:B------:R-:W-:Y:S01]  /*17170*/  R2UR UR11, R5 ;  /* 0x00000000050b72ca */ /* 0x000fe200000e0000 */
[----:B------:R-:W3:Y:S08]  /*17180*/  LDL.64 R20, [R1+0x40] ;  /* 0x0000400001147983 */ /* 0x000ef00000100a00 */
[----:B------:R-:W-:-:S02]  /*17190*/  UMOV UR20, UR8 ;  /* 0x0000000800147c82 */ /* 0x000fc40008000000 */
[----:B------:R-:W-:Y:S02]  /*171a0*/  UMOV UR21, UR9 ;  /* 0x0000000900157c82 */ /* 0x000fe40008000000 */
[----:B------:R-:W-:Y:S01]  /*171b0*/  HGMMA.64x16x16.F32 R184, gdesc[UR20], RZ, !UPT, gsb0 ;  /* 0x0020000014b879f0 */ /* 0x000fe2000c0008ff */
[----:B------:R-:W-:Y:S01]  /*171c0*/  UMOV UR4, UR8 ;  /* 0x0000000800047c82 */ /* 0x000fe20008000000 */
[----:B------:R-:W-:Y:S01]  /*171d0*/  UMOV UR5, UR9 ;  /* 0x0000000900057c82 */ /* 0x000fe20008000000 */
[----:B------:R-:W-:Y:S02]  /*171e0*/  WARPGROUP.DEPBAR.LE gsb0, 0x0 ;  /* 0x00008000000079c5 */ /* 0x000fe40000010000 */
[----:B------:R-:W-:-:S06]  /*171f0*/  WARPGROUP.ARRIVE ;  /* 0x00000000000079c5 */ /* 0x000fcc0000000000 */
[----:B------:R-:W-:Y:S01]  /*17200*/  HGMMA.64x16x16.F32 R176, gdesc[UR4], RZ, !UPT, gsb0 ;  /* 0x0020000004b079f0 */ /* 0x000fe2000c0008ff */
[----:B------:R-:W-:Y:S01]  /*17210*/  UMOV UR16, UR8 ;  /* 0x0000000800107c82 */ /* 0x000fe20008000000 */
[----:B------:R-:W-:Y:S01]  /*17220*/  UMOV UR17, UR9 ;  /* 0x0000000900117c82 */ /* 0x000fe20008000000 */
[----:B------:R-:W-:Y:S02]  /*17230*/  WARPGROUP.DEPBAR.LE gsb0, 0x0 ;  /* 0x00008000000079c5 */ /* 0x000fe40000010000 */
[----:B------:R-:W-:-:S06]  /*17240*/  WARPGROUP.ARRIVE ;  /* 0x00000000000079c5 */ /* 0x000fcc0000000000 */
[----:B------:R-:W-:Y:S01]  /*17250*/  HGMMA.64x16x16.F32 R168, gdesc[UR16], RZ, !UPT, gsb0 ;  /* 0x0020000010a879f0 */ /* 0x000fe2000c0008ff */
[----:B------:R-:W-:Y:S02]  /*17260*/  R2UR UR14, R12 ;  /* 0x000000000c0e72ca */ /* 0x000fe400000e0000 */
[----:B------:R-:W-:Y:S01]  /*17270*/  R2UR UR15, R13 ;  /* 0x000000000d0f72ca */ /* 0x000fe200000e0000 */
[----:B------:R-:W-:Y:S01]  /*17280*/  UMOV UR12, UR8 ;  /* 0x00000008000c7c82 */ /* 0x000fe20008000000 */
[----:B------:R-:W-:Y:S01]  /*17290*/  UMOV UR13, UR9 ;  /* 0x00000009000d7c82 */ /* 0x000fe20008000000 */
[----:B------:R-:W-:Y:S02]  /*172a0*/  WARPGROUP.DEPBAR.LE gsb0, 0x0 ;  /* 0x00008000000079c5 */ /* 0x000fe40000010000 */
[----:B------:R-:W-:-:S08]  /*172b0*/  WARPGROUP.ARRIVE ;  /* 0x00000000000079c5 */ /* 0x000fd00000000000 */
[----:B------:R-:W-:Y:S01]  /*172c0*/  HGMMA.64x16x16.F32 R160, gdesc[UR12], RZ, !UPT, gsb0 ;  /* 0x002000000ca079f0 */ /* 0x000fe2000c0008ff */
[----:B------:R-:W-:Y:S01]  /*172d0*/  R2UR UR10, R4 ;  /* 0x00000000040a72ca */ /* 0x000fe200000e0000 */
[----:B------:R-:W-:Y:S01]  /*172e0*/  VIADD R12, R2, 0x2 ;  /* 0x00000002020c7836 */ /* 0x000fe20000000000 */
[----:B------:R-:W-:Y:S01]  /*172f0*/  MOV R13, 0x40000040 ;  /* 0x40000040000d7802 */ /* 0x000fe20000000f00 */
[----:B------:R-:W-:Y:S02]  /*17300*/  WARPGROUP.DEPBAR.LE gsb0, 0x0 ;  /* 0x00008000000079c5 */ /* 0x000fe40000010000 */
[----:B--2---:R-:W-:Y:S02]  /*17310*/  R2UR UR32, R152 ;  /* 0x00000000982072ca */ /* 0x004fe400000e0000 */
[----:B------:R-:W-:Y:S02]  /*17320*/  R2UR UR33, R153 ;  /* 0x00000000992172ca */ /* 0x000fe400000e0000 */
        /* <DEDUP_REMOVED lines=24> */
[----:B------:R-:W-:Y:S02]  /*174b0*/  VIADD R4, R2, 0x182 ;  /* 0x0000018202047836 */ /* 0x000fe40000000000 */
[----:B------:R-:W-:Y:S01]  /*174c0*/  IMAD.MOV.U32 R5, RZ, RZ, 0x40000040 ;  /* 0x40000040ff057424 */ /* 0x000fe200078e00ff */
[----:B------:R-:W-:Y:S01]  /*174d0*/  UMOV UR20, UR34 ;  /* 0x0000002200147c82 */ /* 0x000fe20008000000 */
[----:B------:R-:W-:Y:S01]  /*174e0*/  UMOV UR21, UR35 ;  /* 0x0000002300157c82 */ /* 0x000fe20008000000 */
[----:B------:R-:W-:-:S02]  /*174f0*/  WARPGROUP.DEPBAR.LE gsb0, 0x0 ;  /* 0x00008000000079c5 */ /* 0x000fc40000010000 */
[----:B------:R-:W-:Y:S01]  /*17500*/  WARPGROUP.ARRIVE ;  /* 0x00000000000079c5 */ /* 0x000fe20000000000 */
[----:B------:R-:W-:Y:S01]  /*17510*/  UMOV UR16, UR34 ;  /* 0x0000002200107c82 */ /* 0x000fe20008000000 */
[----:B------:R-:W-:Y:S01]  /*17520*/  UMOV UR17, UR35 ;  /* 0x0000002300117c82 */ /* 0x000fe20008000000 */
[----:B------:R-:W-:Y:S01]  /*17530*/  UMOV UR12, UR32 ;  /* 0x00000020000c7c82 */ /* 0x000fe20008000000 */
[----:B------:R-:W-:Y:S01]  /*17540*/  UMOV UR13, UR33 ;  /* 0x00000021000d7c82 */ /* 0x000fe20008000000 */
[----:B------:R-:W-:Y:S01]  /*17550*/  UMOV UR8, UR32 ;  /* 0x0000002000087c82 */ /* 0x000fe20008000000 */
[----:B------:R-:W-:Y:S01]  /*17560*/  HGMMA.64x16x16.F32 R168, gdesc[UR4], R168, gsb0 ;  /* 0x0020000004a879f0 */ /* 0x000fe200080008a8 */
[----:B------:R-:W-:Y:S01]  /*17570*/  R2UR UR22, R4 ;  /* 0x00000000041672ca */ /* 0x000fe200000e0000 */
[----:B------:R-:W-:Y:S01]  /*17580*/  UMOV UR9, UR33 ;  /* 0x0000002100097c82 */ /* 0x000fe20008000000 */
[----:B------:R-:W-:Y:S01]  /*17590*/  R2UR UR23, R5 ;  /* 0x00000000051772ca */ /* 0x000fe200000e0000 */
[----:B------:R-:W-:Y:S01]  /*175a0*/  IMAD.MOV.U32 R5, RZ, RZ, 0x40000040 ;  /* 0x40000040ff057424 */ /* 0x000fe200078e00ff */
[----:B------:R-:W-:Y:S01]  /*175b0*/  UMOV UR28, UR32 ;  /* 0x00000020001c7c82 */ /* 0x000fe20008000000 */
[----:B------:R-:W-:Y:S01]  /*175c0*/  UMOV UR29, UR33 ;  /* 0x00000021001d7c82 */ /* 0x000fe20008000000 */
[----:B------:R-:W-:Y:S01]  /*175d0*/  UMOV UR24, UR32 ;  /* 0x0000002000187c82 */ /* 0x000fe20008000000 */
[----:B------:R-:W-:Y:S01]  /*175e0*/  UMOV UR25, UR33 ;  /* 0x0000002100197c82 */ /* 0x000fe20008000000 */
[----:B------:R-:W2:Y:S01]  /*175f0*/  LDL.64 R12, [R1+0x38] ;  /* 0x00003800010c7983 */ /* 0x000ea20000100a00 */
[----:B------:R-:W-:-:S02]  /*17600*/  WARPGROUP.DEPBAR.LE gsb0, 0x0 ;  /* 0x00008000000079c5 */ /* 0x000fc40000010000 */
[----:B------:R-:W-:-:S06]  /*17610*/  WARPGROUP.ARRIVE ;  /* 0x00000000000079c5 */ /* 0x000fcc0000000000 */
[----:B------:R-:W-:Y:S01]  /*17620*/  HGMMA.64x16x16.F32 R160, gdesc[UR20], R160, gsb0 ;  /* 0x0020000014a079f0 */ /* 0x000fe200080008a0 */
[----:B------:R-:W-:Y:S02]  /*17630*/  IADD3 R4, R2, 0x202, RZ ;  /* 0x0000020202047810 */ /* 0x000fe40007ffe0ff */
        /* <DEDUP_REMOVED lines=43> */
[----:B------:R-:W-:Y:S02]  /*178f0*/  IADD3 R4, R2, 0x6, RZ ;  /* 0x0000000602047810 */ /* 0x000fe40007ffe0ff */
[----:B---3--:R-:W-:Y:S02]  /*17900*/  R2UR UR34, R20 ;  /* 0x00000000142272ca */ /* 0x008fe400000e0000 */
[----:B------:R-:W-:Y:S02]  /*17910*/  R2UR UR35, R21 ;  /* 0x00000000152372ca */ /* 0x000fe400000e0000 */
[----:B------:R-:W-:Y:S01]  /*17920*/  R2UR UR22, R4 ;  /* 0x00000000041672ca */ /* 0x000fe200000e0000 */
[----:B------:R-:W3:Y:S01]  /*17930*/  LDL.64 R20, [R1+0x30] ;  /* 0x0000300001147983 */ /* 0x000ee20000100a00 */
[----:B------:R-:W-:-:S07]  /*17940*/  R2UR UR23, R5 ;  /* 0x00000000051772ca */ /* 0x000fce00000e0000 */
[----:B------:R-:W-:Y:S02]  /*17950*/  UMOV UR20, UR34 ;  /* 0x0000002200147c82 */ /* 0x000fe40008000000 */
[----:B------:R-:W-:Y:S01]  /*17960*/  UMOV UR21, UR35 ;  /* 0x0000002300157c82 */ /* 0x000fe20008000000 */
[----:B------:R-:W-:Y:S02]  /*17970*/  WARPGROUP.DEPBAR.LE gsb0, 0x0 ;  /* 0x00008000000079c5 */ /* 0x000fe40000010000 */
        /* <DEDUP_REMOVED lines=40> */
[----:B--2---:R-:W-:Y:S02]  /*17c00*/  R2UR UR32, R12 ;  /* 0x000000000c2072ca */ /* 0x004fe400000e0000 */
[----:B------:R-:W-:Y:S02]  /*17c10*/  R2UR UR33, R13 ;  /* 0x000000000d2172ca */ /* 0x000fe400000e0000 */
[----:B------:R-:W-:Y:S01]  /*17c20*/  R2UR UR30, R4 ;  /* 0x00000000041e72ca */ /* 0x000fe200000e0000 */
[----:B------:R-:W2:Y:S01]  /*17c30*/  LDL.64 R12, [R1+0x28] ;  /* 0x00002800010c7983 */ /* 0x000ea20000100a00 */
[----:B------:R-:W-:-:S07]  /*17c40*/  R2UR UR31, R5 ;  /* 0x00000000051f72ca */ /* 0x000fce00000e0000 */
[----:B------:R-:W-:Y:S02]  /*17c50*/  UMOV UR28, UR32 ;  /* 0x00000020001c7c82 */ /* 0x000fe40008000000 */
[----:B------:R-:W-:Y:S01]  /*17c60*/  UMOV UR29, UR33 ;  /* 0x00000021001d7c82 */ /* 0x000fe20008000000 */
[----:B------:R-:W-:Y:S02]  /*17c70*/  WARPGROUP.DEPBAR.LE gsb0, 0x0 ;  /* 0x00008000000079c5 */ /* 0x000fe40000010000 */
[----:B------:R-:W-:-:S06]  /*17c80*/  WARPGROUP.ARRIVE ;  /* 0x00000000000079c5 */ /* 0x000fcc0000000000 */
        /* <DEDUP_REMOVED lines=38> */
[----:B------:R-:W-:Y:S02]  /*17ef0*/  MOV R5, 0x40000040 ;  /* 0x4000004000057802 */ /* 0x000fe40000000f00 */
        /* <DEDUP_REMOVED lines=47> */
[----:B------:R-:W-:Y:S02]  /*181f0*/  IADD3 R4, R2, 0x284, RZ ;  /* 0x0000028402047810 */ /* 0x000fe40007ffe0ff */
        /* <DEDUP_REMOVED lines=96> */
[----:B--2---:R-:W-:Y:S02]  /*18800*/  R2UR UR32, R12 ;  /* 0x000000000c2072ca */ /* 0x004fe400000e0000 */
[----:B------:R-:W-:Y:S02]  /*18810*/  R2UR UR33, R13 ;  /* 0x000000000d2172ca */ /* 0x000fe400000e0000 */
[----:B------:R-:W-:Y:S01]  /*18820*/  R2UR UR14, R4 ;  /* 0x00000000040e72ca */ /* 0x000fe200000e0000 */
[----:B------:R-:W2:Y:S01]  /*18830*/  LDL.64 R12, [R1] ;  /* 0x00000000010c7983 */ /* 0x000ea20000100a00 */
        /* <DEDUP_REMOVED lines=44> */
[----:B---3--:R-:W-:Y:S02]  /*18b00*/  R2UR UR34, R20 ;  /* 0x00000000142272ca */ /* 0x008fe400000e0000 */
[----:B------:R-:W-:Y:S02]  /*18b10*/  R2UR UR35, R21 ;  /* 0x00000000152372ca */ /* 0x000fe400000e0000 */
[----:B------:R-:W-:Y:S02]  /*18b20*/  R2UR UR22, R4 ;  /* 0x00000000041672ca */ /* 0x000fe400000e0000 */
        /* <DEDUP_REMOVED lines=445> */
.L_x_840:
[----:B------:R-:W-:Y:S01]  /*1a700*/  SHF.L.U32 R0, R9, 0x1f, RZ ;  /* 0x0000001f09007819 */ /* 0x000fe200000006ff */
[----:B------:R-:W-:-:S04]  /*1a710*/  IMAD R9, R10, 0x8, R18 ;  /* 0x000000080a097824 */ /* 0x000fc800078e0212 */
[----:B------:R0:W1:Y:S01]  /*1a720*/  SYNCS.PHASECHK.TRANS64.TRYWAIT P2, [R9+URZ+0x38850], R0 ;  /* 0x03885000090075a7 */ /* 0x000062000804017f */
[----:B------:R-:W-:Y:S05]  /*1a730*/  @!P0 BRA `(.L_x_841) ;  /* 0x0000000000048947 */ /* 0x000fea0003800000 */
[----:B------:R-:W-:Y:S01]  /*1a740*/  BPT.TRAP 0x1 ;  /* 0x000000040000795c */ /* 0x000fe20000300000 */
.L_x_841:
[----:B------:R-:W-:Y:S04]  /*1a750*/  BSSY B1, `(.L_x_842) ;  /* 0x0000004000017945 */ /* 0x000fe80003800000 */
[----:B-1----:R-:W-:Y:S05]  /*1a760*/  @P2 BRA `(.L_x_843) ;  /* 0x0000000000082947 */ /* 0x002fea0003800000 */
[----:B------:R-:W1:Y:S02]  /*1a770*/  SYNCS.PHASECHK.TRANS64.TRYWAIT P2, [R9+URZ+0x38850], R0 ;  /* 0x03885000090075a7 */ /* 0x000e64000804017f */
[----:B-1----:R-:W-:Y:S05]  /*1a780*/  @!P2 BRA `(.L_x_844) ;  /* 0x000000e80020a947 */ /* 0x002fea0003800000 */
.L_x_843:
[----:B------:R-:W-:Y:S05]  /*1a790*/  BSYNC B1 ;  /* 0x0000000000017941 */ /* 0x000fea0003800000 */
.L_x_842:
[----:B01----:R-:W-:Y:S01]  /*1a7a0*/  VIADD R0, R18, 0x400 ;  /* 0x0000040012007836 */ /* 0x003fe20000000000 */
[----:B------:R-:W-:Y:S01]  /*1a7b0*/  MOV R3, 0x40000040 ;  /* 0x4000004000037802 */ /* 0x000fe20000000f00 */
[----:B------:R-:W-:Y:S01]  /*1a7c0*/  WARPGROUP.ARRIVE ;  /* 0x00000000000079c5 */ /* 0x000fe20000000000 */
[----:B------:R-:W-:Y:S02]  /*1a7d0*/  IMAD.MOV.U32 R5, RZ, RZ, 0x40000040 ;  /* 0x40000040ff057424 */ /* 0x000fe400078e00ff */
[----:B------:R-:W-:Y:S01]  /*1a7e0*/  FMUL.FTZ R20, R188, UR39 ;  /* 0x00000027bc147c20 */ /* 0x000fe20008410000 */
[----:B------:R-:W-:Y:S01]  /*1a7f0*/  SHF.R.U32.HI R0, RZ, 0x4, R0 ;  /* 0x00000004ff007819 */ /* 0x000fe20000011600 */
[----:B------:R-:W-:Y:S01]  /*1a800*/  FMUL.FTZ R21, R189, UR39 ;  /* 0x00000027bd157c20 */ /* 0x000fe20008410000 */
[----:B------:R-:W-:Y:S01]  /*1a810*/  R2UR UR7, R3 ;  /* 0x00000000030772ca */ /* 0x000fe200000e0000 */
[----:B------:R-:W-:Y:S01]  /*1a820*/  FMUL.FTZ R177, R177, UR39 ;  /* 0x00000027b1b17c20 */ /* 0x000fe20008410000 */
[----:B------:R-:W-:Y:S01]  /*1a830*/  LOP3.LUT R0, R0, 0x3fff, RZ, 0xc0, !PT ;  /* 0x00003fff00007812 */ /* 0x000fe200078ec0ff */
[----:B------:R-:W-:Y:S01]  /*1a840*/  MUFU.TANH R20, R20 ;  /* 0x0000001400147308 */ /* 0x000fe20000002400 */
[----:B------:R-:W-:Y:S01]  /*1a850*/  FMUL.FTZ R180, R180, UR39 ;  /* 0x00000027b4b47c20 */ /* 0x000fe20008410000 */
[----:B------:R-:W-:Y:S01]  /*1a860*/  FMUL.FTZ R181, R181, UR39 ;  /* 0x00000027b5b57c20 */ /* 0x000fe20008410000 */
[----:B------:R-:W-:Y:S01]  /*1a870*/  LOP3.LUT R0, R0, 0x2800000, RZ, 0xfc, !PT ;  /* 0x0280000000007812 */ /* 0x000fe200078efcff */
[----:B------:R-:W-:Y:S01]  /*1a880*/  FMUL.FTZ R168, R168, UR39 ;  /* 0x00000027a8a87c20 */ /* 0x000fe20008410000 */
[----:B------:R-:W-:Y:S01]  /*1a890*/  FMUL.FTZ R169, R169, UR39 ;  /* 0x00000027a9a97c20 */ /* 0x000fe20008410000 */
[----:B------:R-:W-:Y:S01]  /*1a8a0*/  FMUL.FTZ R172, R172, UR39 ;  /* 0x00000027acac7c20 */ /* 0x000fe20008410000 */
[----:B------:R-:W-:Y:S01]  /*1a8b0*/  FMUL.FTZ R173, R173, UR39 ;  /* 0x00000027adad7c20 */ /* 0x000fe20008410000 */
[----:B------:R-:W-:-:S02]  /*1a8c0*/  IMAD R2, R10, 0xa00, R0 ;  /* 0x00000a000a027824 */ /* 0x000fc400078e0200 */
[----:B------:R-:W-:Y:S01]  /*1a8d0*/  FMUL.FTZ R0, R184, UR39 ;  /* 0x00000027b8007c20 */ /* 0x000fe20008410000 */
[----:B------:R-:W-:Y:S01]  /*1a8e0*/  MUFU.TANH R21, R21 ;  /* 0x0000001500157308 */ /* 0x000fe20000002400 */
[----:B------:R-:W-:Y:S01]  /*1a8f0*/  FMUL.FTZ R160, R160, UR39 ;  /* 0x00000027a0a07c20 */ /* 0x000fe20008410000 */
[C---:B------:R-:W-:Y:S01]  /*1a900*/  VIADD R4, R2.reuse, 0x80 ;  /* 0x0000008002047836 */ /* 0x040fe20000000000 */
[----:B------:R-:W-:Y:S01]  /*1a910*/  R2UR UR6, R2 ;  /* 0x00000000020672ca */ /* 0x000fe200000e0000 */
[----:B------:R-:W-:Y:S01]  /*1a920*/  FMUL.FTZ R161, R161, UR39 ;  /* 0x00000027a1a17c20 */ /* 0x000fe20008410000 */
[----:B------:R-:W-:Y:S01]  /*1a930*/  FMUL.FTZ R164, R164, UR39 ;  /* 0x00000027a4a47c20 */ /* 0x000fe20008410000 */
[----:B------:R-:W-:Y:S01]  /*1a940*/  FMUL.FTZ R165, R165, UR39 ;  /* 0x00000027a5a57c20 */ /* 0x000fe20008410000 */
[----:B------:R-:W-:Y:S01]  /*1a950*/  FMUL.FTZ R152, R152, UR39 ;  /* 0x0000002798987c20 */ /* 0x000fe20008410000 */
[----:B------:R-:W0:Y:S01]  /*1a960*/  MUFU.TANH R0, R0 ;  /* 0x0000000000007308 */ /* 0x000e220000002400 */
[----:B------:R-:W-:Y:S01]  /*1a970*/  FMUL.FTZ R153, R153, UR39 ;  /* 0x0000002799997c20 */ /* 0x000fe20008410000 */
[----:B------:R-:W-:Y:S01]  /*1a980*/  FMUL.FTZ R156, R156, UR39 ;  /* 0x000000279c9c7c20 */ /* 0x000fe20008410000 */
[----:B------:R-:W-:-:S02]  /*1a990*/  IMAD.MOV.U32 R3, RZ, RZ, 0x40000040 ;  /* 0x40000040ff037424 */ /* 0x000fc400078e00ff */
[----:B------:R-:W-:Y:S01]  /*1a9a0*/  FMUL.FTZ R10, R186, UR39 ;  /* 0x00000027ba0a7c20 */ /* 0x000fe20008410000 */
[----:B------:R-:W-:Y:S01]  /*1a9b0*/  FMUL.FTZ R12, R187, UR39 ;  /* 0x00000027bb0c7c20 */ /* 0x000fe20008410000 */
[----:B------:R-:W-:Y:S01]  /*1a9c0*/  FMUL.FTZ R13, R190, UR39 ;  /* 0x00000027be0d7c20 */ /* 0x000fe20008410000 */
[----:B------:R-:W-:Y:S01]  /*1a9d0*/  FMUL.FTZ R184, R191, UR39 ;  /* 0x00000027bfb87c20 */ /* 0x000fe20008410000 */
[----:B------:R-:W-:Y:S01]  /*1a9e0*/  HGMMA.64x256x16.F32 R24, R208, gdesc[UR4].tnspB, R24, gsb0 ;  /* 0x43e00004d0187df0 */ /* 0x000fe20008000818 */
[----:B------:R-:W-:Y:S01]  /*1a9f0*/  R2UR UR6, R4 ;  /* 0x00000000040672ca */ /* 0x000fe200000e0000 */
[----:B------:R-:W-:Y:S01]  /*1aa00*/  MUFU.TANH R177, R177 ;  /* 0x000000b100b17308 */ /* 0x000fe20000002400 */
[----:B------:R-:W-:Y:S01]  /*1aa10*/  R2UR UR7, R5 ;  /* 0x00000000050772ca */ /* 0x000fe200000e0000 */
[----:B------:R-:W-:Y:S01]  /*1aa20*/  IMAD.MOV.U32 R5, RZ, RZ, 0x40000040 ;  /* 0x40000040ff057424 */ /* 0x000fe200078e00ff */
[----:B------:R-:W-:Y:S01]  /*1aa30*/  IADD3 R4, R2, 0x100, RZ ;  /* 0x0000010002047810 */ /* 0x000fe20007ffe0ff */
[----:B------:R-:W-:Y:S01]  /*1aa40*/  FMUL.FTZ R170, R170, UR39 ;  /* 0x00000027aaaa7c20 */ /* 0x000fe20008410000 */
[----:B------:R-:W-:Y:S01]  /*1aa50*/  FMUL.FTZ R171, R171, UR39 ;  /* 0x00000027abab7c20 */ /* 0x000fe20008410000 */
[----:B------:R-:W-:Y:S01]  /*1aa60*/  FMUL.FTZ R174, R174, UR39 ;  /* 0x00000027aeae7c20 */ /* 0x000fe20008410000 */
[----:B------:R-:W-:Y:S01]  /*1aa70*/  FMUL.FTZ R175, R175, UR39 ;  /* 0x00000027afaf7c20 */ /* 0x000fe20008410000 */
[----:B------:R-:W-:Y:S01]  /*1aa80*/  MUFU.TANH R180, R180 ;  /* 0x000000b400b47308 */ /* 0x000fe20000002400 */
[----:B------:R-:W-:Y:S01]  /*1aa90*/  FMUL.FTZ R162, R162, UR39 ;  /* 0x00000027a2a27c20 */ /* 0x000fe20008410000 */
[----:B------:R-:W-:Y:S01]  /*1aaa0*/  FMUL.FTZ R163, R163, UR39 ;  /* 0x00000027a3a37c20 */ /* 0x000fe20008410000 */
[----:B------:R-:W-:Y:S01]  /*1aab0*/  FMUL.FTZ R166, R166, UR39 ;  /* 0x00000027a6a67c20 */ /* 0x000fe20008410000 */
[----:B------:R-:W-:Y:S01]  /*1aac0*/  FMUL.FTZ R167, R167, UR39 ;  /* 0x00000027a7a77c20 */ /* 0x000fe20008410000 */
[----:B------:R-:W-:Y:S01]  /*1aad0*/  FMUL.FTZ R154, R154, UR39 ;  /* 0x000000279a9a7c20 */ /* 0x000fe20008410000 */
[----:B------:R-:W-:Y:S01]  /*1aae0*/  FMUL.FTZ R155, R155, UR39 ;  /* 0x000000279b9b7c20 */ /* 0x000fe20008410000 */
[----:B------:R-:W-:Y:S01]  /*1aaf0*/  FMUL.FTZ R158, R158, UR39 ;  /* 0x000000279e9e7c20 */ /* 0x000fe20008410000 */
[----:B------:R-:W-:Y:S01]  /*1ab00*/  MUFU.TANH R181, R181 ;  /* 0x000000b500b57308 */ /* 0x000fe20000002400 */
[----:B------:R-:W-:Y:S01]  /*1ab10*/  FMUL.FTZ R159, R159, UR39 ;  /* 0x000000279f9f7c20 */ /* 0x000fe20008410000 */
[----:B------:R-:W-:Y:S01]  /*1ab20*/  @!P1 VIADD R11, R11, 0x38840 ;  /* 0x000388400b0b9836 */ /* 0x000fe20000000000 */
[C---:B------:R-:W-:Y:S01]  /*1ab30*/  ISETP.GT.AND P2, PT, R6.reuse, RZ, PT ;  /* 0x000000ff0600720c */ /* 0x040fe20003f44270 */
[----:B------:R-:W-:Y:S01]  /*1ab40*/  @!P1 VIADD R9, R9, 0x38860 ;  /* 0x0003886009099836 */ /* 0x000fe20000000000 */
[----:B------:R-:W-:-:S03]  /*1ab50*/  IADD3 R6, R6, -0x1, RZ ;  /* 0xffffffff06067810 */ /* 0x000fc60007ffe0ff */
[----:B------:R-:W-:Y:S01]  /*1ab60*/  MUFU.TANH R168, R168 ;  /* 0x000000a800a87308 */ /* 0x000fe20000002400 */
[----:B------:R-:W-:-:S07]  /*1ab70*/  @!P1 PRMT R9, RZ, 0x654, R9 ;  /* 0x00000654ff099816 */ /* 0x000fce0000000009 */
[----:B------:R-:W-:Y:S08]  /*1ab80*/  MUFU.TANH R169, R169 ;  /* 0x000000a900a97308 */ /* 0x000ff00000002400 */
        /* <DEDUP_REMOVED lines=26> */
[----:B------:R-:W-:-:S06]  /*1ad30*/  WARPGROUP.ARRIVE ;  /* 0x00000000000079c5 */ /* 0x000fcc0000000000 */
[----:B------:R-:W-:Y:S01]  /*1ad40*/  HGMMA.64x256x16.F32 R24, R204, gdesc[UR4].tnspB, R24, gsb0 ;  /* 0x43e00004cc187df0 */ /* 0x000fe20008000818 */
[----:B------:R-:W-:Y:S01]  /*1ad50*/  R2UR UR6, R4 ;  /* 0x00000000040672ca */ /* 0x000fe200000e0000 */
[C---:B------:R-:W-:Y:S01]  /*1ad60*/  VIADD R4, R2.reuse, 0x180 ;  /* 0x0000018002047836 */ /* 0x040fe20000000000 */
[----:B------:R-:W-:Y:S01]  /*1ad70*/  R2UR UR7, R5 ;  /* 0x00000000050772ca */ /* 0x000fe200000e0000 */
[----:B------:R-:W-:Y:S01]  /*1ad80*/  VIADD R2, R2, 0x200 ;  /* 0x0000020002027836 */ /* 0x000fe20000000000 */
[----:B------:R-:W-:Y:S01]  /*1ad90*/  MOV R5, 0x40000040 ;  /* 0x4000004000057802 */ /* 0x000fe20000000f00 */
[----:B------:R-:W-:Y:S02]  /*1ada0*/  WARPGROUP.DEPBAR.LE gsb0, 0x0 ;  /* 0x00008000000079c5 */ /* 0x000fe40000010000 */
[----:B------:R-:W-:-:S15]  /*1adb0*/  WARPGROUP.ARRIVE ;  /* 0x00000000000079c5 */ /* 0x000fde0000000000 */
[----:B------:R-:W-:-:S05]  /*1adc0*/  NOP ;  /* 0x0000000000007918 */ /* 0x000fca0000000000 */
[----:B------:R-:W-:Y:S01]  /*1add0*/  HGMMA.64x256x16.F32 R24, R200, gdesc[UR4].tnspB, R24, gsb0 ;  /* 0x43e00004c8187df0 */ /* 0x000fe20008000818 */
[----:B------:R-:W-:Y:S01]  /*1ade0*/  R2UR UR6, R4 ;  /* 0x00000000040672ca */ /* 0x000fe200000e0000 */
[----:B------:R-:W-:Y:S01]  /*1adf0*/  FMUL.FTZ R4, R185, UR39 ;  /* 0x00000027b9047c20 */ /* 0x000fe20008410000 */
[----:B------:R-:W-:Y:S01]  /*1ae00*/  R2UR UR7, R5 ;  /* 0x00000000050772ca */ /* 0x000fe200000e0000 */
[----:B------:R-:W-:Y:S01]  /*1ae10*/  FMUL.FTZ R185, R176, UR39 ;  /* 0x00000027b0b97c20 */ /* 0x000fe20008410000 */
[----:B------:R-:W-:Y:S01]  /*1ae20*/  FMUL.FTZ R176, R178, UR39 ;  /* 0x00000027b2b07c20 */ /* 0x000fe20008410000 */
[----:B------:R-:W-:Y:S01]  /*1ae30*/  FMUL.FTZ R178, R179, UR39 ;  /* 0x00000027b3b27c20 */ /* 0x000fe20008410000 */
[----:B------:R-:W-:Y:S01]  /*1ae40*/  FMUL.FTZ R179, R182, UR39 ;  /* 0x00000027b6b37c20 */ /* 0x000fe20008410000 */
[----:B------:R-:W1:Y:S01]  /*1ae50*/  MUFU.TANH R4, R4 ;  /* 0x0000000400047308 */ /* 0x000e620000002400 */
[----:B------:R-:W-:Y:S01]  /*1ae60*/  FMUL.FTZ R182, R157, UR39 ;  /* 0x000000279db67c20 */ /* 0x000fe20008410000 */
[----:B------:R-:W-:-:S06]  /*1ae70*/  FMUL.FTZ R157, R183, UR39 ;  /* 0x00000027b79d7c20 */ /* 0x000fcc0008410000 */
[----:B------:R-:W2:Y:S08]  /*1ae80*/  MUFU.TANH R185, R185 ;  /* 0x000000b900b97308 */ /* 0x000eb00000002400 */
[----:B------:R-:W3:Y:S08]  /*1ae90*/  MUFU.TANH R182, R182 ;  /* 0x000000b600b67308 */ /* 0x000ef00000002400 */
[----:B------:R-:W4:Y:S08]  /*1aea0*/  MUFU.TANH R176, R176 ;  /* 0x000000b000b07308 */ /* 0x000f300000002400 */
[----:B------:R-:W5:Y:S08]  /*1aeb0*/  MUFU.TANH R178, R178 ;  /* 0x000000b200b27308 */ /* 0x000f700000002400 */
[----:B------:R-:W5:Y:S08]  /*1aec0*/  MUFU.TANH R179, R179 ;  /* 0x000000b300b37308 */ /* 0x000f700000002400 */
[----:B------:R-:W5:Y:S01]  /*1aed0*/  MUFU.TANH R157, R157 ;  /* 0x0000009d009d7308 */ /* 0x000f620000002400 */
[----:B------:R-:W-:-:S02]  /*1aee0*/  WARPGROUP.DEPBAR.LE gsb0, 0x0 ;  /* 0x00008000000079c5 */ /* 0x000fc40000010000 */
[----:B------:R-:W-:-:S06]  /*1aef0*/  WARPGROUP.ARRIVE ;  /* 0x00000000000079c5 */ /* 0x000fcc0000000000 */
[----:B------:R-:W-:Y:S01]  /*1af00*/  HGMMA.64x256x16.F32 R24, R196, gdesc[UR4].tnspB, R24, gsb0 ;  /* 0x43e00004c4187df0 */ /* 0x000fe20008000818 */
[----:B------:R-:W-:Y:S02]  /*1af10*/  R2UR UR6, R2 ;  /* 0x00000000020672ca */ /* 0x000fe400000e0000 */
[----:B0-----:R-:W-:Y:S02]  /*1af20*/  FMNMX.FTZ R2, R0, R8, !PT ;  /* 0x0000000800027209 */ /* 0x001fe40007810000 */
[----:B------:R-:W-:Y:S02]  /*1af30*/  R2UR UR7, R3 ;  /* 0x00000000030772ca */ /* 0x000fe400000e0000 */
[----:B-1----:R-:W-:-:S04]  /*1af40*/  FMNMX.FTZ R2, R4, R2, !PT ;  /* 0x0000000204027209 */ /* 0x002fc80007810000 */
[----:B------:R-:W-:-:S04]  /*1af50*/  FMNMX.FTZ R2, R20, R2, !PT ;  /* 0x0000000214027209 */ /* 0x000fc80007810000 */
[----:B------:R-:W-:-:S04]  /*1af60*/  FMNMX.FTZ R2, R21, R2, !PT ;  /* 0x0000000215027209 */ /* 0x000fc80007810000 */
[----:B--2---:R-:W-:-:S04]  /*1af70*/  FMNMX.FTZ R2, R185, R2, !PT ;  /* 0x00000002b9027209 */ /* 0x004fc80007810000 */
[----:B------:R-:W-:-:S04]  /*1af80*/  FMNMX.FTZ R2, R177, R2, !PT ;  /* 0x00000002b1027209 */ /* 0x000fc80007810000 */
        /* <DEDUP_REMOVED lines=13> */
[----:B---3--:R-:W-:-:S05]  /*1b060*/  FMNMX.FTZ R2, R182, R2, !PT ;  /* 0x00000002b6027209 */ /* 0x008fca0007810000 */
[----:B------:R-:W0:Y:S02]  /*1b070*/  SHFL.BFLY PT, R3, R2, 0x2, 0x1f ;  /* 0x0c401f0002037f89 */ /* 0x000e2400000e0000 */
[----:B0-----:R-:W-:Y:S02]  /*1b080*/  FMNMX.FTZ R3, R2, R3, !PT ;  /* 0x0000000302037209 */ /* 0x001fe40007810000 */
[----:B------:R-:W-:-:S03]  /*1b090*/  MOV R2, UR38 ;  /* 0x0000002600027c02 */ /* 0x000fc60008000f00 */
[----:B------:R-:W0:Y:S02]  /*1b0a0*/  SHFL.BFLY PT, R5, R3, 0x1, 0x1f ;  /* 0x0c201f0003057f89 */ /* 0x000e2400000e0000 */
[----:B0-----:R-:W-:Y:S02]  /*1b0b0*/  FMNMX.FTZ R5, R3, R5, !PT ;  /* 0x0000000503057209 */ /* 0x001fe40007810000 */
[----:B------:R-:W-:-:S03]  /*1b0c0*/  FMNMX.FTZ R3, R10, R7, !PT ;  /* 0x000000070a037209 */ /* 0x000fc60007810000 */
[----:B------:R-:W-:Y:S01]  /*1b0d0*/  FADD.FTZ R8, -R5, R8 ;  /* 0x0000000805087221 */ /* 0x000fe20000010100 */
[----:B------:R-:W-:-:S03]  /*1b0e0*/  FMNMX.FTZ R183, R12, R3, !PT ;  /* 0x000000030cb77209 */ /* 0x000fc60007810000 */
[-C--:B------:R-:W-:Y:S01]  /*1b0f0*/  FMUL.FTZ R3, R8, R2.reuse ;  /* 0x0000000208037220 */ /* 0x080fe20000410000 */
[----:B------:R-:W-:Y:S01]  /*1b100*/  FMNMX.FTZ R8, R13, R183, !PT ;  /* 0x000000b70d087209 */ /* 0x000fe20007810000 */
[----:B------:R-:W-:-:S03]  /*1b110*/  FMUL.FTZ R183, R5, R2 ;  /* 0x0000000205b77220 */ /* 0x000fc60000410000 */
[----:B------:R-:W-:Y:S01]  /*1b120*/  FMNMX.FTZ R8, R184, R8, !PT ;  /* 0x00000008b8087209 */ /* 0x000fe20007810000 */
[-CC-:B------:R-:W-:Y:S01]  /*1b130*/  FFMA.FTZ R208, R0, R2.reuse, -R183.reuse ;  /* 0x0000000200d07223 */ /* 0x180fe200000108b7 */
[--C-:B------:R-:W-:Y:S01]  /*1b140*/  FFMA.FTZ R4, R4, R2, -R183.reuse ;  /* 0x0000000204047223 */ /* 0x100fe200000108b7 */
[----:B------:R-:W-:Y:S01]  /*1b150*/  MUFU.EX2 R3, R3 ;  /* 0x0000000300037308 */ /* 0x000fe20000000800 */
[----:B----4-:R-:W-:Y:S01]  /*1b160*/  FMNMX.FTZ R8, R176, R8, !PT ;  /* 0x00000008b0087209 */ /* 0x010fe20007810000 */
[-CC-:B------:R-:W-:Y:S01]  /*1b170*/  FFMA.FTZ R210, R20, R2.reuse, -R183.reuse ;  /* 0x0000000214d27223 */ /* 0x180fe200000108b7 */
[-CC-:B------:R-:W-:Y:S01]  /*1b180*/  FFMA.FTZ R186, R21, R2.reuse, -R183.reuse ;  /* 0x0000000215ba7223 */ /* 0x180fe200000108b7 */
[--C-:B------:R-:W-:Y:S01]  /*1b190*/  FFMA.FTZ R204, R185, R2, -R183.reuse ;  /* 0x00000002b9cc7223 */ /* 0x100fe200000108b7 */
[----:B-----5:R-:W-:Y:S01]  /*1b1a0*/  FMNMX.FTZ R8, R178, R8, !PT ;  /* 0x00000008b2087209 */ /* 0x020fe20007810000 */
[-CC-:B------:R-:W-:Y:S01]  /*1b1b0*/  FFMA.FTZ R20, R177, R2.reuse, -R183.reuse ;  /* 0x00000002b1147223 */ /* 0x180fe200000108b7 */
[--C-:B------:R-:W-:Y:S01]  /*1b1c0*/  FFMA.FTZ R206, R180, R2, -R183.reuse ;  /* 0x00000002b4ce7223 */ /* 0x100fe200000108b7 */
[----:B------:R-:W0:Y:S01]  /*1b1d0*/  MUFU.EX2 R208, R208 ;  /* 0x000000d000d07308 */ /* 0x000e220000000800 */
[----:B------:R-:W-:Y:S01]  /*1b1e0*/  FMNMX.FTZ R0, R179, R8, !PT ;  /* 0x00000008b3007209 */ /* 0x000fe20007810000 */
[-CC-:B------:R-:W-:Y:S01]  /*1b1f0*/  FFMA.FTZ R21, R181, R2.reuse, -R183.reuse ;  /* 0x00000002b5157223 */ /* 0x180fe200000108b7 */
[-CC-:B------:R-:W-:Y:S01]  /*1b200*/  FFMA.FTZ R200, R168, R2.reuse, -R183.reuse ;  /* 0x00000002a8c87223 */ /* 0x180fe200000108b7 */
[--C-:B------:R-:W-:Y:S01]  /*1b210*/  FFMA.FTZ R168, R169, R2, -R183.reuse ;  /* 0x00000002a9a87223 */ /* 0x100fe200000108b7 */
[----:B------:R-:W-:Y:S01]  /*1b220*/  FMNMX.FTZ R0, R157, R0, !PT ;  /* 0x000000009d007209 */ /* 0x000fe20007810000 */
[-CC-:B------:R-:W-:Y:S01]  /*1b230*/  FFMA.FTZ R202, R172, R2.reuse, -R183.reuse ;  /* 0x00000002acca7223 */ /* 0x180fe200000108b7 */
[--C-:B------:R-:W-:Y:S01]  /*1b240*/  FFMA.FTZ R169, R173, R2, -R183.reuse ;  /* 0x00000002ada97223 */ /* 0x100fe200000108b7 */
[----:B------:R-:W1:Y:S01]  /*1b250*/  MUFU.EX2 R8, R4 ;  /* 0x0000000400087308 */ /* 0x000e620000000800 */
[----:B------:R-:W-:Y:S01]  /*1b260*/  FMNMX.FTZ R0, R170, R0, !PT ;  /* 0x00000000aa007209 */ /* 0x000fe20007810000 */
[----:B------:R-:W-:-:S03]  /*1b270*/  FFMA.FTZ R182, R182, R2, -R183 ;  /* 0x00000002b6b67223 */ /* 0x000fc600000108b7 */
[----:B------:R-:W-:-:S03]  /*1b280*/  FMNMX.FTZ R0, R171, R0, !PT ;  /* 0x00000000ab007209 */ /* 0x000fc60007810000 */
[----:B------:R-:W2:Y:S01]  /*1b290*/  MUFU.EX2 R210, R210 ;  /* 0x000000d200d27308 */ /* 0x000ea20000000800 */
[----:B------:R-:W-:Y:S01]  /*1b2a0*/  FMNMX.FTZ R0, R174, R0, !PT ;  /* 0x00000000ae007209 */ /* 0x000fe20007810000 */
[----:B0-----:R-:W-:-:S03]  /*1b2b0*/  FFMA.FTZ R15, R3, R15, R208 ;  /* 0x0000000f030f7223 */ /* 0x001fc600000100d0 */
[----:B------:R-:W-:-:S03]  /*1b2c0*/  FMNMX.FTZ R0, R175, R0, !PT ;  /* 0x00000000af007209 */ /* 0x000fc60007810000 */
[----:B------:R-:W0:Y:S01]  /*1b2d0*/  MUFU.EX2 R186, R186 ;  /* 0x000000ba00ba7308 */ /* 0x000e220000000800 */
[----:B------:R-:W-:Y:S01]  /*1b2e0*/  FMNMX.FTZ R0, R162, R0, !PT ;  /* 0x00000000a2007209 */ /* 0x000fe20007810000 */
[C---:B-1----:R-:W-:Y:S01]  /*1b2f0*/  FADD.FTZ R15, R8.reuse, R15 ;  /* 0x0000000f080f7221 */ /* 0x042fe20000010000 */
[----:B------:R-:W-:Y:S01]  /*1b300*/  F2FP.F16.F32.PACK_AB R208, R8, R208 ;  /* 0x000000d008d0723e */ /* 0x000fe200000000ff */
[----:B------:R-:W-:Y:S01]  /*1b310*/  IMAD.MOV.U32 R8, RZ, RZ, R5 ;  /* 0x000000ffff087224 */ /* 0x000fe200078e0005 */
[----:B------:R-:W-:-:S03]  /*1b320*/  FMNMX.FTZ R0, R163, R0, !PT ;  /* 0x00000000a3007209 */ /* 0x000fc60007810000 */
[----:B------:R-:W1:Y:S01]  /*1b330*/  MUFU.EX2 R204, R204 ;  /* 0x000000cc00cc7308 */ /* 0x000e620000000800 */
[----:B------:R-:W-:Y:S01]  /*1b340*/  FMNMX.FTZ R0, R166, R0, !PT ;  /* 0x00000000a6007209 */ /* 0x000fe20007810000 */
[----:B--2---:R-:W-:-:S03]  /*1b350*/  FADD.FTZ R15, R210, R15 ;  /* 0x0000000fd20f7221 */ /* 0x004fc60000010000 */
[----:B------:R-:W-:-:S03]  /*1b360*/  FMNMX.FTZ R0, R167, R0, !PT ;  /* 0x00000000a7007209 */ /* 0x000fc60007810000 */
[----:B------:R-:W2:Y:S01]  /*1b370*/  MUFU.EX2 R20, R20 ;  /* 0x0000001400147308 */ /* 0x000ea20000000800 */
[----:B------:R-:W-:Y:S01]  /*1b380*/  FMNMX.FTZ R0, R154, R0, !PT ;  /* 0x000000009a007209 */ /* 0x000fe20007810000 */
[C---:B0-----:R-:W-:Y:S01]  /*1b390*/  FADD.FTZ R15, R186.reuse, R15 ;  /* 0x0000000fba0f7221 */ /* 0x041fe20000010000 */
[----:B------:R-:W-:Y:S02]  /*1b3a0*/  F2FP.F16.F32.PACK_AB R210, R186, R210 ;  /* 0x000000d2bad2723e */ /* 0x000fe400000000ff */
[----:B------:R-:W-:-:S03]  /*1b3b0*/  FMNMX.FTZ R0, R155, R0, !PT ;  /* 0x000000009b007209 */ /* 0x000fc60007810000 */
[----:B------:R-:W0:Y:S01]  /*1b3c0*/  MUFU.EX2 R206, R206 ;  /* 0x000000ce00ce7308 */ /* 0x000e220000000800 */
[----:B------:R-:W-:Y:S01]  /*1b3d0*/  FMNMX.FTZ R0, R158, R0, !PT ;  /* 0x000000009e007209 */ /* 0x000fe20007810000 */
[----:B-1----:R-:W-:-:S03]  /*1b3e0*/  FADD.FTZ R15, R204, R15 ;  /* 0x0000000fcc0f7221 */ /* 0x002fc60000010000 */
[----:B------:R-:W-:-:S03]  /*1b3f0*/  FMNMX.FTZ R0, R159, R0, !PT ;  /* 0x000000009f007209 */ /* 0x000fc60007810000 */
[----:B------:R-:W1:Y:S01]  /*1b400*/  MUFU.EX2 R21, R21 ;  /* 0x0000001500157308 */ /* 0x000e620000000800 */
[C---:B--2---:R-:W-:Y:S01]  /*1b410*/  FADD.FTZ R15, R20.reuse, R15 ;  /* 0x0000000f140f7221 */ /* 0x044fe20000010000 */
[----:B------:R-:W2:Y:S01]  /*1b420*/  SHFL.BFLY PT, R4, R0, 0x2, 0x1f ;  /* 0x0c401f0000047f89 */ /* 0x000ea200000e0000 */
[----:B------:R-:W-:-:S05]  /*1b430*/  F2FP.F16.F32.PACK_AB R204, R20, R204 ;  /* 0x000000cc14cc723e */ /* 0x000fca00000000ff */
[----:B------:R-:W3:Y:S01]  /*1b440*/  MUFU.EX2 R200, R200 ;  /* 0x000000c800c87308 */ /* 0x000ee20000000800 */
[----:B0-----:R-:W-:-:S07]  /*1b450*/  FADD.FTZ R15, R206, R15 ;  /* 0x0000000fce0f7221 */ /* 0x001fce0000010000 */
[----:B------:R-:W0:Y:S01]  /*1b460*/  MUFU.EX2 R168, R168 ;  /* 0x000000a800a87308 */ /* 0x000e220000000800 */
[C---:B-1----:R-:W-:Y:S01]  /*1b470*/  FADD.FTZ R15, R21.reuse, R15 ;  /* 0x0000000f150f7221 */ /* 0x042fe20000010000 */
[----:B------:R-:W-:-:S06]  /*1b480*/  F2FP.F16.F32.PACK_AB R206, R21, R206 ;  /* 0x000000ce15ce723e */ /* 0x000fcc00000000ff */
[----:B------:R-:W1:Y:S01]  /*1b490*/  MUFU.EX2 R202, R202 ;  /* 0x000000ca00ca7308 */ /* 0x000e620000000800 */
[----:B---3--:R-:W-:Y:S01]  /*1b4a0*/  FADD.FTZ R15, R200, R15 ;  /* 0x0000000fc80f7221 */ /* 0x008fe20000010000 */
[----:B--2---:R-:W-:-:S05]  /*1b4b0*/  FMNMX.FTZ R0, R0, R4, !PT ;  /* 0x0000000400007209 */ /* 0x004fca0007810000 */
[----:B------:R-:W2:Y:S01]  /*1b4c0*/  SHFL.BFLY PT, R4, R0, 0x1, 0x1f ;  /* 0x0c201f0000047f89 */ /* 0x000ea200000e0000 */
[----:B------:R-:W3:Y:S01]  /*1b4d0*/  MUFU.EX2 R169, R169 ;  /* 0x000000a900a97308 */ /* 0x000ee20000000800 */
[C---:B0-----:R-:W-:Y:S01]  /*1b4e0*/  FADD.FTZ R15, R168.reuse, R15 ;  /* 0x0000000fa80f7221 */ /* 0x041fe20000010000 */
[----:B------:R-:W-:-:S03]  /*1b4f0*/  F2FP.F16.F32.PACK_AB R200, R168, R200 ;  /* 0x000000c8a8c8723e */ /* 0x000fc600000000ff */
[----:B-1----:R-:W-:-:S04]  /*1b500*/  FADD.FTZ R15, R202, R15 ;  /* 0x0000000fca0f7221 */ /* 0x002fc80000010000 */
[C---:B---3--:R-:W-:Y:S01]  /*1b510*/  FADD.FTZ R15, R169.reuse, R15 ;  /* 0x0000000fa90f7221 */ /* 0x048fe20000010000 */
[----:B------:R-:W-:Y:S01]  /*1b520*/  F2FP.F16.F32.PACK_AB R202, R169, R202 ;  /* 0x000000caa9ca723e */ /* 0x000fe200000000ff */
[----:B------:R-:W-:Y:S02]  /*1b530*/  WARPGROUP.DEPBAR.LE gsb0, 0x0 ;  /* 0x00008000000079c5 */ /* 0x000fe40000010000 */
[----:B------:R-:W-:Y:S01]  /*1b540*/  WARPGROUP.ARRIVE ;  /* 0x00000000000079c5 */ /* 0x000fe20000000000 */
[----:B--2---:R-:W-:Y:S01]  /*1b550*/  FMNMX.FTZ R4, R0, R4, !PT ;  /* 0x0000000400047209 */ /* 0x004fe20007810000 */
[-CC-:B------:R-:W-:Y:S01]  /*1b560*/  FFMA.FTZ R196, R160, R2.reuse, -R183.reuse ;  /* 0x00000002a0c47223 */ /* 0x180fe200000108b7 */
[-C--:B------:R-:W-:Y:S01]  /*1b570*/  FFMA.FTZ R198, R164, R2.reuse, -R183 ;  /* 0x00000002a4c67223 */ /* 0x080fe200000108b7 */
[----:B------:R-:W-:Y:S01]  /*1b580*/  @!P1 PRMT R164, RZ, 0x654, R11 ;  /* 0x00000654ffa49816 */ /* 0x000fe2000000000b */
[-C--:B------:R-:W-:Y:S01]  /*1b590*/  FFMA.FTZ R160, R161, R2.reuse, -R183 ;  /* 0x00000002a1a07223 */ /* 0x080fe200000108b7 */
[----:B------:R-:W-:Y:S01]  /*1b5a0*/  HGMMA.64x256x16.F32 R24, R192, gdesc[UR4].tnspB, R24, gsb0 ;  /* 0x43e00004c0187df0 */ /* 0x000fe20008000818 */
[----:B------:R-:W-:Y:S01]  /*1b5b0*/  FADD.FTZ R0, -R4, R7 ;  /* 0x0000000704007221 */ /* 0x000fe20000010100 */
[----:B------:R-:W0:Y:S01]  /*1b5c0*/  MUFU.EX2 R196, R196 ;  /* 0x000000c400c47308 */ /* 0x000e220000000800 */
[----:B------:R-:W-:-:S02]  /*1b5d0*/  FFMA.FTZ R161, R165, R2, -R183 ;  /* 0x00000002a5a17223 */ /* 0x000fc400000108b7 */
[----:B------:R-:W-:-:S05]  /*1b5e0*/  FMUL.FTZ R0, R0, R2 ;  /* 0x0000000200007220 */ /* 0x000fca0000410000 */
[----:B------:R-:W1:Y:S08]  /*1b5f0*/  MUFU.EX2 R160, R160 ;  /* 0x000000a000a07308 */ /* 0x000e700000000800 */
[----:B------:R-:W-:Y:S01]  /*1b600*/  MUFU.EX2 R0, R0 ;  /* 0x0000000000007308 */ /* 0x000fe20000000800 */
[----:B0-----:R-:W-:-:S07]  /*1b610*/  FADD.FTZ R15, R196, R15 ;  /* 0x0000000fc40f7221 */ /* 0x001fce0000010000 */
[----:B------:R-:W0:Y:S01]  /*1b620*/  MUFU.EX2 R198, R198 ;  /* 0x000000c600c67308 */ /* 0x000e220000000800 */
[C---:B-1----:R-:W-:Y:S01]  /*1b630*/  FADD.FTZ R15, R160.reuse, R15 ;  /* 0x0000000fa00f7221 */ /* 0x042fe20000010000 */
[----:B------:R-:W-:-:S06]  /*1b640*/  F2FP.F16.F32.PACK_AB R196, R160, R196 ;  /* 0x000000c4a0c4723e */ /* 0x000fcc00000000ff */
[----:B------:R-:W1:Y:S08]  /*1b650*/  MUFU.EX2 R161, R161 ;  /* 0x000000a100a17308 */ /* 0x000e700000000800 */
[----:B------:R-:W-:Y:S01]  /*1b660*/  MUFU.EX2 R7, R182 ;  /* 0x000000b600077308 */ /* 0x000fe20000000800 */
[----:B0-----:R-:W-:-:S04]  /*1b670*/  FADD.FTZ R15, R198, R15 ;  /* 0x0000000fc60f7221 */ /* 0x001fc80000010000 */
[C---:B-1----:R-:W-:Y:S01]  /*1b680*/  FADD.FTZ R15, R161.reuse, R15 ;  /* 0x0000000fa10f7221 */ /* 0x042fe20000010000 */
[----:B------:R-:W-:Y:S01]  /*1b690*/  F2FP.F16.F32.PACK_AB R198, R161, R198 ;  /* 0x000000c6a1c6723e */ /* 0x000fe200000000ff */
[----:B------:R-:W-:Y:S02]  /*1b6a0*/  WARPGROUP.DEPBAR.LE gsb0, 0x0 ;  /* 0x00008000000079c5 */ /* 0x000fe40000010000 */
[-CC-:B------:R-:W-:Y:S01]  /*1b6b0*/  FFMA.FTZ R192, R152, R2.reuse, -R183.reuse ;  /* 0x0000000298c07223 */ /* 0x180fe200000108b7 */
[-CC-:B------:R-:W-:Y:S01]  /*1b6c0*/  FFMA.FTZ R152, R153, R2.reuse, -R183.reuse ;  /* 0x0000000299987223 */ /* 0x180fe200000108b7 */
[-C--:B------:R-:W-:Y:S01]  /*1b6d0*/  FMUL.FTZ R153, R4, R2.reuse ;  /* 0x0000000204997220 */ /* 0x080fe20000410000 */
[-C--:B------:R-:W-:Y:S01]  /*1b6e0*/  FFMA.FTZ R194, R156, R2.reuse, -R183 ;  /* 0x000000029cc27223 */ /* 0x080fe200000108b7 */
[----:B------:R-:W-:Y:S02]  /*1b6f0*/  @!P1 SYNCS.ARRIVE.TRANS64.RED.A1T0 RZ, [R164+URZ], RZ ;  /* 0x000000ffa4ff99a7 */ /* 0x000fe4000810043f */
[-CC-:B------:R-:W-:Y:S01]  /*1b700*/  FFMA.FTZ R209, R10, R2.reuse, -R153.reuse ;  /* 0x000000020ad17223 */ /* 0x180fe20000010899 */
[-CC-:B------:R-:W-:Y:S01]  /*1b710*/  FFMA.FTZ R10, R12, R2.reuse, -R153.reuse ;  /* 0x000000020c0a7223 */ /* 0x180fe20000010899 */
[-CC-:B------:R-:W-:Y:S01]  /*1b720*/  FFMA.FTZ R211, R13, R2.reuse, -R153.reuse ;  /* 0x000000020dd37223 */ /* 0x180fe20000010899 */
[-CC-:B------:R-:W-:Y:S01]  /*1b730*/  FFMA.FTZ R13, R184, R2.reuse, -R153.reuse ;  /* 0x00000002b80d7223 */ /* 0x180fe20000010899 */
[-CC-:B------:R-:W-:Y:S01]  /*1b740*/  FFMA.FTZ R205, R176, R2.reuse, -R153.reuse ;  /* 0x00000002b0cd7223 */ /* 0x180fe20000010899 */
[-CC-:B------:R-:W-:Y:S01]  /*1b750*/  FFMA.FTZ R156, R178, R2.reuse, -R153.reuse ;  /* 0x00000002b29c7223 */ /* 0x180fe20000010899 */
[----:B------:R-:W0:Y:S01]  /*1b760*/  MUFU.EX2 R209, R209 ;  /* 0x000000d100d17308 */ /* 0x000e220000000800 */
[-CC-:B------:R-:W-:Y:S01]  /*1b770*/  FFMA.FTZ R207, R179, R2.reuse, -R153.reuse ;  /* 0x00000002b3cf7223 */ /* 0x180fe20000010899 */
[-CC-:B------:R-:W-:Y:S01]  /*1b780*/  FFMA.FTZ R12, R157, R2.reuse, -R153.reuse ;  /* 0x000000029d0c7223 */ /* 0x180fe20000010899 */
[-CC-:B------:R-:W-:Y:S01]  /*1b790*/  FFMA.FTZ R201, R170, R2.reuse, -R153.reuse ;  /* 0x00000002aac97223 */ /* 0x180fe20000010899 */
[-CC-:B------:R-:W-:Y:S01]  /*1b7a0*/  FFMA.FTZ R197, R162, R2.reuse, -R153.reuse ;  /* 0x00000002a2c57223 */ /* 0x180fe20000010899 */
[-CC-:B------:R-:W-:Y:S01]  /*1b7b0*/  FFMA.FTZ R157, R171, R2.reuse, -R153.reuse ;  /* 0x00000002ab9d7223 */ /* 0x180fe20000010899 */
[-CC-:B------:R-:W-:Y:S01]  /*1b7c0*/  FFMA.FTZ R203, R174, R2.reuse, -R153.reuse ;  /* 0x00000002aecb7223 */ /* 0x180fe20000010899 */
[-CC-:B------:R-:W-:Y:S01]  /*1b7d0*/  FFMA.FTZ R175, R175, R2.reuse, -R153.reuse ;  /* 0x00000002afaf7223 */ /* 0x180fe20000010899 */
[----:B------:R-:W1:Y:S01]  /*1b7e0*/  MUFU.EX2 R10, R10 ;  /* 0x0000000a000a7308 */ /* 0x000e620000000800 */
[-CC-:B------:R-:W-:Y:S01]  /*1b7f0*/  FFMA.FTZ R163, R163, R2.reuse, -R153.reuse ;  /* 0x00000002a3a37223 */ /* 0x180fe20000010899 */
[-CC-:B------:R-:W-:Y:S01]  /*1b800*/  FFMA.FTZ R199, R166, R2.reuse, -R153.reuse ;  /* 0x00000002a6c77223 */ /* 0x180fe20000010899 */
[----:B------:R2:W-:Y:S01]  /*1b810*/  @!P1 SYNCS.ARRIVE.TRANS64.RED.A1T0 RZ, [R9+URZ], RZ ;  /* 0x000000ff09ff99a7 */ /* 0x0005e2000810043f */
[-CC-:B------:R-:W-:Y:S01]  /*1b820*/  FFMA.FTZ R193, R154, R2.reuse, -R153.reuse ;  /* 0x000000029ac17223 */ /* 0x180fe20000010899 */
[-CC-:B------:R-:W-:Y:S01]  /*1b830*/  FFMA.FTZ R155, R155, R2.reuse, -R153.reuse ;  /* 0x000000029b9b7223 */ /* 0x180fe20000010899 */
[----:B------:R-:W-:-:S02]  /*1b840*/  FFMA.FTZ R158, R158, R2, -R153 ;  /* 0x000000029e9e7223 */ /* 0x000fc40000010899 */
[----:B------:R-:W3:Y:S01]  /*1b850*/  MUFU.EX2 R211, R211 ;  /* 0x000000d300d37308 */ /* 0x000ee20000000800 */
[----:B0-----:R-:W-:-:S07]  /*1b860*/  FFMA.FTZ R14, R0, R14, R209 ;  /* 0x0000000e000e7223 */ /* 0x001fce00000100d1 */
[----:B------:R-:W0:Y:S01]  /*1b870*/  MUFU.EX2 R13, R13 ;  /* 0x0000000d000d7308 */ /* 0x000e220000000800 */
[C---:B-1----:R-:W-:Y:S01]  /*1b880*/  FADD.FTZ R14, R10.reuse, R14 ;  /* 0x0000000e0a0e7221 */ /* 0x042fe20000010000 */
[----:B------:R-:W-:Y:S01]  /*1b890*/  F2FP.F16.F32.PACK_AB R209, R10, R209 ;  /* 0x000000d10ad1723e */ /* 0x000fe200000000ff */
[----:B------:R-:W-:-:S05]  /*1b8a0*/  IMAD.MOV.U32 R10, RZ, RZ, R221 ;  /* 0x000000ffff0a7224 */ /* 0x000fca00078e00dd */
[----:B------:R-:W1:Y:S01]  /*1b8b0*/  MUFU.EX2 R205, R205 ;  /* 0x000000cd00cd7308 */ /* 0x000e620000000800 */
[----:B---3--:R-:W-:-:S07]  /*1b8c0*/  FADD.FTZ R14, R211, R14 ;  /* 0x0000000ed30e7221 */ /* 0x008fce0000010000 */
[----:B------:R-:W3:Y:S01]  /*1b8d0*/  MUFU.EX2 R156, R156 ;  /* 0x0000009c009c7308 */ /* 0x000ee20000000800 */
[----:B0-----:R-:W-:Y:S01]  /*1b8e0*/  FADD.FTZ R162, R13, R14 ;  /* 0x0000000e0da27221 */ /* 0x001fe20000010000 */
[-CC-:B------:R-:W-:Y:S01]  /*1b8f0*/  FFMA.FTZ R14, R167, R2.reuse, -R153.reuse ;  /* 0x00000002a70e7223 */ /* 0x180fe20000010899 */
[----:B------:R-:W-:Y:S01]  /*1b900*/  FFMA.FTZ R153, R159, R2, -R153 ;  /* 0x000000029f997223 */ /* 0x000fe20000010899 */
[----:B------:R-:W-:-:S04]  /*1b910*/  F2FP.F16.F32.PACK_AB R211, R13, R211 ;  /* 0x000000d30dd3723e */ /* 0x000fc800000000ff */
[----:B------:R-:W0:Y:S01]  /*1b920*/  MUFU.EX2 R207, R207 ;  /* 0x000000cf00cf7308 */ /* 0x000e220000000800 */
[----:B-1----:R-:W-:-:S07]  /*1b930*/  FADD.FTZ R162, R205, R162 ;  /* 0x000000a2cda27221 */ /* 0x002fce0000010000 */
[----:B------:R-:W1:Y:S01]  /*1b940*/  MUFU.EX2 R12, R12 ;  /* 0x0000000c000c7308 */ /* 0x000e620000000800 */
[C---:B---3--:R-:W-:Y:S01]  /*1b950*/  FADD.FTZ R162, R156.reuse, R162 ;  /* 0x000000a29ca27221 */ /* 0x048fe20000010000 */
[----:B------:R-:W-:-:S06]  /*1b960*/  F2FP.F16.F32.PACK_AB R205, R156, R205 ;  /* 0x000000cd9ccd723e */ /* 0x000fcc00000000ff */
[----:B------:R-:W3:Y:S01]  /*1b970*/  MUFU.EX2 R201, R201 ;  /* 0x000000c900c97308 */ /* 0x000ee20000000800 */
[----:B0-----:R-:W-:-:S07]  /*1b980*/  FADD.FTZ R162, R207, R162 ;  /* 0x000000a2cfa27221 */ /* 0x001fce0000010000 */
[----:B------:R-:W0:Y:S01]  /*1b990*/  MUFU.EX2 R157, R157 ;  /* 0x0000009d009d7308 */ /* 0x000e220000000800 */
[C---:B-1----:R-:W-:Y:S01]  /*1b9a0*/  FADD.FTZ R162, R12.reuse, R162 ;  /* 0x000000a20ca27221 */ /* 0x042fe20000010000 */
[----:B------:R-:W-:-:S06]  /*1b9b0*/  F2FP.F16.F32.PACK_AB R207, R12, R207 ;  /* 0x000000cf0ccf723e */ /* 0x000fcc00000000ff */
[----:B------:R-:W1:Y:S01]  /*1b9c0*/  MUFU.EX2 R203, R203 ;  /* 0x000000cb00cb7308 */ /* 0x000e620000000800 */
[----:B---3--:R-:W-:-:S07]  /*1b9d0*/  FADD.FTZ R162, R201, R162 ;  /* 0x000000a2c9a27221 */ /* 0x008fce0000010000 */
[----:B------:R-:W3:Y:S01]  /*1b9e0*/  MUFU.EX2 R11, R175 ;  /* 0x000000af000b7308 */ /* 0x000ee20000000800 */
[C---:B0-----:R-:W-:Y:S01]  /*1b9f0*/  FADD.FTZ R162, R157.reuse, R162 ;  /* 0x000000a29da27221 */ /* 0x041fe20000010000 */
[----:B------:R-:W-:-:S06]  /*1ba00*/  F2FP.F16.F32.PACK_AB R201, R157, R201 ;  /* 0x000000c99dc9723e */ /* 0x000fcc00000000ff */
[----:B------:R-:W0:Y:S01]  /*1ba10*/  MUFU.EX2 R197, R197 ;  /* 0x000000c500c57308 */ /* 0x000e220000000800 */
[----:B-1----:R-:W-:-:S07]  /*1ba20*/  FADD.FTZ R162, R203, R162 ;  /* 0x000000a2cba27221 */ /* 0x002fce0000010000 */
[----:B--2---:R-:W1:Y:S01]  /*1ba30*/  MUFU.EX2 R9, R163 ;  /* 0x000000a300097308 */ /* 0x004e620000000800 */
[C---:B---3--:R-:W-:Y:S01]  /*1ba40*/  FADD.FTZ R162, R11.reuse, R162 ;  /* 0x000000a20ba27221 */ /* 0x048fe20000010000 */
[----:B------:R-:W-:-:S06]  /*1ba50*/  F2FP.F16.F32.PACK_AB R203, R11, R203 ;  /* 0x000000cb0bcb723e */ /* 0x000fcc00000000ff */
[----:B------:R-:W2:Y:S01]  /*1ba60*/  MUFU.EX2 R199, R199 ;  /* 0x000000c700c77308 */ /* 0x000ea20000000800 */
[----:B0-----:R-:W-:-:S07]  /*1ba70*/  FADD.FTZ R162, R197, R162 ;  /* 0x000000a2c5a27221 */ /* 0x001fce0000010000 */
[----:B------:R-:W0:Y:S01]  /*1ba80*/  MUFU.EX2 R14, R14 ;  /* 0x0000000e000e7308 */ /* 0x000e220000000800 */
[C---:B-1----:R-:W-:Y:S01]  /*1ba90*/  FADD.FTZ R162, R9.reuse, R162 ;  /* 0x000000a209a27221 */ /* 0x042fe20000010000 */
[----:B------:R-:W-:Y:S01]  /*1baa0*/  F2FP.F16.F32.PACK_AB R197, R9, R197 ;  /* 0x000000c509c5723e */ /* 0x000fe200000000ff */
[----:B------:R-:W-:-:S05]  /*1bab0*/  IMAD.MOV.U32 R9, RZ, RZ, R222 ;  /* 0x000000ffff097224 */ /* 0x000fca00078e00de */
        /* <DEDUP_REMOVED lines=8> */
[----:B--2---:R-:W-:-:S07]  /*1bb40*/  FADD.FTZ R162, R193, R162 ;  /* 0x000000a2c1a27221 */ /* 0x004fce0000010000 */
[----:B------:R-:W2:Y:S01]  /*1bb50*/  MUFU.EX2 R194, R194 ;  /* 0x000000c200c27308 */ /* 0x000ea20000000800 */
[C---:B0-----:R-:W-:Y:S01]  /*1bb60*/  FADD.FTZ R15, R152.reuse, R15 ;  /* 0x0000000f980f7221 */ /* 0x041fe20000010000 */
[----:B------:R-:W-:-:S06]  /*1bb70*/  F2FP.F16.F32.PACK_AB R192, R152, R192 ;  /* 0x000000c098c0723e */ /* 0x000fcc00000000ff */
[----:B------:R-:W0:Y:S01]  /*1bb80*/  MUFU.EX2 R158, R158 ;  /* 0x0000009e009e7308 */ /* 0x000e220000000800 */
[C---:B-1----:R-:W-:Y:S01]  /*1bb90*/  FADD.FTZ R162, R155.reuse, R162 ;  /* 0x000000a29ba27221 */ /* 0x042fe20000010000 */
[----:B------:R-:W-:-:S06]  /*1bba0*/  F2FP.F16.F32.PACK_AB R193, R155, R193 ;  /* 0x000000c19bc1723e */ /* 0x000fcc00000000ff */
[----:B------:R-:W1:Y:S01]  /*1bbb0*/  MUFU.EX2 R153, R153 ;  /* 0x0000009900997308 */ /* 0x000e620000000800 */
[----:B--2---:R-:W-:Y:S01]  /*1bbc0*/  FADD.FTZ R15, R194, R15 ;  /* 0x0000000fc20f7221 */ /* 0x004fe20000010000 */
[----:B------:R-:W-:-:S03]  /*1bbd0*/  F2FP.F16.F32.PACK_AB R194, R7, R194 ;  /* 0x000000c207c2723e */ /* 0x000fc600000000ff */
[----:B------:R-:W-:Y:S01]  /*1bbe0*/  FADD.FTZ R15, R7, R15 ;  /* 0x0000000f070f7221 */ /* 0x000fe20000010000 */
[----:B------:R-:W-:Y:S01]  /*1bbf0*/  MOV R7, R4 ;  /* 0x0000000400077202 */ /* 0x000fe20000000f00 */
[----:B0-----:R-:W-:-:S04]  /*1bc00*/  FADD.FTZ R162, R158, R162 ;  /* 0x000000a29ea27221 */ /* 0x001fc80000010000 */
[C---:B-1----:R-:W-:Y:S01]  /*1bc10*/  FADD.FTZ R14, R153.reuse, R162 ;  /* 0x000000a2990e7221 */ /* 0x042fe20000010000 */
[----:B------:R-:W-:Y:S01]  /*1bc20*/  F2FP.F16.F32.PACK_AB R195, R153, R158 ;  /* 0x0000009e99c3723e */ /* 0x000fe200000000ff */
[----:B------:R-:W-:Y:S06]  /*1bc30*/  @P2 BRA `(.L_x_845) ;  /* 0xffffffb000a82947 */ /* 0x000fec000383ffff */
.L_x_834:
[----:B------:R-:W-:Y:S05]  /*1bc40*/  BSYNC B0 ;  /* 0x0000000000007941 */ /* 0x000fea0003800000 */
.L_x_833:
        /* <DEDUP_REMOVED lines=131> */
.L_x_846:
[----:B------:R-:W-:Y:S01]  /*1c480*/  IMAD R0, R221, 0x8, R18 ;  /* 0x00000008dd007824 */ /* 0x000fe200078e0212 */
[----:B------:R-:W-:-:S04]  /*1c490*/  SHF.L.U32 R7, R222, 0x1f, RZ ;  /* 0x0000001fde077819 */ /* 0x000fc800000006ff */
[----:B------:R0:W1:Y:S01]  /*1c4a0*/  SYNCS.PHASECHK.TRANS64.TRYWAIT P2, [R0+URZ+0x38850], R7 ;  /* 0x03885007000075a7 */ /* 0x000062000804017f */
[----:B------:R-:W-:Y:S05]  /*1c4b0*/  @!P0 BRA `(.L_x_847) ;  /* 0x0000000000048947 */ /* 0x000fea0003800000 */
[----:B------:R-:W-:Y:S01]  /*1c4c0*/  BPT.TRAP 0x1 ;  /* 0x000000040000795c */ /* 0x000fe20000300000 */
.L_x_847:
[----:B------:R-:W-:Y:S01]  /*1c4d0*/  IADD3 R18, R18, 0x400, RZ ;  /* 0x0000040012127810 */ /* 0x000fe20007ffe0ff */
[----:B------:R-:W-:Y:S03]  /*1c4e0*/  BSSY B0, `(.L_x_848) ;  /* 0x0000008000007945 */ /* 0x000fe60003800000 */
[----:B------:R-:W-:-:S04]  /*1c4f0*/  SHF.R.U32.HI R18, RZ, 0x4, R18 ;  /* 0x00000004ff127819 */ /* 0x000fc80000011612 */
[----:B------:R-:W-:-:S04]  /*1c500*/  LOP3.LUT R18, R18, 0x3fff, RZ, 0xc0, !PT ;  /* 0x00003fff12127812 */ /* 0x000fc800078ec0ff */
[----:B------:R-:W-:-:S05]  /*1c510*/  LOP3.LUT R18, R18, 0x2800000, RZ, 0xfc, !PT ;  /* 0x0280000012127812 */ /* 0x000fca00078efcff */
[----:B------:R-:W-:Y:S01]  /*1c520*/  IMAD R3, R221, 0xa00, R18 ;  /* 0x00000a00dd037824 */ /* 0x000fe200078e0212 */
[----:B-1----:R-:W-:Y:S06]  /*1c530*/  @P2 BRA `(.L_x_849) ;  /* 0x0000000000082947 */ /* 0x002fec0003800000 */
[----:B------:R-:W1:Y:S02]  /*1c540*/  SYNCS.PHASECHK.TRANS64.TRYWAIT P0, [R0+URZ+0x38850], R7 ;  /* 0x03885007000075a7 */ /* 0x000e64000800017f */
[----:B-1----:R-:W-:Y:S05]  /*1c550*/  @!P0 BRA `(.L_x_850) ;  /* 0x000000c800c08947 */ /* 0x002fea0003800000 */
.L_x_849:
[----:B------:R-:W-:Y:S05]  /*1c560*/  BSYNC B0 ;  /* 0x0000000000007941 */ /* 0x000fea0003800000 */
.L_x_848:
[----:B------:R-:W-:Y:S01]  /*1c570*/  IMAD.MOV.U32 R6, RZ, RZ, R3 ;  /* 0x000000ffff067224 */ /* 0x000fe200078e0003 */
[----:B------:R-:W-:Y:S01]  /*1c580*/  WARPGROUP.ARRIVE ;  /* 0x00000000000079c5 */ /* 0x000fe20000000000 */
[----:B01----:R-:W-:Y:S01]  /*1c590*/  IMAD.MOV.U32 R7, RZ, RZ, 0x40000040 ;  /* 0x40000040ff077424 */ /* 0x003fe200078e00ff */
[----:B------:R-:W-:Y:S01]  /*1c5a0*/  @!P1 IADD3 R12, R0, 0x38860, RZ ;  /* 0x00038860000c9810 */ /* 0x000fe20007ffe0ff */
[----:B------:R-:W-:Y:S01]  /*1c5b0*/  VIADD R221, R221, 0x1 ;  /* 0x00000001dddd7836 */ /* 0x000fe20000000000 */
[----:B------:R-:W-:Y:S01]  /*1c5c0*/  R2UR UR6, R6 ;  /* 0x00000000060672ca */ /* 0x000fe200000e0000 */
[----:B------:R-:W-:Y:S01]  /*1c5d0*/  IMAD.MOV.U32 R0, RZ, RZ, -0x800000 ;  /* 0xff800000ff007424 */ /* 0x000fe200078e00ff */
[----:B------:R-:W-:Y:S01]  /*1c5e0*/  R2UR UR7, R7 ;  /* 0x00000000070772ca */ /* 0x000fe200000e0000 */
[----:B------:R-:W-:Y:S01]  /*1c5f0*/  IMAD.MOV.U32 R7, RZ, RZ, 0x40000040 ;  /* 0x40000040ff077424 */ /* 0x000fe200078e00ff */
[----:B------:R-:W-:Y:S02]  /*1c600*/  IADD3 R6, R3, 0x80, RZ ;  /* 0x0000008003067810 */ /* 0x000fe40007ffe0ff */
[----:B------:R-:W-:-:S02]  /*1c610*/  ISETP.NE.AND P2, PT, R221, 0x2, PT ;  /* 0x00000002dd00780c */ /* 0x000fc40003f45270 */
[----:B------:R-:W-:Y:S02]  /*1c620*/  @!P1 PRMT R12, RZ, 0x654, R12 ;  /* 0x00000654ff0c9816 */ /* 0x000fe4000000000c */
[----:B------:R-:W-:Y:S02]  /*1c630*/  IADD3 R235, R235, 0x1, RZ ;  /* 0x00000001ebeb7810 */ /* 0x000fe40007ffe0ff */
[----:B------:R-:W-:-:S03]  /*1c640*/  SEL R221, R221, RZ, P2 ;  /* 0x000000ffdddd7207 */ /* 0x000fc60001000000 */
[----:B------:R-:W-:Y:S01]  /*1c650*/  HGMMA.64x256x16.F32 R24, R208, gdesc[UR4].tnspB, R24, gsb0 ;  /* 0x43e00004d0187df0 */ /* 0x000fe20008000818 */
[----:B------:R-:W-:Y:S01]  /*1c660*/  R2UR UR6, R6 ;  /* 0x00000000060672ca */ /* 0x000fe200000e0000 */
[----:B------:R-:W-:Y:S01]  /*1c670*/  VIADD R6, R3, 0x100 ;  /* 0x0000010003067836 */ /* 0x000fe20000000000 */
[----:B------:R-:W-:Y:S02]  /*1c680*/  R2UR UR7, R7 ;  /* 0x00000000070772ca */ /* 0x000fe400000e0000 */
[----:B------:R-:W-:Y:S01]  /*1c690*/  MOV R7, 0x40000040 ;  /* 0x4000004000077802 */ /* 0x000fe20000000f00 */
[----:B------:R-:W-:Y:S02]  /*1c6a0*/  WARPGROUP.DEPBAR.LE gsb0, 0x0 ;  /* 0x00008000000079c5 */ /* 0x000fe40000010000 */
[----:B------:R-:W-:-:S15]  /*1c6b0*/  WARPGROUP.ARRIVE ;  /* 0x00000000000079c5 */ /* 0x000fde0000000000 */
[----:B------:R-:W-:-:S05]  /*1c6c0*/  NOP ;  /* 0x0000000000007918 */ /* 0x000fca0000000000 */
[----:B------:R-:W-:Y:S01]  /*1c6d0*/  HGMMA.64x256x16.F32 R24, R204, gdesc[UR4].tnspB, R24, gsb0 ;  /* 0x43e00004cc187df0 */ /* 0x000fe20008000818 */
[----:B------:R-:W-:Y:S01]  /*1c6e0*/  R2UR UR6, R6 ;  /* 0x00000000060672ca */ /* 0x000fe200000e0000 */
[----:B------:R-:W-:Y:S01]  /*1c6f0*/  VIADD R6, R3, 0x180 ;  /* 0x0000018003067836 */ /* 0x000fe20000000000 */
[----:B------:R-:W-:Y:S01]  /*1c700*/  R2UR UR7, R7 ;  /* 0x00000000070772ca */ /* 0x000fe200000e0000 */
[----:B------:R-:W-:Y:S01]  /*1c710*/  IMAD.MOV.U32 R7, RZ, RZ, 0x40000040 ;  /* 0x40000040ff077424 */ /* 0x000fe200078e00ff */
[----:B------:R-:W-:Y:S02]  /*1c720*/  WARPGROUP.DEPBAR.LE gsb0, 0x0 ;  /* 0x00008000000079c5 */ /* 0x000fe40000010000 */
[----:B------:R-:W-:-:S15]  /*1c730*/  WARPGROUP.ARRIVE ;  /* 0x00000000000079c5 */ /* 0x000fde0000000000 */
[----:B------:R-:W-:-:S06]  /*1c740*/  NOP ;  /* 0x0000000000007918 */ /* 0x000fcc0000000000 */
[----:B------:R-:W-:Y:S01]  /*1c750*/  HGMMA.64x256x16.F32 R24, R200, gdesc[UR4].tnspB, R24, gsb0 ;  /* 0x43e00004c8187df0 */ /* 0x000fe20008000818 */
[----:B------:R-:W-:Y:S02]  /*1c760*/  R2UR UR6, R6 ;  /* 0x00000000060672ca */ /* 0x000fe400000e0000 */
[----:B------:R-:W-:Y:S01]  /*1c770*/  R2UR UR7, R7 ;  /* 0x00000000070772ca */ /* 0x000fe200000e0000 */
[----:B------:R-:W-:Y:S01]  /*1c780*/  IMAD.MOV.U32 R7, RZ, RZ, 0x40000040 ;  /* 0x40000040ff077424 */ /* 0x000fe200078e00ff */
[----:B------:R-:W-:Y:S02]  /*1c790*/  IADD3 R6, R3, 0x200, RZ ;  /* 0x0000020003067810 */ /* 0x000fe40007ffe0ff */
[----:B------:R-:W0:Y:S02]  /*1c7a0*/  SHFL.BFLY PT, R3, R14, 0x2, 0x1f ;  /* 0x0c401f000e037f89 */ /* 0x000e2400000e0000 */
[----:B0-----:R-:W-:Y:S01]  /*1c7b0*/  FADD.FTZ R8, R3, R14 ;  /* 0x0000000e03087221 */ /* 0x001fe20000010000 */
[----:B------:R-:W-:-:S02]  /*1c7c0*/  WARPGROUP.DEPBAR.LE gsb0, 0x0 ;  /* 0x00008000000079c5 */ /* 0x000fc40000010000 */
[----:B------:R-:W-:-:S15]  /*1c7d0*/  WARPGROUP.ARRIVE ;  /* 0x00000000000079c5 */ /* 0x000fde0000000000 */
[----:B------:R-:W-:-:S01]  /*1c7e0*/  NOP ;  /* 0x0000000000007918 */ /* 0x000fc20000000000 */
[----:B------:R-:W-:Y:S01]  /*1c7f0*/  HGMMA.64x256x16.F32 R24, R196, gdesc[UR4].tnspB, R24, gsb0 ;  /* 0x43e00004c4187df0 */ /* 0x000fe20008000818 */
[----:B------:R-:W-:Y:S02]  /*1c800*/  R2UR UR6, R6 ;  /* 0x00000000060672ca */ /* 0x000fe400000e0000 */
[----:B------:R-:W-:Y:S01]  /*1c810*/  R2UR UR7, R7 ;  /* 0x00000000070772ca */ /* 0x000fe200000e0000 */
[----:B------:R-:W0:Y:S04]  /*1c820*/  SHFL.BFLY PT, R6, R15, 0x2, 0x1f ;  /* 0x0c401f000f067f89 */ /* 0x000e2800000e0000 */
[----:B------:R-:W1:Y:S01]  /*1c830*/  SHFL.BFLY PT, R7, R8, 0x1, 0x1f ;  /* 0x0c201f0008077f89 */ /* 0x000e6200000e0000 */
[----:B0-----:R-:W-:Y:S01]  /*1c840*/  FADD.FTZ R6, R6, R15 ;  /* 0x0000000f06067221 */ /* 0x001fe20000010000 */
[----:B-1----:R-:W-:-:S04]  /*1c850*/  FADD.FTZ R18, R8, R7 ;  /* 0x0000000708127221 */ /* 0x002fc80000010000 */
[----:B------:R-:W0:Y:S01]  /*1c860*/  SHFL.BFLY PT, R3, R6, 0x1, 0x1f ;  /* 0x0c201f0006037f89 */ /* 0x000e2200000e0000 */
[----:B------:R-:W-:-:S13]  /*1c870*/  FSETP.NE.FTZ.AND P3, PT, R18, RZ, PT ;  /* 0x000000ff1200720b */ /* 0x000fda0003f75000 */
[----:B------:R-:W1:Y:S01]  /*1c880*/  @P3 MUFU.LG2 R10, R18 ;  /* 0x00000012000a3308 */ /* 0x000e620000000c00 */
[----:B0-----:R-:W-:Y:S01]  /*1c890*/  FADD.FTZ R13, R6, R3 ;  /* 0x00000003060d7221 */ /* 0x001fe20000010000 */
[----:B------:R-:W-:Y:S02]  /*1c8a0*/  CS2R R6, SRZ ;  /* 0x0000000000067805 */ /* 0x000fe4000001ff00 */
[----:B------:R-:W-:Y:S02]  /*1c8b0*/  SEL R3, RZ, 0x1, P2 ;  /* 0x00000001ff037807 */ /* 0x000fe40001000000 */
[----:B------:R-:W-:Y:S02]  /*1c8c0*/  FSETP.NE.FTZ.AND P0, PT, R13, RZ, PT ;  /* 0x000000ff0d00720b */ /* 0x000fe40003f15000 */
[----:B------:R-:W-:Y:S01]  /*1c8d0*/  @P3 MUFU.RCP R6, R18 ;  /* 0x0000001200063308 */ /* 0x000fe20000001000 */
[----:B------:R-:W-:Y:S01]  /*1c8e0*/  LOP3.LUT R222, R222, R3, RZ, 0x3c, !PT ;  /* 0x00000003dede7212 */ /* 0x000fe200078e3cff */
[----:B------:R-:W-:-:S02]  /*1c8f0*/  IMAD.MOV.U32 R3, RZ, RZ, -0x800000 ;  /* 0xff800000ff037424 */ /* 0x000fc400078e00ff */
[----:B-1----:R-:W-:-:S07]  /*1c900*/  @P3 FMUL.FTZ R11, R10, 0.69314718246459960938 ;  /* 0x3f3172180a0b3820 */ /* 0x002fce0000410000 */
[----:B------:R-:W0:Y:S01]  /*1c910*/  @P0 MUFU.LG2 R9, R13 ;  /* 0x0000000d00090308 */ /* 0x000e220000000c00 */
[C---:B------:R-:W-:Y:S01]  /*1c920*/  @P0 FMUL.FTZ R8, R2.reuse, 0.69314718246459960938 ;  /* 0x3f31721802080820 */ /* 0x040fe20000410000 */
[----:B------:R-:W-:-:S04]  /*1c930*/  @P3 FMUL.FTZ R2, R2, 0.69314718246459960938 ;  /* 0x3f31721802023820 */ /* 0x000fc80000410000 */
[----:B------:R-:W-:Y:S02]  /*1c940*/  @P3 FFMA.FTZ R3, R2, R4, R11 ;  /* 0x0000000402033223 */ /* 0x000fe4000001000b */
[----:B------:R-:W1:Y:S01]  /*1c950*/  @P0 MUFU.RCP R7, R13 ;  /* 0x0000000d00070308 */ /* 0x000e620000001000 */
[----:B0-----:R-:W-:-:S04]  /*1c960*/  @P0 FMUL.FTZ R9, R9, 0.69314718246459960938 ;  /* 0x3f31721809090820 */ /* 0x001fc80000410000 */
[----:B------:R-:W-:Y:S01]  /*1c970*/  @P0 FFMA.FTZ R0, R8, R5, R9 ;  /* 0x0000000508000223 */ /* 0x000fe20000010009 */
[----:B------:R-:W-:Y:S01]  /*1c980*/  PLOP3.LUT P0, PT, PT, PT, PT, 0x8, 0x0 ;  /* 0x000000000000781c */ /* 0x000fe20003f0e170 */
        /* <DEDUP_REMOVED lines=13> */
[-C--:B0-----:R-:W-:Y:S01]  /*1ca60*/  FMUL.FTZ R12, R32, R7.reuse ;  /* 0x00000007200c7220 */ /* 0x081fe20000410000 */
        /* <DEDUP_REMOVED lines=118> */
[----:B------:R-:W-:-:S07]  /*1d1d0*/  FMUL.FTZ R151, R151, R6 ;  /* 0x0000000697977220 */ /* 0x000fce0000410000 */
.L_x_764:
[----:B------:R-:W0:Y:S08]  /*1d1e0*/  S2UR UR5, SR_CgaCtaId ;  /* 0x00000000000579c3 */ /* 0x000e300000008800 */
[----:B------:R-:W-:Y:S06]  /*1d1f0*/  BAR.SYNC.DEFER_BLOCKING 0x5, 0x180 ;  /* 0x0146000000007b1d */ /* 0x000fec0000010000 */
[----:B------:R-:W-:Y:S01]  /*1d200*/  UMOV UR4, 0x400 ;  /* 0x0000040000047882 */ /* 0x000fe20000000000 */
[----:B------:R-:W-:Y:S01]  /*1d210*/  BSSY B0, `(.L_x_851) ;  /* 0x00002e3000007945 */ /* 0x000fe20003800000 */
[----:B0-----:R-:W-:-:S06]  /*1d220*/  ULEA UR4, UR5, UR4, 0x18 ;  /* 0x0000000405047291 */ /* 0x001fcc000f8ec03f */
[----:B------:R-:W-:-:S05]  /*1d230*/  IMAD.U32 R18, RZ, RZ, UR4 ;  /* 0x00000004ff127e24 */ /* 0x000fca000f8e00ff */
[----:B------:R0:W1:Y:S01]  /*1d240*/  LDS.128 R120, [R18+0x388d0] ;  /* 0x0388d00012787984 */ /* 0x0000620000000c00 */
[----:B------:R-:W-:Y:S06]  /*1d250*/  BAR.ARV 0x4, 0x180 ;  /* 0x0106000000007b1d */ /* 0x000fec0000002000 */
[----:B------:R-:W-:Y:S05]  /*1d260*/  @P0 BRA `(.L_x_852) ;  /* 0x00000020000c0947 */ /* 0x000fea0003800000 */
[----:B------:R-:W2:Y:S01]  /*1d270*/  LDL R6, [R1+0x8c] ;  /* 0x00008c0001067983 */ /* 0x000ea20000100800 */
[----:B------:R-:W-:Y:S01]  /*1d280*/  F2FP.F16.F32.PACK_AB R24, R25, R24 ;  /* 0x000000181918723e */ /* 0x000fe200000000ff */
[----:B------:R-:W-:Y:S01]  /*1d290*/  ULDC.64 UR4, c[0x0][0xc00] ;  /* 0x0003000000047ab9 */ /* 0x000fe20000000a00 */
[----:B------:R-:W-:Y:S01]  /*1d2a0*/  F2FP.F16.F32.PACK_AB R25, R10, R4 ;  /* 0x000000040a19723e */ /* 0x000fe200000000ff */
[----:B------:R-:W3:Y:S01]  /*1d2b0*/  S2R R27, SR_SWINHI ;  /* 0x00000000001b7919 */ /* 0x000ee20000002f00 */
[----:B------:R-:W-:Y:S01]  /*1d2c0*/  F2FP.F16.F32.PACK_AB R5, R35, R5 ;  /* 0x000000052305723e */ /* 0x000fe200000000ff */
[----:B------:R-:W-:Y:S01]  /*1d2d0*/  ULDC.64 UR6, c[0x0][0x208] ;  /* 0x0000820000067ab9 */ /* 0x000fe20000000a00 */
[----:B------:R-:W-:Y:S02]  /*1d2e0*/  F2FP.F16.F32.PACK_AB R7, R39, R7 ;  /* 0x000000072707723e */ /* 0x000fe400000000ff */
        /* <DEDUP_REMOVED lines=13> */
[----:B---3--:R-:W-:Y:S01]  /*1d3c0*/  MOV R21, R27 ;  /* 0x0000001b00157202 */ /* 0x008fe20000000f00 */
[----:B------:R-:W-:Y:S02]  /*1d3d0*/  BAR.SYNC.DEFER_BLOCKING 0x1, 0x100 ;  /* 0x0044000000007b1d */ /* 0x000fe40000010000 */
[----:B--2---:R-:W-:-:S04]  /*1d3e0*/  IMAD.WIDE R130, R6, 0x2, R20 ;  /* 0x0000000206827825 */ /* 0x004fc800078e0214 */
[----:B------:R-:W-:Y:S01]  /*1d3f0*/  IMAD.MOV.U32 R27, RZ, RZ, R131 ;  /* 0x000000ffff1b7224 */ /* 0x000fe200078e0083 */
[C---:B------:R-:W-:Y:S02]  /*1d400*/  IADD3 R129, P1, R130.reuse, 0x20, RZ ;  /* 0x0000002082817810 */ /* 0x040fe40007f3e0ff */
[C---:B------:R-:W-:Y:S02]  /*1d410*/  IADD3 R119, P5, R130.reuse, 0x4040, RZ ;  /* 0x0000404082777810 */ /* 0x040fe40007fbe0ff */
[----:B------:R-:W-:Y:S02]  /*1d420*/  LOP3.LUT R128, R129, 0x380, RZ, 0xc0, !PT ;  /* 0x0000038081807812 */ /* 0x000fe400078ec0ff */
[----:B------:R-:W-:Y:S02]  /*1d430*/  IADD3 R116, P2, R130, 0x4060, RZ ;  /* 0x0000406082747810 */ /* 0x000fe40007f5e0ff */
[----:B------:R-:W-:Y:S02]  /*1d440*/  SHF.R.U64 R128, R128, 0x3, RZ ;  /* 0x0000000380807819 */ /* 0x000fe400000012ff */
[----:B------:R-:W-:-:S02]  /*1d450*/  LOP3.LUT R26, R130, 0x380, RZ, 0xc0, !PT ;  /* 0x00000380821a7812 */ /* 0x000fc400078ec0ff */
[----:B------:R-:W-:Y:S01]  /*1d460*/  LOP3.LUT R128, R128, R129, RZ, 0x3c, !PT ;  /* 0x0000008180807212 */ /* 0x000fe200078e3cff */
[----:B------:R-:W-:Y:S01]  /*1d470*/  IMAD.X R129, RZ, RZ, R131, P1 ;  /* 0x000000ffff817224 */ /* 0x000fe200008e0683 */
[----:B------:R-:W-:Y:S02]  /*1d480*/  IADD3 R114, P1, R130, 0x8000, RZ ;  /* 0x0000800082727810 */ /* 0x000fe40007f3e0ff */
[----:B------:R-:W-:Y:S02]  /*1d490*/  LOP3.LUT R118, R119, 0x380, RZ, 0xc0, !PT ;  /* 0x0000038077767812 */ /* 0x000fe400078ec0ff */
[----:B------:R-:W-:Y:S02]  /*1d4a0*/  LOP3.LUT R117, R116, 0x380, RZ, 0xc0, !PT ;  /* 0x0000038074757812 */ /* 0x000fe400078ec0ff */
[----:B------:R-:W-:Y:S02]  /*1d4b0*/  LOP3.LUT R115, R114, 0x380, RZ, 0xc0, !PT ;  /* 0x0000038072737812 */ /* 0x000fe400078ec0ff */
[----:B------:R-:W-:-:S02]  /*1d4c0*/  SHF.R.U64 R26, R26, 0x3, RZ ;  /* 0x000000031a1a7819 */ /* 0x000fc400000012ff */
[----:B------:R-:W-:Y:S02]  /*1d4d0*/  SHF.R.U64 R118, R118, 0x3, RZ ;  /* 0x0000000376767819 */ /* 0x000fe400000012ff */
[----:B------:R-:W-:Y:S02]  /*1d4e0*/  IADD3 R103, P0, R130, 0x40, RZ ;  /* 0x0000004082677810 */ /* 0x000fe40007f1e0ff */
[----:B------:R-:W-:Y:S02]  /*1d4f0*/  SHF.R.U64 R117, R117, 0x3, RZ ;  /* 0x0000000375757819 */ /* 0x000fe400000012ff */
[----:B------:R-:W-:Y:S02]  /*1d500*/  SHF.R.U64 R115, R115, 0x3, RZ ;  /* 0x0000000373737819 */ /* 0x000fe400000012ff */
[----:B------:R-:W-:Y:S02]  /*1d510*/  LOP3.LUT R26, R26, R130, RZ, 0x3c, !PT ;  /* 0x000000821a1a7212 */ /* 0x000fe400078e3cff */
[----:B------:R-:W-:-:S02]  /*1d520*/  IADD3 R127, P4, R130, 0x60, RZ ;  /* 0x00000060827f7810 */ /* 0x000fc40007f9e0ff */
[C---:B------:R-:W-:Y:S02]  /*1d530*/  IADD3 R113, P3, R130.reuse, 0x4000, RZ ;  /* 0x0000400082717810 */ /* 0x040fe40007f7e0ff */
[----:B------:R-:W-:Y:S02]  /*1d540*/  IADD3 R125, P6, R130, 0x4020, RZ ;  /* 0x00004020827d7810 */ /* 0x000fe40007fde0ff */
[----:B------:R-:W-:Y:S01]  /*1d550*/  LOP3.LUT R118, R118, R119, RZ, 0x3c, !PT ;  /* 0x0000007776767212 */ /* 0x000fe200078e3cff */
[--C-:B------:R-:W-:Y:S01]  /*1d560*/  IMAD.X R119, RZ, RZ, R131.reuse, P5 ;  /* 0x000000ffff777224 */ /* 0x100fe200028e0683 */
[----:B------:R-:W-:Y:S02]  /*1d570*/  LOP3.LUT R102, R103, 0x380, RZ, 0xc0, !PT ;  /* 0x0000038067667812 */ /* 0x000fe400078ec0ff */
[----:B------:R-:W-:Y:S02]  /*1d580*/  LOP3.LUT R116, R117, R116, RZ, 0x3c, !PT ;  /* 0x0000007475747212 */ /* 0x000fe400078e3cff */
[----:B------:R-:W-:Y:S01]  /*1d590*/  LOP3.LUT R114, R115, R114, RZ, 0x3c, !PT ;  /* 0x0000007273727212 */ /* 0x000fe200078e3cff */
[----:B------:R-:W-:Y:S01]  /*1d5a0*/  IMAD.X R115, RZ, RZ, R131, P1 ;  /* 0x000000ffff737224 */ /* 0x000fe200008e0683 */
[----:B------:R-:W-:-:S02]  /*1d5b0*/  MOV R6, R26 ;  /* 0x0000001a00067202 */ /* 0x000fc40000000f00 */
[----:B------:R-:W-:Y:S02]  /*1d5c0*/  F2FP.F16.F32.PACK_AB R27, R8, R30 ;  /* 0x0000001e081b723e */ /* 0x000fe400000000ff */
[C---:B------:R-:W-:Y:S02]  /*1d5d0*/  IADD3 R4, P5, R130.reuse, 0xc020, RZ ;  /* 0x0000c02082047810 */ /* 0x040fe40007fbe0ff */
[----:B------:R-:W-:Y:S02]  /*1d5e0*/  IADD3.X R117, RZ, R131, RZ, P2, !PT ;  /* 0x00000083ff757210 */ /* 0x000fe400017fe4ff */
[----:B------:R-:W-:Y:S02]  /*1d5f0*/  LOP3.LUT R126, R127, 0x380, RZ, 0xc0, !PT ;  /* 0x000003807f7e7812 */ /* 0x000fe400078ec0ff */
[----:B------:R-:W-:Y:S02]  /*1d600*/  LOP3.LUT R112, R113, 0x380, RZ, 0xc0, !PT ;  /* 0x0000038071707812 */ /* 0x000fe400078ec0ff */
[----:B------:R-:W-:-:S02]  /*1d610*/  IADD3 R8, P2, R130, 0xc040, RZ ;  /* 0x0000c04082087810 */ /* 0x000fc40007f5e0ff */
[----:B------:R-:W-:Y:S02]  /*1d620*/  IADD3 R10, P1, R130, 0xc060, RZ ;  /* 0x0000c060820a7810 */ /* 0x000fe40007f3e0ff */
[----:B------:R-:W-:Y:S02]  /*1d630*/  LOP3.LUT R124, R125, 0x380, RZ, 0xc0, !PT ;  /* 0x000003807d7c7812 */ /* 0x000fe400078ec0ff */
[----:B------:R-:W-:Y:S02]  /*1d640*/  SHF.R.U64 R102, R102, 0x3, RZ ;  /* 0x0000000366667819 */ /* 0x000fe400000012ff */
[----:B------:R-:W-:Y:S01]  /*1d650*/  F2FP.F16.F32.PACK_AB R26, R29, R28 ;  /* 0x0000001c1d1a723e */ /* 0x000fe200000000ff */
[----:B------:R-:W-:Y:S01]  /*1d660*/  IMAD.X R29, RZ, RZ, R131, P2 ;  /* 0x000000ffff1d7224 */ /* 0x000fe200010e0683 */
[----:B------:R-:W-:Y:S02]  /*1d670*/  LOP3.LUT R28, R4, 0x380, RZ, 0xc0, !PT ;  /* 0x00000380041c7812 */ /* 0x000fe400078ec0ff */
[----:B------:R-:W-:Y:S01]  /*1d680*/  SHF.R.U64 R126, R126, 0x3, RZ ;  /* 0x000000037e7e7819 */ /* 0x000fe200000012ff */
[----:B------:R2:W-:Y:S01]  /*1d690*/  STSM.16.M88.4 [R6], R24 ;  /* 0x0000001806007844 */ /* 0x0005e20000000200 */
[----:B------:R-:W-:-:S02]  /*1d6a0*/  SHF.R.U64 R112, R112, 0x3, RZ ;  /* 0x0000000370707819 */ /* 0x000fc400000012ff */
[----:B------:R-:W-:Y:S02]  /*1d6b0*/  LOP3.LUT R30, R8, 0x380, RZ, 0xc0, !PT ;  /* 0x00000380081e7812 */ /* 0x000fe400078ec0ff */
[----:B------:R-:W-:Y:S02]  /*1d6c0*/  LOP3.LUT R42, R10, 0x380, RZ, 0xc0, !PT ;  /* 0x000003800a2a7812 */ /* 0x000fe400078ec0ff */
[----:B------:R-:W-:Y:S02]  /*1d6d0*/  SHF.R.U64 R124, R124, 0x3, RZ ;  /* 0x000000037c7c7819 */ /* 0x000fe400000012ff */
[----:B------:R-:W-:Y:S02]  /*1d6e0*/  LOP3.LUT R102, R102, R103, RZ, 0x3c, !PT ;  /* 0x0000006766667212 */ /* 0x000fe400078e3cff */
[----:B------:R-:W-:Y:S02]  /*1d6f0*/  IADD3.X R103, RZ, R131, RZ, P0, !PT ;  /* 0x00000083ff677210 */ /* 0x000fe400007fe4ff */
[----:B------:R-:W-:-:S02]  /*1d700*/  SHF.R.U64 R28, R28, 0x3, RZ ;  /* 0x000000031c1c7819 */ /* 0x000fc400000012ff */
[----:B------:R-:W-:Y:S01]  /*1d710*/  LOP3.LUT R126, R126, R127, RZ, 0x3c, !PT ;  /* 0x0000007f7e7e7212 */ /* 0x000fe200078e3cff */
[--C-:B------:R-:W-:Y:S01]  /*1d720*/  IMAD.X R127, RZ, RZ, R131.reuse, P4 ;  /* 0x000000ffff7f7224 */ /* 0x100fe200020e0683 */
[----:B------:R-:W-:Y:S01]  /*1d730*/  LOP3.LUT R112, R112, R113, RZ, 0x3c, !PT ;  /* 0x0000007170707212 */ /* 0x000fe200078e3cff */
[----:B------:R-:W-:Y:S01]  /*1d740*/  IMAD.X R113, RZ, RZ, R131, P3 ;  /* 0x000000ffff717224 */ /* 0x000fe200018e0683 */
[----:B------:R-:W-:Y:S02]  /*1d750*/  IADD3 R104, P0, R130, 0x8020, RZ ;  /* 0x0000802082687810 */ /* 0x000fe40007f1e0ff */
[----:B------:R-:W-:Y:S02]  /*1d760*/  SHF.R.U64 R30, R30, 0x3, RZ ;  /* 0x000000031e1e7819 */ /* 0x000fe400000012ff */
[----:B------:R-:W-:Y:S02]  /*1d770*/  SHF.R.U64 R42, R42, 0x3, RZ ;  /* 0x000000032a2a7819 */ /* 0x000fe400000012ff */
[----:B------:R-:W-:-:S02]  /*1d780*/  LOP3.LUT R124, R124, R125, RZ, 0x3c, !PT ;  /* 0x0000007d7c7c7212 */ /* 0x000fc400078e3cff */
[C---:B------:R-:W-:Y:S02]  /*1d790*/  IADD3 R110, P4, R130.reuse, 0x8040, RZ ;  /* 0x00008040826e7810 */ /* 0x040fe40007f9e0ff */
[C---:B------:R-:W-:Y:S02]  /*1d7a0*/  IADD3 R108, P3, R130.reuse, 0x8060, RZ ;  /* 0x00008060826c7810 */ /* 0x040fe40007f7e0ff */
[----:B------:R-:W-:Y:S02]  /*1d7b0*/  IADD3.X R125, RZ, R131, RZ, P6, !PT ;  /* 0x00000083ff7d7210 */ /* 0x000fe400037fe4ff */
[----:B------:R-:W-:Y:S02]  /*1d7c0*/  IADD3 R106, P6, R130, 0xc000, RZ ;  /* 0x0000c000826a7810 */ /* 0x000fe40007fde0ff */
[----:B------:R-:W-:Y:S02]  /*1d7d0*/  LOP3.LUT R132, R28, R4, RZ, 0x3c, !PT ;  /* 0x000000041c847212 */ /* 0x000fe400078e3cff */
[----:B------:R-:W-:-:S02]  /*1d7e0*/  LOP3.LUT R105, R104, 0x380, RZ, 0xc0, !PT ;  /* 0x0000038068697812 */ /* 0x000fc400078ec0ff */
[----:B------:R-:W-:Y:S02]  /*1d7f0*/  LOP3.LUT R28, R30, R8, RZ, 0x3c, !PT ;  /* 0x000000081e1c7212 */ /* 0x000fe400078e3cff */
[----:B------:R-:W-:Y:S02]  /*1d800*/  LOP3.LUT R130, R42, R10, RZ, 0x3c, !PT ;  /* 0x0000000a2a827212 */ /* 0x000fe400078e3cff */
[----:B------:R-:W-:Y:S02]  /*1d810*/  MOV R128, R128 ;  /* 0x0000008000807202 */ /* 0x000fe40000000f00 */
[----:B------:R-:W-:Y:S02]  /*1d820*/  F2FP.F16.F32.PACK_AB R4, R33, R12 ;  /* 0x0000000c2104723e */ /* 0x000fe400000000ff */
[----:B--2---:R-:W-:Y:S02]  /*1d830*/  F2FP.F16.F32.PACK_AB R6, R37, R14 ;  /* 0x0000000e2506723e */ /* 0x004fe400000000ff */
[----:B------:R-:W-:-:S02]  /*1d840*/  MOV R102, R102 ;  /* 0x0000006600667202 */ /* 0x000fc40000000f00 */
[----:B------:R-:W-:Y:S01]  /*1d850*/  F2FP.F16.F32.PACK_AB R8, R41, R40 ;  /* 0x000000282908723e */ /* 0x000fe200000000ff */
[----:B------:R-:W-:Y:S01]  /*1d860*/  STSM.16.M88.4 [R128], R4 ;  /* 0x0000000480007844 */ /* 0x000fe20000000200 */
[----:B------:R-:W-:Y:S02]  /*1d870*/  F2FP.F16.F32.PACK_AB R10, R45, R156 ;  /* 0x0000009c2d0a723e */ /* 0x000fe400000000ff */
[----:B------:R-:W-:Y:S02]  /*1d880*/  LOP3.LUT R111, R110, 0x380, RZ, 0xc0, !PT ;  /* 0x000003806e6f7812 */ /* 0x000fe400078ec0ff */
[----:B------:R-:W-:Y:S01]  /*1d890*/  LOP3.LUT R109, R108, 0x380, RZ, 0xc0, !PT ;  /* 0x000003806c6d7812 */ /* 0x000fe200078ec0ff */
[----:B------:R2:W-:Y:S01]  /*1d8a0*/  STSM.16.M88.4 [R102], R8 ;  /* 0x0000000866007844 */ /* 0x0005e20000000200 */
[----:B------:R-:W-:Y:S02]  /*1d8b0*/  LOP3.LUT R107, R106, 0x380, RZ, 0xc0, !PT ;  /* 0x000003806a6b7812 */ /* 0x000fe400078ec0ff */
[----:B------:R-:W-:-:S02]  /*1d8c0*/  SHF.R.U64 R105, R105, 0x3, RZ ;  /* 0x0000000369697819 */ /* 0x000fc400000012ff */
[----:B------:R-:W-:Y:S02]  /*1d8d0*/  SHF.R.U64 R111, R111, 0x3, RZ ;  /* 0x000000036f6f7819 */ /* 0x000fe400000012ff */
[----:B------:R-:W-:Y:S02]  /*1d8e0*/  SHF.R.U64 R109, R109, 0x3, RZ ;  /* 0x000000036d6d7819 */ /* 0x000fe400000012ff */
[----:B------:R-:W-:Y:S02]  /*1d8f0*/  SHF.R.U64 R107, R107, 0x3, RZ ;  /* 0x000000036b6b7819 */ /* 0x000fe400000012ff */
[----:B------:R-:W-:Y:S02]  /*1d900*/  MOV R126, R126 ;  /* 0x0000007e007e7202 */ /* 0x000fe40000000f00 */
[----:B------:R-:W-:Y:S02]  /*1d910*/  F2FP.F16.F32.PACK_AB R12, R49, R157 ;  /* 0x0000009d310c723e */ /* 0x000fe400000000ff */
[----:B------:R-:W-:-:S02]  /*1d920*/  F2FP.F16.F32.PACK_AB R14, R53, R52 ;  /* 0x00000034350e723e */ /* 0x000fc400000000ff */
[----:B--2---:R-:W-:Y:S02]  /*1d930*/  F2FP.F16.F32.PACK_AB R11, R79, R78 ;  /* 0x0000004e4f0b723e */ /* 0x004fe400000000ff */
[----:B------:R-:W-:Y:S01]  /*1d940*/  LOP3.LUT R104, R105, R104, RZ, 0x3c, !PT ;  /* 0x0000006869687212 */ /* 0x000fe200078e3cff */
[----:B------:R-:W2:Y:S01]  /*1d950*/  LDC R78, c[0x0][0xbe8] ;  /* 0x0002fa00ff4e7b82 */ /* 0x000ea20000000800 */
[----:B------:R-:W-:Y:S01]  /*1d960*/  MOV R112, R112 ;  /* 0x0000007000707202 */ /* 0x000fe20000000f00 */
[----:B------:R-:W-:Y:S01]  /*1d970*/  IMAD.X R105, RZ, RZ, R131, P0 ;  /* 0x000000ffff697224 */ /* 0x000fe200000e0683 */
[----:B------:R-:W-:Y:S01]  /*1d980*/  F2FP.F16.F32.PACK_AB R24, R57, R158 ;  /* 0x0000009e3918723e */ /* 0x000fe200000000ff */
[----:B------:R-:W-:Y:S01]  /*1d990*/  STSM.16.M88.4 [R126], R12 ;  /* 0x0000000c7e007844 */ /* 0x000fe20000000200 */
[----:B------:R-:W-:Y:S02]  /*1d9a0*/  F2FP.F16.F32.PACK_AB R25, R59, R58 ;  /* 0x0000003a3b19723e */ /* 0x000fe400000000ff */
[----:B------:R-:W-:-:S02]  /*1d9b0*/  F2FP.F16.F32.PACK_AB R26, R61, R159 ;  /* 0x0000009f3d1a723e */ /* 0x000fc400000000ff */
[----:B------:R-:W-:Y:S02]  /*1d9c0*/  F2FP.F16.F32.PACK_AB R27, R63, R62 ;  /* 0x0000003e3f1b723e */ /* 0x000fe400000000ff */
[----:B------:R-:W-:Y:S02]  /*1d9d0*/  MOV R124, R124 ;  /* 0x0000007c007c7202 */ /* 0x000fe40000000f00 */
[----:B------:R-:W-:Y:S01]  /*1d9e0*/  F2FP.F16.F32.PACK_AB R4, R65, R160 ;  /* 0x000000a04104723e */ /* 0x000fe200000000ff */
[----:B------:R-:W-:Y:S01]  /*1d9f0*/  STSM.16.M88.4 [R112], R24 ;  /* 0x0000001870007844 */ /* 0x000fe20000000200 */
[----:B------:R-:W-:Y:S02]  /*1da00*/  F2FP.F16.F32.PACK_AB R5, R67, R66 ;  /* 0x000000424305723e */ /* 0x000fe400000000ff */
[----:B------:R-:W-:Y:S02]  /*1da10*/  F2FP.F16.F32.PACK_AB R6, R69, R161 ;  /* 0x000000a14506723e */ /* 0x000fe400000000ff */
[----:B------:R-:W-:-:S02]  /*1da20*/  F2FP.F16.F32.PACK_AB R7, R71, R70 ;  /* 0x000000464707723e */ /* 0x000fc400000000ff */
[----:B------:R-:W-:Y:S02]  /*1da30*/  LOP3.LUT R110, R111, R110, RZ, 0x3c, !PT ;  /* 0x0000006e6f6e7212 */ /* 0x000fe400078e3cff */
[----:B------:R-:W-:Y:S01]  /*1da40*/  LOP3.LUT R108, R109, R108, RZ, 0x3c, !PT ;  /* 0x0000006c6d6c7212 */ /* 0x000fe200078e3cff */
[----:B------:R-:W-:Y:S01]  /*1da50*/  IMAD.X R109, RZ, RZ, R131, P3 ;  /* 0x000000ffff6d7224 */ /* 0x000fe200018e0683 */
[----:B------:R-:W-:Y:S01]  /*1da60*/  MOV R118, R118 ;  /* 0x0000007600767202 */ /* 0x000fe20000000f00 */
[----:B------:R3:W-:Y:S01]  /*1da70*/  STSM.16.M88.4 [R124], R4 ;  /* 0x000000047c007844 */ /* 0x0007e20000000200 */
[----:B------:R-:W-:Y:S02]  /*1da80*/  F2FP.F16.F32.PACK_AB R8, R73, R162 ;  /* 0x000000a24908723e */ /* 0x000fe400000000ff */
[----:B------:R-:W-:Y:S02]  /*1da90*/  F2FP.F16.F32.PACK_AB R9, R75, R74 ;  /* 0x0000004a4b09723e */ /* 0x000fe400000000ff */
[----:B------:R-:W-:-:S02]  /*1daa0*/  F2FP.F16.F32.PACK_AB R10, R77, R163 ;  /* 0x000000a34d0a723e */ /* 0x000fc400000000ff */
[----:B------:R-:W-:Y:S01]  /*1dab0*/  LOP3.LUT R106, R107, R106, RZ, 0x3c, !PT ;  /* 0x0000006a6b6a7212 */ /* 0x000fe200078e3cff */
[----:B------:R-:W-:Y:S01]  /*1dac0*/  IMAD.X R107, RZ, RZ, R131, P6 ;  /* 0x000000ffff6b7224 */ /* 0x000fe200030e0683 */
[----:B------:R-:W-:Y:S01]  /*1dad0*/  IADD3.X R111, RZ, R131, RZ, P4, !PT ;  /* 0x00000083ff6f7210 */ /* 0x000fe200027fe4ff */
[----:B------:R4:W-:Y:S01]  /*1dae0*/  STSM.16.M88.4 [R118], R8 ;  /* 0x0000000876007844 */ /* 0x0009e20000000200 */
[----:B------:R-:W-:Y:S02]  /*1daf0*/  MOV R33, R28 ;  /* 0x0000001c00217202 */ /* 0x000fe40000000f00 */
[----:B------:R-:W-:Y:S02]  /*1db00*/  MOV R116, R116 ;  /* 0x0000007400747202 */ /* 0x000fe40000000f00 */
        /* <DEDUP_REMOVED lines=8> */
[----:B------:R-:W-:-:S02]  /*1db90*/  MOV R104, R104 ;  /* 0x0000006800687202 */ /* 0x000fc40000000f00 */
[----:B------:R-:W-:Y:S01]  /*1dba0*/  F2FP.F16.F32.PACK_AB R52, R97, R168 ;  /* 0x000000a86134723e */ /* 0x000fe200000000ff */
[----:B------:R-:W-:Y:S01]  /*1dbb0*/  STSM.16.M88.4 [R114], R40 ;  /* 0x0000002872007844 */ /* 0x000fe20000000200 */
[----:B------:R-:W-:Y:S02]  /*1dbc0*/  F2FP.F16.F32.PACK_AB R53, R99, R98 ;  /* 0x000000626335723e */ /* 0x000fe400000000ff */
[----:B------:R-:W-:Y:S02]  /*1dbd0*/  MOV R110, R110 ;  /* 0x0000006e006e7202 */ /* 0x000fe40000000f00 */
[----:B---3--:R-:W-:Y:S01]  /*1dbe0*/  F2FP.F16.F32.PACK_AB R4, R88, R170 ;  /* 0x000000aa5804723e */ /* 0x008fe200000000ff */
[----:B------:R-:W-:Y:S01]  /*1dbf0*/  STSM.16.M88.4 [R104], R52 ;  /* 0x0000003468007844 */ /* 0x000fe20000000200 */
[----:B------:R-:W-:Y:S02]  /*1dc00*/  F2FP.F16.F32.PACK_AB R5, R38, R36 ;  /* 0x000000242605723e */ /* 0x000fe400000000ff */
[----:B------:R-:W-:-:S02]  /*1dc10*/  F2FP.F16.F32.PACK_AB R6, R92, R171 ;  /* 0x000000ab5c06723e */ /* 0x000fc400000000ff */
[----:B------:R-:W-:Y:S02]  /*1dc20*/  F2FP.F16.F32.PACK_AB R7, R46, R44 ;  /* 0x0000002c2e07723e */ /* 0x000fe400000000ff */
[----:B------:R-:W-:Y:S02]  /*1dc30*/  MOV R108, R108 ;  /* 0x0000006c006c7202 */ /* 0x000fe40000000f00 */
[----:B----4-:R-:W-:Y:S01]  /*1dc40*/  F2FP.F16.F32.PACK_AB R8, R96, R172 ;  /* 0x000000ac6008723e */ /* 0x010fe200000000ff */
[----:B------:R-:W-:Y:S01]  /*1dc50*/  STSM.16.M88.4 [R110], R4 ;  /* 0x000000046e007844 */ /* 0x000fe20000000200 */
[----:B------:R-:W-:Y:S02]  /*1dc60*/  F2FP.F16.F32.PACK_AB R9, R50, R48 ;  /* 0x000000303209723e */ /* 0x000fe400000000ff */
[----:B------:R-:W-:Y:S02]  /*1dc70*/  F2FP.F16.F32.PACK_AB R10, R100, R173 ;  /* 0x000000ad640a723e */ /* 0x000fe400000000ff */
[----:B------:R-:W-:-:S02]  /*1dc80*/  F2FP.F16.F32.PACK_AB R11, R60, R56 ;  /* 0x000000383c0b723e */ /* 0x000fc400000000ff */
[----:B------:R-:W-:Y:S02]  /*1dc90*/  MOV R106, R106 ;  /* 0x0000006a006a7202 */ /* 0x000fe40000000f00 */
[----:B------:R-:W-:Y:S01]  /*1dca0*/  F2FP.F16.F32.PACK_AB R12, R152, R174 ;  /* 0x000000ae980c723e */ /* 0x000fe200000000ff */
[----:B------:R3:W-:Y:S01]  /*1dcb0*/  STSM.16.M88.4 [R108], R8 ;  /* 0x000000086c007844 */ /* 0x0007e20000000200 */
[----:B------:R-:W-:Y:S02]  /*1dcc0*/  F2FP.F16.F32.PACK_AB R13, R68, R64 ;  /* 0x00000040440d723e */ /* 0x000fe400000000ff */
[----:B------:R-:W-:Y:S02]  /*1dcd0*/  F2FP.F16.F32.PACK_AB R14, R153, R175 ;  /* 0x000000af990e723e */ /* 0x000fe400000000ff */
[----:B------:R-:W-:Y:S01]  /*1dce0*/  F2FP.F16.F32.PACK_AB R15, R76, R72 ;  /* 0x000000484c0f723e */ /* 0x000fe200000000ff */
[----:B------:R-:W-:Y:S01]  /*1dcf0*/  IMAD.MOV.U32 R76, RZ, RZ, RZ ;  /* 0x000000ffff4c7224 */ /* 0x000fe200078e00ff */
[----:B------:R-:W-:Y:S01]  /*1dd00*/  IADD3.X R133, RZ, R131, RZ, P5, !PT ;  /* 0x00000083ff857210 */ /* 0x000fe20002ffe4ff */
[----:B------:R-:W-:Y:S01]  /*1dd10*/  IMAD.X R131, RZ, RZ, R131, P1 ;  /* 0x000000ffff837224 */ /* 0x000fe200008e0683 */
[----:B------:R-:W-:Y:S01]  /*1dd20*/  ISETP.NE.U32.AND P0, PT, RZ, UR4, PT ;  /* 0x00000004ff007c0c */ /* 0x000fe2000bf05070 */
[----:B------:R4:W-:Y:S01]  /*1dd30*/  STSM.16.M88.4 [R106], R12 ;  /* 0x0000000c6a007844 */ /* 0x0009e20000000200 */
[----:B------:R-:W-:-:S02]  /*1dd40*/  MOV R132, R132 ;  /* 0x0000008400847202 */ /* 0x000fc40000000f00 */
[----:B------:R-:W-:Y:S02]  /*1dd50*/  F2FP.F16.F32.PACK_AB R24, R154, R176 ;  /* 0x000000b09a18723e */ /* 0x000fe400000000ff */
[----:B------:R-:W-:Y:S02]  /*1dd60*/  F2FP.F16.F32.PACK_AB R25, R84, R80 ;  /* 0x000000505419723e */ /* 0x000fe400000000ff */
[----:B---3--:R-:W-:Y:S02]  /*1dd70*/  SHF.L.U32 R8, R231, 0x2, RZ ;  /* 0x00000002e7087819 */ /* 0x008fe400000006ff */
[----:B------:R-:W-:Y:S02]  /*1dd80*/  F2FP.F16.F32.PACK_AB R26, R155, R177 ;  /* 0x000000b19b1a723e */ /* 0x000fe400000000ff */
[----:B------:R-:W-:Y:S02]  /*1dd90*/  IADD3 R10, P1, R8, UR4, RZ ;  /* 0x00000004080a7c10 */ /* 0x000fe4000ff3e0ff */
[----:B------:R-:W-:-:S02]  /*1dda0*/  F2FP.F16.F32.PACK_AB R27, R135, R134 ;  /* 0x00000086871b723e */ /* 0x000fc400000000ff */
[----:B------:R-:W-:Y:S02]  /*1ddb0*/  MOV R130, R130 ;  /* 0x0000008200827202 */ /* 0x000fe40000000f00 */
[----:B----4-:R-:W-:Y:S01]  /*1ddc0*/  SHF.R.S32.HI R12, RZ, 0x1f, R231 ;  /* 0x0000001fff0c7819 */ /* 0x010fe200000114e7 */
[----:B------:R-:W-:Y:S01]  /*1ddd0*/  STSM.16.M88.4 [R132], R24 ;  /* 0x0000001884007844 */ /* 0x000fe20000000200 */
[----:B------:R-:W-:Y:S02]  /*1dde0*/  F2FP.F16.F32.PACK_AB R4, R145, R2 ;  /* 0x000000029104723e */ /* 0x000fe400000000ff */
[----:B------:R-:W-:Y:S01]  /*1ddf0*/  SHF.L.U64.HI R9, R231, 0x2, R12 ;  /* 0x00000002e7097819 */ /* 0x000fe2000001020c */
[----:B------:R-:W-:Y:S01]  /*1de00*/  STSM.16.M88.4 [R33], R136 ;  /* 0x0000008821007844 */ /* 0x000fe20000000200 */
[----:B------:R-:W-:Y:S02]  /*1de10*/  F2FP.F16.F32.PACK_AB R5, R147, R146 ;  /* 0x000000929305723e */ /* 0x000fe400000000ff */
[----:B------:R-:W-:-:S02]  /*1de20*/  IADD3.X R11, R9, UR5, RZ, P1, !PT ;  /* 0x00000005090b7c10 */ /* 0x000fc40008ffe4ff */
[----:B------:R-:W-:Y:S02]  /*1de30*/  F2FP.F16.F32.PACK_AB R6, R149, R148 ;  /* 0x000000949506723e */ /* 0x000fe400000000ff */
[----:B------:R-:W-:Y:S02]  /*1de40*/  F2FP.F16.F32.PACK_AB R7, R151, R150 ;  /* 0x000000969707723e */ /* 0x000fe400000000ff */
[----:B--2---:R-:W-:Y:S02]  /*1de50*/  ISETP.NE.AND P1, PT, R78, 0x1, PT ;  /* 0x000000014e00780c */ /* 0x004fe40003f25270 */
[----:B------:R-:W-:Y:S01]  /*1de60*/  ISETP.NE.AND.EX P0, PT, RZ, UR5, PT, P0 ;  /* 0x00000005ff007c0c */ /* 0x000fe2000bf05300 */
[----:B------:R-:W-:Y:S01]  /*1de70*/  ULDC.64 UR4, c[0x0][0xc08] ;  /* 0x0003020000047ab9 */ /* 0x000fe20000000a00 */
[----:B------:R2:W-:Y:S01]  /*1de80*/  STSM.16.M88.4 [R130], R4 ;  /* 0x0000000482007844 */ /* 0x0005e20000000200 */
[----:B------:R-:W-:Y:S01]  /*1de90*/  BAR.SYNC.DEFER_BLOCKING 0x1, 0x100 ;  /* 0x0044000000007b1d */ /* 0x000fe20000010000 */
[----:B------:R-:W-:-:S04]  /*1dea0*/  ISETP.NE.U32.AND P2, PT, RZ, UR4, PT ;  /* 0x00000004ff007c0c */ /* 0x000fc8000bf45070 */
[----:B------:R-:W-:-:S03]  /*1deb0*/  ISETP.NE.AND.EX P2, PT, RZ, UR5, PT, P2 ;  /* 0x00000005ff007c0c */ /* 0x000fc6000bf45320 */
[----:B------:R-:W3:Y:S08]  /*1dec0*/  @P1 LDC R2, c[0x0][0xbec] ;  /* 0x0002fb00ff021b82 */ /* 0x000ef00000000800 */
[----:B------:R-:W4:Y:S02]  /*1ded0*/  @P1 LDC R15, c[0x0][0xbf0] ;  /* 0x0002fc00ff0f1b82 */ /* 0x000f240000000800 */
[----:B------:R-:W-:Y:S01]  /*1dee0*/  @P2 IADD3 R8, P3, R8, UR4, RZ ;  /* 0x0000000408082c10 */ /* 0x000fe2000ff7e0ff */
[----:B------:R-:W-:-:S02]  /*1def0*/  ULDC UR4, c[0x0][0xa88] ;  /* 0x0002a20000047ab9 */ /* 0x000fc40000000800 */
[----:B--2---:R-:W-:Y:S01]  /*1df00*/  IMAD.U32 R7, RZ, RZ, UR4 ;  /* 0x00000004ff077e24 */ /* 0x004fe2000f8e00ff */
[----:B------:R-:W-:Y:S01]  /*1df10*/  @P2 IADD3.X R9, R9, UR5, RZ, P3, !PT ;  /* 0x0000000509092c10 */ /* 0x000fe20009ffe4ff */
[----:B------:R2:W5:Y:S04]  /*1df20*/  @P0 LDG.E R76, desc[UR6][R10.64] ;  /* 0x000000060a4c0981 */ /* 0x000568000c1e1900 */
[----:B------:R2:W5:Y:S01]  /*1df30*/  @P2 LDG.E R7, desc[UR6][R8.64] ;  /* 0x0000000608072981 */ /* 0x000562000c1e1900 */
[----:B------:R-:W-:Y:S05]  /*1df40*/  @P2 BRA `(.L_x_853) ;  /* 0x0000000000142947 */ /* 0x000fea0003800000 */
[----:B------:R-:W-:Y:S05]  /*1df50*/  @!P0 BRA `(.L_x_853) ;  /* 0x0000000000108947 */ /* 0x000fea0003800000 */
[----:B------:R-:W-:Y:S02]  /*1df60*/  ULDC.64 UR4, c[0x0][0x208] ;  /* 0x0000820000047ab9 */ /* 0x000fe40000000a00 */
[----:B------:R-:W2:Y:S04]  /*1df70*/  LDG.E R4, desc[UR4][R10.64] ;  /* 0x000000040a047981 */ /* 0x000ea8000c1e1900 */
[----:B-----5:R-:W2:Y:S02]  /*1df80*/  LDG.E R7, desc[UR4][R10.64+0x4] ;  /* 0x000004040a077981 */ /* 0x020ea4000c1e1900 */
[----:B--2---:R-:W-:-:S07]  /*1df90*/  IADD3 R7, -R4, R7, RZ ;  /* 0x0000000704077210 */ /* 0x004fce0007ffe1ff */
.L_x_853:
[----:B------:R-:W3:Y:S01]  /*1dfa0*/  LDL R4, [R1+0x88] ;  /* 0x0000880001047983 */ /* 0x000ee20000100800 */
[----:B------:R-:W-:Y:S01]  /*1dfb0*/  SHF.R.S32.HI R80, RZ, 0x1f, R232 ;  /* 0x0000001fff507819 */ /* 0x000fe200000114e8 */
[----:B------:R-:W-:Y:S01]  /*1dfc0*/  ULDC.64 UR4, c[0x0][0xb90] ;  /* 0x0002e40000047ab9 */ /* 0x000fe20000000a00 */
[----:B-----5:R-:W-:Y:S01]  /*1dfd0*/  SHF.R.S32.HI R77, RZ, 0x1f, R76 ;  /* 0x0000001fff4d7819 */ /* 0x020fe2000001144c */
[----:B--2---:R-:W2:Y:S01]  /*1dfe0*/  LDL R10, [R1+0x80] ;  /* 0x00008000010a7983 */ /* 0x004ea20000100800 */
[----:B------:R-:W-:Y:S01]  /*1dff0*/  SHF.L.U32 R6, R212, 0x6, RZ ;  /* 0x00000006d4067819 */ /* 0x000fe200000006ff */
[----:B------:R-:W-:Y:S01]  /*1e000*/  IMAD R5, R80, UR4, RZ ;  /* 0x0000000450057c24 */ /* 0x000fe2000f8e02ff */
[----:B------:R-:W-:Y:S02]  /*1e010*/  SEL R79, R12, RZ, !P0 ;  /* 0x000000ff0c4f7207 */ /* 0x000fe40004000000 */
[----:B------:R-:W-:Y:S01]  /*1e020*/  SEL R231, R231, RZ, !P0 ;  /* 0x000000ffe7e77207 */ /* 0x000fe20004000000 */
[----:B------:R-:W-:Y:S01]  /*1e030*/  IMAD R13, R232, UR5, R5 ;  /* 0x00000005e80d7c24 */ /* 0x000fe2000f8e0205 */
[----:B------:R-:W0:Y:S01]  /*1e040*/  S2R R14, SR_TID.X ;  /* 0x00000000000e7919 */ /* 0x000e220000002100 */
[----:B------:R-:W-:Y:S01]  /*1e050*/  IMAD.IADD R11, R16, 0x1, R6 ;  /* 0x00000001100b7824 */ /* 0x000fe200078e0206 */
[----:B------:R-:W1:Y:S03]  /*1e060*/  @P1 LDC R81, c[0x0][0xbec] ;  /* 0x0002fb00ff511b82 */ /* 0x000e660000000800 */
[----:B------:R-:W-:-:S03]  /*1e070*/  IMAD.WIDE R20, R11, 0x2, R20 ;  /* 0x000000020b147825 */ /* 0x000fc600078e0214 */
[C---:B------:R-:W-:Y:S01]  /*1e080*/  IADD3 R33, P2, R20.reuse, 0x5000, RZ ;  /* 0x0000500014217810 */ /* 0x040fe20007f5e0ff */
[----:B------:R-:W-:Y:S01]  /*1e090*/  ULDC.64 UR6, c[0x0][0x208] ;  /* 0x0000820000067ab9 */ /* 0x000fe20000000a00 */
[----:B------:R-:W-:Y:S01]  /*1e0a0*/  IADD3 R29, P3, R20, 0x4000, RZ ;  /* 0x00004000141d7810 */ /* 0x000fe20007f7e0ff */
[----:B------:R-:W1:Y:S01]  /*1e0b0*/  @P1 LDC R83, c[0x0][0xbf0] ;  /* 0x0002fc00ff531b82 */ /* 0x000e620000000800 */
[----:B------:R-:W-:Y:S02]  /*1e0c0*/  LOP3.LUT R32, R33, 0x380, RZ, 0xc0, !PT ;  /* 0x0000038021207812 */ /* 0x000fe400078ec0ff */
[----:B------:R-:W-:Y:S02]  /*1e0d0*/  LOP3.LUT R28, R29, 0x380, RZ, 0xc0, !PT ;  /* 0x000003801d1c7812 */ /* 0x000fe400078ec0ff */
[----:B------:R-:W-:Y:S02]  /*1e0e0*/  SHF.R.U64 R32, R32, 0x3, RZ ;  /* 0x0000000320207819 */ /* 0x000fe400000012ff */
[----:B------:R-:W-:-:S02]  /*1e0f0*/  SHF.R.U64 R28, R28, 0x3, RZ ;  /* 0x000000031c1c7819 */ /* 0x000fc400000012ff */
[----:B------:R-:W-:Y:S01]  /*1e100*/  LOP3.LUT R32, R32, R33, RZ, 0x3c, !PT ;  /* 0x0000002120207212 */ /* 0x000fe200078e3cff */
[----:B0-----:R-:W-:Y:S01]  /*1e110*/  VIADD R14, R14, 0xffffff80 ;  /* 0xffffff800e0e7836 */ /* 0x001fe20000000000 */
[----:B------:R-:W-:Y:S02]  /*1e120*/  IADD3.X R33, RZ, R21, RZ, P2, !PT ;  /* 0x00000015ff217210 */ /* 0x000fe400017fe4ff */
[----:B------:R-:W-:Y:S02]  /*1e130*/  IADD3 R57, P2, R20, 0xb000, RZ ;  /* 0x0000b00014397810 */ /* 0x000fe40007f5e0ff */
[----:B------:R-:W-:Y:S01]  /*1e140*/  LOP3.LUT R28, R28, R29, RZ, 0x3c, !PT ;  /* 0x0000001d1c1c7212 */ /* 0x000fe200078e3cff */
[----:B------:R-:W-:Y:S01]  /*1e150*/  IMAD.X R29, RZ, RZ, R21, P3 ;  /* 0x000000ffff1d7224 */ /* 0x000fe200018e0615 */
[----:B------:R-:W-:Y:S02]  /*1e160*/  IADD3 R53, P3, R20, 0xa000, RZ ;  /* 0x0000a00014357810 */ /* 0x000fe40007f7e0ff */
[----:B------:R-:W-:-:S02]  /*1e170*/  LOP3.LUT R56, R57, 0x380, RZ, 0xc0, !PT ;  /* 0x0000038039387812 */ /* 0x000fc400078ec0ff */
[----:B------:R-:W-:Y:S02]  /*1e180*/  IADD3 R37, P6, R20, 0x6000, RZ ;  /* 0x0000600014257810 */ /* 0x000fe40007fde0ff */
[----:B------:R-:W-:Y:S02]  /*1e190*/  LOP3.LUT R52, R53, 0x380, RZ, 0xc0, !PT ;  /* 0x0000038035347812 */ /* 0x000fe400078ec0ff */
[----:B------:R-:W-:Y:S02]  /*1e1a0*/  SHF.R.U64 R56, R56, 0x3, RZ ;  /* 0x0000000338387819 */ /* 0x000fe400000012ff */
[----:B------:R-:W-:Y:S02]  /*1e1b0*/  LOP3.LUT R36, R37, 0x380, RZ, 0xc0, !PT ;  /* 0x0000038025247812 */ /* 0x000fe400078ec0ff */
[----:B------:R-:W-:Y:S02]  /*1e1c0*/  SHF.R.U64 R52, R52, 0x3, RZ ;  /* 0x0000000334347819 */ /* 0x000fe400000012ff */
[----:B------:R-:W-:Y:S01]  /*1e1d0*/  LOP3.LUT R56, R56, R57, RZ, 0x3c, !PT ;  /* 0x0000003938387212 */ /* 0x000fe200078e3cff */
[----:B------:R-:W-:Y:S01]  /*1e1e0*/  IMAD.X R57, RZ, RZ, R21, P2 ;  /* 0x000000ffff397224 */ /* 0x000fe200010e0615 */
[----:B------:R-:W-:-:S02]  /*1e1f0*/  SHF.R.U64 R36, R36, 0x3, RZ ;  /* 0x0000000324247819 */ /* 0x000fc400000012ff */
[----:B------:R-:W-:Y:S02]  /*1e200*/  LOP3.LUT R52, R52, R53, RZ, 0x3c, !PT ;  /* 0x0000003534347212 */ /* 0x000fe400078e3cff */
[----:B------:R-:W-:Y:S01]  /*1e210*/  LOP3.LUT R36, R36, R37, RZ, 0x3c, !PT ;  /* 0x0000002524247212 */ /* 0x000fe200078e3cff */
[----:B------:R-:W-:Y:S01]  /*1e220*/  IMAD.X R37, RZ, RZ, R21, P6 ;  /* 0x000000ffff257224 */ /* 0x000fe200030e0615 */
[----:B------:R-:W-:Y:S02]  /*1e230*/  IADD3.X R53, RZ, R21, RZ, P3, !PT ;  /* 0x00000015ff357210 */ /* 0x000fe40001ffe4ff */
[----:B------:R-:W-:-:S04]  /*1e240*/  IADD3 R61, P6, R20, 0xc000, RZ ;  /* 0x0000c000143d7810 */ /* 0x000fc80007fde0ff */
[----:B------:R-:W-:-:S04]  /*1e250*/  LOP3.LUT R60, R61, 0x380, RZ, 0xc0, !PT ;  /* 0x000003803d3c7812 */ /* 0x000fc800078ec0ff */
[----:B------:R-:W-:-:S04]  /*1e260*/  SHF.R.U64 R60, R60, 0x3, RZ ;  /* 0x000000033c3c7819 */ /* 0x000fc800000012ff */
[----:B------:R-:W-:Y:S01]  /*1e270*/  LOP3.LUT R60, R60, R61, RZ, 0x3c, !PT ;  /* 0x0000003d3c3c7212 */ /* 0x000fe200078e3cff */
[----:B------:R-:W-:Y:S02]  /*1e280*/  IMAD.X R61, RZ, RZ, R21, P6 ;  /* 0x000000ffff3d7224 */ /* 0x000fe400030e0615 */
[C---:B------:R-:W-:Y:S01]  /*1e290*/  IMAD R85, R236.reuse, 0x80, R212 ;  /* 0x00000080ec557824 */ /* 0x040fe200078e02d4 */
[----:B------:R-:W-:Y:S01]  /*1e2a0*/  BSSY B1, `(.L_x_854) ;  /* 0x00000b7000017945 */ /* 0x000fe20003800000 */
[----:B------:R-:W-:Y:S02]  /*1e2b0*/  SHF.R.S32.HI R86, RZ, 0x1f, R219 ;  /* 0x0000001fff567819 */ /* 0x000fe400000114db */
[----:B------:R-:W-:Y:S01]  /*1e2c0*/  SHF.R.S32.HI R87, RZ, 0x1f, R218 ;  /* 0x0000001fff577819 */ /* 0x000fe200000114da */
[----:B---3--:R-:W-:Y:S02]  /*1e2d0*/  IMAD R25, R236, 0x80, R4 ;  /* 0x00000080ec197824 */ /* 0x008fe400078e0204 */
[----:B------:R-:W-:Y:S01]  /*1e2e0*/  IMAD.WIDE.U32 R4, R232, UR4, R76 ;  /* 0x00000004e8047c25 */ /* 0x000fe2000f8e004c */
[----:B------:R-:W-:-:S03]  /*1e2f0*/  ULDC.64 UR4, c[0x0][0xb98] ;  /* 0x0002e60000047ab9 */ /* 0x000fc60000000a00 */
[----:B------:R-:W-:-:S04]  /*1e300*/  @P1 IMAD.HI.U32 R2, R25, R2, RZ ;  /* 0x0000000219021227 */ /* 0x000fc800078e00ff */
[----:B------:R-:W-:Y:S01]  /*1e310*/  IMAD.MOV.U32 R9, RZ, RZ, R25 ;  /* 0x000000ffff097224 */ /* 0x000fe200078e0019 */
[----:B----4-:R-:W-:Y:S01]  /*1e320*/  @P1 SHF.R.U32.HI R9, RZ, R15, R2 ;  /* 0x0000000fff091219 */ /* 0x010fe20000011602 */
[----:B------:R-:W-:-:S03]  /*1e330*/  IMAD.IADD R5, R5, 0x1, R13 ;  /* 0x0000000105057824 */ /* 0x000fc600078e020d */
[----:B------:R-:W-:Y:S01]  /*1e340*/  IADD3 R13, -R9, RZ, RZ ;  /* 0x000000ff090d7210 */ /* 0x000fe20007ffe1ff */
[----:B------:R-:W-:Y:S02]  /*1e350*/  IMAD R2, R79, UR4, RZ ;  /* 0x000000044f027c24 */ /* 0x000fe4000f8e02ff */
[----:B------:R-:W-:-:S04]  /*1e360*/  IMAD.WIDE.U32 R4, R231, UR4, R4 ;  /* 0x00000004e7047c25 */ /* 0x000fc8000f8e0004 */
[----:B------:R-:W-:Y:S01]  /*1e370*/  IMAD R11, R78, R13, R25 ;  /* 0x0000000d4e0b7224 */ /* 0x000fe200078e0219 */
[----:B------:R-:W-:Y:S01]  /*1e380*/  SHF.R.S32.HI R13, RZ, 0x1f, R9 ;  /* 0x0000001fff0d7819 */ /* 0x000fe20000011409 */
[----:B------:R-:W-:Y:S01]  /*1e390*/  IMAD R6, R231, UR5, R2 ;  /* 0x00000005e7067c24 */ /* 0x000fe2000f8e0202 */
[----:B------:R-:W-:Y:S01]  /*1e3a0*/  IADD3 R4, P0, R9, R4, RZ ;  /* 0x0000000409047210 */ /* 0x000fe20007f1e0ff */
[----:B------:R-:W-:Y:S01]  /*1e3b0*/  ULDC.64 UR4, c[0x0][0xb88] ;  /* 0x0002e20000047ab9 */ /* 0x000fe20000000a00 */
[----:B------:R-:W-:Y:S02]  /*1e3c0*/  SHF.R.S32.HI R2, RZ, 0x1f, R11 ;  /* 0x0000001fff027819 */ /* 0x000fe4000001140b */
[----:B------:R-:W-:-:S03]  /*1e3d0*/  IADD3.X R5, R13, R5, R6, P0, !PT ;  /* 0x000000050d057210 */ /* 0x000fc600007fe406 */
[----:B------:R-:W-:Y:S02]  /*1e3e0*/  IMAD R2, R2, UR4, RZ ;  /* 0x0000000402027c24 */ /* 0x000fe4000f8e02ff */
[----:B------:R-:W-:-:S04]  /*1e3f0*/  IMAD.WIDE.U32 R4, R11, UR4, R4 ;  /* 0x000000040b047c25 */ /* 0x000fc8000f8e0004 */
[----:B------:R-:W-:Y:S01]  /*1e400*/  IMAD R15, R11, UR5, R2 ;  /* 0x000000050b0f7c24 */ /* 0x000fe2000f8e0202 */
[----:B------:R-:W-:Y:S02]  /*1e410*/  ULDC.64 UR4, c[0x0][0xb50] ;  /* 0x0002d40000047ab9 */ /* 0x000fe40000000a00 */
[----:B------:R-:W-:Y:S01]  /*1e420*/  LEA R6, P0, R4, UR4, 0x2 ;  /* 0x0000000404067c11 */ /* 0x000fe2000f8010ff */
[----:B------:R-:W-:-:S05]  /*1e430*/  IMAD.IADD R5, R5, 0x1, R15 ;  /* 0x0000000105057824 */ /* 0x000fca00078e020f */
[----:B------:R-:W-:Y:S02]  /*1e440*/  LEA.HI.X R4, R4, UR5, R5, 0x2, P0 ;  /* 0x0000000504047c11 */ /* 0x000fe400080f1405 */
[C---:B------:R-:W-:Y:S02]  /*1e450*/  IADD3 R9, P5, R20.reuse, 0x1000, RZ ;  /* 0x0000100014097810 */ /* 0x040fe40007fbe0ff */
[----:B------:R-:W-:Y:S01]  /*1e460*/  IADD3 R13, P4, R20, 0x2000, RZ ;  /* 0x00002000140d7810 */ /* 0x000fe20007f9e0ff */
[----:B--2---:R-:W-:Y:S01]  /*1e470*/  IMAD R15, R236, 0x80, R10 ;  /* 0x00000080ec0f7824 */ /* 0x004fe200078e020a */
[C---:B------:R-:W-:Y:S01]  /*1e480*/  IADD3 R25, P0, R20.reuse, 0x3000, RZ ;  /* 0x0000300014197810 */ /* 0x040fe20007f1e0ff */
[----:B------:R-:W-:Y:S01]  /*1e490*/  SHFL.IDX PT, R50, R6, RZ, 0x1c1f ;  /* 0x001c1fff06327589 */ /* 0x000fe200000e0000 */
[----:B------:R-:W-:Y:S01]  /*1e4a0*/  IMAD R2, R7, R78, RZ ;  /* 0x0000004e07027224 */ /* 0x000fe200078e02ff */
[----:B------:R-:W-:Y:S01]  /*1e4b0*/  LOP3.LUT R11, R20, 0x380, RZ, 0xc0, !PT ;  /* 0x00000380140b7812 */ /* 0x000fe200078ec0ff */
[----:B------:R-:W-:Y:S01]  /*1e4c0*/  ULDC.64 UR4, c[0x0][0xaa0] ;  /* 0x0002a80000047ab9 */ /* 0x000fe20000000a00 */
[----:B------:R-:W-:-:S04]  /*1e4d0*/  LOP3.LUT R24, R25, 0x380, RZ, 0xc0, !PT ;  /* 0x0000038019187812 */ /* 0x000fc800078ec0ff */
[----:B------:R-:W-:Y:S02]  /*1e4e0*/  SHF.R.U64 R24, R24, 0x3, RZ ;  /* 0x0000000318187819 */ /* 0x000fe400000012ff */
[----:B------:R-:W-:Y:S02]  /*1e4f0*/  SHF.R.S32.HI R10, RZ, 0x1f, R14 ;  /* 0x0000001fff0a7819 */ /* 0x000fe4000001140e */
[----:B------:R-:W-:Y:S01]  /*1e500*/  LOP3.LUT R24, R24, R25, RZ, 0x3c, !PT ;  /* 0x0000001918187212 */ /* 0x000fe200078e3cff */
[----:B------:R-:W-:Y:S01]  /*1e510*/  IMAD.X R25, RZ, RZ, R21, P0 ;  /* 0x000000ffff197224 */ /* 0x000fe200000e0615 */
[----:B------:R-:W-:Y:S02]  /*1e520*/  LOP3.LUT R8, R9, 0x380, RZ, 0xc0, !PT ;  /* 0x0000038009087812 */ /* 0x000fe400078ec0ff */
[----:B------:R-:W-:Y:S02]  /*1e530*/  LOP3.LUT R12, R13, 0x380, RZ, 0xc0, !PT ;  /* 0x000003800d0c7812 */ /* 0x000fe400078ec0ff */
[----:B------:R-:W-:-:S02]  /*1e540*/  IADD3 R49, P0, R20, 0x9000, RZ ;  /* 0x0000900014317810 */ /* 0x000fc40007f1e0ff */
[----:B------:R-:W-:Y:S02]  /*1e550*/  LEA.HI R10, R10, R14, RZ, 0x7 ;  /* 0x0000000e0a0a7211 */ /* 0x000fe400078f38ff */
[----:B------:R-:W-:Y:S02]  /*1e560*/  SHF.R.U64 R8, R8, 0x3, RZ ;  /* 0x0000000308087819 */ /* 0x000fe400000012ff */
[----:B------:R-:W-:Y:S02]  /*1e570*/  SHF.R.U64 R12, R12, 0x3, RZ ;  /* 0x000000030c0c7819 */ /* 0x000fe400000012ff */
[----:B------:R-:W-:Y:S01]  /*1e580*/  LOP3.LUT R48, R49, 0x380, RZ, 0xc0, !PT ;  /* 0x0000038031307812 */ /* 0x000fe200078ec0ff */
[----:B------:R-:W0:Y:S01]  /*1e590*/  SHFL.IDX PT, R51, R4, RZ, 0x1c1f ;  /* 0x001c1fff04337589 */ /* 0x000e2200000e0000 */
[----:B------:R-:W-:Y:S02]  /*1e5a0*/  LOP3.LUT R10, R10, 0xffffff80, RZ, 0xc0, !PT ;  /* 0xffffff800a0a7812 */ /* 0x000fe400078ec0ff */
[----:B------:R-:W-:Y:S01]  /*1e5b0*/  LOP3.LUT R8, R8, R9, RZ, 0x3c, !PT ;  /* 0x0000000908087212 */ /* 0x000fe200078e3cff */
[----:B------:R-:W-:Y:S01]  /*1e5c0*/  IMAD.X R9, RZ, RZ, R21, P5 ;  /* 0x000000ffff097224 */ /* 0x000fe200028e0615 */
[----:B------:R-:W-:Y:S01]  /*1e5d0*/  LOP3.LUT R12, R12, R13, RZ, 0x3c, !PT ;  /* 0x0000000d0c0c7212 */ /* 0x000fe200078e3cff */
[----:B------:R-:W-:Y:S01]  /*1e5e0*/  SHFL.IDX PT, R54, R6, 0x1, 0x1c1f ;  /* 0x003c1f0006367f89 */ /* 0x000fe200000e0000 */
[----:B------:R-:W-:-:S02]  /*1e5f0*/  IADD3.X R13, RZ, R21, RZ, P4, !PT ;  /* 0x00000015ff0d7210 */ /* 0x000fc400027fe4ff */
[----:B------:R-:W-:Y:S01]  /*1e600*/  SHF.R.U64 R48, R48, 0x3, RZ ;  /* 0x0000000330307819 */ /* 0x000fe200000012ff */
[----:B------:R2:W3:Y:S01]  /*1e610*/  SHFL.IDX PT, R55, R4, 0x1, 0x1c1f ;  /* 0x003c1f0004377f89 */ /* 0x0004e200000e0000 */
[C---:B------:R-:W-:Y:S02]  /*1e620*/  IADD3 R41, P5, R20.reuse, 0x7000, RZ ;  /* 0x0000700014297810 */ /* 0x040fe40007fbe0ff */
[----:B------:R-:W-:Y:S02]  /*1e630*/  IADD3 R45, P4, R20, 0x8000, RZ ;  /* 0x00008000142d7810 */ /* 0x000fe40007f9e0ff */
[----:B------:R-:W-:Y:S02]  /*1e640*/  IADD3 R10, R14, -R10, RZ ;  /* 0x8000000a0e0a7210 */ /* 0x000fe40007ffe0ff */
[----:B------:R-:W-:Y:S01]  /*1e650*/  LOP3.LUT R48, R48, R49, RZ, 0x3c, !PT ;  /* 0x0000003130307212 */ /* 0x000fe200078e3cff */
[----:B------:R-:W-:Y:S01]  /*1e660*/  IMAD.X R49, RZ, RZ, R21, P0 ;  /* 0x000000ffff317224 */ /* 0x000fe200000e0615 */
[----:B------:R-:W-:Y:S01]  /*1e670*/  LOP3.LUT R40, R41, 0x380, RZ, 0xc0, !PT ;  /* 0x0000038029287812 */ /* 0x000fe200078ec0ff */
[----:B------:R-:W-:Y:S01]  /*1e680*/  VIADD R5, R15, 0x8 ;  /* 0x000000080f057836 */ /* 0x000fe20000000000 */
[----:B------:R-:W-:-:S02]  /*1e690*/  LOP3.LUT R44, R45, 0x380, RZ, 0xc0, !PT ;  /* 0x000003802d2c7812 */ /* 0x000fc400078ec0ff */
[----:B------:R-:W-:Y:S02]  /*1e6a0*/  LOP3.LUT P0, RZ, R10, 0x3, RZ, 0xc0, !PT ;  /* 0x000000030aff7812 */ /* 0x000fe4000780c0ff */
[----:B------:R-:W-:Y:S02]  /*1e6b0*/  SHF.R.U64 R40, R40, 0x3, RZ ;  /* 0x0000000328287819 */ /* 0x000fe400000012ff */
[----:B------:R-:W-:Y:S02]  /*1e6c0*/  SHF.R.U64 R44, R44, 0x3, RZ ;  /* 0x000000032c2c7819 */ /* 0x000fe400000012ff */
[-C--:B------:R-:W-:Y:S02]  /*1e6d0*/  ISETP.GE.OR P2, PT, R15, R2.reuse, P0 ;  /* 0x000000020f00720c */ /* 0x080fe40000746670 */
[----:B------:R-:W-:Y:S02]  /*1e6e0*/  ISETP.GE.OR P0, PT, R5, R2, P0 ;  /* 0x000000020500720c */ /* 0x000fe40000706670 */
[----:B------:R-:W-:Y:S01]  /*1e6f0*/  LOP3.LUT R40, R40, R41, RZ, 0x3c, !PT ;  /* 0x0000002928287212 */ /* 0x000fe200078e3cff */
[----:B------:R-:W-:Y:S01]  /*1e700*/  IMAD.X R41, RZ, RZ, R21, P5 ;  /* 0x000000ffff297224 */ /* 0x000fe200028e0615 */
[----:B------:R-:W-:-:S02]  /*1e710*/  LOP3.LUT R44, R44, R45, RZ, 0x3c, !PT ;  /* 0x0000002d2c2c7212 */ /* 0x000fc400078e3cff */
[----:B------:R-:W-:Y:S02]  /*1e720*/  IADD3.X R45, RZ, R21, RZ, P4, !PT ;  /* 0x00000015ff2d7210 */ /* 0x000fe400027fe4ff */
[C---:B------:R-:W-:Y:S02]  /*1e730*/  IADD3 R7, P3, R20.reuse, 0xf000, RZ ;  /* 0x0000f00014077810 */ /* 0x040fe40007f7e0ff */
[C---:B------:R-:W-:Y:S02]  /*1e740*/  IADD3 R65, P5, R20.reuse, 0xd000, RZ ;  /* 0x0000d00014417810 */ /* 0x040fe40007fbe0ff */
[----:B------:R-:W-:Y:S02]  /*1e750*/  IADD3 R69, P4, R20, 0xe000, RZ ;  /* 0x0000e00014457810 */ /* 0x000fe40007f9e0ff */
[----:B--2---:R-:W-:Y:S02]  /*1e760*/  LOP3.LUT R4, R7, 0x380, RZ, 0xc0, !PT ;  /* 0x0000038007047812 */ /* 0x004fe400078ec0ff */
[----:B------:R-:W-:-:S02]  /*1e770*/  LOP3.LUT R64, R65, 0x380, RZ, 0xc0, !PT ;  /* 0x0000038041407812 */ /* 0x000fc400078ec0ff */
[----:B------:R-:W-:Y:S02]  /*1e780*/  LOP3.LUT R68, R69, 0x380, RZ, 0xc0, !PT ;  /* 0x0000038045447812 */ /* 0x000fe400078ec0ff */
[----:B------:R-:W-:Y:S01]  /*1e790*/  SHF.R.U64 R11, R11, 0x3, RZ ;  /* 0x000000030b0b7819 */ /* 0x000fe200000012ff */
[----:B0-----:R-:W-:Y:S01]  /*1e7a0*/  @!P2 ST.E desc[UR6][R50.64], R0 ;  /* 0x000000003200a985 */ /* 0x001fe2000c101906 */
[----:B------:R-:W-:Y:S02]  /*1e7b0*/  SHF.R.U64 R4, R4, 0x3, RZ ;  /* 0x0000000304047819 */ /* 0x000fe400000012ff */
[----:B------:R-:W-:Y:S01]  /*1e7c0*/  SHF.R.U64 R64, R64, 0x3, RZ ;  /* 0x0000000340407819 */ /* 0x000fe200000012ff */
[----:B---3--:R0:W-:Y:S01]  /*1e7d0*/  @!P0 ST.E desc[UR6][R54.64], R3 ;  /* 0x0000000336008985 */ /* 0x0081e2000c101906 */
[----:B------:R-:W-:Y:S02]  /*1e7e0*/  SHF.R.U64 R68, R68, 0x3, RZ ;  /* 0x0000000344447819 */ /* 0x000fe400000012ff */
[----:B------:R-:W-:Y:S01]  /*1e7f0*/  LOP3.LUT R20, R11, R20, RZ, 0x3c, !PT ;  /* 0x000000140b147212 */ /* 0x000fe200078e3cff */
[--C-:B------:R-:W-:Y:S01]  /*1e800*/  IMAD.X R73, RZ, RZ, R21.reuse, P3 ;  /* 0x000000ffff497224 */ /* 0x100fe200018e0615 */
[----:B------:R-:W-:Y:S01]  /*1e810*/  LOP3.LUT R64, R64, R65, RZ, 0x3c, !PT ;  /* 0x0000004140407212 */ /* 0x000fe200078e3cff */
[----:B------:R-:W5:Y:S01]  /*1e820*/  LD.E.128 R8, desc[UR6][R8.64] ;  /* 0x0000000608087980 */ /* 0x000f62000c101d00 */
[----:B------:R-:W-:Y:S01]  /*1e830*/  LOP3.LUT R68, R68, R69, RZ, 0x3c, !PT ;  /* 0x0000004544447212 */ /* 0x000fe200078e3cff */
[----:B------:R-:W-:Y:S01]  /*1e840*/  IMAD.X R69, RZ, RZ, R21, P4 ;  /* 0x000000ffff457224 */ /* 0x000fe200020e0615 */
[----:B------:R-:W-:Y:S01]  /*1e850*/  LOP3.LUT R72, R4, R7, RZ, 0x3c, !PT ;  /* 0x0000000704487212 */ /* 0x000fe200078e3cff */
[----:B------:R-:W5:Y:S01]  /*1e860*/  LD.E.128 R12, desc[UR6][R12.64] ;  /* 0x000000060c0c7980 */ /* 0x000f62000c101d00 */
[----:B0-----:R-:W-:Y:S01]  /*1e870*/  IMAD R3, R77, UR4, RZ ;  /* 0x000000044d037c24 */ /* 0x001fe2000f8e02ff */
[----:B------:R-:W-:-:S02]  /*1e880*/  IADD3.X R65, RZ, R21, RZ, P5, !PT ;  /* 0x00000015ff417210 */ /* 0x000fc40002ffe4ff */
[----:B------:R0:W5:Y:S01]  /*1e890*/  LD.E.128 R4, desc[UR6][R20.64] ;  /* 0x0000000614047980 */ /* 0x000162000c101d00 */
[----:B------:R-:W-:-:S03]  /*1e8a0*/  IMAD R3, R76, UR5, R3 ;  /* 0x000000054c037c24 */ /* 0x000fc6000f8e0203 */
[----:B------:R-:W5:Y:S04]  /*1e8b0*/  LD.E.128 R24, desc[UR6][R24.64] ;  /* 0x0000000618187980 */ /* 0x000f68000c101d00 */
[----:B------:R-:W5:Y:S01]  /*1e8c0*/  LD.E.128 R28, desc[UR6][R28.64] ;  /* 0x000000061c1c7980 */ /* 0x000f62000c101d00 */
[----:B0-----:R-:W-:Y:S01]  /*1e8d0*/  IMAD.WIDE.U32 R20, R76, UR4, RZ ;  /* 0x000000044c147c25 */ /* 0x001fe2000f8e00ff */
[----:B------:R-:W-:Y:S02]  /*1e8e0*/  ULDC.64 UR4, c[0x0][0xae8] ;  /* 0x0002ba0000047ab9 */ /* 0x000fe40000000a00 */
[----:B------:R-:W5:Y:S02]  /*1e8f0*/  LD.E.128 R32, desc[UR6][R32.64] ;  /* 0x0000000620207980 */ /* 0x000f64000c101d00 */
[----:B------:R-:W-:Y:S01]  /*1e900*/  IADD3 R21, R21, R3, RZ ;  /* 0x0000000315157210 */ /* 0x000fe20007ffe0ff */
[----:B------:R-:W-:Y:S01]  /*1e910*/  IMAD R3, R233, 0x20, R212 ;  /* 0x00000020e9037824 */ /* 0x000fe200078e02d4 */
[----:B------:R-:W5:Y:S01]  /*1e920*/  LD.E.128 R36, desc[UR6][R36.64] ;  /* 0x0000000624247980 */ /* 0x000f62000c101d00 */
[----:B------:R-:W-:-:S02]  /*1e930*/  IMAD R77, R80, UR4, RZ ;  /* 0x00000004504d7c24 */ /* 0x000fc4000f8e02ff */
[----:B------:R-:W-:Y:S01]  /*1e940*/  IMAD R80, R236, 0x80, R3 ;  /* 0x00000080ec507824 */ /* 0x000fe200078e0203 */
[----:B------:R-:W5:Y:S01]  /*1e950*/  LD.E.128 R40, desc[UR6][R40.64] ;  /* 0x0000000628287980 */ /* 0x000f62000c101d00 */
[C---:B------:R-:W-:Y:S02]  /*1e960*/  IMAD R77, R232.reuse, UR5, R77 ;  /* 0x00000005e84d7c24 */ /* 0x040fe4000f8e024d */
[----:B------:R-:W-:Y:S01]  /*1e970*/  IMAD.WIDE.U32 R20, R232, UR4, R20 ;  /* 0x00000004e8147c25 */ /* 0x000fe2000f8e0014 */
[----:B------:R-:W-:Y:S01]  /*1e980*/  ULDC.64 UR4, c[0x0][0xaf0] ;  /* 0x0002bc0000047ab9 */ /* 0x000fe20000000a00 */
[----:B------:R-:W5:Y:S02]  /*1e990*/  LD.E.128 R44, desc[UR6][R44.64] ;  /* 0x000000062c2c7980 */ /* 0x000f64000c101d00 */
[----:B-1----:R-:W-:Y:S01]  /*1e9a0*/  @P1 IMAD.HI.U32 R0, R80, R81, RZ ;  /* 0x0000005150001227 */ /* 0x002fe200078e00ff */
[----:B------:R-:W-:Y:S01]  /*1e9b0*/  IADD3 R21, R21, R77, RZ ;  /* 0x0000004d15157210 */ /* 0x000fe20007ffe0ff */
[----:B------:R-:W5:Y:S02]  /*1e9c0*/  LD.E.128 R48, desc[UR6][R48.64] ;  /* 0x0000000630307980 */ /* 0x000f64000c101d00 */
[----:B------:R-:W-:Y:S01]  /*1e9d0*/  IMAD.MOV.U32 R3, RZ, RZ, R80 ;  /* 0x000000ffff037224 */ /* 0x000fe200078e0050 */
[----:B------:R-:W-:Y:S01]  /*1e9e0*/  @P1 SHF.R.U32.HI R3, RZ, R83, R0 ;  /* 0x00000053ff031219 */ /* 0x000fe20000011600 */
[----:B------:R-:W-:Y:S01]  /*1e9f0*/  IMAD R76, R79, UR4, RZ ;  /* 0x000000044f4c7c24 */ /* 0x000fe2000f8e02ff */
[----:B------:R-:W5:Y:S01]  /*1ea00*/  LD.E.128 R52, desc[UR6][R52.64] ;  /* 0x0000000634347980 */ /* 0x000f62000c101d00 */
[----:B------:R-:W-:Y:S01]  /*1ea10*/  IMAD.WIDE.U32 R20, R231, UR4, R20 ;  /* 0x00000004e7147c25 */ /* 0x000fe2000f8e0014 */
[----:B------:R-:W-:-:S02]  /*1ea20*/  SHF.R.S32.HI R0, RZ, 0x1f, R3 ;  /* 0x0000001fff007819 */ /* 0x000fc40000011403 */
[----:B------:R-:W5:Y:S01]  /*1ea30*/  LD.E.128 R56, desc[UR6][R56.64] ;  /* 0x0000000638387980 */ /* 0x000f62000c101d00 */
[----:B------:R-:W-:Y:S01]  /*1ea40*/  IMAD R77, R231, UR5, R76 ;  /* 0x00000005e74d7c24 */ /* 0x000fe2000f8e024c */
[----:B------:R-:W-:Y:S01]  /*1ea50*/  ULDC.64 UR4, c[0x0][0xae0] ;  /* 0x0002b80000047ab9 */ /* 0x000fe20000000a00 */
[----:B------:R-:W-:Y:S01]  /*1ea60*/  IMAD.MOV R79, RZ, RZ, -R3 ;  /* 0x000000ffff4f7224 */ /* 0x000fe200078e0a03 */
[----:B------:R-:W5:Y:S01]  /*1ea70*/  LD.E.128 R60, desc[UR6][R60.64] ;  /* 0x000000063c3c7980 */ /* 0x000f62000c101d00 */
[----:B------:R-:W-:Y:S01]  /*1ea80*/  IMAD R0, R0, UR4, RZ ;  /* 0x0000000400007c24 */ /* 0x000fe2000f8e02ff */
[----:B------:R-:W-:Y:S01]  /*1ea90*/  IADD3 R21, R21, R77, RZ ;  /* 0x0000004d15157210 */ /* 0x000fe20007ffe0ff */
[----:B------:R-:W-:Y:S01]  /*1eaa0*/  IMAD R77, R78, R79, R80 ;  /* 0x0000004f4e4d7224 */ /* 0x000fe200078e0250 */
[----:B------:R-:W5:Y:S01]  /*1eab0*/  LD.E.128 R64, desc[UR6][R64.64] ;  /* 0x0000000640407980 */ /* 0x000f62000c101d00 */
[C---:B------:R-:W-:Y:S02]  /*1eac0*/  IMAD R79, R3.reuse, UR5, R0 ;  /* 0x00000005034f7c24 */ /* 0x040fe4000f8e0200 */
[----:B------:R-:W-:Y:S01]  /*1ead0*/  IMAD.WIDE.U32 R20, R3, UR4, R20 ;  /* 0x0000000403147c25 */ /* 0x000fe2000f8e0014 */
[----:B------:R-:W-:Y:S01]  /*1eae0*/  SHF.R.S32.HI R0, RZ, 0x1f, R77 ;  /* 0x0000001fff007819 */ /* 0x000fe2000001144d */
[----:B------:R-:W-:Y:S01]  /*1eaf0*/  ULDC.64 UR4, c[0x0][0xad8] ;  /* 0x0002b60000047ab9 */ /* 0x000fe20000000a00 */
[----:B------:R-:W5:Y:S01]  /*1eb00*/  LD.E.128 R68, desc[UR6][R68.64] ;  /* 0x0000000644447980 */ /* 0x000f62000c101d00 */
[----:B------:R-:W-:-:S02]  /*1eb10*/  IMAD.IADD R21, R21, 0x1, R79 ;  /* 0x0000000115157824 */ /* 0x000fc400078e024f */
[----:B------:R-:W-:Y:S01]  /*1eb20*/  IMAD R0, R0, UR4, RZ ;  /* 0x0000000400007c24 */ /* 0x000fe2000f8e02ff */
[----:B------:R-:W5:Y:S01]  /*1eb30*/  LD.E.128 R72, desc[UR6][R72.64] ;  /* 0x0000000648487980 */ /* 0x000f62000c101d00 */
[C---:B------:R-:W-:Y:S01]  /*1eb40*/  IMAD.WIDE.U32 R20, R77.reuse, UR4, R20 ;  /* 0x000000044d147c25 */ /* 0x040fe2000f8e0014 */
[----:B------:R-:W-:Y:S01]  /*1eb50*/  @!PT LDS RZ, [RZ] ;  /* 0x00000000fffff984 */ /* 0x000fe20000000800 */
[----:B------:R-:W-:Y:S01]  /*1eb60*/  @!PT LDS RZ, [RZ] ;  /* 0x00000000fffff984 */ /* 0x000fe20000000800 */
[----:B------:R-:W-:Y:S01]  /*1eb70*/  @!PT LDS RZ, [RZ] ;  /* 0x00000000fffff984 */ /* 0x000fe20000000800 */
[----:B------:R-:W-:Y:S01]  /*1eb80*/  @!PT LDS RZ, [RZ] ;  /* 0x00000000fffff984 */ /* 0x000fe20000000800 */
[----:B------:R0:W-:Y:S06]  /*1eb90*/  MEMBAR.ALL.CTA ;  /* 0x0000000000007992 */ /* 0x0001ec0000008000 */
[----:B0-----:R-:W0:Y:S01]  /*1eba0*/  FENCE.VIEW.ASYNC.S ;  /* 0x00000000000073c6 */ /* 0x001e220000000000 */
[----:B------:R-:W-:Y:S01]  /*1ebb0*/  IMAD R79, R77, UR5, R0 ;  /* 0x000000054d4f7c24 */ /* 0x000fe2000f8e0200 */
[----:B------:R-:W-:-:S02]  /*1ebc0*/  ULDC.64 UR4, c[0x0][0xa80] ;  /* 0x0002a00000047ab9 */ /* 0x000fc40000000a00 */
[----:B------:R-:W-:Y:S01]  /*1ebd0*/  LEA R82, P2, R20, UR4, 0x1 ;  /* 0x0000000414527c11 */ /* 0x000fe2000f8408ff */
[----:B------:R-:W-:Y:S01]  /*1ebe0*/  IMAD.IADD R21, R21, 0x1, R79 ;  /* 0x0000000115157824 */ /* 0x000fe200078e024f */
[----:B------:R-:W-:-:S04]  /*1ebf0*/  IADD3 R3, R85, 0x20, RZ ;  /* 0x0000002055037810 */ /* 0x000fc80007ffe0ff */
[----:B------:R-:W-:Y:S02]  /*1ec00*/  LEA.HI.X R83, R20, UR5, R21, 0x1, P2 ;  /* 0x0000000514537c11 */ /* 0x000fe400090f0c15 */
[-C--:B------:R-:W-:Y:S02]  /*1ec10*/  ISETP.GE.AND P2, PT, R85, R2.reuse, PT ;  /* 0x000000025500720c */ /* 0x080fe40003f46270 */
[----:B------:R-:W-:Y:S02]  /*1ec20*/  SHF.R.S32.HI R76, RZ, 0x1f, R213 ;  /* 0x0000001fff4c7819 */ /* 0x000fe400000114d5 */
[----:B------:R-:W-:Y:S02]  /*1ec30*/  IADD3 R0, R18, 0x38820, RZ ;  /* 0x0003882012007810 */ /* 0x000fe40007ffe0ff */
[----:B------:R-:W-:Y:S01]  /*1ec40*/  ISETP.GE.AND P1, PT, R3, R2, PT ;  /* 0x000000020300720c */ /* 0x000fe20003f26270 */
[----:B------:R-:W-:Y:S01]  /*1ec50*/  VIADD R3, R85, 0x40 ;  /* 0x0000004055037836 */ /* 0x000fe20000000000 */
[----:B------:R-:W-:-:S02]  /*1ec60*/  LEA.HI R76, R76, R213, RZ, 0x3 ;  /* 0x000000d54c4c7211 */ /* 0x000fc400078f18ff */
[----:B------:R-:W-:Y:S01]  /*1ec70*/  PRMT R0, RZ, 0x654, R0 ;  /* 0x00000654ff007816 */ /* 0x000fe20000000000 */
[----:B0-----:R0:W1:Y:S01]  /*1ec80*/  SHFL.IDX PT, R81, R82, RZ, 0x181f ;  /* 0x00181fff52517589 */ /* 0x00106200000e0000 */
[----:B------:R-:W-:Y:S02]  /*1ec90*/  ISETP.GE.AND P0, PT, R3, R2, PT ;  /* 0x000000020300720c */ /* 0x000fe40003f06270 */
[----:B------:R-:W-:Y:S01]  /*1eca0*/  LOP3.LUT R84, R76, 0xfffffff8, RZ, 0xc0, !PT ;  /* 0xfffffff84c547812 */ /* 0x000fe200078ec0ff */
[----:B------:R2:W-:Y:S01]  /*1ecb0*/  SYNCS.ARRIVE.TRANS64.RED.A1T0 RZ, [R0+URZ], RZ ;  /* 0x000000ff00ff79a7 */ /* 0x0005e2000810043f */
[----:B------:R0:W3:Y:S02]  /*1ecc0*/  SHFL.IDX PT, R3, R83, RZ, 0x181f ;  /* 0x00181fff53037589 */ /* 0x0000e400000e0000 */
[----:B--2---:R-:W-:Y:S01]  /*1ecd0*/  SHF.R.S32.HI R0, RZ, 0x1f, R84 ;  /* 0x0000001fff007819 */ /* 0x004fe20000011454 */
[----:B0-----:R-:W-:Y:S06]  /*1ece0*/  @P2 BRA `(.L_x_855) ;  /* 0x0000000000482947 */ /* 0x001fec0003800000 */
[----:B------:R-:W-:Y:S01]  /*1ecf0*/  ULDC UR4, c[0x0][0xac8] ;  /* 0x0002b20000047ab9 */ /* 0x000fe20000000800 */
[----:B------:R-:W-:Y:S01]  /*1ed00*/  ULDC.64 UR6, c[0x0][0x208] ;  /* 0x0000820000067ab9 */ /* 0x000fe20000000a00 */
[----:B------:R-:W-:Y:S02]  /*1ed10*/  ISETP.GE.AND P5, PT, R16, UR4, PT ;  /* 0x0000000410007c0c */ /* 0x000fe4000bfa6270 */
[----:B------:R-:W-:Y:S02]  /*1ed20*/  ISETP.GE.AND P4, PT, R213, UR4, PT ;  /* 0x00000004d5007c0c */ /* 0x000fe4000bf86270 */
[----:B------:R-:W-:Y:S02]  /*1ed30*/  ISETP.GE.AND P3, PT, R218, UR4, PT ;  /* 0x00000004da007c0c */ /* 0x000fe4000bf66270 */
[----:B------:R-:W-:-:S07]  /*1ed40*/  ISETP.GE.AND P2, PT, R219, UR4, PT ;  /* 0x00000004db007c0c */ /* 0x000fce000bf46270 */
[----:B-1----:R-:W-:-:S04]  /*1ed50*/  @!P5 LEA R20, P6, R16, R81, 0x1 ;  /* 0x000000511014d211 */ /* 0x002fc800078c08ff */
[----:B---3--:R-:W-:Y:S02]  /*1ed60*/  @!P5 LEA.HI.X R21, R16, R3, R17, 0x1, P6 ;  /* 0x000000031015d211 */ /* 0x008fe400030f0c11 */
        /* <DEDUP_REMOVED lines=10> */
.L_x_855:
[----:B------:R-:W-:Y:S05]  /*1ee10*/  BSYNC B1 ;  /* 0x0000000000017941 */ /* 0x000fea0003800000 */
.L_x_854:
[----:B---3--:R2:W3:Y:S01]  /*1ee20*/  SHFL.IDX PT, R3, R83, 0x1, 0x181f ;  /* 0x00381f0053037f89 */ /* 0x0084e200000e0000 */
[----:B------:R-:W-:Y:S03]  /*1ee30*/  BSSY B1, `(.L_x_856) ;  /* 0x0000015000017945 */ /* 0x000fe60003800000 */
[----:B0----5:R2:W0:Y:S01]  /*1ee40*/  SHFL.IDX PT, R29, R82, 0x1, 0x181f ;  /* 0x00381f00521d7f89 */ /* 0x02142200000e0000 */
        /* <DEDUP_REMOVED lines=8> */
[----:B------:R-:W-:Y:S02]  /*1eed0*/  @!P3 LEA R6, P5, R84, R29, 0x1 ;  /* 0x0000001d5406b211 */ /* 0x000fe400078a08ff */
[----:B---3--:R-:W-:Y:S02]  /*1eee0*/  @!P4 LEA.HI.X R5, R16, R3, R17, 0x1, P6 ;  /* 0x000000031005c211 */ /* 0x008fe400030f0c11 */
        /* <DEDUP_REMOVED lines=9> */
.L_x_857:
[----:B------:R-:W-:Y:S05]  /*1ef80*/  BSYNC B1 ;  /* 0x0000000000017941 */ /* 0x000fea0003800000 */
.L_x_856:
[----:B---3--:R3:W0:Y:S01]  /*1ef90*/  SHFL.IDX PT, R3, R83, 0x2, 0x181f ;  /* 0x00581f0053037f89 */ /* 0x00862200000e0000 */
[----:B------:R-:W-:Y:S03]  /*1efa0*/  BSSY B1, `(.L_x_858) ;  /* 0x0000015000017945 */ /* 0x000fe60003800000 */
[----:B----4-:R3:W4:Y:S01]  /*1efb0*/  SHFL.IDX PT, R11, R82, 0x2, 0x181f ;  /* 0x00581f00520b7f89 */ /* 0x01072200000e0000 */
[----:B------:R-:W-:Y:S05]  /*1efc0*/  @P0 BRA `(.L_x_859) ;  /* 0x0000000000480947 */ /* 0x000fea0003800000 */
[----:B------:R-:W-:Y:S01]  /*1efd0*/  ULDC UR4, c[0x0][0xac8] ;  /* 0x0002b20000047ab9 */ /* 0x000fe20000000800 */
[----:B------:R-:W-:Y:S01]  /*1efe0*/  ULDC.64 UR6, c[0x0][0x208] ;  /* 0x0000820000067ab9 */ /* 0x000fe20000000a00 */
[----:B------:R-:W-:Y:S02]  /*1eff0*/  ISETP.GE.AND P3, PT, R16, UR4, PT ;  /* 0x0000000410007c0c */ /* 0x000fe4000bf66270 */
[----:B------:R-:W-:Y:S02]  /*1f000*/  ISETP.GE.AND P2, PT, R213, UR4, PT ;  /* 0x00000004d5007c0c */ /* 0x000fe4000bf46270 */
[----:B------:R-:W-:Y:S02]  /*1f010*/  ISETP.GE.AND P1, PT, R218, UR4, PT ;  /* 0x00000004da007c0c */ /* 0x000fe4000bf26270 */
[----:B------:R-:W-:-:S07]  /*1f020*/  ISETP.GE.AND P0, PT, R219, UR4, PT ;  /* 0x00000004db007c0c */ /* 0x000fce000bf06270 */
[-C--:B----4-:R-:W-:Y:S02]  /*1f030*/  @!P3 LEA R4, P6, R16, R11.reuse, 0x1 ;  /* 0x0000000b1004b211 */ /* 0x090fe400078c08ff */
[-C--:B------:R-:W-:Y:S02]  /*1f040*/  @!P2 LEA R6, P5, R84, R11.reuse, 0x1 ;  /* 0x0000000b5406a211 */ /* 0x080fe400078a08ff */
[----:B------:R-:W-:Y:S02]  /*1f050*/  @!P1 LEA R8, P4, R218, R11, 0x1 ;  /* 0x0000000bda089211 */ /* 0x000fe400078808ff */
[----:B0-----:R-:W-:Y:S02]  /*1f060*/  @!P3 LEA.HI.X R5, R16, R3, R17, 0x1, P6 ;  /* 0x000000031005b211 */ /* 0x001fe400030f0c11 */
        /* <DEDUP_REMOVED lines=8> */
.L_x_859:
[----:B------:R-:W-:Y:S05]  /*1f0f0*/  BSYNC B1 ;  /* 0x0000000000017941 */ /* 0x000fea0003800000 */
.L_x_858:
[----:B0-----:R-:W-:Y:S01]  /*1f100*/  VIADD R3, R85, 0x60 ;  /* 0x0000006055037836 */ /* 0x001fe20000000000 */
[----:B--23--:R-:W0:Y:S04]  /*1f110*/  SHFL.IDX PT, R83, R83, 0x3, 0x181f ;  /* 0x00781f0053537f89 */ /* 0x00ce2800000e0000 */
[----:B------:R-:W-:Y:S01]  /*1f120*/  ISETP.GE.AND P0, PT, R3, R2, PT ;  /* 0x000000020300720c */ /* 0x000fe20003f06270 */
[----:B------:R2:W3:-:S12]  /*1f130*/  SHFL.IDX PT, R9, R82, 0x3, 0x181f ;  /* 0x00781f0052097f89 */ /* 0x0004d800000e0000 */
[----:B--2---:R-:W-:Y:S05]  /*1f140*/  @P0 BRA `(.L_x_860) ;  /* 0x0000000c00bc0947 */ /* 0x004fea0003800000 */
[----:B------:R-:W-:Y:S01]  /*1f150*/  ULDC UR4, c[0x0][0xac8] ;  /* 0x0002b20000047ab9 */ /* 0x000fe20000000800 */
[----:B------:R-:W-:Y:S01]  /*1f160*/  ULDC.64 UR6, c[0x0][0x208] ;  /* 0x0000820000067ab9 */ /* 0x000fe20000000a00 */
[----:B------:R-:W-:Y:S02]  /*1f170*/  ISETP.GE.AND P3, PT, R16, UR4, PT ;  /* 0x0000000410007c0c */ /* 0x000fe4000bf66270 */
[----:B------:R-:W-:Y:S02]  /*1f180*/  ISETP.GE.AND P4, PT, R213, UR4, PT ;  /* 0x00000004d5007c0c */ /* 0x000fe4000bf86270 */
[----:B------:R-:W-:-:S09]  /*1f190*/  ISETP.GE.AND P5, PT, R218, UR4, PT ;  /* 0x00000004da007c0c */ /* 0x000fd2000bfa6270 */
[-C--:B---3--:R-:W-:Y:S02]  /*1f1a0*/  @!P3 LEA R2, P0, R16, R9.reuse, 0x1 ;  /* 0x000000091002b211 */ /* 0x088fe400078008ff */
[----:B------:R-:W-:Y:S02]  /*1f1b0*/  @!P4 LEA R4, P1, R84, R9, 0x1 ;  /* 0x000000095404c211 */ /* 0x000fe400078208ff */
        /* <DEDUP_REMOVED lines=9> */
[----:B0-----:R-:W-:Y:S01]  /*1f250*/  LEA R2, P0, R219, R9, 0x1 ;  /* 0x00000009db027211 */ /* 0x001fe200078008ff */
[----:B------:R-:W-:-:S03]  /*1f260*/  ULDC.64 UR4, c[0x0][0x208] ;  /* 0x0000820000047ab9 */ /* 0x000fc60000000a00 */
[----:B------:R-:W-:-:S05]  /*1f270*/  LEA.HI.X R3, R219, R83, R86, 0x1, P0 ;  /* 0x00000053db037211 */ /* 0x000fca00000f0c56 */
[----:B------:R0:W-:Y:S01]  /*1f280*/  ST.E.128 desc[UR4][R2.64], R72 ;  /* 0x0000004802007985 */ /* 0x0001e2000c101d04 */
[----:B------:R-:W-:Y:S05]  /*1f290*/  BRA `(.L_x_860) ;  /* 0x0000000c00687947 */ /* 0x000fea0003800000 */
.L_x_852:
[C---:B------:R-:W-:Y:S01]  /*1f2a0*/  IMAD.SHL.U32 R4, R231.reuse, 0x4, RZ ;  /* 0x00000004e7047824 */ /* 0x040fe200078e00ff */
[----:B------:R-:W-:Y:S01]  /*1f2b0*/  SHF.R.S32.HI R12, RZ, 0x1f, R231 ;  /* 0x0000001fff0c7819 */ /* 0x000fe200000114e7 */
[----:B------:R-:W-:Y:S01]  /*1f2c0*/  ULDC.64 UR4, c[0x0][0xc00] ;  /* 0x0003000000047ab9 */ /* 0x000fe20000000a00 */
[----:B------:R-:W2:Y:S01]  /*1f2d0*/  LDC R21, c[0x0][0xbe8] ;  /* 0x0002fa00ff157b82 */ /* 0x000ea20000000800 */
[----:B------:R-:W-:Y:S01]  /*1f2e0*/  ISETP.NE.U32.AND P0, PT, RZ, UR4, PT ;  /* 0x00000004ff007c0c */ /* 0x000fe2000bf05070 */
[----:B------:R-:W-:Y:S01]  /*1f2f0*/  ULDC.64 UR6, c[0x0][0x208] ;  /* 0x0000820000067ab9 */ /* 0x000fe20000000a00 */
[----:B------:R-:W-:Y:S02]  /*1f300*/  IADD3 R2, P1, R4, UR4, RZ ;  /* 0x0000000404027c10 */ /* 0x000fe4000ff3e0ff */
[----:B------:R-:W-:Y:S02]  /*1f310*/  SHF.L.U64.HI R0, R231, 0x2, R12 ;  /* 0x00000002e7007819 */ /* 0x000fe4000001020c */
[----:B------:R-:W-:-:S02]  /*1f320*/  ISETP.NE.AND.EX P0, PT, RZ, UR5, PT, P0 ;  /* 0x00000005ff007c0c */ /* 0x000fc4000bf05300 */
[----:B------:R-:W-:Y:S01]  /*1f330*/  IADD3.X R3, R0, UR5, RZ, P1, !PT ;  /* 0x0000000500037c10 */ /* 0x000fe20008ffe4ff */
[----:B------:R-:W-:Y:S01]  /*1f340*/  ULDC.64 UR4, c[0x0][0xc08] ;  /* 0x0003020000047ab9 */ /* 0x000fe20000000a00 */
[----:B------:R-:W-:Y:S02]  /*1f350*/  MOV R6, RZ ;  /* 0x000000ff00067202 */ /* 0x000fe40000000f00 */
[----:B------:R-:W-:-:S04]  /*1f360*/  ISETP.NE.U32.AND P1, PT, RZ, UR4, PT ;  /* 0x00000004ff007c0c */ /* 0x000fc8000bf25070 */
[----:B------:R-:W-:Y:S01]  /*1f370*/  ISETP.NE.AND.EX P1, PT, RZ, UR5, PT, P1 ;  /* 0x00000005ff007c0c */ /* 0x000fe2000bf25310 */
[----:B------:R-:W3:Y:S02]  /*1f380*/  S2R R7, SR_TID.X ;  /* 0x0000000000077919 */ /* 0x000ee40000002100 */
[----:B------:R4:W5:Y:S10]  /*1f390*/  @P0 LDG.E R6, desc[UR6][R2.64] ;  /* 0x0000000602060981 */ /* 0x000974000c1e1900 */
[----:B------:R-:W-:Y:S01]  /*1f3a0*/  @P1 IADD3 R4, P2, R4, UR4, RZ ;  /* 0x0000000404041c10 */ /* 0x000fe2000ff5e0ff */
[----:B------:R-:W-:-:S03]  /*1f3b0*/  ULDC UR4, c[0x0][0xa88] ;  /* 0x0002a20000047ab9 */ /* 0x000fc60000000800 */
[----:B------:R-:W-:Y:S01]  /*1f3c0*/  @P1 IADD3.X R5, R0, UR5, RZ, P2, !PT ;  /* 0x0000000500051c10 */ /* 0x000fe200097fe4ff */
[----:B------:R-:W-:Y:S01]  /*1f3d0*/  IMAD.U32 R0, RZ, RZ, UR4 ;  /* 0x00000004ff007e24 */ /* 0x000fe2000f8e00ff */
[----:B--2---:R-:W-:-:S05]  /*1f3e0*/  ISETP.NE.AND P2, PT, R21, 0x1, PT ;  /* 0x000000011500780c */ /* 0x004fca0003f45270 */
[----:B------:R4:W5:Y:S08]  /*1f3f0*/  @P1 LDG.E R0, desc[UR6][R4.64] ;  /* 0x0000000604001981 */ /* 0x000970000c1e1900 */
[----:B------:R-:W2:Y:S01]  /*1f400*/  @P2 LDC R14, c[0x0][0xbec] ;  /* 0x0002fb00ff0e2b82 */ /* 0x000ea20000000800 */
[----:B---3--:R-:W-:-:S05]  /*1f410*/  VIADD R7, R7, 0xffffff80 ;  /* 0xffffff8007077836 */ /* 0x008fca0000000000 */
[----:B------:R-:W-:Y:S02]  /*1f420*/  ISETP.GE.AND P3, PT, R7, 0x80, PT ;  /* 0x000000800700780c */ /* 0x000fe40003f66270 */
[----:B------:R-:W3:Y:S01]  /*1f430*/  @P2 LDC R25, c[0x0][0xbf0] ;  /* 0x0002fc00ff192b82 */ /* 0x000ee20000000800 */
[----:B----4-:R-:W-:Y:S10]  /*1f440*/  @P1 BRA `(.L_x_861) ;  /* 0x0000000000141947 */ /* 0x010ff40003800000 */
[----:B------:R-:W-:Y:S05]  /*1f450*/  @!P0 BRA `(.L_x_861) ;  /* 0x0000000000108947 */ /* 0x000fea0003800000 */
[----:B------:R-:W-:Y:S02]  /*1f460*/  ULDC.64 UR4, c[0x0][0x208] ;  /* 0x0000820000047ab9 */ /* 0x000fe40000000a00 */
[----:B------:R-:W4:Y:S04]  /*1f470*/  LDG.E R5, desc[UR4][R2.64] ;  /* 0x0000000402057981 */ /* 0x000f28000c1e1900 */
[----:B-----5:R-:W4:Y:S02]  /*1f480*/  LDG.E R0, desc[UR4][R2.64+0x4] ;  /* 0x0000040402007981 */ /* 0x020f24000c1e1900 */
[----:B----4-:R-:W-:-:S07]  /*1f490*/  IADD3 R0, -R5, R0, RZ ;  /* 0x0000000005007210 */ /* 0x010fce0007ffe1ff */
.L_x_861:
[----:B------:R-:W-:Y:S01]  /*1f4a0*/  BSSY B1, `(.L_x_862) ;  /* 0x000002f000017945 */ /* 0x000fe20003800000 */
[----:B------:R-:W-:Y:S02]  /*1f4b0*/  SHF.R.S32.HI R10, RZ, 0x1f, R232 ;  /* 0x0000001fff0a7819 */ /* 0x000fe400000114e8 */
[----:B------:R-:W-:Y:S02]  /*1f4c0*/  SEL R231, R231, RZ, !P0 ;  /* 0x000000ffe7e77207 */ /* 0x000fe40004000000 */
[----:B------:R-:W-:Y:S02]  /*1f4d0*/  SEL R12, R12, RZ, !P0 ;  /* 0x000000ff0c0c7207 */ /* 0x000fe40004000000 */
[----:B-----5:R-:W-:Y:S01]  /*1f4e0*/  SHF.R.S32.HI R11, RZ, 0x1f, R6 ;  /* 0x0000001fff0b7819 */ /* 0x020fe20000011406 */
[----:B------:R-:W-:Y:S06]  /*1f4f0*/  @P3 BRA `(.L_x_863) ;  /* 0x0000000000a43947 */ /* 0x000fec0003800000 */
[----:B------:R-:W4:Y:S01]  /*1f500*/  S2R R3, SR_TID.X ;  /* 0x0000000000037919 */ /* 0x000f220000002100 */
[----:B------:R-:W5:Y:S01]  /*1f510*/  LDC R9, c[0x0][0xbe8] ;  /* 0x0002fa00ff097b82 */ /* 0x000f620000000800 */
[----:B----4-:R-:W-:Y:S02]  /*1f520*/  IMAD R2, R236, 0x80, R3 ;  /* 0x00000080ec027824 */ /* 0x010fe400078e0203 */
[----:B-----5:R-:W-:Y:S02]  /*1f530*/  IMAD R3, R0, R9, RZ ;  /* 0x0000000900037224 */ /* 0x020fe400078e02ff */
[----:B------:R-:W-:-:S05]  /*1f540*/  VIADD R8, R2, 0xffffff80 ;  /* 0xffffff8002087836 */ /* 0x000fca0000000000 */
[----:B------:R-:W-:-:S13]  /*1f550*/  ISETP.GE.AND P0, PT, R8, R3, PT ;  /* 0x000000030800720c */ /* 0x000fda0003f06270 */
[----:B------:R-:W-:Y:S05]  /*1f560*/  @P0 BRA `(.L_x_863) ;  /* 0x0000000000880947 */ /* 0x000fea0003800000 */
[----:B------:R-:W-:Y:S01]  /*1f570*/  ISETP.NE.AND P0, PT, R9, 0x1, PT ;  /* 0x000000010900780c */ /* 0x000fe20003f05270 */
[----:B------:R-:W-:Y:S01]  /*1f580*/  ULDC.64 UR4, c[0x0][0xb90] ;  /* 0x0002e40000047ab9 */ /* 0x000fe20000000a00 */
[----:B------:R-:W-:Y:S01]  /*1f590*/  IMAD.MOV.U32 R2, RZ, RZ, R6 ;  /* 0x000000ffff027224 */ /* 0x000fe200078e0006 */
[----:B------:R-:W-:Y:S01]  /*1f5a0*/  MOV R5, R8 ;  /* 0x0000000800057202 */ /* 0x000fe20000000f00 */
[----:B------:R-:W-:Y:S01]  /*1f5b0*/  IMAD R7, R10, UR4, RZ ;  /* 0x000000040a077c24 */ /* 0x000fe2000f8e02ff */
[----:B------:R-:W-:Y:S01]  /*1f5c0*/  ULDC.64 UR6, c[0x0][0x208] ;  /* 0x0000820000067ab9 */ /* 0x000fe20000000a00 */
[----:B------:R-:W-:Y:S02]  /*1f5d0*/  IMAD.MOV.U32 R3, RZ, RZ, R11 ;  /* 0x000000ffff037224 */ /* 0x000fe400078e000b */
[C---:B------:R-:W-:Y:S02]  /*1f5e0*/  IMAD R7, R232.reuse, UR5, R7 ;  /* 0x00000005e8077c24 */ /* 0x040fe4000f8e0207 */
[----:B------:R-:W-:Y:S01]  /*1f5f0*/  IMAD.WIDE.U32 R2, R232, UR4, R2 ;  /* 0x00000004e8027c25 */ /* 0x000fe2000f8e0002 */
[----:B------:R-:W-:-:S02]  /*1f600*/  ULDC.64 UR4, c[0x0][0xb98] ;  /* 0x0002e60000047ab9 */ /* 0x000fc40000000a00 */
[----:B------:R-:W4:Y:S02]  /*1f610*/  @P0 LDC R13, c[0x0][0xbec] ;  /* 0x0002fb00ff0d0b82 */ /* 0x000f240000000800 */
[----:B------:R-:W-:-:S03]  /*1f620*/  IADD3 R3, R3, R7, RZ ;  /* 0x0000000703037210 */ /* 0x000fc60007ffe0ff */
[----:B------:R-:W-:-:S03]  /*1f630*/  IMAD.WIDE.U32 R2, R231, UR4, R2 ;  /* 0x00000004e7027c25 */ /* 0x000fc6000f8e0002 */
[----:B------:R-:W5:Y:S01]  /*1f640*/  @P0 LDC R15, c[0x0][0xbf0] ;  /* 0x0002fc00ff0f0b82 */ /* 0x000f620000000800 */
[----:B----4-:R-:W-:-:S05]  /*1f650*/  @P0 IMAD.HI.U32 R4, R8, R13, RZ ;  /* 0x0000000d08040227 */ /* 0x010fca00078e00ff */
[----:B-----5:R-:W-:Y:S01]  /*1f660*/  @P0 SHF.R.U32.HI R5, RZ, R15, R4 ;  /* 0x0000000fff050219 */ /* 0x020fe20000011604 */
[----:B------:R-:W-:-:S03]  /*1f670*/  IMAD R4, R12, UR4, RZ ;  /* 0x000000040c047c24 */ /* 0x000fc6000f8e02ff */
[----:B------:R-:W-:Y:S01]  /*1f680*/  IADD3 R2, P0, R5, R2, RZ ;  /* 0x0000000205027210 */ /* 0x000fe20007f1e0ff */
[----:B------:R-:W-:-:S04]  /*1f690*/  IMAD.MOV R7, RZ, RZ, -R5 ;  /* 0x000000ffff077224 */ /* 0x000fc800078e0a05 */
[----:B------:R-:W-:Y:S01]  /*1f6a0*/  IMAD R7, R9, R7, R8 ;  /* 0x0000000709077224 */ /* 0x000fe200078e0208 */
[----:B------:R-:W-:Y:S01]  /*1f6b0*/  SHF.R.S32.HI R9, RZ, 0x1f, R5 ;  /* 0x0000001fff097819 */ /* 0x000fe20000011405 */
[----:B------:R-:W-:Y:S01]  /*1f6c0*/  IMAD R8, R231, UR5, R4 ;  /* 0x00000005e7087c24 */ /* 0x000fe2000f8e0204 */
[----:B------:R-:W-:Y:S02]  /*1f6d0*/  ULDC.64 UR4, c[0x0][0xb88] ;  /* 0x0002e20000047ab9 */ /* 0x000fe40000000a00 */
        /* <DEDUP_REMOVED lines=9> */
[----:B------:R-:W-:-:S05]  /*1f770*/  MOV R3, 0xff800000 ;  /* 0xff80000000037802 */ /* 0x000fca0000000f00 */
[----:B------:R4:W-:Y:S02]  /*1f780*/  STG.E desc[UR6][R4.64], R3 ;  /* 0x0000000304007986 */ /* 0x0009e4000c101906 */
.L_x_863:
[----:B------:R-:W-:Y:S05]  /*1f790*/  BSYNC B1 ;  /* 0x0000000000017941 */ /* 0x000fea0003800000 */
.L_x_862:
[----:B------:R-:W-:Y:S01]  /*1f7a0*/  ULDC.64 UR4, c[0x0][0xaa0] ;  /* 0x0002a80000047ab9 */ /* 0x000fe20000000a00 */
[----:B------:R-:W-:Y:S01]  /*1f7b0*/  IMAD R7, R233, 0x20, R212 ;  /* 0x00000020e9077824 */ /* 0x000fe200078e02d4 */
[----:B------:R-:W-:Y:S01]  /*1f7c0*/  BSSY B1, `(.L_x_864) ;  /* 0x0000042000017945 */ /* 0x000fe20003800000 */
[----:B----4-:R-:W-:Y:S01]  /*1f7d0*/  IMAD R3, R11, UR4, RZ ;  /* 0x000000040b037c24 */ /* 0x010fe2000f8e02ff */
[----:B------:R-:W-:Y:S02]  /*1f7e0*/  SHF.R.S32.HI R8, RZ, 0x1f, R219 ;  /* 0x0000001fff087819 */ /* 0x000fe400000114db */
[----:B------:R-:W-:Y:S01]  /*1f7f0*/  LEA R9, R236, R7, 0x7 ;  /* 0x00000007ec097211 */ /* 0x000fe200078e38ff */
[C---:B------:R-:W-:Y:S02]  /*1f800*/  IMAD R5, R6.reuse, UR5, R3 ;  /* 0x0000000506057c24 */ /* 0x040fe4000f8e0203 */
[----:B------:R-:W-:Y:S01]  /*1f810*/  IMAD.WIDE.U32 R2, R6, UR4, RZ ;  /* 0x0000000406027c25 */ /* 0x000fe2000f8e00ff */
[----:B------:R-:W-:-:S03]  /*1f820*/  ULDC.64 UR4, c[0x0][0xae8] ;  /* 0x0002ba0000047ab9 */ /* 0x000fc60000000a00 */
[----:B------:R-:W-:Y:S02]  /*1f830*/  IMAD.IADD R3, R3, 0x1, R5 ;  /* 0x0000000103037824 */ /* 0x000fe400078e0205 */
[----:B------:R-:W-:Y:S02]  /*1f840*/  IMAD R7, R10, UR4, RZ ;  /* 0x000000040a077c24 */ /* 0x000fe4000f8e02ff */
[----:B--2---:R-:W-:-:S04]  /*1f850*/  @P2 IMAD.HI.U32 R4, R9, R14, RZ ;  /* 0x0000000e09042227 */ /* 0x004fc800078e00ff */
[C---:B------:R-:W-:Y:S02]  /*1f860*/  IMAD R7, R232.reuse, UR5, R7 ;  /* 0x00000005e8077c24 */ /* 0x040fe4000f8e0207 */
[----:B------:R-:W-:Y:S01]  /*1f870*/  IMAD.WIDE.U32 R2, R232, UR4, R2 ;  /* 0x00000004e8027c25 */ /* 0x000fe2000f8e0002 */
[----:B------:R-:W-:-:S03]  /*1f880*/  ULDC.64 UR4, c[0x0][0xaf0] ;  /* 0x0002bc0000047ab9 */ /* 0x000fc60000000a00 */
[----:B------:R-:W-:Y:S01]  /*1f890*/  IMAD.MOV.U32 R5, RZ, RZ, R9 ;  /* 0x000000ffff057224 */ /* 0x000fe200078e0009 */
[----:B---3--:R-:W-:Y:S01]  /*1f8a0*/  @P2 SHF.R.U32.HI R5, RZ, R25, R4 ;  /* 0x00000019ff052219 */ /* 0x008fe20000011604 */
[----:B------:R-:W-:Y:S02]  /*1f8b0*/  IMAD R6, R12, UR4, RZ ;  /* 0x000000040c067c24 */ /* 0x000fe4000f8e02ff */
[----:B------:R-:W-:Y:S01]  /*1f8c0*/  IMAD.IADD R3, R3, 0x1, R7 ;  /* 0x0000000103037824 */ /* 0x000fe200078e0207 */
[----:B------:R-:W-:Y:S01]  /*1f8d0*/  SHF.R.S32.HI R4, RZ, 0x1f, R5 ;  /* 0x0000001fff047819 */ /* 0x000fe20000011405 */
[----:B------:R-:W-:Y:S01]  /*1f8e0*/  IMAD R7, R231, UR5, R6 ;  /* 0x00000005e7077c24 */ /* 0x000fe2000f8e0206 */
[----:B------:R-:W-:Y:S01]  /*1f8f0*/  IADD3 R6, -R5, RZ, RZ ;  /* 0x000000ff05067210 */ /* 0x000fe20007ffe1ff */
[----:B------:R-:W-:Y:S01]  /*1f900*/  IMAD.WIDE.U32 R2, R231, UR4, R2 ;  /* 0x00000004e7027c25 */ /* 0x000fe2000f8e0002 */
[----:B------:R-:W-:-:S03]  /*1f910*/  ULDC.64 UR4, c[0x0][0xae0] ;  /* 0x0002b80000047ab9 */ /* 0x000fc60000000a00 */
[----:B------:R-:W-:Y:S02]  /*1f920*/  IMAD.IADD R3, R3, 0x1, R7 ;  /* 0x0000000103037824 */ /* 0x000fe400078e0207 */
[----:B------:R-:W-:Y:S02]  /*1f930*/  IMAD R4, R4, UR4, RZ ;  /* 0x0000000404047c24 */ /* 0x000fe4000f8e02ff */
[----:B------:R-:W-:Y:S01]  /*1f940*/  IMAD R7, R21, R6, R9 ;  /* 0x0000000615077224 */ /* 0x000fe200078e0209 */
[----:B------:R-:W-:Y:S01]  /*1f950*/  LEA R6, R236, R212, 0x7 ;  /* 0x000000d4ec067211 */ /* 0x000fe200078e38ff */
[C---:B------:R-:W-:Y:S02]  /*1f960*/  IMAD R9, R5.reuse, UR5, R4 ;  /* 0x0000000505097c24 */ /* 0x040fe4000f8e0204 */
[----:B------:R-:W-:Y:S01]  /*1f970*/  IMAD.WIDE.U32 R2, R5, UR4, R2 ;  /* 0x0000000405027c25 */ /* 0x000fe2000f8e0002 */
[----:B------:R-:W-:Y:S01]  /*1f980*/  SHF.R.S32.HI R4, RZ, 0x1f, R7 ;  /* 0x0000001fff047819 */ /* 0x000fe20000011407 */
[----:B------:R-:W-:-:S02]  /*1f990*/  ULDC.64 UR4, c[0x0][0xad8] ;  /* 0x0002b60000047ab9 */ /* 0x000fc40000000a00 */
[----:B------:R-:W-:Y:S01]  /*1f9a0*/  IMAD.IADD R3, R3, 0x1, R9 ;  /* 0x0000000103037824 */ /* 0x000fe200078e0209 */
[----:B------:R-:W-:Y:S01]  /*1f9b0*/  SHF.R.S32.HI R9, RZ, 0x1f, R218 ;  /* 0x0000001fff097819 */ /* 0x000fe200000114da */
[----:B------:R-:W-:Y:S02]  /*1f9c0*/  IMAD R4, R4, UR4, RZ ;  /* 0x0000000404047c24 */ /* 0x000fe4000f8e02ff */
[----:B------:R-:W-:Y:S02]  /*1f9d0*/  IMAD R21, R0, R21, RZ ;  /* 0x0000001500157224 */ /* 0x000fe400078e02ff */
[C---:B------:R-:W-:Y:S02]  /*1f9e0*/  IMAD R5, R7.reuse, UR5, R4 ;  /* 0x0000000507057c24 */ /* 0x040fe4000f8e0204 */
[----:B------:R-:W-:Y:S01]  /*1f9f0*/  IMAD.WIDE.U32 R2, R7, UR4, R2 ;  /* 0x0000000407027c25 */ /* 0x000fe2000f8e0002 */
[----:B------:R-:W-:Y:S01]  /*1fa00*/  ISETP.GE.AND P2, PT, R6, R21, PT ;  /* 0x000000150600720c */ /* 0x000fe20003f46270 */
[----:B------:R-:W-:-:S02]  /*1fa10*/  ULDC.64 UR4, c[0x0][0xa80] ;  /* 0x0002a00000047ab9 */ /* 0x000fc40000000a00 */
[----:B------:R-:W-:Y:S01]  /*1fa20*/  VIADD R0, R6, 0x20 ;  /* 0x0000002006007836 */ /* 0x000fe20000000000 */
[----:B------:R-:W-:Y:S02]  /*1fa30*/  IADD3 R3, R3, R5, RZ ;  /* 0x0000000503037210 */ /* 0x000fe40007ffe0ff */
[----:B------:R-:W-:Y:S02]  /*1fa40*/  LEA R4, P3, R2, UR4, 0x1 ;  /* 0x0000000402047c11 */ /* 0x000fe4000f8608ff */
[-C--:B------:R-:W-:Y:S01]  /*1fa50*/  ISETP.GE.AND P1, PT, R0, R21.reuse, PT ;  /* 0x000000150000720c */ /* 0x080fe20003f26270 */
[----:B------:R-:W-:Y:S01]  /*1fa60*/  VIADD R0, R6, 0x40 ;  /* 0x0000004006007836 */ /* 0x000fe20000000000 */
[----:B------:R-:W-:Y:S02]  /*1fa70*/  LEA.HI.X R5, R2, UR5, R3, 0x1, P3 ;  /* 0x0000000502057c11 */ /* 0x000fe400098f0c03 */
[----:B------:R2:W3:Y:S02]  /*1fa80*/  SHFL.IDX PT, R2, R4, RZ, 0x181f ;  /* 0x00181fff04027589 */ /* 0x0004e400000e0000 */
[----:B------:R-:W-:-:S02]  /*1fa90*/  ISETP.GE.AND P0, PT, R0, R21, PT ;  /* 0x000000150000720c */ /* 0x000fc40003f06270 */
[----:B------:R2:W4:Y:S01]  /*1faa0*/  SHFL.IDX PT, R3, R5, RZ, 0x181f ;  /* 0x00181fff05037589 */ /* 0x00052200000e0000 */
[----:B------:R-:W-:Y:S10]  /*1fab0*/  @P2 BRA `(.L_x_865) ;  /* 0x0000000000482947 */ /* 0x000ff40003800000 */
[----:B------:R-:W-:Y:S01]  /*1fac0*/  ULDC UR4, c[0x0][0xac8] ;  /* 0x0002b20000047ab9 */ /* 0x000fe20000000800 */
[----:B------:R-:W-:Y:S01]  /*1fad0*/  ULDC.64 UR6, c[0x0][0x208] ;  /* 0x0000820000067ab9 */ /* 0x000fe20000000a00 */
[----:B------:R-:W-:Y:S02]  /*1fae0*/  ISETP.GE.AND P5, PT, R16, UR4, PT ;  /* 0x0000000410007c0c */ /* 0x000fe4000bfa6270 */
[----:B------:R-:W-:Y:S02]  /*1faf0*/  ISETP.GE.AND P3, PT, R218, UR4, PT ;  /* 0x00000004da007c0c */ /* 0x000fe4000bf66270 */
[----:B------:R-:W-:Y:S02]  /*1fb00*/  ISETP.GE.AND P2, PT, R219, UR4, PT ;  /* 0x00000004db007c0c */ /* 0x000fe4000bf46270 */
[----:B------:R-:W-:-:S07]  /*1fb10*/  ISETP.GE.AND P4, PT, R213, UR4, PT ;  /* 0x00000004d5007c0c */ /* 0x000fce000bf86270 */
[----:B---3--:R-:W-:-:S04]  /*1fb20*/  @!P5 LEA R10, P6, R16, R2, 0x1 ;  /* 0x00000002100ad211 */ /* 0x008fc800078c08ff */
[-C--:B----4-:R-:W-:Y:S02]  /*1fb30*/  @!P5 LEA.HI.X R11, R16, R3.reuse, R17, 0x1, P6 ;  /* 0x00000003100bd211 */ /* 0x090fe400030f0c11 */
[-C--:B------:R-:W-:Y:S01]  /*1fb40*/  @!P3 LEA R12, P6, R218, R2.reuse, 0x1 ;  /* 0x00000002da0cb211 */ /* 0x080fe200078c08ff */
[----:B------:R-:W-:Y:S02]  /*1fb50*/  @!P4 IMAD.SHL.U32 R7, R234, 0x8, RZ ;  /* 0x00000008ea07c824 */ /* 0x000fe400078e00ff */
[----:B------:R3:W-:Y:S01]  /*1fb60*/  @!P5 ST.E.128 desc[UR6][R10.64], RZ ;  /* 0x000000ff0a00d985 */ /* 0x0007e2000c101d06 */
[----:B------:R-:W-:Y:S02]  /*1fb70*/  @!P3 LEA.HI.X R13, R218, R3, R9, 0x1, P6 ;  /* 0x00000003da0db211 */ /* 0x000fe400030f0c09 */
[----:B------:R-:W-:-:S04]  /*1fb80*/  @!P2 LEA R14, P6, R219, R2, 0x1 ;  /* 0x00000002db0ea211 */ /* 0x000fc800078c08ff */
[----:B------:R-:W-:Y:S01]  /*1fb90*/  @!P2 LEA.HI.X R15, R219, R3, R8, 0x1, P6 ;  /* 0x00000003db0fa211 */ /* 0x000fe200030f0c08 */
[----:B------:R-:W-:-:S05]  /*1fba0*/  @!P4 IMAD.WIDE R2, R7, 0x2, R2 ;  /* 0x000000020702c825 */ /* 0x000fca00078e0202 */
[----:B------:R3:W-:Y:S04]  /*1fbb0*/  @!P4 ST.E.128 desc[UR6][R2.64], RZ ;  /* 0x000000ff0200c985 */ /* 0x0007e8000c101d06 */
[----:B------:R3:W-:Y:S04]  /*1fbc0*/  @!P3 ST.E.128 desc[UR6][R12.64], RZ ;  /* 0x000000ff0c00b985 */ /* 0x0007e8000c101d06 */
[----:B------:R3:W-:Y:S02]  /*1fbd0*/  @!P2 ST.E.128 desc[UR6][R14.64], RZ ;  /* 0x000000ff0e00a985 */ /* 0x0007e4000c101d06 */
.L_x_865:
[----:B------:R-:W-:Y:S05]  /*1fbe0*/  BSYNC B1 ;  /* 0x0000000000017941 */ /* 0x000fea0003800000 */
.L_x_864:
[----:B---34-:R3:W4:Y:S01]  /*1fbf0*/  SHFL.IDX PT, R3, R5, 0x1, 0x181f ;  /* 0x00381f0005037f89 */ /* 0x01872200000e0000 */
        /* <DEDUP_REMOVED lines=11> */
[-C--:B----4-:R-:W-:Y:S02]  /*1fcb0*/  @!P4 LEA.HI.X R11, R16, R3.reuse, R17, 0x1, P6 ;  /* 0x00000003100bc211 */ /* 0x090fe400030f0c11 */
[C---:B------:R-:W-:Y:S01]  /*1fcc0*/  @!P1 LEA R14, P6, R219.reuse, R2, 0x1 ;  /* 0x00000002db0e9211 */ /* 0x040fe200078c08ff */
[----:B------:R-:W-:Y:S01]  /*1fcd0*/  @!P3 IMAD.SHL.U32 R7, R234, 0x8, RZ ;  /* 0x00000008ea07b824 */ /* 0x000fe200078e00ff */
[-C--:B------:R-:W-:Y:S01]  /*1fce0*/  @!P2 LEA.HI.X R13, R218, R3.reuse, R9, 0x1, P5 ;  /* 0x00000003da0da211 */ /* 0x080fe200028f0c09 */
[----:B------:R0:W-:Y:S01]  /*1fcf0*/  @!P4 ST.E.128 desc[UR6][R10.64], RZ ;  /* 0x000000ff0a00c985 */ /* 0x0001e2000c101d06 */
[----:B------:R-:W-:Y:S01]  /*1fd00*/  @!P1 LEA.HI.X R15, R219, R3, R8, 0x1, P6 ;  /* 0x00000003db0f9211 */ /* 0x000fe200030f0c08 */
[----:B------:R-:W-:-:S05]  /*1fd10*/  @!P3 IMAD.WIDE R2, R7, 0x2, R2 ;  /* 0x000000020702b825 */ /* 0x000fca00078e0202 */
[----:B------:R0:W-:Y:S04]  /*1fd20*/  @!P3 ST.E.128 desc[UR6][R2.64], RZ ;  /* 0x000000ff0200b985 */ /* 0x0001e8000c101d06 */
[----:B------:R0:W-:Y:S04]  /*1fd30*/  @!P2 ST.E.128 desc[UR6][R12.64], RZ ;  /* 0x000000ff0c00a985 */ /* 0x0001e8000c101d06 */
[----:B------:R0:W-:Y:S02]  /*1fd40*/  @!P1 ST.E.128 desc[UR6][R14.64], RZ ;  /* 0x000000ff0e009985 */ /* 0x0001e4000c101d06 */
.L_x_867:
[----:B------:R-:W-:Y:S05]  /*1fd50*/  BSYNC B1 ;  /* 0x0000000000017941 */ /* 0x000fea0003800000 */
.L_x_866:
        /* <DEDUP_REMOVED lines=11> */
[----:B------:R-:W-:Y:S02]  /*1fe10*/  @!P4 SHF.L.U32 R7, R234, 0x3, RZ ;  /* 0x00000003ea07c819 */ /* 0x000fe400000006ff */
[-C--:B------:R-:W-:Y:S02]  /*1fe20*/  @!P5 LEA R12, P1, R218, R2.reuse, 0x1 ;  /* 0x00000002da0cd211 */ /* 0x080fe400078208ff */
[----:B------:R-:W-:Y:S02]  /*1fe30*/  @!P6 LEA R14, P2, R219, R2, 0x1 ;  /* 0x00000002db0ee211 */ /* 0x000fe400078408ff */
[-C--:B----4-:R-:W-:Y:S02]  /*1fe40*/  @!P3 LEA.HI.X R11, R16, R3.reuse, R17, 0x1, P0 ;  /* 0x00000003100bb211 */ /* 0x090fe400000f0c11 */
[----:B------:R-:W-:-:S02]  /*1fe50*/  @!P5 LEA.HI.X R13, R218, R3, R9, 0x1, P1 ;  /* 0x00000003da0dd211 */ /* 0x000fc400008f0c09 */
[----:B------:R-:W-:Y:S01]  /*1fe60*/  @!P6 LEA.HI.X R15, R219, R3, R8, 0x1, P2 ;  /* 0x00000003db0fe211 */ /* 0x000fe200010f0c08 */
[----:B------:R-:W-:Y:S01]  /*1fe70*/  @!P4 IMAD.WIDE R2, R7, 0x2, R2 ;  /* 0x000000020702c825 */ /* 0x000fe200078e0202 */
[----:B------:R0:W-:Y:S04]  /*1fe80*/  @!P3 ST.E.128 desc[UR6][R10.64], RZ ;  /* 0x000000ff0a00b985 */ /* 0x0001e8000c101d06 */
[----:B------:R0:W-:Y:S04]  /*1fe90*/  @!P4 ST.E.128 desc[UR6][R2.64], RZ ;  /* 0x000000ff0200c985 */ /* 0x0001e8000c101d06 */
[----:B------:R0:W-:Y:S04]  /*1fea0*/  @!P5 ST.E.128 desc[UR6][R12.64], RZ ;  /* 0x000000ff0c00d985 */ /* 0x0001e8000c101d06 */
[----:B------:R0:W-:Y:S02]  /*1feb0*/  @!P6 ST.E.128 desc[UR6][R14.64], RZ ;  /* 0x000000ff0e00e985 */ /* 0x0001e4000c101d06 */
.L_x_869:
[----:B------:R-:W-:Y:S05]  /*1fec0*/  BSYNC B1 ;  /* 0x0000000000017941 */ /* 0x000fea0003800000 */
.L_x_868:
[----:B------:R-:W-:Y:S01]  /*1fed0*/  VIADD R0, R6, 0x60 ;  /* 0x0000006006007836 */ /* 0x000fe20000000000 */
[----:B0---4-:R0:W4:Y:S04]  /*1fee0*/  SHFL.IDX PT, R3, R5, 0x3, 0x181f ;  /* 0x00781f0005037f89 */ /* 0x01112800000e0000 */
[----:B------:R-:W-:Y:S01]  /*1fef0*/  ISETP.GE.AND P0, PT, R0, R21, PT ;  /* 0x000000150000720c */ /* 0x000fe20003f06270 */
[----:B------:R0:W0:-:S12]  /*1ff00*/  SHFL.IDX PT, R2, R4, 0x3, 0x181f ;  /* 0x00781f0004027f89 */ /* 0x00001800000e0000 */
        /* <DEDUP_REMOVED lines=9> */
[C---:B------:R-:W-:Y:S02]  /*1ffa0*/  @!P6 LEA R12, P2, R219.reuse, R2, 0x1 ;  /* 0x00000002db0ce211 */ /* 0x040fe400078408ff */
[----:B--23--:R-:W-:Y:S01]  /*1ffb0*/  @!P4 IMAD.SHL.U32 R5, R234, 0x8, RZ ;  /* 0x00000008ea05c824 */ /* 0x00cfe200078e00ff */
[-C--:B----4-:R-:W-:Y:S02]  /*1ffc0*/  @!P3 LEA.HI.X R7, R16, R3.reuse, R17, 0x1, P0 ;  /* 0x000000031007b211 */ /* 0x090fe400000f0c11 */
[-C--:B------:R-:W-:Y:S02]  /*1ffd0*/  @!P5 LEA.HI.X R11, R218, R3.reuse, R9, 0x1, P1 ;  /* 0x00000003da0bd211 */ /* 0x080fe400008f0c09 */
[----:B------:R-:W-:Y:S01]  /*1ffe0*/  @!P6 LEA.HI.X R13, R219, R3, R8, 0x1, P2 ;  /* 0x00000003db0de211 */ /* 0x000fe200010f0c08 */
[----:B------:R-:W-:Y:S01]  /*1fff0*/  @!P4 IMAD.WIDE R2, R5, 0x2, R2 ;  /* 0x000000020502c825 */ /* 0x000fe200078e0202 */
[----:B------:R0:W-:Y:S04]  /*20000*/  @!P3 ST.E.128 desc[UR6][R6.64], RZ ;  /* 0x000000ff0600b985 */ /* 0x0001e8000c101d06 */
[----:B------:R0:W-:Y:S04]  /*20010*/  @!P4 ST.E.128 desc[UR6][R2.64], RZ ;  /* 0x000000ff0200c985 */ /* 0x0001e8000c101d06 */
[----:B------:R0:W-:Y:S04]  /*20020*/  @!P5 ST.E.128 desc[UR6][R10.64], RZ ;  /* 0x000000ff0a00d985 */ /* 0x0001e8000c101d06 */
[----:B------:R0:W-:Y:S02]  /*20030*/  @!P6 ST.E.128 desc[UR6][R12.64], RZ ;  /* 0x000000ff0c00e985 */ /* 0x0001e4000c101d06 */
.L_x_860:
[----:B------:R-:W-:Y:S05]  /*20040*/  BSYNC B0 ;  /* 0x0000000000007941 */ /* 0x000fea0003800000 */
.L_x_851:
[----:B------:R-:W-:Y:S02]  /*20050*/  ULDC UR4, c[0x0][0xc3c] ;  /* 0x00030f0000047ab9 */ /* 0x000fe40000000800 */
[----:B-1----:R-:W-:-:S13]  /*20060*/  ISETP.GE.AND P0, PT, R123, UR4, PT ;  /* 0x000000047b007c0c */ /* 0x002fda000bf06270 */
[----:B------:R-:W-:Y:S05]  /*20070*/  @!P0 BRA `(.L_x_870) ;  /* 0xfffffe1000b48947 */ /* 0x000fea000383ffff */
[----:B------:R-:W-:Y:S05]  /*20080*/  BRA `(.L_x_645) ;  /* 0x0000008800547947 */ /* 0x000fea0003800000 */
.L_x_643:
[----:B------:R-:W-:-:S08]  /*20090*/  NOP ;  /* 0x0000000000007918 */ /* 0x000fd00000000000 */
[----:B0-----:R-:W0:-:S00]  /*200a0*/  USETMAXREG.DEALLOC.CTAPOOL 0x18 ;  /* 0x00000018000079c8 */ /* 0x001e0000080e0500 */
[----:B0-----:R-:W2:Y:S01]  /*200b0*/  LDL.LU R3, [R1+0x20] ;  /* 0x0000200001037983 */ /* 0x001ea20000300800 */
[----:B------:R-:W-:Y:S02]  /*200c0*/  LOP3.LUT R2, R2, 0x3, RZ, 0xc0, !PT ;  /* 0x0000000302027812 */ /* 0x000fe400078ec0ff */
[----:B------:R-:W-:-:S04]  /*200d0*/  MOV R4, RZ ;  /* 0x000000ff00047202 */ /* 0x000fc80000000f00 */
[----:B------:R-:W0:Y:S02]  /*200e0*/  SHFL.IDX PT, R2, R2, RZ, 0x1f ;  /* 0x00001fff02027589 */ /* 0x000e2400000e0000 */
[----:B0-----:R-:W-:Y:S02]  /*200f0*/  ISETP.NE.AND P0, PT, R2, RZ, PT ;  /* 0x000000ff0200720c */ /* 0x001fe40003f05270 */
[----:B--2---:R-:W-:-:S11]  /*20100*/  LOP3.LUT R3, R3, 0xfffffffd, RZ, 0xc0, !PT ;  /* 0xfffffffd03037812 */ /* 0x004fd600078ec0ff */
[----:B------:R-:W-:-:S05]  /*20110*/  @P0 LOP3.LUT R3, R3, 0x2, RZ, 0xfc, !PT ;  /* 0x0000000203030812 */ /* 0x000fca00078efcff */
[----:B------:R0:W-:Y:S01]  /*20120*/  STL [R1+0x20], R3 ;  /* 0x0000200301007387 */ /* 0x0001e20000100800 */
        /* <DEDUP_REMOVED lines=8> */
.L_x_871:
[----:B------:R-:W-:Y:S01]  /*201b0*/  LOP3.LUT R5, R0, 0x1f, RZ, 0xc0, !PT ;  /* 0x0000001f00057812 */ /* 0x000fe200078ec0ff */
[----:B------:R-:W-:Y:S01]  /*201c0*/  ULDC UR4, c[0x0][0xc3c] ;  /* 0x00030f0000047ab9 */ /* 0x000fe20000000800 */
[----:B------:R-:W-:Y:S01]  /*201d0*/  ULDC.64 UR6, c[0x0][0x208] ;  /* 0x0000820000067ab9 */ /* 0x000fe20000000a00 */
[----:B------:R-:W-:Y:S01]  /*201e0*/  ULDC UR5, c[0x0][0xc38] ;  /* 0x00030e0000057ab9 */ /* 0x000fe20000000800 */
[----:B------:R-:W-:-:S04]  /*201f0*/  ISETP.NE.AND P0, PT, R5, 0x1f, PT ;  /* 0x0000001f0500780c */ /* 0x000fc80003f05270 */
[----:B------:R-:W-:-:S13]  /*20200*/  ISETP.GE.OR P1, PT, R5, UR4, !P0 ;  /* 0x0000000405007c0c */ /* 0x000fda000c726670 */
[----:B0-----:R-:W0:Y:S02]  /*20210*/  @!P1 LDC.64 R2, c[0x0][0xc80] ;  /* 0x00032000ff029b82 */ /* 0x001e240000000a00 */
[----:B0-----:R-:W-:-:S05]  /*20220*/  @!P1 IMAD.WIDE.U32 R2, R5, 0x4, R2 ;  /* 0x0000000405029825 */ /* 0x001fca00078e0002 */
[----:B------:R-:W2:Y:S01]  /*20230*/  @!P1 LDG.E R4, desc[UR6][R2.64] ;  /* 0x0000000602049981 */ /* 0x000ea2000c1e1900 */
[C---:B------:R-:W-:Y:S01]  /*20240*/  ISETP.NE.AND P1, PT, R5.reuse, RZ, PT ;  /* 0x000000ff0500720c */ /* 0x040fe20003f25270 */
[----:B------:R-:W0:Y:S01]  /*20250*/  S2UR UR6, SR_CTAID.X ;  /* 0x00000000000679c3 */ /* 0x000e220000002500 */
[C---:B------:R-:W-:Y:S01]  /*20260*/  ISETP.GE.U32.AND P2, PT, R5.reuse, 0x2, PT ;  /* 0x000000020500780c */ /* 0x040fe20003f46070 */
[----:B------:R-:W-:Y:S01]  /*20270*/  UMOV UR4, URZ ;  /* 0x0000003f00047c82 */ /* 0x000fe20008000000 */
[C---:B------:R-:W-:Y:S02]  /*20280*/  ISETP.GE.U32.AND P3, PT, R5.reuse, 0x4, PT ;  /* 0x000000040500780c */ /* 0x040fe40003f66070 */
[C---:B------:R-:W-:Y:S02]  /*20290*/  ISETP.GE.U32.AND P4, PT, R5.reuse, 0x8, PT ;  /* 0x000000080500780c */ /* 0x040fe40003f86070 */
[----:B------:R-:W-:Y:S02]  /*202a0*/  ISETP.GE.U32.AND P5, PT, R5, 0x10, PT ;  /* 0x000000100500780c */ /* 0x000fe40003fa6070 */
[----:B------:R-:W-:Y:S01]  /*202b0*/  MOV R16, RZ ;  /* 0x000000ff00107202 */ /* 0x000fe20000000f00 */
[----:B--2---:R-:W1:Y:S02]  /*202c0*/  SHFL.UP PT, R6, R4, 0x1, RZ ;  /* 0x0420000004067989 */ /* 0x004e6400000e00ff */
[----:B-1----:R-:W-:-:S05]  /*202d0*/  SEL R7, R6, RZ, P1 ;  /* 0x000000ff06077207 */ /* 0x002fca0000800000 */
[----:B------:R-:W-:-:S05]  /*202e0*/  IMAD.IADD R7, R4, 0x1, R7 ;  /* 0x0000000104077824 */ /* 0x000fca00078e0207 */
[----:B------:R-:W1:Y:S02]  /*202f0*/  SHFL.UP PT, R6, R7, 0x2, RZ ;  /* 0x0440000007067989 */ /* 0x000e6400000e00ff */
[----:B-1----:R-:W-:-:S05]  /*20300*/  SEL R6, R6, RZ, P2 ;  /* 0x000000ff06067207 */ /* 0x002fca0001000000 */
[----:B------:R-:W-:-:S05]  /*20310*/  IMAD.IADD R6, R7, 0x1, R6 ;  /* 0x0000000107067824 */ /* 0x000fca00078e0206 */
[----:B------:R-:W1:Y:S02]  /*20320*/  SHFL.UP PT, R8, R6, 0x4, RZ ;  /* 0x0480000006087989 */ /* 0x000e6400000e00ff */
[----:B-1----:R-:W-:-:S04]  /*20330*/  SEL R3, R8, RZ, P3 ;  /* 0x000000ff08037207 */ /* 0x002fc80001800000 */
[----:B------:R-:W-:-:S05]  /*20340*/  IADD3 R3, R6, R3, RZ ;  /* 0x0000000306037210 */ /* 0x000fca0007ffe0ff */
        /* <DEDUP_REMOVED lines=16> */
.L_x_877:
[----:B------:R-:W-:Y:S01]  /*20450*/  UIADD3 UR4, UR4, 0x1f, URZ ;  /* 0x0000001f04047890 */ /* 0x000fe2000fffe03f */
[----:B------:R-:W-:-:S05]  /*20460*/  MOV R19, UR7 ;  /* 0x0000000700137c02 */ /* 0x000fca0008000f00 */
        /* <DEDUP_REMOVED lines=11> */
.L_x_876:
[----:B------:R-:W-:Y:S05]  /*20520*/  BSYNC B0 ;  /* 0x0000000000007941 */ /* 0x000fea0003800000 */
.L_x_875:
[----:B0----5:R-:W0:Y:S02]  /*20530*/  SHFL.UP PT, R2, R4, 0x1, RZ ;  /* 0x0420000004027989 */ /* 0x021e2400000e00ff */
[----:B0-----:R-:W-:-:S04]  /*20540*/  SEL R3, R2, RZ, P1 ;  /* 0x000000ff02037207 */ /* 0x001fc80000800000 */
[----:B------:R-:W-:-:S05]  /*20550*/  IADD3 R3, R4, R3, RZ ;  /* 0x0000000304037210 */ /* 0x000fca0007ffe0ff */
[----:B------:R-:W0:Y:S02]  /*20560*/  SHFL.UP PT, R2, R3, 0x2, RZ ;  /* 0x0440000003027989 */ /* 0x000e2400000e00ff */
[----:B0-----:R-:W-:-:S05]  /*20570*/  SEL R2, R2, RZ, P2 ;  /* 0x000000ff02027207 */ /* 0x001fca0001000000 */
[----:B------:R-:W-:-:S05]  /*20580*/  IMAD.IADD R2, R3, 0x1, R2 ;  /* 0x0000000103027824 */ /* 0x000fca00078e0202 */
[----:B------:R-:W0:Y:S02]  /*20590*/  SHFL.UP PT, R8, R2, 0x4, RZ ;  /* 0x0480000002087989 */ /* 0x000e2400000e00ff */
[----:B0-----:R-:W-:-:S05]  /*205a0*/  SEL R9, R8, RZ, P3 ;  /* 0x000000ff08097207 */ /* 0x001fca0001800000 */
[----:B------:R-:W-:-:S05]  /*205b0*/  IMAD.IADD R9, R2, 0x1, R9 ;  /* 0x0000000102097824 */ /* 0x000fca00078e0209 */
[----:B------:R-:W0:Y:S02]  /*205c0*/  SHFL.UP PT, R8, R9, 0x8, RZ ;  /* 0x0500000009087989 */ /* 0x000e2400000e00ff */
[----:B0-----:R-:W-:-:S04]  /*205d0*/  SEL R8, R8, RZ, P4 ;  /* 0x000000ff08087207 */ /* 0x001fc80002000000 */
[----:B------:R-:W-:-:S05]  /*205e0*/  IADD3 R8, R9, R8, RZ ;  /* 0x0000000809087210 */ /* 0x000fca0007ffe0ff */
        /* <DEDUP_REMOVED lines=8> */
[----:B------:R-:W-:-:S07]  /*20670*/  MOV R2, R11 ;  /* 0x0000000b00027202 */ /* 0x000fce0000000f00 */
.L_x_873:
        /* <DEDUP_REMOVED lines=12> */
[----:B0-----:R-:W-:Y:S01]  /*20740*/  IADD3 R11, RZ, -R3, RZ ;  /* 0x80000003ff0b7210 */ /* 0x001fe20007ffe0ff */
[----:B------:R-:W-:Y:S06]  /*20750*/  @!P0 BRA `(.L_x_878) ;  /* 0x0000000000088947 */ /* 0x000fec0003800000 */
[----:B------:R-:W-:-:S05]  /*20760*/  VIADD R9, R19, 0xffffffff ;  /* 0xffffffff13097836 */ /* 0x000fca0000000000 */
[----:B------:R0:W1:Y:S02]  /*20770*/  SHFL.IDX PT, R16, R2, R9, 0x1f ;  /* 0x00001f0902107589 */ /* 0x00006400000e0000 */
.L_x_878:
[----:B-1----:R-:W-:Y:S01]  /*20780*/  IMAD R16, R16, UR5, R7 ;  /* 0x0000000510107c24 */ /* 0x002fe2000f8e0207 */
[----:B------:R-:W-:Y:S01]  /*20790*/  IADD3 R19, R19, UR4, RZ ;  /* 0x0000000413137c10 */ /* 0x000fe2000fffe0ff */
[----:B------:R-:W-:Y:S02]  /*207a0*/  IMAD R7, R11, R6, RZ ;  /* 0x000000060b077224 */ /* 0x000fe400078e02ff */
[----:B0-----:R-:W-:Y:S01]  /*207b0*/  IMAD.MOV.U32 R2, RZ, RZ, RZ ;  /* 0x000000ffff027224 */ /* 0x001fe200078e00ff */
[----:B------:R-:W-:-:S03]  /*207c0*/  IADD3 R17, -R16, UR6, RZ ;  /* 0x0000000610117c10 */ /* 0x000fc6000fffe1ff */
[----:B------:R-:W-:Y:S01]  /*207d0*/  IMAD.HI.U32 R2, R3, R7, R2 ;  /* 0x0000000703027227 */ /* 0x000fe200078e0002 */
[----:B------:R-:W-:Y:S02]  /*207e0*/  IABS R7, R4 ;  /* 0x0000000400077213 */ /* 0x000fe40000000000 */
[----:B------:R-:W-:Y:S02]  /*207f0*/  IABS R3, R17 ;  /* 0x0000001100037213 */ /* 0x000fe40000000000 */
[----:B------:R-:W-:-:S03]  /*20800*/  IADD3 R7, RZ, -R7, RZ ;  /* 0x80000007ff077210 */ /* 0x000fc60007ffe0ff */
        /* <DEDUP_REMOVED lines=16> */
.L_x_874:
[----:B------:R-:W-:Y:S01]  /*20910*/  IMAD.MOV.U32 R17, RZ, RZ, RZ ;  /* 0x000000ffff117224 */ /* 0x000fe200078e00ff */
[----:B------:R-:W-:Y:S01]  /*20920*/  MOV R16, UR6 ;  /* 0x0000000600107c02 */ /* 0x000fe20008000f00 */
[----:B------:R-:W-:-:S07]  /*20930*/  IMAD.MOV.U32 R18, RZ, RZ, RZ ;  /* 0x000000ffff127224 */ /* 0x000fce00078e00ff */
.L_x_879:
[----:B------:R-:W-:-:S13]  /*20940*/  ISETP.NE.AND P0, PT, R5, RZ, PT ;  /* 0x000000ff0500720c */ /* 0x000fda0003f05270 */
[----:B------:R-:W0:Y:S01]  /*20950*/  @!P0 S2R R3, SR_CgaCtaId ;  /* 0x0000000000038919 */ /* 0x000e220000008800 */
[----:B------:R-:W-:-:S04]  /*20960*/  @!P0 MOV R2, 0x400 ;  /* 0x0000040000028802 */ /* 0x000fc80000000f00 */
[----:B0-----:R-:W-:-:S05]  /*20970*/  @!P0 LEA R2, R3, R2, 0x18 ;  /* 0x0000000203028211 */ /* 0x001fca00078ec0ff */
[----:B------:R2:W-:Y:S01]  /*20980*/  @!P0 STS.128 [R2+0x388d0], R16 ;  /* 0x0388d01002008388 */ /* 0x0005e20000000c00 */
[----:B------:R-:W-:Y:S06]  /*20990*/  BAR.ARV 0x5, 0x180 ;  /* 0x0146000000007b1d */ /* 0x000fec0000002000 */
.L_x_872:
[----:B--2---:R-:W-:Y:S01]  /*209a0*/  IMAD.MOV.U32 R2, RZ, RZ, 0x1 ;  /* 0x00000001ff027424 */ /* 0x004fe200078e00ff */
[----:B------:R2:W-:Y:S01]  /*209b0*/  STL [R1+0x54], RZ ;  /* 0x000054ff01007387 */ /* 0x0005e20000100800 */
[----:B------:R-:W-:Y:S02]  /*209c0*/  ULDC UR4, c[0x0][0xc3c] ;  /* 0x00030f0000047ab9 */ /* 0x000fe40000000800 */
[----:B-1----:R-:W-:Y:S01]  /*209d0*/  ISETP.GE.AND P0, PT, R19, UR4, PT ;  /* 0x0000000413007c0c */ /* 0x002fe2000bf06270 */
[----:B------:R2:W-:Y:S04]  /*209e0*/  STL [R1+0x10], R2 ;  /* 0x0000100201007387 */ /* 0x0005e80000100800 */
[----:B------:R2:W-:Y:S08]  /*209f0*/  STL [R1+0x8], RZ ;  /* 0x000008ff01007387 */ /* 0x0005f00000100800 */
[----:B--2---:R-:W-:Y:S05]  /*20a00*/  @P0 BRA `(.L_x_880) ;  /* 0x0000007c000c0947 */ /* 0x004fea0003800000 */
[----:B------:R-:W1:Y:S01]  /*20a10*/  S2UR UR5, SR_CgaCtaId ;  /* 0x00000000000579c3 */ /* 0x000e620000008800 */
[C---:B------:R-:W-:Y:S01]  /*20a20*/  SHF.L.U32 R2, R0.reuse, 0x3, RZ ;  /* 0x0000000300027819 */ /* 0x040fe200000006ff */
[----:B------:R-:W-:Y:S01]  /*20a30*/  UMOV UR4, 0x400 ;  /* 0x0000040000047882 */ /* 0x000fe20000000000 */
[----:B------:R-:W-:Y:S01]  /*20a40*/  LOP3.LUT R5, R0, 0x7f, RZ, 0xc0, !PT ;  /* 0x0000007f00057812 */ /* 0x000fe200078ec0ff */
[----:B------:R-:W-:Y:S01]  /*20a50*/  BSSY B8, `(.L_x_880) ;  /* 0x00007be000087945 */ /* 0x000fe20003800000 */
[C---:B0-----:R-:W-:Y:S01]  /*20a60*/  LOP3.LUT R3, R2.reuse, 0x1f8, RZ, 0xc0, !PT ;  /* 0x000001f802037812 */ /* 0x041fe200078ec0ff */
[----:B------:R-:W-:Y:S01]  /*20a70*/  ULDC.64 UR38, c[0x0][0x198] ;  /* 0x0000660000267ab9 */ /* 0x000fe20000000a00 */
[----:B------:R-:W-:Y:S01]  /*20a80*/  LOP3.LUT R2, R2, 0x38, RZ, 0xc0, !PT ;  /* 0x0000003802027812 */ /* 0x000fe200078ec0ff */
[----:B------:R-:W-:Y:S01]  /*20a90*/  ULDC UR36, c[0x0][0xc] ;  /* 0x0000030000247ab9 */ /* 0x000fe20000000800 */
[----:B------:R-:W-:Y:S01]  /*20aa0*/  LOP3.LUT R4, R3, 0x38, R0, 0x78, !PT ;  /* 0x0000003803047812 */ /* 0x000fe200078e7800 */
[----:B------:R-:W-:Y:S01]  /*20ab0*/  IMAD.SHL.U32 R3, R5, 0x8, RZ ;  /* 0x0000000805037824 */ /* 0x000fe200078e00ff */
[----:B------:R-:W-:Y:S01]  /*20ac0*/  SHF.R.U32.HI R5, RZ, 0x3, R5 ;  /* 0x00000003ff057819 */ /* 0x000fe20000011605 */
[----:B------:R-:W-:-:S03]  /*20ad0*/  IMAD.SHL.U32 R0, R0, 0x10, RZ ;  /* 0x0000001000007824 */ /* 0x000fc600078e00ff */
[----:B------:R-:W-:Y:S02]  /*20ae0*/  LOP3.LUT R3, R4, 0x200, R3, 0xf8, !PT ;  /* 0x0000020004037812 */ /* 0x000fe400078ef803 */
[----:B------:R-:W-:Y:S01]  /*20af0*/  LOP3.LUT R0, R5, 0x70, R0, 0xf8, !PT ;  /* 0x0000007005007812 */ /* 0x000fe200078ef800 */
[----:B------:R-:W-:Y:S01]  /*20b00*/  IMAD.MOV.U32 R0, RZ, RZ, 0x1 ;  /* 0x00000001ff007424 */ /* 0x000fe200078e00ff */
[----:B-1----:R-:W-:-:S06]  /*20b10*/  ULEA UR4, UR5, UR4, 0x18 ;  /* 0x0000000405047291 */ /* 0x002fcc000f8ec03f */
[----:B------:R-:W-:-:S05]  /*20b20*/  MOV R4, UR4 ;  /* 0x0000000400047c02 */ /* 0x000fca0008000f00 */
[----:B------:R-:W-:Y:S01]  /*20b30*/  IMAD R3, R3, 0x2, R4 ;  /* 0x0000000203037824 */ /* 0x000fe200078e0204 */
[----:B------:R0:W-:Y:S04]  /*20b40*/  STL [R1+0x4], R4 ;  /* 0x0000040401007387 */ /* 0x0001e80000100800 */
[----:B------:R1:W-:Y:S04]  /*20b50*/  STL [R1+0x2c], R3 ;  /* 0x00002c0301007387 */ /* 0x0003e80000100800 */
[----:B------:R-:W-:Y:S01]  /*20b60*/  STL [R1+0x8], RZ ;  /* 0x000008ff01007387 */ /* 0x000fe20000100800 */
[----:B0-----:R-:W-:-:S03]  /*20b70*/  LOP3.LUT R4, R2, 0x40, RZ, 0xfc, !PT ;  /* 0x0000004002047812 */ /* 0x001fc600078efcff */
[----:B------:R-:W-:Y:S01]  /*20b80*/  STL [R1+0x10], R0 ;  /* 0x0000100001007387 */ /* 0x000fe20000100800 */
[----:B-1----:R-:W-:-:S03]  /*20b90*/  LOP3.LUT R3, R2, 0x80, RZ, 0xfc, !PT ;  /* 0x0000008002037812 */ /* 0x002fc600078efcff */
[----:B------:R-:W-:Y:S04]  /*20ba0*/  STL [R1+0x1c], RZ ;  /* 0x00001cff01007387 */ /* 0x000fe80000100800 */
[----:B------:R0:W-:Y:S04]  /*20bb0*/  STL [R1+0x24], R0 ;  /* 0x0000240001007387 */ /* 0x0001e80000100800 */
[----:B------:R1:W-:Y:S01]  /*20bc0*/  STL [R1+0x54], RZ ;  /* 0x000054ff01007387 */ /* 0x0003e20000100800 */
[----:B0-----:R-:W-:-:S07]  /*20bd0*/  LOP3.LUT R0, R2, 0xc0, RZ, 0xfc, !PT ;  /* 0x000000c002007812 */ /* 0x001fce00078efcff */
.L_x_1037:
[----:B0--3--:R-:W0:Y:S01]  /*20be0*/  LDC.64 R2, c[0x0][0xc88] ;  /* 0x00032200ff027b82 */ /* 0x009e220000000a00 */
[----:B------:R-:W-:Y:S01]  /*20bf0*/  ULDC.64 UR4, c[0x0][0x208] ;  /* 0x0000820000047ab9 */ /* 0x000fe20000000a00 */
[----:B0-----:R-:W-:-:S05]  /*20c00*/  IMAD.WIDE R2, R19, 0x4, R2 ;  /* 0x0000000413027825 */ /* 0x001fca00078e0202 */
[----:B------:R-:W2:Y:S01]  /*20c10*/  LDG.E R15, desc[UR4][R2.64] ;  /* 0x00000004020f7981 */ /* 0x000ea2000c1e1900 */
[----:B------:R-:W-:Y:S05]  /*20c20*/  YIELD ;  /* 0x0000000000007946 */ /* 0x000fea0003800000 */
[----:B------:R-:W-:Y:S01]  /*20c30*/  ULDC.64 UR4, c[0x0][0xa28] ;  /* 0x00028a0000047ab9 */ /* 0x000fe20000000a00 */
[----:B----4-:R-:W-:Y:S01]  /*20c40*/  MOV R0, RZ ;  /* 0x000000ff00007202 */ /* 0x010fe20000000f00 */
[----:B------:R-:W-:Y:S01]  /*20c50*/  ULDC.64 UR12, c[0x0][0x208] ;  /* 0x00008200000c7ab9 */ /* 0x000fe20000000a00 */
[----:B------:R-:W-:Y:S01]  /*20c60*/  ISETP.NE.U32.AND P0, PT, RZ, UR4, PT ;  /* 0x00000004ff007c0c */ /* 0x000fe2000bf05070 */
[----:B------:R-:W-:Y:S01]  /*20c70*/  IMAD.MOV.U32 R8, RZ, RZ, RZ ;  /* 0x000000ffff087224 */ /* 0x000fe200078e00ff */
[----:B------:R-:W-:Y:S01]  /*20c80*/  ULDC.64 UR10, c[0x0][0xa18] ;  /* 0x00028600000a7ab9 */ /* 0x000fe20000000a00 */
        /* <DEDUP_REMOVED lines=13> */
[----:B------:R-:W-:Y:S02]  /*20d60*/  ISETP.NE.AND.EX P2, PT, RZ, UR5, PT, P2 ;  /* 0x00000005ff007c0c */ /* 0x000fe4000bf45320 */
[----:B------:R-:W-:Y:S02]  /*20d70*/  CS2R R10, SRZ ;  /* 0x00000000000a7805 */ /* 0x000fe4000001ff00 */
[----:B------:R-:W-:Y:S01]  /*20d80*/  ISETP.NE.U32.AND P3, PT, RZ, UR10, PT ;  /* 0x0000000aff007c0c */ /* 0x000fe2000bf65070 */
[----:B------:R-:W-:Y:S01]  /*20d90*/  STL [R1], R14 ;  /* 0x0000000e01007387 */ /* 0x000fe20000100800 */
[----:B------:R-:W-:Y:S02]  /*20da0*/  ISETP.NE.U32.AND P0, PT, RZ, UR6, PT ;  /* 0x00000006ff007c0c */ /* 0x000fe4000bf05070 */
[----:B------:R-:W-:Y:S01]  /*20db0*/  ISETP.NE.AND.EX P3, PT, RZ, UR11, PT, P3 ;  /* 0x0000000bff007c0c */ /* 0x000fe2000bf65330 */
[----:B------:R-:W-:Y:S01]  /*20dc0*/  STL [R1+0x28], R13 ;  /* 0x0000280d01007387 */ /* 0x000fe20000100800 */
[----:B------:R-:W-:-:S02]  /*20dd0*/  ISETP.NE.U32.AND P1, PT, RZ, UR8, PT ;  /* 0x00000008ff007c0c */ /* 0x000fc4000bf25070 */
[C---:B--2---:R-:W-:Y:S02]  /*20de0*/  IADD3 R2, P4, R14.reuse, UR4, RZ ;  /* 0x000000040e027c10 */ /* 0x044fe4000ff9e0ff */
[----:B------:R-:W-:Y:S02]  /*20df0*/  ISETP.NE.AND.EX P0, PT, RZ, UR7, PT, P0 ;  /* 0x00000007ff007c0c */ /* 0x000fe4000bf05300 */
[C---:B------:R-:W-:Y:S02]  /*20e00*/  IADD3.X R3, R13.reuse, UR5, RZ, P4, !PT ;  /* 0x000000050d037c10 */ /* 0x040fe4000a7fe4ff */
[C---:B0-----:R-:W-:Y:S02]  /*20e10*/  IADD3 R4, P4, R14.reuse, UR8, RZ ;  /* 0x000000080e047c10 */ /* 0x041fe4000ff9e0ff */
[----:B------:R-:W-:Y:S01]  /*20e20*/  ISETP.NE.AND.EX P1, PT, RZ, UR9, PT, P1 ;  /* 0x00000009ff007c0c */ /* 0x000fe2000bf25310 */
[----:B------:R-:W2:Y:S01]  /*20e30*/  @P2 LDG.E R8, desc[UR12][R2.64] ;  /* 0x0000000c02082981 */ /* 0x000ea2000c1e1900 */
[----:B------:R-:W-:Y:S01]  /*20e40*/  IADD3.X R5, R13, UR9, RZ, P4, !PT ;  /* 0x000000090d057c10 */ /* 0x000fe2000a7fe4ff */
[----:B------:R-:W-:Y:S01]  /*20e50*/  ULDC UR4, c[0x0][0x288] ;  /* 0x0000a20000047ab9 */ /* 0x000fe20000000800 */
[----:B------:R-:W-:-:S02]  /*20e60*/  IADD3 R6, P5, R14, UR6, RZ ;  /* 0x000000060e067c10 */ /* 0x000fc4000ffbe0ff */
[----:B------:R-:W-:Y:S01]  /*20e70*/  MOV R12, UR4 ;  /* 0x00000004000c7c02 */ /* 0x000fe20008000f00 */
[----:B------:R-:W-:Y:S01]  /*20e80*/  ULDC.64 UR4, c[0x0][0x418] ;  /* 0x0001060000047ab9 */ /* 0x000fe20000000a00 */
[----:B------:R-:W-:Y:S01]  /*20e90*/  IADD3.X R7, R13, UR7, RZ, P5, !PT ;  /* 0x000000070d077c10 */ /* 0x000fe2000affe4ff */
[----:B--2---:R0:W-:Y:S01]  /*20ea0*/  STL [R1+0x40], R8 ;  /* 0x0000400801007387 */ /* 0x0041e20000100800 */
[----:B------:R-:W-:-:S03]  /*20eb0*/  UISETP.NE.U32.AND UP0, UPT, UR4, URZ, UPT ;  /* 0x0000003f0400728c */ /* 0x000fc6000bf05070 */
[----:B------:R-:W-:Y:S01]  /*20ec0*/  ULDC UR4, c[0x0][0x424] ;  /* 0x0001090000047ab9 */ /* 0x000fe20000000800 */
[----:B------:R-:W5:Y:S04]  /*20ed0*/  @P0 LDG.E R11, desc[UR12][R6.64] ;  /* 0x0000000c060b0981 */ /* 0x000f68000c1e1900 */
[----:B------:R-:W5:Y:S01]  /*20ee0*/  @P1 LDG.E R10, desc[UR12][R4.64] ;  /* 0x0000000c040a1981 */ /* 0x000f62000c1e1900 */
[----:B0-----:R-:W-:-:S04]  /*20ef0*/  @P3 IADD3 R8, P4, R14, UR10, RZ ;  /* 0x0000000a0e083c10 */ /* 0x001fc8000ff9e0ff */
[----:B------:R-:W-:-:S05]  /*20f00*/  @P3 IADD3.X R9, R13, UR11, RZ, P4, !PT ;  /* 0x0000000b0d093c10 */ /* 0x000fca000a7fe4ff */
[----:B------:R0:W2:Y:S01]  /*20f10*/  @P3 LDG.E R12, desc[UR12][R8.64] ;  /* 0x0000000c080c3981 */ /* 0x0000a2000c1e1900 */
[----:B------:R-:W-:-:S03]  /*20f20*/  UISETP.NE.AND.EX UP0, UPT, UR5, URZ, UPT, UP0 ;  /* 0x0000003f0500728c */ /* 0x000fc6000bf05300 */
[----:B------:R-:W-:Y:S01]  /*20f30*/  ULDC UR5, c[0x0][0x2f0] ;  /* 0x0000bc0000057ab9 */ /* 0x000fe20000000800 */
[----:B------:R-:W-:-:S04]  /*20f40*/  USEL UR4, UR4, 0x1, UP0 ;  /* 0x0000000104047887 */ /* 0x000fc80008000000 */
[----:B------:R-:W-:-:S03]  /*20f50*/  UIMAD UR4, UR4, UR5, URZ ;  /* 0x00000005040472a4 */ /* 0x000fc6000f8e023f */
[----:B------:R-:W-:Y:S02]  /*20f60*/  ULDC UR5, c[0x0][0x348] ;  /* 0x0000d20000057ab9 */ /* 0x000fe40000000800 */
[----:B0-----:R-:W-:Y:S02]  /*20f70*/  IMAD.U32 R9, RZ, RZ, UR5 ;  /* 0x00000005ff097e24 */ /* 0x001fe4000f8e00ff */
[----:B------:R-:W-:Y:S01]  /*20f80*/  IMAD.U32 R8, RZ, RZ, UR4 ;  /* 0x00000004ff087e24 */ /* 0x000fe2000f8e00ff */
[----:B--2---:R0:W-:Y:S01]  /*20f90*/  STL [R1+0x50], R12 ;  /* 0x0000500c01007387 */ /* 0x0041e20000100800 */
[----:B------:R-:W-:Y:S05]  /*20fa0*/  @P3 BRA `(.L_x_881) ;  /* 0x0000000000183947 */ /* 0x000fea0003800000 */
[----:B------:R-:W-:Y:S05]  /*20fb0*/  @!P2 BRA `(.L_x_881) ;  /* 0x000000000014a947 */ /* 0x000fea0003800000 */
[----:B------:R-:W-:Y:S02]  /*20fc0*/  ULDC.64 UR4, c[0x0][0x208] ;  /* 0x0000820000047ab9 */ /* 0x000fe40000000a00 */
[----:B0-----:R-:W2:Y:S04]  /*20fd0*/  LDG.E R12, desc[UR4][R2.64] ;  /* 0x00000004020c7981 */ /* 0x001ea8000c1e1900 */
[----:B------:R-:W2:Y:S02]  /*20fe0*/  LDG.E R2, desc[UR4][R2.64+0x4] ;  /* 0x0000040402027981 */ /* 0x000ea4000c1e1900 */
[----:B--2---:R-:W-:-:S05]  /*20ff0*/  IADD3 R2, -R12, R2, RZ ;  /* 0x000000020c027210 */ /* 0x004fca0007ffe1ff */
[----:B------:R2:W-:Y:S02]  /*21000*/  STL [R1+0x50], R2 ;  /* 0x0000500201007387 */ /* 0x0005e40000100800 */
.L_x_881:
[----:B0-----:R-:W-:Y:S01]  /*21010*/  IMAD.MOV.U32 R12, RZ, RZ, R15 ;  /* 0x000000ffff0c7224 */ /* 0x001fe200078e000f */
[----:B------:R-:W-:Y:S01]  /*21020*/  ULDC.64 UR4, c[0x0][0xa20] ;  /* 0x0002880000047ab9 */ /* 0x000fe20000000a00 */
[----:B--2--5:R-:W-:Y:S01]  /*21030*/  IMAD.IADD R2, R11, 0x1, R0 ;  /* 0x000000010b027824 */ /* 0x024fe200078e0200 */
[----:B------:R-:W-:Y:S02]  /*21040*/  ISETP.NE.U32.AND P2, PT, RZ, UR4, PT ;  /* 0x00000004ff007c0c */ /* 0x000fe4000bf45070 */
[----:B------:R0:W-:Y:S02]  /*21050*/  STL [R1+0xc], R12 ;  /* 0x00000c0c01007387 */ /* 0x0001e40000100800 */
[----:B------:R-:W-:Y:S02]  /*21060*/  ISETP.NE.AND.EX P2, PT, RZ, UR5, PT, P2 ;  /* 0x00000005ff007c0c */ /* 0x000fe4000bf45320 */
[----:B------:R0:W-:Y:S11]  /*21070*/  STL [R1+0x18], R2 ;  /* 0x0000180201007387 */ /* 0x0001f60000100800 */
[----:B0-----:R-:W-:Y:S05]  /*21080*/  @!P2 BRA `(.L_x_882) ;  /* 0x000000000014a947 */ /* 0x001fea0003800000 */
[----:B------:R-:W-:Y:S01]  /*21090*/  IADD3 R2, P0, R14, UR4, RZ ;  /* 0x000000040e027c10 */ /* 0x000fe2000ff1e0ff */
[----:B------:R-:W-:-:S03]  /*210a0*/  ULDC.64 UR6, c[0x0][0x208] ;  /* 0x0000820000067ab9 */ /* 0x000fc60000000a00 */
[----:B------:R-:W-:-:S05]  /*210b0*/  IADD3.X R3, R13, UR5, RZ, P0, !PT ;  /* 0x000000050d037c10 */ /* 0x000fca00087fe4ff */
[----:B------:R0:W5:Y:S01]  /*210c0*/  LDG.E R8, desc[UR6][R2.64] ;  /* 0x0000000602087981 */ /* 0x000162000c1e1900 */
[----:B------:R-:W-:Y:S05]  /*210d0*/  BRA `(.L_x_883) ;  /* 0x0000000000147947 */ /* 0x000fea0003800000 */
.L_x_882:
[----:B------:R-:W-:Y:S05]  /*210e0*/  @!P0 BRA `(.L_x_883) ;  /* 0x0000000000108947 */ /* 0x000fea0003800000 */
[----:B------:R-:W-:Y:S02]  /*210f0*/  ULDC.64 UR4, c[0x0][0x208] ;  /* 0x0000820000047ab9 */ /* 0x000fe40000000a00 */
[----:B------:R-:W2:Y:S04]  /*21100*/  LDG.E R8, desc[UR4][R6.64] ;  /* 0x0000000406087981 */ /* 0x000ea8000c1e1900 */
[----:B------:R-:W2:Y:S02]  /*21110*/  LDG.E R6, desc[UR4][R6.64+0x4] ;  /* 0x0000040406067981 */ /* 0x000ea4000c1e1900 */
[----:B--2---:R-:W-:-:S07]  /*21120*/  IADD3 R8, -R8, R6, RZ ;  /* 0x0000000608087210 */ /* 0x004fce0007ffe1ff */
.L_x_883:
[----:B------:R-:W-:Y:S01]  /*21130*/  ULDC.64 UR4, c[0x0][0x208] ;  /* 0x0000820000047ab9 */ /* 0x000fe20000000a00 */
[----:B-----5:R-:W-:Y:S01]  /*21140*/  IMAD.IADD R0, R8, 0x1, -R0 ;  /* 0x0000000108007824 */ /* 0x020fe200078e0a00 */
[----:B0-----:R-:W2:Y:S04]  /*21150*/  @P1 LDG.E R2, desc[UR4][R4.64] ;  /* 0x0000000404021981 */ /* 0x001ea8000c1e1900 */
[----:B------:R-:W2:Y:S01]  /*21160*/  @P1 LDG.E R4, desc[UR4][R4.64+0x4] ;  /* 0x0000040404041981 */ /* 0x000ea2000c1e1900 */
[----:B------:R-:W-:Y:S01]  /*21170*/  BSSY B0, `(.L_x_884) ;  /* 0x00001a9000007945 */ /* 0x000fe20003800000 */
[----:B--2---:R-:W-:-:S05]  /*21180*/  @P1 IMAD.IADD R9, R4, 0x1, -R2 ;  /* 0x0000000104091824 */ /* 0x004fca00078e0a02 */
[----:B------:R-:W-:-:S05]  /*21190*/  IADD3 R3, R0, R9, RZ ;  /* 0x0000000900037210 */ /* 0x000fca0007ffe0ff */
[----:B------:R-:W-:Y:S01]  /*211a0*/  VIADD R2, R3, 0x4f ;  /* 0x0000004f03027836 */ /* 0x000fe20000000000 */
[----:B------:R0:W-:Y:S03]  /*211b0*/  STL [R1+0x4c], R3 ;  /* 0x00004c0301007387 */ /* 0x0001e60000100800 */
[----:B------:R-:W-:-:S05]  /*211c0*/  IMAD.HI R2, R2, 0x66666667, RZ ;  /* 0x6666666702027827 */ /* 0x000fca00078e02ff */
[----:B0-----:R-:W-:-:S04]  /*211d0*/  SHF.R.U32.HI R3, RZ, 0x1f, R2 ;  /* 0x0000001fff037819 */ /* 0x001fc80000011602 */
[----:B------:R-:W-:-:S05]  /*211e0*/  LEA.HI.SX32 R4, R2, R3, 0x1b ;  /* 0x0000000302047211 */ /* 0x000fca00078fdaff */
[--C-:B------:R-:W-:Y:S01]  /*211f0*/  IMAD R2, R4, 0x50, -R0.reuse ;  /* 0x0000005004027824 */ /* 0x100fe200078e0a00 */
[----:B------:R0:W-:Y:S01]  /*21200*/  STL [R1+0x38], R4 ;  /* 0x0000380401007387 */ /* 0x0001e20000100800 */
[----:B------:R-:W-:-:S03]  /*21210*/  IMAD.MOV R0, RZ, RZ, -R0 ;  /* 0x000000ffff007224 */ /* 0x000fc600078e0a00 */
[----:B------:R-:W-:Y:S02]  /*21220*/  VIMNMX R9, R2, R9, PT ;  /* 0x0000000902097248 */ /* 0x000fe40003fe0100 */
[----:B------:R-:W-:-:S04]  /*21230*/  VIMNMX R0, RZ, R0, !PT ;  /* 0x00000000ff007248 */ /* 0x000fc80007fe0100 */
[----:B------:R-:W-:Y:S01]  /*21240*/  ISETP.GT.AND P0, PT, R9, R0, PT ;  /* 0x000000000900720c */ /* 0x000fe20003f04270 */
[----:B0-----:R-:W-:-:S12]  /*21250*/  IMAD.WIDE.U32 R4, R0, -0x33333333, RZ ;  /* 0xcccccccd00047825 */ /* 0x001fd800078e00ff */
[----:B------:R-:W-:Y:S02]  /*21260*/  @P0 IADD3 R2, R9, 0x4f, RZ ;  /* 0x0000004f09020810 */ /* 0x000fe40007ffe0ff */
[----:B------:R-:W-:-:S03]  /*21270*/  SHF.R.U32.HI R9, RZ, 0x6, R5 ;  /* 0x00000006ff097819 */ /* 0x000fc60000011605 */
[----:B------:R-:W-:-:S04]  /*21280*/  @P0 IMAD.HI R0, R2, 0x66666667, RZ ;  /* 0x6666666702000827 */ /* 0x000fc800078e02ff */
[----:B------:R-:W-:Y:S01]  /*21290*/  IMAD.MOV.U32 R7, RZ, RZ, R9 ;  /* 0x000000ffff077224 */ /* 0x000fe200078e0009 */
[----:B------:R-:W-:-:S04]  /*212a0*/  @P0 SHF.R.U32.HI R2, RZ, 0x1f, R0 ;  /* 0x0000001fff020819 */ /* 0x000fc80000011600 */
[----:B------:R-:W-:Y:S02]  /*212b0*/  @P0 LEA.HI.SX32 R7, R0, R2, 0x1b ;  /* 0x0000000200070211 */ /* 0x000fe400078fdaff */
[----:B------:R-:W-:Y:S02]  /*212c0*/  PLOP3.LUT P0, PT, PT, PT, PT, 0x80, 0x0 ;  /* 0x000000000000781c */ /* 0x000fe40003f0f070 */
[----:B------:R-:W-:-:S13]  /*212d0*/  ISETP.GT.AND P2, PT, R7, R9, PT ;  /* 0x000000090700720c */ /* 0x000fda0003f44270 */
[----:B------:R-:W-:Y:S05]  /*212e0*/  @!P2 BRA `(.L_x_885) ;  /* 0x000000180044a947 */ /* 0x000fea0003800000 */
[----:B------:R-:W-:Y:S01]  /*212f0*/  UMOV UR4, 0xffffffff ;  /* 0xffffffff00047882 */ /* 0x000fe20000000000 */
[----:B------:R-:W-:Y:S02]  /*21300*/  SEL R0, R12, RZ, !P1 ;  /* 0x000000ff0c007207 */ /* 0x000fe40004800000 */
[----:B------:R-:W-:Y:S05]  /*21310*/  BRA.DIV UR4, `(.L_x_886) ;  /* 0x0000007e04647947 */ /* 0x000fea000b800000 */
[----:B------:R-:W0:Y:S02]  /*21320*/  S2R R2, SR_TID.X ;  /* 0x0000000000027919 */ /* 0x000e240000002100 */
[----:B0-----:R-:W-:-:S04]  /*21330*/  SHF.R.U32.HI R2, RZ, 0x5, R2 ;  /* 0x00000005ff027819 */ /* 0x001fc80000011602 */
[----:B------:R-:W-:-:S05]  /*21340*/  LOP3.LUT R2, R2, 0x3, RZ, 0xc0, !PT ;  /* 0x0000000302027812 */ /* 0x000fca00078ec0ff */
[----:B------:R0:W2:Y:S02]  /*21350*/  SHFL.IDX PT, R14, R2, RZ, 0x1f ;  /* 0x00001fff020e7589 */ /* 0x0000a400000e0000 */
.L_x_1068:
[----:B--2---:R-:W-:Y:S02]  /*21360*/  ISETP.NE.AND P0, PT, R14, RZ, PT ;  /* 0x000000ff0e00720c */ /* 0x004fe40003f05270 */
[----:B------:R-:W-:-:S11]  /*21370*/  PLOP3.LUT P6, PT, PT, PT, PT, 0x8, 0x0 ;  /* 0x000000000000781c */ /* 0x000fd60003fce170 */
[----:B------:R-:W-:Y:S05]  /*21380*/  @P0 BRA `(.L_x_887) ;  /* 0x00000000000c0947 */ /* 0x000fea0003800000 */
[----:B------:R-:W-:-:S03]  /*21390*/  UMOV UR4, 0xffffffff ;  /* 0xffffffff00047882 */ /* 0x000fc60000000000 */
[----:B------:R-:W-:Y:S05]  /*213a0*/  BRA.DIV UR4, `(.L_x_888) ;  /* 0x0000007e04747947 */ /* 0x000fea000b800000 */
[----:B------:R-:W-:-:S13]  /*213b0*/  ELECT P6, URZ, PT ;  /* 0x00000000003f782f */ /* 0x000fda00038c0000 */
.L_x_887:
[----:B0-----:R-:W2:Y:S04]  /*213c0*/  LDL R2, [R1+0x54] ;  /* 0x0000540001027983 */ /* 0x001ea80000100800 */
[----:B------:R-:W3:Y:S01]  /*213d0*/  LDL R4, [R1+0x4] ;  /* 0x0000040001047983 */ /* 0x000ee20000100800 */
[----:B------:R-:W-:Y:S01]  /*213e0*/  BSSY B1, `(.L_x_889) ;  /* 0x0000008000017945 */ /* 0x000fe20003800000 */
[----:B--2---:R-:W-:-:S05]  /*213f0*/  VIADD R2, R2, 0x1 ;  /* 0x0000000102027836 */ /* 0x004fca0000000000 */
[----:B------:R-:W-:-:S04]  /*21400*/  LEA.HI R3, R2, R2, RZ, 0x1 ;  /* 0x0000000202037211 */ /* 0x000fc800078f08ff */
[----:B------:R-:W-:-:S04]  /*21410*/  LOP3.LUT R3, R3, 0xfffffffe, RZ, 0xc0, !PT ;  /* 0xfffffffe03037812 */ /* 0x000fc800078ec0ff */
[----:B------:R-:W-:-:S04]  /*21420*/  IADD3 R2, R2, -R3, RZ ;  /* 0x8000000302027210 */ /* 0x000fc80007ffe0ff */
[----:B------:R-:W-:-:S04]  /*21430*/  SHF.L.U32 R2, R2, 0x1f, RZ ;  /* 0x0000001f02027819 */ /* 0x000fc800000006ff */
[----:B---3--:R-:W0:Y:S02]  /*21440*/  SYNCS.PHASECHK.TRANS64.TRYWAIT P0, [R4+URZ+0x38820], R2 ;  /* 0x03882002040075a7 */ /* 0x008e24000800017f */
[----:B0-----:R-:W-:Y:S05]  /*21450*/  @!P0 BRA `(.L_x_890) ;  /* 0x0000007c00688947 */ /* 0x001fea0003800000 */
.L_x_1071:
[----:B------:R-:W-:Y:S05]  /*21460*/  BSYNC B1 ;  /* 0x0000000000017941 */ /* 0x000fea0003800000 */
.L_x_889:
[----:B------:R-:W-:Y:S04]  /*21470*/  BSSY B1, `(.L_x_891) ;  /* 0x00000af000017945 */ /* 0x000fe80003800000 */
[----:B------:R-:W-:Y:S05]  /*21480*/  @!P6 BRA `(.L_x_892) ;  /* 0x0000000800b4e947 */ /* 0x000fea0003800000 */
[----:B------:R-:W2:Y:S04]  /*21490*/  LDL R6, [R1+0x4] ;  /* 0x0000040001067983 */ /* 0x000ea80000100800 */
[----:B------:R-:W2:Y:S04]  /*214a0*/  LDL R5, [R1+0x1c] ;  /* 0x00001c0001057983 */ /* 0x000ea80000100800 */
[----:B------:R-:W3:Y:S01]  /*214b0*/  LDL R4, [R1+0x24] ;  /* 0x0000240001047983 */ /* 0x000ee20000100800 */
[----:B------:R-:W-:Y:S01]  /*214c0*/  BSSY B2, `(.L_x_893) ;  /* 0x0000008000027945 */ /* 0x000fe20003800000 */
[----:B0-----:R-:W0:Y:S02]  /*214d0*/  S2R R3, SR_TID.X ;  /* 0x0000000000037919 */ /* 0x001e240000002100 */
[----:B0-----:R-:W-:-:S04]  /*214e0*/  LOP3.LUT R3, R3, 0x7f, RZ, 0xc0, !PT ;  /* 0x0000007f03037812 */ /* 0x001fc800078ec0ff */
[----:B------:R-:W-:Y:S01]  /*214f0*/  ISETP.NE.AND P1, PT, R3, RZ, PT ;  /* 0x000000ff0300720c */ /* 0x000fe20003f25270 */
[----:B--2---:R-:W-:Y:S01]  /*21500*/  IMAD R6, R5, 0x8, R6 ;  /* 0x0000000805067824 */ /* 0x004fe200078e0206 */
[----:B---3--:R-:W-:-:S04]  /*21510*/  SHF.L.U32 R8, R4, 0x1f, RZ ;  /* 0x0000001f04087819 */ /* 0x008fc800000006ff */
[----:B------:R-:W0:Y:S02]  /*21520*/  SYNCS.PHASECHK.TRANS64.TRYWAIT P0, [R6+URZ+0x388a0], R8 ;  /* 0x0388a008060075a7 */ /* 0x000e24000800017f */
[----:B0-----:R-:W-:Y:S05]  /*21530*/  @!P0 BRA `(.L_x_894) ;  /* 0x0000007c00488947 */ /* 0x001fea0003800000 */
.L_x_1072:
[----:B------:R-:W-:Y:S05]  /*21540*/  BSYNC B2 ;  /* 0x0000000000027941 */ /* 0x000fea0003800000 */
.L_x_893:
[----:B------:R-:W-:Y:S04]  /*21550*/  BSSY B2, `(.L_x_895) ;  /* 0x0000009000027945 */ /* 0x000fe80003800000 */
[----:B------:R-:W-:Y:S05]  /*21560*/  @P1 BRA `(.L_x_896) ;  /* 0x00000000001c1947 */ /* 0x000fea0003800000 */
[----:B------:R-:W2:Y:S01]  /*21570*/  S2R R3, SR_TID.X ;  /* 0x0000000000037919 */ /* 0x000ea20000002100 */
[----:B------:R-:W-:-:S04]  /*21580*/  IMAD.MOV.U32 R2, RZ, RZ, 0xa000 ;  /* 0x0000a000ff027424 */ /* 0x000fc800078e00ff */
[----:B------:R3:W-:Y:S01]  /*21590*/  SYNCS.ARRIVE.TRANS64 RZ, [R6+URZ+0x38890], R2 ;  /* 0x0388900206ff79a7 */ /* 0x0007e2000800003f */
[----:B--2---:R-:W-:-:S04]  /*215a0*/  LOP3.LUT R3, R3, 0x1f, RZ, 0xc0, !PT ;  /* 0x0000001f03037812 */ /* 0x004fc800078ec0ff */
[----:B------:R-:W-:-:S13]  /*215b0*/  ISETP.NE.AND P0, PT, R3, RZ, PT ;  /* 0x000000ff0300720c */ /* 0x000fda0003f05270 */
[----:B---3--:R-:W-:Y:S05]  /*215c0*/  @!P0 BRA `(.L_x_896) ;  /* 0x0000000000048947 */ /* 0x008fea0003800000 */
[----:B------:R-:W-:Y:S01]  /*215d0*/  BPT.TRAP 0x1 ;  /* 0x000000040000795c */ /* 0x000fe20000300000 */
.L_x_896:
[----:B------:R-:W-:Y:S05]  /*215e0*/  BSYNC B2 ;  /* 0x0000000000027941 */ /* 0x000fea0003800000 */
.L_x_895:
[----:B------:R-:W2:Y:S04]  /*215f0*/  LDL R4, [R1+0x4] ;  /* 0x0000040001047983 */ /* 0x000ea80000100800 */
[----:B------:R-:W2:Y:S01]  /*21600*/  LDL R2, [R1+0x1c] ;  /* 0x00001c0001027983 */ /* 0x000ea20000100800 */
[----:B------:R-:W-:Y:S01]  /*21610*/  MOV R20, RZ ;  /* 0x000000ff00147202 */ /* 0x000fe20000000f00 */
[----:B------:R-:W-:Y:S01]  /*21620*/  IMAD R3, R7, 0x50, R10 ;  /* 0x0000005007037824 */ /* 0x000fe200078e020a */
[----:B------:R-:W-:Y:S01]  /*21630*/  UIADD3 UR4, UP0, UR38, 0x570, URZ ;  /* 0x0000057026047890 */ /* 0x000fe2000ff1e03f */
[----:B------:R-:W-:Y:S01]  /*21640*/  PLOP3.LUT P0, PT, PT, PT, PT, 0x80, 0x0 ;  /* 0x000000000000781c */ /* 0x000fe20003f0f070 */
[----:B------:R-:W-:Y:S01]  /*21650*/  UMOV UR6, 0x0 ;  /* 0x0000000000067882 */ /* 0x000fe20000000000 */
[----:B------:R-:W-:Y:S01]  /*21660*/  R2UR UR10, R20 ;  /* 0x00000000140a72ca */ /* 0x000fe200000e0000 */
[----:B------:R-:W-:Y:S01]  /*21670*/  VIADD R3, R3, 0xffffffb0 ;  /* 0xffffffb003037836 */ /* 0x000fe20000000000 */
[----:B------:R-:W-:Y:S01]  /*21680*/  UIADD3.X UR5, URZ, UR39, URZ, UP0, !UPT ;  /* 0x000000273f057290 */ /* 0x000fe200087fe43f */
[----:B------:R-:W-:Y:S01]  /*21690*/  UMOV UR7, 0x12f00000 ;  /* 0x12f0000000077882 */ /* 0x000fe20000000000 */
[----:B--2---:R-:W-:-:S02]  /*216a0*/  IMAD R4, R2, 0xa000, R4 ;  /* 0x0000a00002047824 */ /* 0x004fc400078e0204 */
[----:B------:R-:W-:-:S03]  /*216b0*/  VIADD R2, R6, 0x38890 ;  /* 0x0003889006027836 */ /* 0x000fc60000000000 */
[----:B------:R-:W-:-:S07]  /*216c0*/  IADD3 R5, R4, 0x24400, RZ ;  /* 0x0002440004057810 */ /* 0x000fce0007ffe0ff */
.L_x_897:
        /* <DEDUP_REMOVED lines=9> */
[----:B--2---:R-:W-:Y:S05]  /*21760*/  @P0 BRA.U.ANY `(.L_x_897) ;  /* 0xfffffffd00d80947 */ /* 0x004fea000393ffff */
[----:B------:R-:W-:Y:S01]  /*21770*/  IMAD.MOV.U32 R15, RZ, RZ, 0x40 ;  /* 0x00000040ff0f7424 */ /* 0x000fe200078e00ff */
[----:B------:R-:W-:Y:S01]  /*21780*/  PLOP3.LUT P0, PT, PT, PT, PT, 0x80, 0x0 ;  /* 0x000000000000781c */ /* 0x000fe20003f0f070 */
[----:B------:R-:W-:Y:S01]  /*21790*/  VIADD R5, R4, 0x26c00 ;  /* 0x00026c0004057836 */ /* 0x000fe20000000000 */
[----:B------:R-:W-:Y:S01]  /*217a0*/  UMOV UR6, 0x0 ;  /* 0x0000000000067882 */ /* 0x000fe20000000000 */
[----:B------:R-:W-:Y:S01]  /*217b0*/  UMOV UR7, 0x12f00000 ;  /* 0x12f0000000077882 */ /* 0x000fe20000000000 */
[----:B------:R-:W-:-:S15]  /*217c0*/  R2UR UR10, R15 ;  /* 0x000000000f0a72ca */ /* 0x000fde00000e0000 */
.L_x_898:
        /* <DEDUP_REMOVED lines=10> */
[----:B------:R-:W-:Y:S01]  /*21870*/  MOV R14, 0x80 ;  /* 0x00000080000e7802 */ /* 0x000fe20000000f00 */
[----:B------:R-:W-:Y:S01]  /*21880*/  VIADD R5, R4, 0x29400 ;  /* 0x0002940004057836 */ /* 0x000fe20000000000 */
[----:B------:R-:W-:Y:S01]  /*21890*/  PLOP3.LUT P0, PT, PT, PT, PT, 0x80, 0x0 ;  /* 0x000000000000781c */ /* 0x000fe20003f0f070 */
[----:B------:R-:W-:Y:S01]  /*218a0*/  UMOV UR6, 0x0 ;  /* 0x0000000000067882 */ /* 0x000fe20000000000 */
[----:B------:R-:W-:Y:S01]  /*218b0*/  R2UR UR10, R14 ;  /* 0x000000000e0a72ca */ /* 0x000fe200000e0000 */
[----:B------:R-:W-:-:S14]  /*218c0*/  UMOV UR7, 0x12f00000 ;  /* 0x12f0000000077882 */ /* 0x000fdc0000000000 */
.L_x_899:
        /* <DEDUP_REMOVED lines=12> */
[----:B------:R-:W-:Y:S01]  /*21990*/  UMOV UR6, 0x0 ;  /* 0x0000000000067882 */ /* 0x000fe20000000000 */
[----:B------:R-:W-:Y:S01]  /*219a0*/  IADD3 R5, R4, 0x2bc00, RZ ;  /* 0x0002bc0004057810 */ /* 0x000fe20007ffe0ff */
[----:B------:R-:W-:Y:S01]  /*219b0*/  UMOV UR7, 0x12f00000 ;  /* 0x12f0000000077882 */ /* 0x000fe20000000000 */
[----:B------:R-:W-:-:S15]  /*219c0*/  R2UR UR10, R11 ;  /* 0x000000000b0a72ca */ /* 0x000fde00000e0000 */
.L_x_900:
        /* <DEDUP_REMOVED lines=10> */
[----:B------:R-:W2:Y:S01]  /*21a70*/  SYNCS.PHASECHK.TRANS64.TRYWAIT P0, [R6+URZ+0x388c0], R8 ;  /* 0x0388c008060075a7 */ /* 0x000ea2000800017f */
[----:B------:R-:W-:Y:S04]  /*21a80*/  BSSY B2, `(.L_x_901) ;  /* 0x0000002000027945 */ /* 0x000fe80003800000 */
[----:B--2---:R-:W-:Y:S05]  /*21a90*/  @!P0 BRA `(.L_x_902) ;  /* 0x0000007800048947 */ /* 0x004fea0003800000 */
.L_x_1073:
[----:B------:R-:W-:Y:S05]  /*21aa0*/  BSYNC B2 ;  /* 0x0000000000027941 */ /* 0x000fea0003800000 */
.L_x_901:
[----:B------:R-:W-:Y:S01]  /*21ab0*/  BSSY B2, `(.L_x_903) ;  /* 0x000000b000027945 */ /* 0x000fe20003800000 */
[----:B------:R-:W-:Y:S02]  /*21ac0*/  IMAD.MOV.U32 R12, RZ, RZ, 0x0 ;  /* 0x00000000ff0c7424 */ /* 0x000fe400078e00ff */
[----:B------:R-:W-:Y:S01]  /*21ad0*/  IMAD.MOV.U32 R13, RZ, RZ, 0x12f00000 ;  /* 0x12f00000ff0d7424 */ /* 0x000fe200078e00ff */
[----:B------:R-:W-:Y:S06]  /*21ae0*/  @P1 BRA `(.L_x_904) ;  /* 0x00000000001c1947 */ /* 0x000fec0003800000 */
[----:B------:R-:W3:Y:S01]  /*21af0*/  S2R R5, SR_TID.X ;  /* 0x0000000000057919 */ /* 0x000ee20000002100 */
[----:B------:R-:W-:-:S04]  /*21b00*/  MOV R2, 0xa000 ;  /* 0x0000a00000027802 */ /* 0x000fc80000000f00 */
[----:B------:R4:W-:Y:S01]  /*21b10*/  SYNCS.ARRIVE.TRANS64 RZ, [R6+URZ+0x388b0], R2 ;  /* 0x0388b00206ff79a7 */ /* 0x0009e2000800003f */
[----:B---3--:R-:W-:-:S04]  /*21b20*/  LOP3.LUT R5, R5, 0x1f, RZ, 0xc0, !PT ;  /* 0x0000001f05057812 */ /* 0x008fc800078ec0ff */
[----:B------:R-:W-:-:S13]  /*21b30*/  ISETP.NE.AND P0, PT, R5, RZ, PT ;  /* 0x000000ff0500720c */ /* 0x000fda0003f05270 */
[----:B----4-:R-:W-:Y:S05]  /*21b40*/  @!P0 BRA `(.L_x_904) ;  /* 0x0000000000048947 */ /* 0x010fea0003800000 */
[----:B------:R-:W-:Y:S01]  /*21b50*/  BPT.TRAP 0x1 ;  /* 0x000000040000795c */ /* 0x000fe20000300000 */
.L_x_904:
[----:B------:R-:W-:Y:S05]  /*21b60*/  BSYNC B2 ;  /* 0x0000000000027941 */ /* 0x000fea0003800000 */
.L_x_903:
[----:B------:R-:W-:Y:S01]  /*21b70*/  R2UR UR10, R20 ;  /* 0x00000000140a72ca */ /* 0x000fe200000e0000 */
[----:B------:R-:W-:Y:S01]  /*21b80*/  UIADD3 UR4, UP0, UR38, 0x670, URZ ;  /* 0x0000067026047890 */ /* 0x000fe2000ff1e03f */
[----:B------:R-:W-:Y:S01]  /*21b90*/  R2UR UR6, R12 ;  /* 0x000000000c0672ca */ /* 0x000fe200000e0000 */
[----:B0-2---:R-:W-:Y:S01]  /*21ba0*/  VIADD R6, R6, 0x388b0 ;  /* 0x000388b006067836 */ /* 0x005fe20000000000 */
[----:B------:R-:W-:Y:S01]  /*21bb0*/  R2UR UR7, R13 ;  /* 0x000000000d0772ca */ /* 0x000fe200000e0000 */
[----:B------:R-:W-:Y:S01]  /*21bc0*/  VIADD R2, R4, 0x400 ;  /* 0x0000040004027836 */ /* 0x000fe20000000000 */
[----:B------:R-:W-:Y:S01]  /*21bd0*/  PLOP3.LUT P0, PT, PT, PT, PT, 0x80, 0x0 ;  /* 0x000000000000781c */ /* 0x000fe20003f0f070 */
[----:B------:R-:W-:-:S12]  /*21be0*/  UIADD3.X UR5, URZ, UR39, URZ, UP0, !UPT ;  /* 0x000000273f057290 */ /* 0x000fd800087fe43f */
.L_x_905:
        /* <DEDUP_REMOVED lines=15> */
.L_x_906:
        /* <DEDUP_REMOVED lines=15> */
.L_x_907:
        /* <DEDUP_REMOVED lines=15> */
.L_x_908:
        /* <DEDUP_REMOVED lines=10> */
.L_x_892:
[----:B------:R-:W-:Y:S05]  /*21f60*/  BSYNC B1 ;  /* 0x0000000000017941 */ /* 0x000fea0003800000 */
.L_x_891:
[----:B0-----:R-:W2:Y:S04]  /*21f70*/  LDL.LU R2, [R1+0x1c] ;  /* 0x00001c0001027983 */ /* 0x001ea80000300800 */
[----:B------:R-:W3:Y:S01]  /*21f80*/  LDL.LU R5, [R1+0x24] ;  /* 0x0000240001057983 */ /* 0x000ee20000300800 */
[----:B------:R-:W-:Y:S01]  /*21f90*/  VIADD R7, R7, 0xfffffffe ;  /* 0xfffffffe07077836 */ /* 0x000fe20000000000 */
[----:B------:R-:W-:-:S04]  /*21fa0*/  PLOP3.LUT P0, PT, PT, PT, PT, 0x8, 0x0 ;  /* 0x000000000000781c */ /* 0x000fc80003f0e170 */
[----:B------:R-:W-:Y:S02]  /*21fb0*/  ISETP.GE.AND P2, PT, R7, R9, PT ;  /* 0x000000090700720c */ /* 0x000fe40003f46270 */
[----:B--2---:R-:W-:-:S04]  /*21fc0*/  IADD3 R2, R2, 0x1, RZ ;  /* 0x0000000102027810 */ /* 0x004fc80007ffe0ff */
[----:B------:R-:W-:-:S04]  /*21fd0*/  ISETP.NE.AND P1, PT, R2, 0x2, PT ;  /* 0x000000020200780c */ /* 0x000fc80003f25270 */
[----:B------:R-:W-:Y:S02]  /*21fe0*/  SEL R3, RZ, 0x1, P1 ;  /* 0x00000001ff037807 */ /* 0x000fe40000800000 */
[----:B------:R-:W-:Y:S02]  /*21ff0*/  SEL R2, R2, RZ, P1 ;  /* 0x000000ff02027207 */ /* 0x000fe40000800000 */
[----:B---3--:R-:W-:-:S03]  /*22000*/  LOP3.LUT R5, R5, R3, RZ, 0x3c, !PT ;  /* 0x0000000305057212 */ /* 0x008fc600078e3cff */
[----:B------:R0:W-:Y:S04]  /*22010*/  STL [R1+0x1c], R2 ;  /* 0x00001c0201007387 */ /* 0x0001e80000100800 */
[----:B------:R0:W-:Y:S01]  /*22020*/  STL [R1+0x24], R5 ;  /* 0x0000240501007387 */ /* 0x0001e20000100800 */
[----:B------:R-:W-:Y:S05]  /*22030*/  @!P2 BRA `(.L_x_885) ;  /* 0x0000000800f0a947 */ /* 0x000fea0003800000 */
.L_x_927:
[----:B------:R-:W-:Y:S05]  /*22040*/  YIELD ;  /* 0x0000000000007946 */ /* 0x000fea0003800000 */
[----:B------:R-:W-:Y:S04]  /*22050*/  BSSY B1, `(.L_x_909) ;  /* 0x00000ae000017945 */ /* 0x000fe80003800000 */
[----:B--2---:R-:W-:Y:S05]  /*22060*/  @!P6 BRA `(.L_x_910) ;  /* 0x0000000800b0e947 */ /* 0x004fea0003800000 */
[----:B0-----:R-:W2:Y:S04]  /*22070*/  LDL R5, [R1+0x4] ;  /* 0x0000040001057983 */ /* 0x001ea80000100800 */
[----:B------:R-:W2:Y:S04]  /*22080*/  LDL R4, [R1+0x1c] ;  /* 0x00001c0001047983 */ /* 0x000ea80000100800 */
[----:B------:R-:W3:Y:S01]  /*22090*/  LDL R3, [R1+0x24] ;  /* 0x0000240001037983 */ /* 0x000ee20000100800 */
[----:B------:R-:W-:Y:S01]  /*220a0*/  BSSY B2, `(.L_x_911) ;  /* 0x0000008000027945 */ /* 0x000fe20003800000 */
[----:B------:R-:W0:Y:S02]  /*220b0*/  S2R R2, SR_TID.X ;  /* 0x0000000000027919 */ /* 0x000e240000002100 */
[----:B0-----:R-:W-:-:S04]  /*220c0*/  LOP3.LUT R2, R2, 0x7f, RZ, 0xc0, !PT ;  /* 0x0000007f02027812 */ /* 0x001fc800078ec0ff */
[----:B------:R-:W-:Y:S01]  /*220d0*/  ISETP.NE.AND P2, PT, R2, RZ, PT ;  /* 0x000000ff0200720c */ /* 0x000fe20003f45270 */
[----:B--2---:R-:W-:Y:S01]  /*220e0*/  IMAD R6, R4, 0x8, R5 ;  /* 0x0000000804067824 */ /* 0x004fe200078e0205 */
[----:B---3--:R-:W-:-:S04]  /*220f0*/  SHF.L.U32 R5, R3, 0x1f, RZ ;  /* 0x0000001f03057819 */ /* 0x008fc800000006ff */
[----:B------:R-:W0:Y:S02]  /*22100*/  SYNCS.PHASECHK.TRANS64.TRYWAIT P1, [R6+URZ+0x388a0], R5 ;  /* 0x0388a005060075a7 */ /* 0x000e24000802017f */
[----:B0-----:R-:W-:Y:S05]  /*22110*/  @!P1 BRA `(.L_x_912) ;  /* 0x0000007000789947 */ /* 0x001fea0003800000 */
.L_x_1074:
[----:B------:R-:W-:Y:S05]  /*22120*/  BSYNC B2 ;  /* 0x0000000000027941 */ /* 0x000fea0003800000 */
.L_x_911:
[----:B------:R-:W-:Y:S04]  /*22130*/  BSSY B2, `(.L_x_913) ;  /* 0x0000009000027945 */ /* 0x000fe80003800000 */
[----:B------:R-:W-:Y:S05]  /*22140*/  @P2 BRA `(.L_x_914) ;  /* 0x00000000001c2947 */ /* 0x000fea0003800000 */
[----:B------:R-:W2:Y:S01]  /*22150*/  S2R R3, SR_TID.X ;  /* 0x0000000000037919 */ /* 0x000ea20000002100 */
[----:B------:R-:W-:-:S04]  /*22160*/  MOV R2, 0xa000 ;  /* 0x0000a00000027802 */ /* 0x000fc80000000f00 */
[----:B------:R3:W-:Y:S01]  /*22170*/  SYNCS.ARRIVE.TRANS64 RZ, [R6+URZ+0x38890], R2 ;  /* 0x0388900206ff79a7 */ /* 0x0007e2000800003f */
[----:B--2---:R-:W-:-:S04]  /*22180*/  LOP3.LUT R3, R3, 0x1f, RZ, 0xc0, !PT ;  /* 0x0000001f03037812 */ /* 0x004fc800078ec0ff */
[----:B------:R-:W-:-:S13]  /*22190*/  ISETP.NE.AND P1, PT, R3, RZ, PT ;  /* 0x000000ff0300720c */ /* 0x000fda0003f25270 */
[----:B---3--:R-:W-:Y:S05]  /*221a0*/  @!P1 BRA `(.L_x_914) ;  /* 0x0000000000049947 */ /* 0x008fea0003800000 */
[----:B------:R-:W-:Y:S01]  /*221b0*/  BPT.TRAP 0x1 ;  /* 0x000000040000795c */ /* 0x000fe20000300000 */
.L_x_914:
[----:B------:R-:W-:Y:S05]  /*221c0*/  BSYNC B2 ;  /* 0x0000000000027941 */ /* 0x000fea0003800000 */
.L_x_913:
[----:B------:R-:W2:Y:S04]  /*221d0*/  LDL R3, [R1+0x4] ;  /* 0x0000040001037983 */ /* 0x000ea80000100800 */
[----:B------:R-:W2:Y:S01]  /*221e0*/  LDL R2, [R1+0x1c] ;  /* 0x00001c0001027983 */ /* 0x000ea20000100800 */
[----:B------:R-:W-:Y:S01]  /*221f0*/  IMAD.MOV.U32 R11, RZ, RZ, RZ ;  /* 0x000000ffff0b7224 */ /* 0x000fe200078e00ff */
[----:B------:R-:W-:Y:S01]  /*22200*/  UIADD3 UR4, UP0, UR38, 0x570, URZ ;  /* 0x0000057026047890 */ /* 0x000fe2000ff1e03f */
[----:B------:R-:W-:Y:S01]  /*22210*/  PLOP3.LUT P1, PT, PT, PT, PT, 0x80, 0x0 ;  /* 0x000000000000781c */ /* 0x000fe20003f2f070 */
[----:B------:R-:W-:Y:S01]  /*22220*/  UMOV UR6, 0x0 ;  /* 0x0000000000067882 */ /* 0x000fe20000000000 */
[----:B------:R-:W-:Y:S01]  /*22230*/  UMOV UR7, 0x12f00000 ;  /* 0x12f0000000077882 */ /* 0x000fe20000000000 */
[----:B------:R-:W-:Y:S01]  /*22240*/  R2UR UR10, R11 ;  /* 0x000000000b0a72ca */ /* 0x000fe200000e0000 */
[----:B------:R-:W-:Y:S01]  /*22250*/  UIADD3.X UR5, URZ, UR39, URZ, UP0, !UPT ;  /* 0x000000273f057290 */ /* 0x000fe200087fe43f */
[----:B--2---:R-:W-:-:S02]  /*22260*/  IMAD R4, R2, 0xa000, R3 ;  /* 0x0000a00002047824 */ /* 0x004fc400078e0203 */
[----:B------:R-:W-:Y:S02]  /*22270*/  IMAD R3, R7, 0x50, R10 ;  /* 0x0000005007037824 */ /* 0x000fe400078e020a */
[----:B------:R-:W-:Y:S01]  /*22280*/  VIADD R2, R6, 0x38890 ;  /* 0x0003889006027836 */ /* 0x000fe20000000000 */
[----:B------:R-:W-:-:S08]  /*22290*/  IADD3 R8, R4, 0x24400, RZ ;  /* 0x0002440004087810 */ /* 0x000fd00007ffe0ff */
.L_x_915:
        /* <DEDUP_REMOVED lines=16> */
.L_x_916:
        /* <DEDUP_REMOVED lines=16> */
.L_x_917:
        /* <DEDUP_REMOVED lines=16> */
.L_x_918:
        /* <DEDUP_REMOVED lines=13> */
.L_x_1075:
[----:B------:R-:W-:Y:S05]  /*22670*/  BSYNC B2 ;  /* 0x0000000000027941 */ /* 0x000fea0003800000 */
.L_x_919:
        /* <DEDUP_REMOVED lines=11> */
.L_x_922:
[----:B------:R-:W-:Y:S05]  /*22730*/  BSYNC B2 ;  /* 0x0000000000027941 */ /* 0x000fea0003800000 */
.L_x_921:
        /* <DEDUP_REMOVED lines=8> */
.L_x_923:
        /* <DEDUP_REMOVED lines=15> */
.L_x_924:
        /* <DEDUP_REMOVED lines=15> */
.L_x_925:
        /* <DEDUP_REMOVED lines=15> */
.L_x_926:
        /* <DEDUP_REMOVED lines=10> */
.L_x_910:
[----:B------:R-:W-:Y:S05]  /*22b30*/  BSYNC B1 ;  /* 0x0000000000017941 */ /* 0x000fea0003800000 */
.L_x_909:
[----:B0-----:R-:W2:Y:S04]  /*22b40*/  LDL.LU R2, [R1+0x1c] ;  /* 0x00001c0001027983 */ /* 0x001ea80000300800 */
[----:B------:R-:W3:Y:S01]  /*22b50*/  LDL.LU R5, [R1+0x24] ;  /* 0x0000240001057983 */ /* 0x000ee20000300800 */
[C---:B------:R-:W-:Y:S01]  /*22b60*/  ISETP.GT.AND P2, PT, R7.reuse, R9, PT ;  /* 0x000000090700720c */ /* 0x040fe20003f44270 */
[----:B------:R-:W-:Y:S01]  /*22b70*/  VIADD R7, R7, 0xffffffff ;  /* 0xffffffff07077836 */ /* 0x000fe20000000000 */
[----:B--2---:R-:W-:-:S04]  /*22b80*/  IADD3 R2, R2, 0x1, RZ ;  /* 0x0000000102027810 */ /* 0x004fc80007ffe0ff */
[----:B------:R-:W-:-:S04]  /*22b90*/  ISETP.NE.AND P1, PT, R2, 0x2, PT ;  /* 0x000000020200780c */ /* 0x000fc80003f25270 */
[----:B------:R-:W-:Y:S02]  /*22ba0*/  SEL R3, RZ, 0x1, P1 ;  /* 0x00000001ff037807 */ /* 0x000fe40000800000 */
[----:B------:R-:W-:Y:S02]  /*22bb0*/  SEL R2, R2, RZ, P1 ;  /* 0x000000ff02027207 */ /* 0x000fe40000800000 */
[----:B---3--:R-:W-:-:S05]  /*22bc0*/  LOP3.LUT R5, R5, R3, RZ, 0x3c, !PT ;  /* 0x0000000305057212 */ /* 0x008fca00078e3cff */
[----:B------:R2:W-:Y:S04]  /*22bd0*/  STL [R1+0x24], R5 ;  /* 0x0000240501007387 */ /* 0x0005e80000100800 */
[----:B------:R2:W-:Y:S01]  /*22be0*/  STL [R1+0x1c], R2 ;  /* 0x00001c0201007387 */ /* 0x0005e20000100800 */
[----:B------:R-:W-:Y:S05]  /*22bf0*/  @P2 BRA `(.L_x_927) ;  /* 0xfffffff400102947 */ /* 0x000fea000383ffff */
.L_x_885:
[----:B------:R-:W-:Y:S05]  /*22c00*/  BSYNC B0 ;  /* 0x0000000000007941 */ /* 0x000fea0003800000 */
.L_x_884:
[----:B0-2---:R-:W2:Y:S01]  /*22c10*/  LDL R2, [R1+0x4c] ;  /* 0x00004c0001027983 */ /* 0x005ea20000100800 */
[----:B------:R-:W-:Y:S05]  /*22c20*/  @!P0 WARPSYNC.ALL ;  /* 0x0000000000008948 */ /* 0x000fea0003800000 */
[----:B------:R-:W-:Y:S06]  /*22c30*/  @!P0 BAR.SYNC.DEFER_BLOCKING 0xc, 0x180 ;  /* 0x0306000000008b1d */ /* 0x000fec0000010000 */
[----:B------:R-:W-:Y:S01]  /*22c40*/  BSSY B7, `(.L_x_928) ;  /* 0x00004fa000077945 */ /* 0x000fe20003800000 */
[----:B--2---:R-:W-:-:S13]  /*22c50*/  ISETP.GT.AND P0, PT, R2, RZ, PT ;  /* 0x000000ff0200720c */ /* 0x004fda0003f04270 */
[----:B------:R-:W-:Y:S05]  /*22c60*/  @P0 BRA `(.L_x_929) ;  /* 0x0000000000480947 */ /* 0x000fea0003800000 */
[----:B------:R-:W0:Y:S02]  /*22c70*/  S2R R2, SR_TID.X ;  /* 0x0000000000027919 */ /* 0x000e240000002100 */
[----:B0-----:R-:W-:-:S04]  /*22c80*/  LOP3.LUT R2, R2, 0x7f, RZ, 0xc0, !PT ;  /* 0x0000007f02027812 */ /* 0x001fc800078ec0ff */
[----:B------:R-:W-:-:S13]  /*22c90*/  ISETP.NE.AND P0, PT, R2, RZ, PT ;  /* 0x000000ff0200720c */ /* 0x000fda0003f05270 */
[----:B------:R-:W-:Y:S05]  /*22ca0*/  @P0 BRA `(.L_x_930) ;  /* 0x0000004c00cc0947 */ /* 0x000fea0003800000 */
[----:B------:R-:W0:Y:S01]  /*22cb0*/  S2R R2, SR_LANEID ;  /* 0x0000000000027919 */ /* 0x000e220000000000 */
[----:B------:R-:W-:Y:S01]  /*22cc0*/  VOTEU.ANY UR4, UPT, PT ;  /* 0x0000000000047886 */ /* 0x000fe200038e0100 */
[----:B------:R-:W2:Y:S01]  /*22cd0*/  LDC.64 R4, c[0x0][0xc60] ;  /* 0x00031800ff047b82 */ /* 0x000ea20000000a00 */
[----:B------:R-:W0:Y:S01]  /*22ce0*/  FLO.U32 R0, UR4 ;  /* 0x0000000400007d00 */ /* 0x000e2200080e0000 */
[----:B------:R-:W-:Y:S01]  /*22cf0*/  ULDC.64 UR6, c[0x0][0x208] ;  /* 0x0000820000067ab9 */ /* 0x000fe20000000a00 */
[----:B0-----:R-:W-:-:S06]  /*22d00*/  ISETP.EQ.U32.AND P0, PT, R0, R2, PT ;  /* 0x000000020000720c */ /* 0x001fcc0003f02070 */
[----:B------:R-:W2:Y:S07]  /*22d10*/  POPC R2, UR4 ;  /* 0x0000000400027d09 */ /* 0x000eae0008000000 */
[----:B--2---:R-:W2:Y:S04]  /*22d20*/  @P0 ATOMG.E.ADD.STRONG.GPU PT, R2, desc[UR6][R4.64], R2 ;  /* 0x00000002040209a8 */ /* 0x004ea800081ee1c6 */
[----:B--2---:R0:W2:Y:S02]  /*22d30*/  SHFL.IDX PT, R2, R2, R0, 0x1f ;  /* 0x00001f0002027589 */ /* 0x0040a400000e0000 */
[----:B0-----:R-:W0:Y:S02]  /*22d40*/  S2R R0, SR_LTMASK ;  /* 0x0000000000007919 */ /* 0x001e240000003900 */
[----:B0-----:R-:W-:-:S06]  /*22d50*/  LOP3.LUT R0, R0, UR4, RZ, 0xc0, !PT ;  /* 0x0000000400007c12 */ /* 0x001fcc000f8ec0ff */
[----:B------:R-:W2:Y:S02]  /*22d60*/  POPC R0, R0 ;  /* 0x0000000000007309 */ /* 0x000ea40000000000 */
[----:B--2---:R-:W-:Y:S01]  /*22d70*/  IADD3 R16, R2, UR36, R0 ;  /* 0x0000002402107c10 */ /* 0x004fe2000fffe000 */
[----:B------:R-:W-:Y:S06]  /*22d80*/  BRA `(.L_x_930) ;  /* 0x0000004c00947947 */ /* 0x000fec0003800000 */
.L_x_929:
[----:B------:R-:W2:Y:S01]  /*22d90*/  LDL R0, [R1+0x4] ;  /* 0x0000040001007983 */ /* 0x000ea20000100800 */
[----:B------:R-:W-:Y:S01]  /*22da0*/  BSSY B6, `(.L_x_931) ;  /* 0x0000014000067945 */ /* 0x000fe20003800000 */
[----:B--2---:R-:W-:-:S05]  /*22db0*/  VIADD R0, R0, 0x24400 ;  /* 0x0002440000007836 */ /* 0x004fca0000000000 */
[----:B------:R-:W-:-:S13]  /*22dc0*/  LOP3.LUT P0, RZ, R0, 0x3ff, RZ, 0xc0, !PT ;  /* 0x000003ff00ff7812 */ /* 0x000fda000780c0ff */
[----:B------:R-:W-:Y:S05]  /*22dd0*/  @!P0 BRA `(.L_x_932) ;  /* 0x0000000000408947 */ /* 0x000fea0003800000 */
[----:B------:R-:W-:Y:S01]  /*22de0*/  MOV R2, 0x0 ;  /* 0x0000000000027802 */ /* 0x000fe20000000f00 */
[----:B------:R-:W-:Y:S01]  /*22df0*/  ULDC.64 UR6, c[0x4][0xa8] ;  /* 0x01002a0000067ab9 */ /* 0x000fe20000000a00 */
[----:B------:R-:W-:Y:S01]  /*22e00*/  ULDC.64 UR8, c[0x4][0xb0] ;  /* 0x01002c0000087ab9 */ /* 0x000fe20000000a00 */
[----:B------:R-:W-:Y:S01]  /*22e10*/  ULDC.64 UR4, c[0x4][0x8] ;  /* 0x0100020000047ab9 */ /* 0x000fe20000000a00 */
[----:B------:R-:W-:Y:S01]  /*22e20*/  MOV R4, UR6 ;  /* 0x0000000600047c02 */ /* 0x000fe20008000f00 */
[----:B------:R-:W-:Y:S01]  /*22e30*/  IMAD.U32 R5, RZ, RZ, UR7 ;  /* 0x00000007ff057e24 */ /* 0x000fe2000f8e00ff */
[----:B------:R-:W0:Y:S01]  /*22e40*/  LDC.64 R2, c[0x4][R2] ;  /* 0x0100000002027b82 */ /* 0x000e220000000a00 */
[----:B------:R-:W-:Y:S01]  /*22e50*/  IMAD.U32 R6, RZ, RZ, UR8 ;  /* 0x00000008ff067e24 */ /* 0x000fe2000f8e00ff */
[----:B------:R-:W-:Y:S01]  /*22e60*/  MOV R7, UR9 ;  /* 0x0000000900077c02 */ /* 0x000fe20008000f00 */
[----:B------:R-:W-:Y:S01]  /*22e70*/  IMAD.U32 R10, RZ, RZ, UR4 ;  /* 0x00000004ff0a7e24 */ /* 0x000fe2000f8e00ff */
[----:B------:R-:W-:Y:S01]  /*22e80*/  MOV R8, 0x70 ;  /* 0x0000007000087802 */ /* 0x000fe20000000f00 */
[----:B------:R-:W-:-:S02]  /*22e90*/  IMAD.U32 R11, RZ, RZ, UR5 ;  /* 0x00000005ff0b7e24 */ /* 0x000fc4000f8e00ff */
[----:B------:R-:W-:Y:S02]  /*22ea0*/  IMAD.MOV.U32 R12, RZ, RZ, 0x1 ;  /* 0x00000001ff0c7424 */ /* 0x000fe400078e00ff */
[----:B------:R-:W-:-:S07]  /*22eb0*/  IMAD.MOV.U32 R13, RZ, RZ, RZ ;  /* 0x000000ffff0d7224 */ /* 0x000fce00078e00ff */
[----:B------:R-:W-:-:S07]  /*22ec0*/  LEPC R20, `(.L_x_932) ;  /* 0x000000001014794e */ /* 0x000fce0000000000 */
[----:B01----:R-:W-:Y:S05]  /*22ed0*/  CALL.ABS.NOINC R2 ;  /* 0x0000000002007343 */ /* 0x003fea0003c00000 */
.L_x_932:
[----:B------:R-:W-:Y:S05]  /*22ee0*/  BSYNC B6 ;  /* 0x0000000000067941 */ /* 0x000fea0003800000 */
.L_x_931:
[----:B------:R-:W2:Y:S01]  /*22ef0*/  LDL R2, [R1+0x4] ;  /* 0x0000040001027983 */ /* 0x000ea20000100800 */
[----:B------:R-:W-:Y:S01]  /*22f00*/  BSSY B6, `(.L_x_933) ;  /* 0x0000024000067945 */ /* 0x000fe20003800000 */
[----:B--2---:R-:W-:-:S04]  /*22f10*/  IADD3 R0, R2, 0x400, RZ ;  /* 0x0000040002007810 */ /* 0x004fc80007ffe0ff */
[----:B------:R-:W-:-:S13]  /*22f20*/  LOP3.LUT P0, RZ, R0, 0x3ff, RZ, 0xc0, !PT ;  /* 0x000003ff00ff7812 */ /* 0x000fda000780c0ff */
[----:B------:R-:W-:Y:S05]  /*22f30*/  @!P0 BRA `(.L_x_934) ;  /* 0x0000000000808947 */ /* 0x000fea0003800000 */
[----:B------:R-:W-:Y:S01]  /*22f40*/  MOV R0, 0x0 ;  /* 0x0000000000007802 */ /* 0x000fe20000000f00 */
[----:B------:R-:W-:Y:S01]  /*22f50*/  ULDC.64 UR6, c[0x4][0xa8] ;  /* 0x01002a0000067ab9 */ /* 0x000fe20000000a00 */
[----:B------:R-:W-:Y:S01]  /*22f60*/  ULDC.64 UR8, c[0x4][0xb0] ;  /* 0x01002c0000087ab9 */ /* 0x000fe20000000a00 */
[----:B------:R-:W-:Y:S01]  /*22f70*/  ULDC.64 UR4, c[0x4][0x10] ;  /* 0x0100040000047ab9 */ /* 0x000fe20000000a00 */
[----:B------:R0:W2:Y:S01]  /*22f80*/  LDC.64 R2, c[0x4][R0] ;  /* 0x0100000000027b82 */ /* 0x0000a20000000a00 */
[----:B------:R-:W-:Y:S01]  /*22f90*/  IMAD.U32 R4, RZ, RZ, UR6 ;  /* 0x00000006ff047e24 */ /* 0x000fe2000f8e00ff */
[----:B------:R-:W-:Y:S01]  /*22fa0*/  MOV R6, UR8 ;  /* 0x0000000800067c02 */ /* 0x000fe20008000f00 */
[----:B------:R-:W-:Y:S01]  /*22fb0*/  IMAD.U32 R5, RZ, RZ, UR7 ;  /* 0x00000007ff057e24 */ /* 0x000fe2000f8e00ff */
[----:B------:R-:W-:Y:S01]  /*22fc0*/  MOV R11, UR5 ;  /* 0x00000005000b7c02 */ /* 0x000fe20008000f00 */
[----:B------:R-:W-:Y:S01]  /*22fd0*/  IMAD.U32 R7, RZ, RZ, UR9 ;  /* 0x00000009ff077e24 */ /* 0x000fe2000f8e00ff */
[----:B------:R-:W-:Y:S01]  /*22fe0*/  MOV R13, RZ ;  /* 0x000000ff000d7202 */ /* 0x000fe20000000f00 */
[----:B------:R-:W-:-:S02]  /*22ff0*/  IMAD.U32 R10, RZ, RZ, UR4 ;  /* 0x00000004ff0a7e24 */ /* 0x000fc4000f8e00ff */
[----:B------:R-:W-:Y:S02]  /*23000*/  IMAD.MOV.U32 R8, RZ, RZ, 0x70 ;  /* 0x00000070ff087424 */ /* 0x000fe400078e00ff */
[----:B0-----:R-:W-:-:S07]  /*23010*/  IMAD.MOV.U32 R12, RZ, RZ, 0x1 ;  /* 0x00000001ff0c7424 */ /* 0x001fce00078e00ff */
[----:B------:R-:W-:-:S07]  /*23020*/  LEPC R20, `(.L_x_935) ;  /* 0x000000001014794e */ /* 0x000fce0000000000 */
[----:B-12---:R-:W-:Y:S05]  /*23030*/  CALL.ABS.NOINC R2 ;  /* 0x0000000002007343 */ /* 0x006fea0003c00000 */
.L_x_935:
[----:B------:R-:W-:Y:S01]  /*23040*/  MOV R2, 0x0 ;  /* 0x0000000000027802 */ /* 0x000fe20000000f00 */
[----:B------:R-:W-:Y:S01]  /*23050*/  ULDC.64 UR4, c[0x4][0xa8] ;  /* 0x01002a0000047ab9 */ /* 0x000fe20000000a00 */
[----:B------:R-:W-:Y:S01]  /*23060*/  ULDC.64 UR6, c[0x4][0xb0] ;  /* 0x01002c0000067ab9 */ /* 0x000fe20000000a00 */
[----:B------:R-:W-:Y:S01]  /*23070*/  ULDC.64 UR8, c[0x4][0x18] ;  /* 0x0100060000087ab9 */ /* 0x000fe20000000a00 */
[----:B------:R-:W-:Y:S01]  /*23080*/  IMAD.U32 R4, RZ, RZ, UR4 ;  /* 0x00000004ff047e24 */ /* 0x000fe2000f8e00ff */
[----:B------:R-:W-:Y:S01]  /*23090*/  MOV R6, UR6 ;  /* 0x0000000600067c02 */ /* 0x000fe20008000f00 */
[----:B------:R-:W0:Y:S01]  /*230a0*/  LDC.64 R2, c[0x4][R2] ;  /* 0x0100000002027b82 */ /* 0x000e220000000a00 */
[----:B------:R-:W-:Y:S01]  /*230b0*/  IMAD.U32 R5, RZ, RZ, UR5 ;  /* 0x00000005ff057e24 */ /* 0x000fe2000f8e00ff */
[----:B------:R-:W-:Y:S01]  /*230c0*/  MOV R11, UR9 ;  /* 0x00000009000b7c02 */ /* 0x000fe20008000f00 */
[----:B------:R-:W-:Y:S01]  /*230d0*/  IMAD.U32 R7, RZ, RZ, UR7 ;  /* 0x00000007ff077e24 */ /* 0x000fe2000f8e00ff */
[----:B------:R-:W-:Y:S01]  /*230e0*/  MOV R13, RZ ;  /* 0x000000ff000d7202 */ /* 0x000fe20000000f00 */
[----:B------:R-:W-:-:S02]  /*230f0*/  IMAD.U32 R10, RZ, RZ, UR8 ;  /* 0x00000008ff0a7e24 */ /* 0x000fc4000f8e00ff */
[----:B------:R-:W-:Y:S02]  /*23100*/  IMAD.MOV.U32 R8, RZ, RZ, 0x70 ;  /* 0x00000070ff087424 */ /* 0x000fe400078e00ff */
[----:B------:R-:W-:-:S07]  /*23110*/  IMAD.MOV.U32 R12, RZ, RZ, 0x1 ;  /* 0x00000001ff0c7424 */ /* 0x000fce00078e00ff */
[----:B------:R-:W-:-:S07]  /*23120*/  LEPC R20, `(.L_x_934) ;  /* 0x000000001014794e */ /* 0x000fce0000000000 */
[----:B0-----:R-:W-:Y:S05]  /*23130*/  CALL.ABS.NOINC R2 ;  /* 0x0000000002007343 */ /* 0x001fea0003c00000 */
.L_x_934:
[----:B------:R-:W-:Y:S05]  /*23140*/  BSYNC B6 ;  /* 0x0000000000067941 */ /* 0x000fea0003800000 */
.L_x_933:
[----:B------:R-:W2:Y:S01]  /*23150*/  LDL.LU R2, [R1] ;  /* 0x0000000001027983 */ /* 0x000ea20000300800 */
[----:B------:R-:W-:-:S03]  /*23160*/  ULDC.64 UR4, c[0x0][0x9f8] ;  /* 0x00027e0000047ab9 */ /* 0x000fc60000000a00 */
[----:B------:R-:W3:Y:S04]  /*23170*/  LDL.LU R4, [R1+0x28] ;  /* 0x0000280001047983 */ /* 0x000ee80000300800 */
[----:B------:R-:W4:Y:S01]  /*23180*/  LDL R7, [R1+0xc] ;  /* 0x00000c0001077983 */ /* 0x000f220000100800 */
[----:B------:R-:W-:Y:S01]  /*23190*/  ISETP.NE.U32.AND P0, PT, RZ, UR4, PT ;  /* 0x00000004ff007c0c */ /* 0x000fe2000bf05070 */
[----:B------:R-:W-:Y:S02]  /*231a0*/  ULDC.64 UR6, c[0x0][0x208] ;  /* 0x0000820000067ab9 */ /* 0x000fe40000000a00 */
[----:B------:R-:W5:Y:S01]  /*231b0*/  LDL R0, [R1+0x38] ;  /* 0x0000380001007983 */ /* 0x000f620000100800 */
[----:B------:R-:W-:-:S13]  /*231c0*/  ISETP.NE.AND.EX P0, PT, RZ, UR5, PT, P0 ;  /* 0x00000005ff007c0c */ /* 0x000fda000bf05300 */
[----:B--2---:R-:W-:-:S04]  /*231d0*/  @P0 IADD3 R2, P1, R2, UR4, RZ ;  /* 0x0000000402020c10 */ /* 0x004fc8000ff3e0ff */
[----:B---3--:R-:W-:Y:S01]  /*231e0*/  @P0 IADD3.X R3, R4, UR5, RZ, P1, !PT ;  /* 0x0000000504030c10 */ /* 0x008fe20008ffe4ff */
[----:B------:R-:W-:-:S04]  /*231f0*/  ULDC.64 UR4, c[0x0][0xa08] ;  /* 0x0002820000047ab9 */ /* 0x000fc80000000a00 */
[----:B----4-:R0:W2:Y:S01]  /*23200*/  @P0 LDG.E R7, desc[UR6][R2.64] ;  /* 0x0000000602070981 */ /* 0x0100a2000c1e1900 */
[----:B-----5:R-:W-:Y:S01]  /*23210*/  VIADD R9, R0, 0xffffffff ;  /* 0xffffffff00097836 */ /* 0x020fe20000000000 */
[----:B0-----:R-:W0:Y:S01]  /*23220*/  LDC.64 R2, c[0x0][0x418] ;  /* 0x00010600ff027b82 */ /* 0x001e220000000a00 */
[----:B--2---:R-:W-:Y:S01]  /*23230*/  SHF.R.S32.HI R8, RZ, 0x1f, R7 ;  /* 0x0000001fff087819 */ /* 0x004fe20000011407 */
[----:B------:R2:W-:Y:S04]  /*23240*/  @P0 STL [R1+0xc], R7 ;  /* 0x00000c0701000387 */ /* 0x0005e80000100800 */
[----:B------:R2:W-:Y:S04]  /*23250*/  STL [R1+0x3c], R9 ;  /* 0x00003c0901007387 */ /* 0x0005e80000100800 */
[----:B------:R2:W-:Y:S01]  /*23260*/  STL [R1+0x28], R8 ;  /* 0x0000280801007387 */ /* 0x0005e20000100800 */
[----:B0-----:R-:W-:Y:S01]  /*23270*/  LOP3.LUT P0, RZ, R2, UR4, RZ, 0xfc, !PT ;  /* 0x0000000402ff7c12 */ /* 0x001fe2000f80fcff */
[----:B------:R-:W-:-:S03]  /*23280*/  UMOV UR4, 0xffffffff ;  /* 0xffffffff00047882 */ /* 0x000fc60000000000 */
[----:B------:R-:W-:-:S04]  /*23290*/  LOP3.LUT P0, RZ, R3, UR5, RZ, 0xfc, P0 ;  /* 0x0000000503ff7c12 */ /* 0x000fc8000800fcff */
[----:B------:R-:W-:Y:S01]  /*232a0*/  SEL R0, R7, RZ, !P0 ;  /* 0x000000ff07007207 */ /* 0x000fe20004000000 */
[----:B--2---:R-:W-:Y:S08]  /*232b0*/  BRA.DIV UR4, `(.L_x_936) ;  /* 0x0000006204387947 */ /* 0x004ff0000b800000 */
[----:B------:R-:W0:Y:S02]  /*232c0*/  S2R R4, SR_TID.X ;  /* 0x0000000000047919 */ /* 0x000e240000002100 */
[----:B0-----:R-:W-:-:S04]  /*232d0*/  SHF.R.U32.HI R4, RZ, 0x5, R4 ;  /* 0x00000005ff047819 */ /* 0x001fc80000011604 */
[----:B------:R-:W-:-:S05]  /*232e0*/  LOP3.LUT R4, R4, 0x3, RZ, 0xc0, !PT ;  /* 0x0000000304047812 */ /* 0x000fca00078ec0ff */
[----:B------:R0:W2:Y:S02]  /*232f0*/  SHFL.IDX PT, R14, R4, RZ, 0x1f ;  /* 0x00001fff040e7589 */ /* 0x0000a400000e0000 */
.L_x_1078:
[----:B0-----:R-:W3:Y:S01]  /*23300*/  LDL.LU R4, [R1+0x20] ;  /* 0x0000200001047983 */ /* 0x001ee20000300800 */
[----:B------:R-:W-:Y:S02]  /*23310*/  PLOP3.LUT P1, PT, PT, PT, PT, 0x8, 0x0 ;  /* 0x000000000000781c */ /* 0x000fe40003f2e170 */
[----:B--2---:R-:W-:Y:S01]  /*23320*/  ISETP.NE.AND P0, PT, R14, RZ, PT ;  /* 0x000000ff0e00720c */ /* 0x004fe20003f05270 */
[----:B------:R0:W-:Y:S01]  /*23330*/  STL [R1], R0 ;  /* 0x0000000001007387 */ /* 0x0001e20000100800 */
[----:B---3--:R-:W-:-:S09]  /*23340*/  LOP3.LUT R4, R4, 0xfffffffe, RZ, 0xc0, !PT ;  /* 0xfffffffe04047812 */ /* 0x008fd200078ec0ff */
[----:B------:R-:W-:-:S05]  /*23350*/  @P1 LOP3.LUT R4, R4, 0x1, RZ, 0xfc, !PT ;  /* 0x0000000104041812 */ /* 0x000fca00078efcff */
[----:B------:R0:W-:Y:S01]  /*23360*/  STL [R1+0x20], R4 ;  /* 0x0000200401007387 */ /* 0x0001e20000100800 */
[----:B------:R-:W-:Y:S05]  /*23370*/  @P0 BRA `(.L_x_937) ;  /* 0x0000000400640947 */ /* 0x000fea0003800000 */
[----:B------:R-:W-:-:S03]  /*23380*/  UMOV UR4, 0xffffffff ;  /* 0xffffffff00047882 */ /* 0x000fc60000000000 */
[----:B------:R-:W-:Y:S05]  /*23390*/  BRA.DIV UR4, `(.L_x_938) ;  /* 0x0000006204347947 */ /* 0x000fea000b800000 */
[----:B------:R-:W-:-:S13]  /*233a0*/  ELECT P6, URZ, PT ;  /* 0x00000000003f782f */ /* 0x000fda00038c0000 */
.L_x_1081:
[----:B------:R-:W-:Y:S05]  /*233b0*/  @!P6 BRA `(.L_x_937) ;  /* 0x000000040054e947 */ /* 0x000fea0003800000 */
[----:B------:R2:W-:Y:S01]  /*233c0*/  STL [R1+0x14], R9 ;  /* 0x0000140901007387 */ /* 0x0005e20000100800 */
[----:B------:R-:W-:-:S04]  /*233d0*/  ISETP.NE.U32.AND P0, PT, R2, RZ, PT ;  /* 0x000000ff0200720c */ /* 0x000fc80003f05070 */
[----:B------:R-:W-:-:S13]  /*233e0*/  ISETP.NE.AND.EX P0, PT, R3, RZ, PT, P0 ;  /* 0x000000ff0300720c */ /* 0x000fda0003f05300 */
[----:B--2---:R-:W-:Y:S05]  /*233f0*/  @!P0 BRA `(.L_x_939) ;  /* 0x0000000000548947 */ /* 0x004fea0003800000 */
[----:B------:R-:W2:Y:S01]  /*23400*/  LDC R6, c[0x0][0x43c] ;  /* 0x00010f00ff067b82 */ /* 0x000ea20000000800 */
[----:B0-----:R-:W-:Y:S01]  /*23410*/  IMAD.MOV.U32 R0, RZ, RZ, R9 ;  /* 0x000000ffff007224 */ /* 0x001fe200078e0009 */
[----:B------:R-:W-:Y:S01]  /*23420*/  ULDC.64 UR4, c[0x0][0x428] ;  /* 0x00010a0000047ab9 */ /* 0x000fe20000000a00 */
[----:B------:R-:W-:Y:S01]  /*23430*/  ULDC.64 UR6, c[0x0][0x208] ;  /* 0x0000820000067ab9 */ /* 0x000fe20000000a00 */
[----:B--2---:R-:W-:-:S13]  /*23440*/  ISETP.NE.AND P0, PT, R6, 0x1, PT ;  /* 0x000000010600780c */ /* 0x004fda0003f05270 */
[----:B------:R-:W0:Y:S02]  /*23450*/  @P0 LDC.64 R4, c[0x0][0x440] ;  /* 0x00011000ff040b82 */ /* 0x000e240000000a00 */
[----:B0-----:R-:W-:-:S05]  /*23460*/  @P0 IMAD.HI.U32 R4, R9, R4, RZ ;  /* 0x0000000409040227 */ /* 0x001fca00078e00ff */
[----:B------:R-:W-:-:S04]  /*23470*/  @P0 SHF.R.U32.HI R0, RZ, R5, R4 ;  /* 0x00000005ff000219 */ /* 0x000fc80000011604 */
[----:B------:R-:W-:Y:S02]  /*23480*/  IADD3 R4, -R0, RZ, RZ ;  /* 0x000000ff00047210 */ /* 0x000fe40007ffe1ff */
[----:B------:R-:W-:-:S03]  /*23490*/  SHF.R.S32.HI R5, RZ, 0x1f, R0 ;  /* 0x0000001fff057819 */ /* 0x000fc60000011400 */
[----:B------:R-:W-:Y:S02]  /*234a0*/  IMAD R6, R6, R4, R9 ;  /* 0x0000000406067224 */ /* 0x000fe400078e0209 */
[----:B------:R-:W-:-:S03]  /*234b0*/  IMAD.MOV.U32 R4, RZ, RZ, R0 ;  /* 0x000000ffff047224 */ /* 0x000fc600078e0000 */
[----:B------:R0:W-:Y:S01]  /*234c0*/  STL [R1+0x14], R6 ;  /* 0x0000140601007387 */ /* 0x0001e20000100800 */
[----:B------:R-:W-:-:S03]  /*234d0*/  IMAD.WIDE.U32 R4, R7, UR4, R4 ;  /* 0x0000000407047c25 */ /* 0x000fc6000f8e0004 */
[----:B------:R-:W-:Y:S01]  /*234e0*/  LEA R2, P0, R4, R2, 0x2 ;  /* 0x0000000204027211 */ /* 0x000fe200078010ff */
[----:B0-----:R-:W-:-:S04]  /*234f0*/  IMAD R6, R8, UR4, RZ ;  /* 0x0000000408067c24 */ /* 0x001fc8000f8e02ff */
[----:B------:R-:W-:-:S04]  /*23500*/  IMAD R0, R7, UR5, R6 ;  /* 0x0000000507007c24 */ /* 0x000fc8000f8e0206 */
[----:B------:R-:W-:-:S05]  /*23510*/  IMAD.IADD R0, R5, 0x1, R0 ;  /* 0x0000000105007824 */ /* 0x000fca00078e0200 */
[----:B------:R-:W-:-:S05]  /*23520*/  LEA.HI.X R3, R4, R3, R0, 0x2, P0 ;  /* 0x0000000304037211 */ /* 0x000fca00000f1400 */
[----:B------:R-:W2:Y:S04]  /*23530*/  LDG.E R0, desc[UR6][R2.64] ;  /* 0x0000000602007981 */ /* 0x000ea8000c1e1900 */
[----:B--2---:R2:W-:Y:S02]  /*23540*/  STL [R1], R0 ;  /* 0x0000000001007387 */ /* 0x0045e40000100800 */
.L_x_939:
[----:B------:R-:W3:Y:S04]  /*23550*/  LDL R7, [R1+0x4] ;  /* 0x0000040001077983 */ /* 0x000ee80000100800 */
[----:B0-2---:R-:W3:Y:S04]  /*23560*/  LDL R0, [R1+0x8] ;  /* 0x0000080001007983 */ /* 0x005ee80000100800 */
[----:B------:R-:W2:Y:S01]  /*23570*/  LDL R2, [R1+0x10] ;  /* 0x0000100001027983 */ /* 0x000ea20000100800 */
[----:B---3--:R-:W-:Y:S02]  /*23580*/  LEA R0, R0, R7, 0x3 ;  /* 0x0000000700007211 */ /* 0x008fe400078e18ff */
[----:B--2---:R-:W-:-:S04]  /*23590*/  SHF.L.U32 R2, R2, 0x1f, RZ ;  /* 0x0000001f02027819 */ /* 0x004fc800000006ff */
[----:B------:R-:W0:Y:S02]  /*235a0*/  SYNCS.PHASECHK.TRANS64.TRYWAIT P0, [R0+URZ+0x38840], R2 ;  /* 0x03884002000075a7 */ /* 0x000e24000800017f */
[----:B0-----:R-:W-:Y:S05]  /*235b0*/  @!P0 BRA `(.L_x_940) ;  /* 0x0000005c00cc8947 */ /* 0x001fea0003800000 */
.L_x_1082:
[----:B------:R-:W2:Y:S02]  /*235c0*/  S2R R3, SR_TID.X ;  /* 0x0000000000037919 */ /* 0x000ea40000002100 */
[----:B--2---:R-:W-:-:S04]  /*235d0*/  LOP3.LUT R3, R3, 0x7f, RZ, 0xc0, !PT ;  /* 0x0000007f03037812 */ /* 0x004fc800078ec0ff */
[----:B------:R-:W-:-:S13]  /*235e0*/  ISETP.NE.AND P0, PT, R3, RZ, PT ;  /* 0x000000ff0300720c */ /* 0x000fda0003f05270 */
[----:B------:R-:W-:Y:S05]  /*235f0*/  @P0 BRA `(.L_x_941) ;  /* 0x00000000001c0947 */ /* 0x000fea0003800000 */
[----:B------:R-:W2:Y:S01]  /*23600*/  S2R R3, SR_TID.X ;  /* 0x0000000000037919 */ /* 0x000ea20000002100 */
[----:B0-----:R-:W-:-:S04]  /*23610*/  IMAD.MOV.U32 R2, RZ, RZ, 0xa000 ;  /* 0x0000a000ff027424 */ /* 0x001fc800078e00ff */
[----:B------:R3:W-:Y:S01]  /*23620*/  SYNCS.ARRIVE.TRANS64 RZ, [R0+URZ+0x38830], R2 ;  /* 0x0388300200ff79a7 */ /* 0x0007e2000800003f */
[----:B--2---:R-:W-:-:S04]  /*23630*/  LOP3.LUT R3, R3, 0x1f, RZ, 0xc0, !PT ;  /* 0x0000001f03037812 */ /* 0x004fc800078ec0ff */
[----:B------:R-:W-:-:S13]  /*23640*/  ISETP.NE.AND P0, PT, R3, RZ, PT ;  /* 0x000000ff0300720c */ /* 0x000fda0003f05270 */
[----:B---3--:R-:W-:Y:S05]  /*23650*/  @!P0 BRA `(.L_x_941) ;  /* 0x0000000000048947 */ /* 0x008fea0003800000 */
[----:B------:R-:W-:Y:S01]  /*23660*/  BPT.TRAP 0x1 ;  /* 0x000000040000795c */ /* 0x000fe20000300000 */
.L_x_941:
[----:B0-----:R-:W2:Y:S04]  /*23670*/  LDL R2, [R1+0x18] ;  /* 0x0000180001027983 */ /* 0x001ea80000100800 */
[----:B------:R-:W3:Y:S04]  /*23680*/  LDL R6, [R1+0x4] ;  /* 0x0000040001067983 */ /* 0x000ee80000100800 */
[----:B------:R-:W3:Y:S04]  /*23690*/  LDL R5, [R1+0x8] ;  /* 0x0000080001057983 */ /* 0x000ee80000100800 */
[----:B------:R-:W4:Y:S04]  /*236a0*/  LDL R4, [R1+0x14] ;  /* 0x0000140001047983 */ /* 0x000f280000100800 */
[----:B------:R-:W5:Y:S01]  /*236b0*/  LDL R3, [R1] ;  /* 0x0000000001037983 */ /* 0x000f620000100800 */
[----:B------:R-:W-:-:S02]  /*236c0*/  R2UR UR9, R0 ;  /* 0x00000000000972ca */ /* 0x000fc400000e0000 */
[----:B--2---:R-:W-:Y:S02]  /*236d0*/  R2UR UR5, R2 ;  /* 0x00000000020572ca */ /* 0x004fe400000e0000 */
[----:B------:R-:W2:Y:S01]  /*236e0*/  LDL.LU R2, [R1+0x20] ;  /* 0x0000200001027983 */ /* 0x000ea20000300800 */
[----:B---3--:R-:W-:Y:S01]  /*236f0*/  IMAD R0, R5, 0xa000, R6 ;  /* 0x0000a00005007824 */ /* 0x008fe200078e0206 */
[----:B----4-:R-:W-:-:S04]  /*23700*/  R2UR UR11, R4 ;  /* 0x00000000040b72ca */ /* 0x010fc800000e0000 */
[----:B------:R-:W-:Y:S01]  /*23710*/  R2UR UR14, R0 ;  /* 0x00000000000e72ca */ /* 0x000fe200000e0000 */
[----:B------:R-:W-:Y:S01]  /*23720*/  UIADD3 UR4, UP0, UR38, 0x370, URZ ;  /* 0x0000037026047890 */ /* 0x000fe2000ff1e03f */
[----:B------:R-:W-:Y:S02]  /*23730*/  R2UR UR12, R18 ;  /* 0x00000000120c72ca */ /* 0x000fe400000e0000 */
[----:B-----5:R-:W-:Y:S01]  /*23740*/  R2UR UR13, R3 ;  /* 0x00000000030d72ca */ /* 0x020fe200000e0000 */
[----:B------:R-:W-:Y:S01]  /*23750*/  UIADD3 UR9, UR9, 0x38830, URZ ;  /* 0x0003883009097890 */ /* 0x000fe2000fffe03f */
[----:B------:R-:W-:-:S03]  /*23760*/  PLOP3.LUT P0, PT, PT, PT, PT, 0x80, 0x0 ;  /* 0x000000000000781c */ /* 0x000fc60003f0f070 */
[----:B------:R-:W-:-:S04]  /*23770*/  UIMAD UR11, UR11, 0x50, UR5 ;  /* 0x000000500b0b78a4 */ /* 0x000fc8000f8e0205 */
[----:B------:R-:W-:Y:S02]  /*23780*/  UIADD3 UR8, UR14, 0x24400, URZ ;  /* 0x000244000e087890 */ /* 0x000fe4000fffe03f */
[----:B------:R-:W-:Y:S02]  /*23790*/  UIADD3.X UR5, URZ, UR39, URZ, UP0, !UPT ;  /* 0x000000273f057290 */ /* 0x000fe400087fe43f */
[----:B------:R-:W-:Y:S02]  /*237a0*/  UIADD3 UR15, UR14, 0x26c00, URZ ;  /* 0x00026c000e0f7890 */ /* 0x000fe4000fffe03f */
[----:B------:R-:W-:Y:S01]  /*237b0*/  UIADD3 UR16, UR14, 0x29400, URZ ;  /* 0x000294000e107890 */ /* 0x000fe2000fffe03f */
[----:B------:R-:W-:Y:S01]  /*237c0*/  UMOV UR10, URZ ;  /* 0x0000003f000a7c82 */ /* 0x000fe20008000000 */
[----:B------:R-:W-:Y:S01]  /*237d0*/  UMOV UR6, 0x0 ;  /* 0x0000000000067882 */ /* 0x000fe20000000000 */
[----:B------:R-:W-:Y:S01]  /*237e0*/  UMOV UR7, 0x14f00000 ;  /* 0x14f0000000077882 */ /* 0x000fe20000000000 */
[----:B------:R-:W-:Y:S01]  /*237f0*/  UMOV UR17, 0x40 ;  /* 0x0000004000117882 */ /* 0x000fe20000000000 */
[----:B------:R-:W-:Y:S01]  /*23800*/  UIADD3 UR14, UR14, 0x2bc00, URZ ;  /* 0x0002bc000e0e7890 */ /* 0x000fe2000fffe03f */
[----:B------:R0:W-:Y:S02]  /*23810*/  UTMALDG.4D [UR8], [UR4], desc[UR6] ;  /* 0x00000608040075b4 */ /* 0x0001e40008019000 */
[----:B0-----:R-:W-:Y:S01]  /*23820*/  UMOV UR8, UR15 ;  /* 0x0000000f00087c82 */ /* 0x001fe20008000000 */
[----:B------:R-:W-:Y:S01]  /*23830*/  UMOV UR10, UR17 ;  /* 0x00000011000a7c82 */ /* 0x000fe20008000000 */
[----:B------:R-:W-:Y:S01]  /*23840*/  UMOV UR15, 0x80 ;  /* 0x00000080000f7882 */ /* 0x000fe20000000000 */
[----:B------:R0:W-:Y:S02]  /*23850*/  UTMALDG.4D [UR8], [UR4], desc[UR6] ;  /* 0x00000608040075b4 */ /* 0x0001e40008019000 */
[----:B0-----:R-:W-:Y:S01]  /*23860*/  UMOV UR8, UR16 ;  /* 0x0000001000087c82 */ /* 0x001fe20008000000 */
[----:B------:R-:W-:Y:S01]  /*23870*/  UMOV UR10, UR15 ;  /* 0x0000000f000a7c82 */ /* 0x000fe20008000000 */
[----:B------:R-:W-:Y:S01]  /*23880*/  UMOV UR15, 0xc0 ;  /* 0x000000c0000f7882 */ /* 0x000fe20000000000 */
[----:B------:R0:W-:Y:S02]  /*23890*/  UTMALDG.4D [UR8], [UR4], desc[UR6] ;  /* 0x00000608040075b4 */ /* 0x0001e40008019000 */
[----:B0-----:R-:W-:Y:S01]  /*238a0*/  UMOV UR8, UR14 ;  /* 0x0000000e00087c82 */ /* 0x001fe20008000000 */
[----:B------:R-:W-:-:S02]  /*238b0*/  UMOV UR10, UR15 ;  /* 0x0000000f000a7c82 */ /* 0x000fc40008000000 */
[----:B------:R3:W-:Y:S01]  /*238c0*/  UTMALDG.4D [UR8], [UR4], desc[UR6] ;  /* 0x00000608040075b4 */ /* 0x0007e20008019000 */
[----:B--2---:R-:W-:-:S04]  /*238d0*/  LOP3.LUT R2, R2, 0xfffffffe, RZ, 0xc0, !PT ;  /* 0xfffffffe02027812 */ /* 0x004fc800078ec0ff */
[----:B------:R-:W-:-:S05]  /*238e0*/  @P0 LOP3.LUT R2, R2, 0x1, RZ, 0xfc, !PT ;  /* 0x0000000102020812 */ /* 0x000fca00078efcff */
[----:B------:R3:W-:Y:S01]  /*238f0*/  STL [R1+0x20], R2 ;  /* 0x0000200201007387 */ /* 0x0007e20000100800 */
[----:B------:R-:W-:Y:S01]  /*23900*/  NOP ;  /* 0x0000000000007918 */ /* 0x000fe20000000000 */
.L_x_937:
[----:B---3--:R-:W2:Y:S04]  /*23910*/  LDL R2, [R1+0x4] ;  /* 0x0000040001027983 */ /* 0x008ea80000100800 */
[----:B------:R-:W3:Y:S04]  /*23920*/  LDL.LU R3, [R1+0x40] ;  /* 0x0000400001037983 */ /* 0x000ee80000300800 */
[----:B------:R-:W4:Y:S04]  /*23930*/  LDL.LU R5, [R1+0x30] ;  /* 0x0000300001057983 */ /* 0x000f280000300800 */
[----:B0-----:R-:W5:Y:S01]  /*23940*/  LDL.LU R4, [R1+0x48] ;  /* 0x0000480001047983 */ /* 0x001f620000300800 */
[----:B------:R-:W-:Y:S05]  /*23950*/  WARPSYNC.ALL ;  /* 0x0000000000007948 */ /* 0x000fea0003800000 */
[----:B------:R-:W-:Y:S01]  /*23960*/  ULDC.64 UR4, c[0x0][0x298] ;  /* 0x0000a60000047ab9 */ /* 0x000fe20000000a00 */
[----:B------:R-:W-:Y:S01]  /*23970*/  ULDC.64 UR6, c[0x0][0xa00] ;  /* 0x0002800000067ab9 */ /* 0x000fe20000000a00 */
[----:B------:R-:W-:Y:S01]  /*23980*/  BSSY B6, `(.L_x_942) ;  /* 0x0000024000067945 */ /* 0x000fe20003800000 */
[----:B------:R-:W-:Y:S01]  /*23990*/  BAR.SYNC.DEFER_BLOCKING 0x8, 0x180 ;  /* 0x0206000000007b1d */ /* 0x000fe20000010000 */
[----:B------:R-:W-:-:S04]  /*239a0*/  ISETP.NE.U32.AND P0, PT, RZ, UR6, PT ;  /* 0x00000006ff007c0c */ /* 0x000fc8000bf05070 */
[----:B------:R-:W-:Y:S01]  /*239b0*/  ISETP.NE.AND.EX P0, PT, RZ, UR7, PT, P0 ;  /* 0x00000007ff007c0c */ /* 0x000fe2000bf05300 */
[----:B--2---:R-:W-:Y:S01]  /*239c0*/  VIADD R2, R2, 0x14400 ;  /* 0x0001440002027836 */ /* 0x004fe20000000000 */
[----:B---3--:R-:W-:-:S04]  /*239d0*/  SHF.R.S32.HI R0, RZ, 0x1f, R3 ;  /* 0x0000001fff007819 */ /* 0x008fc80000011403 */
[----:B------:R-:W-:Y:S02]  /*239e0*/  LOP3.LUT P1, RZ, R2, 0x3ff, RZ, 0xc0, !PT ;  /* 0x000003ff02ff7812 */ /* 0x000fe4000782c0ff */
[----:B----4-:R-:W-:Y:S01]  /*239f0*/  SEL R5, R5, RZ, !P0 ;  /* 0x000000ff05057207 */ /* 0x010fe20004000000 */
[----:B------:R-:W-:Y:S01]  /*23a00*/  IMAD R0, R0, UR4, RZ ;  /* 0x0000000400007c24 */ /* 0x000fe2000f8e02ff */
[----:B-----5:R-:W-:-:S03]  /*23a10*/  SEL R4, R4, RZ, !P0 ;  /* 0x000000ff04047207 */ /* 0x020fc60004000000 */
[C---:B------:R-:W-:Y:S02]  /*23a20*/  IMAD R0, R3.reuse, UR5, R0 ;  /* 0x0000000503007c24 */ /* 0x040fe4000f8e0200 */
[----:B------:R-:W-:-:S05]  /*23a30*/  IMAD.WIDE.U32 R2, R3, UR4, RZ ;  /* 0x0000000403027c25 */ /* 0x000fca000f8e00ff */
[----:B------:R0:W-:Y:S04]  /*23a40*/  STL.64 [R1+0x40], R2 ;  /* 0x0000400201007387 */ /* 0x0001e80000100a00 */
[----:B------:R2:W-:Y:S04]  /*23a50*/  STL [R1+0x30], R5 ;  /* 0x0000300501007387 */ /* 0x0005e80000100800 */
[----:B------:R2:W-:Y:S01]  /*23a60*/  STL [R1+0x5c], R4 ;  /* 0x00005c0401007387 */ /* 0x0005e20000100800 */
[----:B0-----:R-:W-:Y:S02]  /*23a70*/  IADD3 R2, R3, R0, RZ ;  /* 0x0000000003027210 */ /* 0x001fe40007ffe0ff */
[----:B------:R-:W-:-:S05]  /*23a80*/  SHF.R.S32.HI R0, RZ, 0x1f, R18 ;  /* 0x0000001fff007819 */ /* 0x000fca0000011412 */
[----:B------:R2:W-:Y:S04]  /*23a90*/  STL [R1+0x58], R0 ;  /* 0x0000580001007387 */ /* 0x0005e80000100800 */
[----:B------:R2:W-:Y:S01]  /*23aa0*/  STL [R1+0x48], R2 ;  /* 0x0000480201007387 */ /* 0x0005e20000100800 */
[----:B------:R-:W-:Y:S05]  /*23ab0*/  @!P1 BRA `(.L_x_943) ;  /* 0x0000000000409947 */ /* 0x000fea0003800000 */
[----:B--2---:R-:W-:Y:S01]  /*23ac0*/  MOV R2, 0x0 ;  /* 0x0000000000027802 */ /* 0x004fe20000000f00 */
        /* <DEDUP_REMOVED lines=14> */
[----:B01----:R-:W-:Y:S05]  /*23bb0*/  CALL.ABS.NOINC R2 ;  /* 0x0000000002007343 */ /* 0x003fea0003c00000 */
.L_x_943:
[----:B------:R-:W-:Y:S05]  /*23bc0*/  BSYNC B6 ;  /* 0x0000000000067941 */ /* 0x000fea0003800000 */
.L_x_942:
[----:B------:R-:W3:Y:S01]  /*23bd0*/  LDL.LU R6, [R1+0x48] ;  /* 0x0000480001067983 */ /* 0x000ee20000300800 */
[----:B------:R-:W-:Y:S01]  /*23be0*/  ULDC.64 UR4, c[0x0][0x2d8] ;  /* 0x0000b60000047ab9 */ /* 0x000fe20000000a00 */
[----:B------:R-:W0:Y:S01]  /*23bf0*/  LDC R7, c[0x0][0x448] ;  /* 0x00011200ff077b82 */ /* 0x000e220000000800 */
[----:B------:R-:W-:Y:S01]  /*23c00*/  IMAD.SHL.U32 R17, R17, 0x80, RZ ;  /* 0x0000008011117824 */ /* 0x000fe200078e00ff */
[----:B--2---:R-:W3:Y:S01]  /*23c10*/  LDL.LU.64 R2, [R1+0x40] ;  /* 0x0000400001027983 */ /* 0x004ee20000300a00 */
[----:B------:R-:W-:-:S03]  /*23c20*/  ULDC.64 UR6, c[0x0][0x280] ;  /* 0x0000a00000067ab9 */ /* 0x000fc60000000a00 */
[----:B------:R-:W2:Y:S04]  /*23c30*/  LDL.LU R0, [R1+0x58] ;  /* 0x0000580001007983 */ /* 0x000ea80000300800 */
[----:B------:R-:W4:Y:S04]  /*23c40*/  LDL.LU R5, [R1+0x5c] ;  /* 0x00005c0001057983 */ /* 0x000f280000300800 */
[----:B------:R-:W4:Y:S01]  /*23c50*/  LDL.LU R4, [R1+0x30] ;  /* 0x0000300001047983 */ /* 0x000f220000300800 */
[----:B------:R-:W1:Y:S01]  /*23c60*/  S2R R8, SR_TID.X ;  /* 0x0000000000087919 */ /* 0x000e620000002100 */
[----:B------:R-:W1:Y:S01]  /*23c70*/  S2R R10, SR_TID.X ;  /* 0x00000000000a7919 */ /* 0x000e620000002100 */
[----:B0-----:R-:W-:Y:S01]  /*23c80*/  ISETP.NE.AND P0, PT, R7, 0x1, PT ;  /* 0x000000010700780c */ /* 0x001fe20003f05270 */
[----:B-1----:R-:W-:Y:S01]  /*23c90*/  IMAD.SHL.U32 R8, R8, 0x8, RZ ;  /* 0x0000000808087824 */ /* 0x002fe200078e00ff */
[----:B------:R-:W-:-:S04]  /*23ca0*/  SHF.L.U32 R10, R10, 0x3, RZ ;  /* 0x000000030a0a7819 */ /* 0x000fc800000006ff */
[----:B------:R-:W-:Y:S02]  /*23cb0*/  LOP3.LUT R8, R8, 0x38, RZ, 0xc0, !PT ;  /* 0x0000003808087812 */ /* 0x000fe400078ec0ff */
[----:B------:R-:W-:Y:S02]  /*23cc0*/  LOP3.LUT R10, R10, 0x38, RZ, 0xc0, !PT ;  /* 0x000000380a0a7812 */ /* 0x000fe400078ec0ff */
[C---:B------:R-:W-:Y:S02]  /*23cd0*/  LOP3.LUT R9, R8.reuse, 0x80, RZ, 0xfc, !PT ;  /* 0x0000008008097812 */ /* 0x040fe400078efcff */
[C---:B------:R-:W-:Y:S02]  /*23ce0*/  LOP3.LUT R11, R8.reuse, 0x40, RZ, 0xfc, !PT ;  /* 0x00000040080b7812 */ /* 0x040fe400078efcff */
[----:B------:R-:W-:Y:S01]  /*23cf0*/  LOP3.LUT R8, R8, 0xc0, RZ, 0xfc, !PT ;  /* 0x000000c008087812 */ /* 0x000fe200078efcff */
[----:B---3--:R-:W-:Y:S02]  /*23d00*/  IMAD.MOV.U32 R3, RZ, RZ, R6 ;  /* 0x000000ffff037224 */ /* 0x008fe400078e0006 */
[----:B------:R-:W0:Y:S01]  /*23d10*/  @P0 LDC R6, c[0x0][0x450] ;  /* 0x00011400ff060b82 */ /* 0x000e220000000800 */
[----:B--2---:R-:W-:-:S02]  /*23d20*/  IMAD R0, R0, UR4, RZ ;  /* 0x0000000400007c24 */ /* 0x004fc4000f8e02ff */
[----:B------:R-:W-:-:S04]  /*23d30*/  IMAD.WIDE.U32 R2, R18, UR4, R2 ;  /* 0x0000000412027c25 */ /* 0x000fc8000f8e0002 */
[----:B------:R-:W-:Y:S01]  /*23d40*/  IMAD R0, R18, UR5, R0 ;  /* 0x0000000512007c24 */ /* 0x000fe2000f8e0200 */
[----:B------:R-:W-:-:S03]  /*23d50*/  ULDC.64 UR4, c[0x0][0x2e0] ;  /* 0x0000b80000047ab9 */ /* 0x000fc60000000a00 */
[----:B------:R-:W-:Y:S02]  /*23d60*/  IMAD.IADD R3, R3, 0x1, R0 ;  /* 0x0000000103037824 */ /* 0x000fe400078e0200 */
[----:B----4-:R-:W-:Y:S02]  /*23d70*/  IMAD R0, R5, UR4, RZ ;  /* 0x0000000405007c24 */ /* 0x010fe4000f8e02ff */
[----:B------:R-:W-:-:S04]  /*23d80*/  IMAD.WIDE.U32 R2, R4, UR4, R2 ;  /* 0x0000000404027c25 */ /* 0x000fc8000f8e0002 */
[----:B------:R-:W-:Y:S01]  /*23d90*/  IMAD R0, R4, UR5, R0 ;  /* 0x0000000504007c24 */ /* 0x000fe2000f8e0200 */
[----:B------:R-:W-:Y:S01]  /*23da0*/  ULDC.64 UR4, c[0x0][0x2d0] ;  /* 0x0000b40000047ab9 */ /* 0x000fe20000000a00 */
[----:B------:R-:W1:Y:S03]  /*23db0*/  S2R R4, SR_TID.X ;  /* 0x0000000000047919 */ /* 0x000e660000002100 */
[----:B------:R-:W-:Y:S02]  /*23dc0*/  IADD3 R3, R3, R0, RZ ;  /* 0x0000000003037210 */ /* 0x000fe40007ffe0ff */
[----:B-1----:R-:W-:-:S04]  /*23dd0*/  LOP3.LUT R4, R4, 0x7f, RZ, 0xc0, !PT ;  /* 0x0000007f04047812 */ /* 0x002fc800078ec0ff */
[----:B------:R-:W-:Y:S02]  /*23de0*/  SHF.R.U32.HI R5, RZ, 0x3, R4 ;  /* 0x00000003ff057819 */ /* 0x000fe40000011604 */
[----:B------:R-:W1:Y:S02]  /*23df0*/  S2R R4, SR_TID.X ;  /* 0x0000000000047919 */ /* 0x000e640000002100 */
[----:B-1----:R-:W-:-:S05]  /*23e00*/  IMAD.SHL.U32 R4, R4, 0x10, RZ ;  /* 0x0000001004047824 */ /* 0x002fca00078e00ff */
[----:B------:R-:W-:Y:S02]  /*23e10*/  LOP3.LUT R4, R5, 0x70, R4, 0xf8, !PT ;  /* 0x0000007005047812 */ /* 0x000fe400078ef804 */
[----:B------:R-:W1:Y:S02]  /*23e20*/  @P0 LDC R5, c[0x0][0x44c] ;  /* 0x00011300ff050b82 */ /* 0x000e640000000800 */
[----:B------:R-:W-:-:S04]  /*23e30*/  LOP3.LUT R4, R4, R17, RZ, 0xfc, !PT ;  /* 0x0000001104047212 */ /* 0x000fc800078efcff */
[----:B------:R-:W-:Y:S01]  /*23e40*/  MOV R0, R4 ;  /* 0x0000000400007202 */ /* 0x000fe20000000f00 */
[----:B-1----:R-:W-:-:S05]  /*23e50*/  @P0 IMAD.HI.U32 R5, R4, R5, RZ ;  /* 0x0000000504050227 */ /* 0x002fca00078e00ff */
[----:B0-----:R-:W-:-:S05]  /*23e60*/  @P0 SHF.R.U32.HI R0, RZ, R6, R5 ;  /* 0x00000006ff000219 */ /* 0x001fca0000011605 */
        /* <DEDUP_REMOVED lines=23> */
[----:B------:R-:W2:Y:S01]  /*23fe0*/  LDL.LU R6, [R1+0x50] ;  /* 0x0000500001067983 */ /* 0x000ea20000300800 */
[----:B------:R-:W0:Y:S02]  /*23ff0*/  S2R R8, SR_TID.X ;  /* 0x0000000000087919 */ /* 0x000e240000002100 */
[----:B0-----:R-:W-:-:S04]  /*24000*/  LOP3.LUT R8, R8, 0x7f, RZ, 0xc0, !PT ;  /* 0x0000007f08087812 */ /* 0x001fc800078ec0ff */
[----:B------:R-:W-:-:S04]  /*24010*/  SHF.R.U32.HI R8, RZ, 0x3, R8 ;  /* 0x00000003ff087819 */ /* 0x000fc80000011608 */
[----:B------:R-:W-:Y:S01]  /*24020*/  IADD3 R0, R8, R17, RZ ;  /* 0x0000001108007210 */ /* 0x000fe20007ffe0ff */
[----:B------:R-:W-:-:S04]  /*24030*/  ULDC.64 UR4, c[0x0][0x208] ;  /* 0x0000820000047ab9 */ /* 0x000fc80000000a00 */
[----:B------:R-:W-:Y:S02]  /*24040*/  VIADD R5, R0, 0x10 ;  /* 0x0000001000057836 */ /* 0x000fe40000000000 */
[----:B--2---:R-:W-:Y:S02]  /*24050*/  IMAD R2, R6, R7, RZ ;  /* 0x0000000706027224 */ /* 0x004fe400078e02ff */
[----:B------:R-:W0:Y:S04]  /*24060*/  SHFL.IDX PT, R7, R4, RZ, 0x181f ;  /* 0x00181fff04077589 */ /* 0x000e2800000e0000 */
[----:B------:R-:W1:Y:S01]  /*24070*/  SHFL.IDX PT, R6, R3, RZ, 0x181f ;  /* 0x00181fff03067589 */ /* 0x000e6200000e0000 */
[----:B------:R-:W-:-:S13]  /*24080*/  ISETP.GE.AND P5, PT, R0, R2, PT ;  /* 0x000000020000720c */ /* 0x000fda0003fa6270 */
[----:B0-----:R-:W-:-:S05]  /*24090*/  @!P5 LEA R7, P4, R10, R7, 0x1 ;  /* 0x000000070a07d211 */ /* 0x001fca00078808ff */
[----:B-1----:R-:W-:-:S05]  /*240a0*/  @!P5 IMAD.X R6, RZ, RZ, R6, P4 ;  /* 0x000000ffff06d224 */ /* 0x002fca00020e0606 */
[----:B------:R-:W-:-:S04]  /*240b0*/  @!P5 LOP3.LUT R7, R7, R6, RZ, 0x3c, !PT ;  /* 0x000000060707d212 */ /* 0x000fc800078e3cff */
[----:B------:R-:W-:-:S04]  /*240c0*/  @!P5 LOP3.LUT R6, R7, R6, RZ, 0x3c, !PT ;  /* 0x000000060706d212 */ /* 0x000fc800078e3cff */
[----:B------:R-:W-:-:S05]  /*240d0*/  @!P5 LOP3.LUT R7, R7, R6, RZ, 0x3c, !PT ;  /* 0x000000060707d212 */ /* 0x000fca00078e3cff */
[----:B------:R-:W-:Y:S01]  /*240e0*/  @!PT LDS RZ, [RZ] ;  /* 0x00000000fffff984 */ /* 0x000fe20000000800 */
[----:B-----5:R-:W-:Y:S04]  /*240f0*/  @!P5 LDGSTS.E.BYPASS.LTC128B.128 [R9+0x14400], desc[UR4][R6.64], !P0 ;  /* 0x144000000609dfae */ /* 0x020fe8000c101d44 */
[----:B------:R-:W-:Y:S04]  /*24100*/  @!P5 LDGSTS.E.BYPASS.LTC128B.128 [R9+0x18400], desc[UR4][R6.64+0x80], !P1 ;  /* 0x184000800609dfae */ /* 0x000fe8000c901d44 */
[----:B------:R-:W-:Y:S04]  /*24110*/  @!P5 LDGSTS.E.BYPASS.LTC128B.128 [R9+0x1c400], desc[UR4][R6.64+0x100], !P2 ;  /* 0x1c4001000609dfae */ /* 0x000fe8000d101d44 */
[----:B------:R0:W-:Y:S01]  /*24120*/  @!P5 LDGSTS.E.BYPASS.LTC128B.128 [R9+0x20400], desc[UR4][R6.64+0x180], !P3 ;  /* 0x204001800609dfae */ /* 0x0001e2000d901d44 */
[----:B------:R-:W-:-:S03]  /*24130*/  ISETP.GE.AND P5, PT, R5, R2, PT ;  /* 0x000000020500720c */ /* 0x000fc60003fa6270 */
[----:B------:R-:W1:Y:S04]  /*24140*/  SHFL.IDX PT, R5, R4, 0x1, 0x181f ;  /* 0x00381f0004057f89 */ /* 0x000e6800000e0000 */
[----:B0-----:R-:W0:Y:S06]  /*24150*/  SHFL.IDX PT, R6, R3, 0x1, 0x181f ;  /* 0x00381f0003067f89 */ /* 0x001e2c00000e0000 */
[----:B-1----:R-:W-:-:S04]  /*24160*/  @!P5 LEA R5, P4, R10, R5, 0x1 ;  /* 0x000000050a05d211 */ /* 0x002fc800078808ff */
[----:B0-----:R-:W-:-:S05]  /*24170*/  @!P5 IADD3.X R6, RZ, R6, RZ, P4, !PT ;  /* 0x00000006ff06d210 */ /* 0x001fca00027fe4ff */
[----:B------:R-:W-:Y:S02]  /*24180*/  @!P5 IMAD.MOV.U32 R7, RZ, RZ, R6 ;  /* 0x000000ffff07d224 */ /* 0x000fe400078e0006 */
[----:B------:R-:W-:Y:S01]  /*24190*/  @!P5 IMAD.MOV.U32 R6, RZ, RZ, R5 ;  /* 0x000000ffff06d224 */ /* 0x000fe200078e0005 */
[----:B------:R-:W-:-:S04]  /*241a0*/  IADD3 R5, R0, 0x20, RZ ;  /* 0x0000002000057810 */ /* 0x000fc80007ffe0ff */
        /* <DEDUP_REMOVED lines=9> */
[----:B------:R-:W-:Y:S01]  /*24240*/  @!P5 IMAD.MOV.U32 R7, RZ, RZ, R6 ;  /* 0x000000ffff07d224 */ /* 0x000fe200078e0006 */
[----:B------:R-:W-:Y:S01]  /*24250*/  @!P5 MOV R6, R5 ;  /* 0x000000050006d202 */ /* 0x000fe20000000f00 */
[----:B------:R-:W-:-:S04]  /*24260*/  VIADD R5, R0, 0x30 ;  /* 0x0000003000057836 */ /* 0x000fc80000000000 */
        /* <DEDUP_REMOVED lines=42> */
[----:B------:R-:W0:Y:S06]  /*24510*/  SHFL.IDX PT, R8, R3, 0x6, 0x181f ;  /* 0x00d81f0003087f89 */ /* 0x000e2c00000e0000 */
[----:B-1----:R-:W-:-:S05]  /*24520*/  @!P5 LEA R5, P4, R10, R5, 0x1 ;  /* 0x000000050a05d211 */ /* 0x002fca00078808ff */
[----:B0-----:R-:W-:-:S05]  /*24530*/  @!P5 IMAD.X R6, RZ, RZ, R8, P4 ;  /* 0x000000ffff06d224 */ /* 0x001fca00020e0608 */
[----:B------:R-:W-:Y:S01]  /*24540*/  @!P5 MOV R7, R6 ;  /* 0x000000060007d202 */ /* 0x000fe20000000f00 */
[----:B------:R-:W-:Y:S02]  /*24550*/  @!P5 IMAD.MOV.U32 R6, RZ, RZ, R5 ;  /* 0x000000ffff06d224 */ /* 0x000fe400078e0005 */
[----:B------:R0:W1:Y:S04]  /*24560*/  SHFL.IDX PT, R5, R3, 0x7, 0x181f ;  /* 0x00f81f0003057f89 */ /* 0x00006800000e0000 */
[----:B------:R0:W-:Y:S04]  /*24570*/  @!P5 LDGSTS.E.BYPASS.LTC128B.128 [R9+0x17400], desc[UR4][R6.64], !P0 ;  /* 0x174000000609dfae */ /* 0x0001e8000c101d44 */
[----:B------:R0:W-:Y:S04]  /*24580*/  @!P5 LDGSTS.E.BYPASS.LTC128B.128 [R9+0x1b400], desc[UR4][R6.64+0x80], !P1 ;  /* 0x1b4000800609dfae */ /* 0x0001e8000c901d44 */
[----:B------:R0:W-:Y:S04]  /*24590*/  @!P5 LDGSTS.E.BYPASS.LTC128B.128 [R9+0x1f400], desc[UR4][R6.64+0x100], !P2 ;  /* 0x1f4001000609dfae */ /* 0x0001e8000d101d44 */
[----:B------:R0:W-:Y:S04]  /*245a0*/  @!P5 LDGSTS.E.BYPASS.LTC128B.128 [R9+0x23400], desc[UR4][R6.64+0x180], !P3 ;  /* 0x234001800609dfae */ /* 0x0001e8000d901d44 */
[----:B------:R0:W2:Y:S02]  /*245b0*/  SHFL.IDX PT, R3, R4, 0x7, 0x181f ;  /* 0x00f81f0004037f89 */ /* 0x0000a400000e0000 */
.L_x_1099:
[----:B------:R-:W-:Y:S01]  /*245c0*/  VIADD R0, R0, 0x70 ;  /* 0x0000007000007836 */ /* 0x000fe20000000000 */
[----:B------:R-:W-:Y:S04]  /*245d0*/  BSSY B0, `(.L_x_945) ;  /* 0x000000d000007945 */ /* 0x000fe80003800000 */
[----:B------:R-:W-:-:S13]  /*245e0*/  ISETP.GE.AND P4, PT, R0, R2, PT ;  /* 0x000000020000720c */ /* 0x000fda0003f86270 */
[----:B------:R-:W-:Y:S05]  /*245f0*/  @P4 BRA `(.L_x_946) ;  /* 0x0000000000284947 */ /* 0x000fea0003800000 */
[----:B--2---:R-:W-:Y:S01]  /*24600*/  LEA R2, P4, R10, R3, 0x1 ;  /* 0x000000030a027211 */ /* 0x004fe200078808ff */
[----:B------:R-:W-:-:S03]  /*24610*/  ULDC.64 UR4, c[0x0][0x208] ;  /* 0x0000820000047ab9 */ /* 0x000fc60000000a00 */
[----:B01----:R-:W-:-:S05]  /*24620*/  IADD3.X R3, RZ, R5, RZ, P4, !PT ;  /* 0x00000005ff037210 */ /* 0x003fca00027fe4ff */
[----:B------:R-:W-:Y:S01]  /*24630*/  @!PT LDS RZ, [RZ] ;  /* 0x00000000fffff984 */ /* 0x000fe20000000800 */
[----:B------:R-:W-:Y:S01]  /*24640*/  @!PT LDS RZ, [RZ] ;  /* 0x00000000fffff984 */ /* 0x000fe20000000800 */
[----:B------:R-:W-:Y:S01]  /*24650*/  @!PT LDS RZ, [RZ] ;  /* 0x00000000fffff984 */ /* 0x000fe20000000800 */
[----:B------:R3:W-:Y:S04]  /*24660*/  LDGSTS.E.BYPASS.LTC128B.128 [R9+0x17c00], desc[UR4][R2.64], !P0 ;  /* 0x17c0000002097fae */ /* 0x0007e8000c101d44 */
[----:B------:R3:W-:Y:S04]  /*24670*/  LDGSTS.E.BYPASS.LTC128B.128 [R9+0x1bc00], desc[UR4][R2.64+0x80], !P1 ;  /* 0x1bc0008002097fae */ /* 0x0007e8000c901d44 */
[----:B------:R3:W-:Y:S04]  /*24680*/  LDGSTS.E.BYPASS.LTC128B.128 [R9+0x1fc00], desc[UR4][R2.64+0x100], !P2 ;  /* 0x1fc0010002097fae */ /* 0x0007e8000d101d44 */
[----:B------:R3:W-:Y:S02]  /*24690*/  LDGSTS.E.BYPASS.LTC128B.128 [R9+0x23c00], desc[UR4][R2.64+0x180], !P3 ;  /* 0x23c0018002097fae */ /* 0x0007e4000d901d44 */
.L_x_946:
[----:B------:R-:W-:Y:S05]  /*246a0*/  BSYNC B0 ;  /* 0x0000000000007941 */ /* 0x000fea0003800000 */
.L_x_945:
[----:B0--3--:R-:W3:Y:S01]  /*246b0*/  LDL R9, [R1+0x4] ;  /* 0x0000040001097983 */ /* 0x009ee20000100800 */
[----:B------:R-:W-:Y:S01]  /*246c0*/  PLOP3.LUT P0, PT, PT, PT, PT, 0x80, 0x0 ;  /* 0x000000000000781c */ /* 0x000fe20003f0f070 */
[----:B------:R-:W-:Y:S01]  /*246d0*/  NOP ;  /* 0x0000000000007918 */ /* 0x000fe20000000000 */
[----:B---3--:R-:W-:-:S11]  /*246e0*/  VIADD R10, R9, 0x38800 ;  /* 0x00038800090a7836 */ /* 0x008fd60000000000 */
.L_x_947:
[----:B------:R-:W3:Y:S01]  /*246f0*/  LDL R2, [R1+0x4] ;  /* 0x0000040001027983 */ /* 0x000ee20000100800 */
[----:B------:R-:W-:Y:S02]  /*24700*/  PLOP3.LUT P1, PT, P1, P0, PT, 0xa2, 0x0 ;  /* 0x000000000000781c */ /* 0x000fe40000f21472 */
[----:B---3--:R-:W-:-:S08]  /*24710*/  @P0 R2UR P1, UR4, R2 ;  /* 0x00000000020402ca */ /* 0x008fd00000020000 */
[----:B------:R-:W-:-:S05]  /*24720*/  @P0 PLOP3.LUT P0, PT, P1, PT, PT, 0x80, 0x0 ;  /* 0x000000000000081c */ /* 0x000fca0000f0f070 */
[----:B------:R-:W-:Y:S01]  /*24730*/  @!P1 SYNCS.ARRIVE.TRANS64.RED.A0T1 RZ, [UR4+0x38800], RZ ;  /* 0x038800ffffff99a7 */ /* 0x000fe20008200404 */
[----:B------:R-:W-:Y:S07]  /*24740*/  @!P1 ARRIVES.LDGSTSBAR.64.TRANSCNT [UR4+0x38800] ;  /* 0x03880000ff0099b0 */ /* 0x000fee0008000a84 */
[----:B------:R-:W-:Y:S05]  /*24750*/  @P0 BRA.U.ANY `(.L_x_947) ;  /* 0xfffffffd00e40947 */ /* 0x000fea000393ffff */
[----:B--2---:R-:W2:Y:S02]  /*24760*/  LDL.LU R3, [R1+0x54] ;  /* 0x0000540001037983 */ /* 0x004ea40000300800 */
[----:B--2---:R-:W-:-:S05]  /*24770*/  VIADD R3, R3, 0x1 ;  /* 0x0000000103037836 */ /* 0x004fca0000000000 */
[----:B------:R0:W-:Y:S01]  /*24780*/  STL [R1+0x54], R3 ;  /* 0x0000540301007387 */ /* 0x0001e20000100800 */
[----:B------:R-:W-:-:S04]  /*24790*/  LEA.HI R0, R3, R3, RZ, 0x1 ;  /* 0x0000000303007211 */ /* 0x000fc800078f08ff */
[----:B------:R-:W-:-:S04]  /*247a0*/  LOP3.LUT R0, R0, 0xfffffffe, RZ, 0xc0, !PT ;  /* 0xfffffffe00007812 */ /* 0x000fc800078ec0ff */
[----:B------:R-:W-:-:S04]  /*247b0*/  IADD3 R0, R3, -R0, RZ ;  /* 0x8000000003007210 */ /* 0x000fc80007ffe0ff */
[----:B------:R-:W-:Y:S01]  /*247c0*/  SHF.L.U32 R0, R0, 0x1f, RZ ;  /* 0x0000001f00007819 */ /* 0x000fe200000006ff */
[----:B------:R-:W-:Y:S01]  /*247d0*/  NOP ;  /* 0x0000000000007918 */ /* 0x000fe20000000000 */
[----:B------:R0:W-:Y:S01]  /*247e0*/  SYNCS.ARRIVE.TRANS64.A1T0 RZ, [R2+URZ+0x38800], RZ ;  /* 0x038800ff02ff79a7 */ /* 0x0001e2000810003f */
[----:B------:R-:W-:Y:S01]  /*247f0*/  BSSY B0, `(.L_x_948) ;  /* 0x0000003000007945 */ /* 0x000fe20003800000 */
[----:B------:R-:W2:Y:S03]  /*24800*/  SYNCS.PHASECHK.TRANS64.TRYWAIT P0, [R2+URZ+0x38820], R0 ;  /* 0x03882000020075a7 */ /* 0x000ea6000800017f */
[----:B0-2---:R-:W-:Y:S05]  /*24810*/  @!P0 BRA `(.L_x_949) ;  /* 0x0000005800548947 */ /* 0x005fea0003800000 */
.L_x_1100:
[----:B------:R-:W-:Y:S05]  /*24820*/  BSYNC B0 ;  /* 0x0000000000007941 */ /* 0x000fea0003800000 */
.L_x_948:
        /* <DEDUP_REMOVED lines=8> */
[----:B------:R-:W-:-:S04]  /*248b0*/  VIADDMNMX R8, R8, R0, 0xffffffff, !PT ;  /* 0xffffffff08087446 */ /* 0x000fc80007800100 */
[----:B------:R-:W-:-:S04]  /*248c0*/  IADD3 R0, R2, R8, RZ ;  /* 0x0000000802007210 */ /* 0x000fc80007ffe0ff */
        /* <DEDUP_REMOVED lines=8> */
[----:B--2---:R-:W-:Y:S01]  /*24950*/  LOP3.LUT P1, RZ, R4, 0x1, RZ, 0xc0, !PT ;  /* 0x0000000104ff7812 */ /* 0x004fe2000782c0ff */
[----:B---3--:R-:W-:-:S05]  /*24960*/  VIADD R7, R3, 0x1 ;  /* 0x0000000103077836 */ /* 0x008fca0000000000 */
[----:B------:R-:W-:-:S04]  /*24970*/  ISETP.NE.AND P0, PT, R7, 0x2, PT ;  /* 0x000000020700780c */ /* 0x000fc80003f05270 */
[----:B------:R-:W-:Y:S02]  /*24980*/  SEL R9, RZ, 0x1, P0 ;  /* 0x00000001ff097807 */ /* 0x000fe40000000000 */
[----:B------:R-:W-:Y:S02]  /*24990*/  SEL R7, R7, RZ, P0 ;  /* 0x000000ff07077207 */ /* 0x000fe40000000000 */
[----:B----4-:R-:W-:Y:S01]  /*249a0*/  LOP3.LUT R9, R2, R9, RZ, 0x3c, !PT ;  /* 0x0000000902097212 */ /* 0x010fe200078e3cff */
[----:B------:R-:W-:Y:S06]  /*249b0*/  @!P1 BRA `(.L_x_955) ;  /* 0x0000000c005c9947 */ /* 0x000fec0003800000 */
[----:B------:R0:W5:Y:S01]  /*249c0*/  LDL R4, [R1] ;  /* 0x0000000001047983 */ /* 0x0001620000100800 */
[----:B------:R-:W-:Y:S02]  /*249d0*/  ULDC.64 UR4, c[0x0][0x418] ;  /* 0x0001060000047ab9 */ /* 0x000fe40000000a00 */
[----:B------:R-:W-:-:S04]  /*249e0*/  ISETP.NE.U32.AND P0, PT, RZ, UR4, PT ;  /* 0x00000004ff007c0c */ /* 0x000fc8000bf05070 */
[----:B------:R-:W-:-:S13]  /*249f0*/  ISETP.NE.AND.EX P0, PT, RZ, UR5, PT, P0 ;  /* 0x00000005ff007c0c */ /* 0x000fda000bf05300 */
[----:B0-----:R-:W-:Y:S05]  /*24a00*/  @!P0 BRA `(.L_x_956) ;  /* 0x0000000000508947 */ /* 0x001fea0003800000 */
[----:B------:R-:W2:Y:S01]  /*24a10*/  LDL R11, [R1+0x28] ;  /* 0x00002800010b7983 */ /* 0x000ea20000100800 */
[----:B-1----:R-:W0:Y:S01]  /*24a20*/  LDC R5, c[0x0][0x43c] ;  /* 0x00010f00ff057b82 */ /* 0x002e220000000800 */
[----:B------:R-:W-:Y:S02]  /*24a30*/  ULDC.64 UR6, c[0x0][0x428] ;  /* 0x00010a0000067ab9 */ /* 0x000fe40000000a00 */
[----:B------:R-:W3:Y:S01]  /*24a40*/  LDL R6, [R1+0xc] ;  /* 0x00000c0001067983 */ /* 0x000ee20000100800 */
[----:B------:R-:W-:Y:S01]  /*24a50*/  ULDC.64 UR8, c[0x0][0x208] ;  /* 0x0000820000087ab9 */ /* 0x000fe20000000a00 */
[----:B0-----:R-:W-:-:S13]  /*24a60*/  ISETP.NE.AND P0, PT, R5, 0x1, PT ;  /* 0x000000010500780c */ /* 0x001fda0003f05270 */
[----:B------:R-:W0:Y:S02]  /*24a70*/  @P0 LDC.64 R2, c[0x0][0x440] ;  /* 0x00011000ff020b82 */ /* 0x000e240000000a00 */
[----:B0----5:R-:W-:Y:S01]  /*24a80*/  @P0 IMAD.HI.U32 R4, R0, R2, RZ ;  /* 0x0000000200040227 */ /* 0x021fe200078e00ff */
[----:B------:R-:W-:-:S04]  /*24a90*/  MOV R2, R0 ;  /* 0x0000000000027202 */ /* 0x000fc80000000f00 */
        /* <DEDUP_REMOVED lines=9> */
[----:B------:R-:W-:-:S05]  /*24b30*/  LEA.HI.X R5, R2, UR5, R3, 0x2, P0 ;  /* 0x0000000502057c11 */ /* 0x000fca00080f1403 */
[----:B------:R0:W5:Y:S04]  /*24b40*/  LDG.E R4, desc[UR8][R4.64] ;  /* 0x0000000804047981 */ /* 0x000168000c1e1900 */
.L_x_956:
[----:B------:R-:W2:Y:S01]  /*24b50*/  LDL R2, [R1+0x4] ;  /* 0x0000040001027983 */ /* 0x000ea20000100800 */
[----:B------:R-:W-:Y:S01]  /*24b60*/  BSSY B3, `(.L_x_957) ;  /* 0x0000005000037945 */ /* 0x000fe20003800000 */
[----:B--2---:R-:W-:Y:S02]  /*24b70*/  LEA R3, R7, R2, 0x3 ;  /* 0x0000000207037211 */ /* 0x004fe400078e18ff */
[----:B------:R-:W-:-:S04]  /*24b80*/  SHF.L.U32 R2, R9, 0x1f, RZ ;  /* 0x0000001f09027819 */ /* 0x000fc800000006ff */
[----:B------:R-:W2:Y:S02]  /*24b90*/  SYNCS.PHASECHK.TRANS64.TRYWAIT P0, [R3+URZ+0x38840], R2 ;  /* 0x03884002030075a7 */ /* 0x000ea4000800017f */
[----:B--2---:R-:W-:Y:S05]  /*24ba0*/  @!P0 BRA `(.L_x_958) ;  /* 0x0000005400888947 */ /* 0x004fea0003800000 */
.L_x_1101:
[----:B------:R-:W-:Y:S05]  /*24bb0*/  BSYNC B3 ;  /* 0x0000000000037941 */ /* 0x000fea0003800000 */
.L_x_957:
        /* <DEDUP_REMOVED lines=12> */
.L_x_960:
[----:B------:R-:W-:Y:S05]  /*24c80*/  BSYNC B3 ;  /* 0x0000000000037941 */ /* 0x000fea0003800000 */
.L_x_959:
[----:B------:R-:W3:Y:S04]  /*24c90*/  LDL R5, [R1+0x4] ;  /* 0x0000040001057983 */ /* 0x000ee80000100800 */
[----:B--2---:R-:W2:Y:S01]  /*24ca0*/  LDL R2, [R1+0x18] ;  /* 0x0000180001027983 */ /* 0x004ea20000100800 */
[----:B------:R-:W-:Y:S01]  /*24cb0*/  IMAD.MOV.U32 R11, RZ, RZ, RZ ;  /* 0x000000ffff0b7224 */ /* 0x000fe200078e00ff */
[----:B------:R-:W-:Y:S01]  /*24cc0*/  UIADD3 UR4, UP0, UR38, 0x370, URZ ;  /* 0x0000037026047890 */ /* 0x000fe2000ff1e03f */
[----:B------:R-:W-:Y:S01]  /*24cd0*/  PLOP3.LUT P0, PT, PT, PT, PT, 0x80, 0x0 ;  /* 0x000000000000781c */ /* 0x000fe20003f0f070 */
[----:B------:R-:W-:Y:S01]  /*24ce0*/  UMOV UR6, 0x0 ;  /* 0x0000000000067882 */ /* 0x000fe20000000000 */
[----:B------:R-:W-:Y:S01]  /*24cf0*/  IADD3 R3, R3, 0x38830, RZ ;  /* 0x0003883003037810 */ /* 0x000fe20007ffe0ff */
[----:B------:R-:W-:Y:S01]  /*24d00*/  UIADD3.X UR5, URZ, UR39, URZ, UP0, !UPT ;  /* 0x000000273f057290 */ /* 0x000fe200087fe43f */
[----:B------:R-:W-:Y:S01]  /*24d10*/  R2UR UR10, R11 ;  /* 0x000000000b0a72ca */ /* 0x000fe200000e0000 */
[----:B------:R-:W-:Y:S01]  /*24d20*/  UMOV UR7, 0x14f00000 ;  /* 0x14f0000000077882 */ /* 0x000fe20000000000 */
[----:B---3--:R-:W-:-:S02]  /*24d30*/  IMAD R6, R7, 0xa000, R5 ;  /* 0x0000a00007067824 */ /* 0x008fc400078e0205 */
[----:B--2---:R-:W-:Y:S02]  /*24d40*/  IMAD R2, R0, 0x50, R2 ;  /* 0x0000005000027824 */ /* 0x004fe400078e0202 */
[----:B------:R-:W-:-:S09]  /*24d50*/  VIADD R5, R6, 0x24400 ;  /* 0x0002440006057836 */ /* 0x000fd20000000000 */
.L_x_961:
        /* <DEDUP_REMOVED lines=16> */
.L_x_962:
        /* <DEDUP_REMOVED lines=16> */
.L_x_963:
        /* <DEDUP_REMOVED lines=16> */
.L_x_964:
        /* <DEDUP_REMOVED lines=17> */
.L_x_1102:
[----:B------:R-:W-:Y:S05]  /*25170*/  BSYNC B3 ;  /* 0x0000000000037941 */ /* 0x000fea0003800000 */
.L_x_965:
[----:B------:R-:W-:Y:S01]  /*25180*/  BSSY B3, `(.L_x_967) ;  /* 0x000000e000037945 */ /* 0x000fe20003800000 */
[----:B------:R-:W-:Y:S01]  /*25190*/  MOV R12, 0x0 ;  /* 0x00000000000c7802 */ /* 0x000fe20000000f00 */
[----:B------:R-:W-:Y:S02]  /*251a0*/  IMAD.MOV.U32 R13, RZ, RZ, 0x14f00000 ;  /* 0x14f00000ff0d7424 */ /* 0x000fe400078e00ff */
[----:B------:R-:W-:Y:S05]  /*251b0*/  @P1 BRA `(.L_x_968) ;  /* 0x0000000000281947 */ /* 0x000fea0003800000 */
[----:B0-----:R-:W2:Y:S04]  /*251c0*/  LDL R3, [R1+0x4] ;  /* 0x0000040001037983 */ /* 0x001ea80000100800 */
[----:B------:R-:W2:Y:S01]  /*251d0*/  LDL R6, [R1+0x8] ;  /* 0x0000080001067983 */ /* 0x000ea20000100800 */
[----:B------:R-:W0:Y:S02]  /*251e0*/  S2R R5, SR_TID.X ;  /* 0x0000000000057919 */ /* 0x000e240000002100 */
[----:B0-----:R-:W-:-:S04]  /*251f0*/  LOP3.LUT R5, R5, 0x1f, RZ, 0xc0, !PT ;  /* 0x0000001f05057812 */ /* 0x001fc800078ec0ff */
[----:B------:R-:W-:Y:S01]  /*25200*/  ISETP.NE.AND P0, PT, R5, RZ, PT ;  /* 0x000000ff0500720c */ /* 0x000fe20003f05270 */
[----:B--2---:R-:W-:Y:S01]  /*25210*/  IMAD R2, R6, 0x8, R3 ;  /* 0x0000000806027824 */ /* 0x004fe200078e0203 */
[----:B------:R-:W-:-:S04]  /*25220*/  MOV R3, 0xa000 ;  /* 0x0000a00000037802 */ /* 0x000fc80000000f00 */
[----:B------:R1:W-:Y:S07]  /*25230*/  SYNCS.ARRIVE.TRANS64 RZ, [R2+URZ+0x38850], R3 ;  /* 0x0388500302ff79a7 */ /* 0x0003ee000800003f */
[----:B------:R-:W-:Y:S05]  /*25240*/  @!P0 BRA `(.L_x_968) ;  /* 0x0000000000048947 */ /* 0x000fea0003800000 */
[----:B------:R-:W-:Y:S01]  /*25250*/  BPT.TRAP 0x1 ;  /* 0x000000040000795c */ /* 0x000fe20000300000 */
.L_x_968:
[----:B------:R-:W-:Y:S05]  /*25260*/  BSYNC B3 ;  /* 0x0000000000037941 */ /* 0x000fea0003800000 */
.L_x_967:
        /* <DEDUP_REMOVED lines=10> */
[----:B---3--:R-:W-:Y:S02]  /*25310*/  IMAD R5, R5, 0x50, R6 ;  /* 0x0000005005057824 */ /* 0x008fe400078e0206 */
[C-C-:B--2---:R-:W-:Y:S02]  /*25320*/  IMAD R3, R2.reuse, 0x8, R11.reuse ;  /* 0x0000000802037824 */ /* 0x144fe400078e020b */
[----:B------:R-:W-:Y:S02]  /*25330*/  IMAD R2, R2, 0xa000, R11 ;  /* 0x0000a00002027824 */ /* 0x000fe400078e020b */
[----:B------:R-:W-:-:S03]  /*25340*/  VIADD R3, R3, 0x38850 ;  /* 0x0003885003037836 */ /* 0x000fc60000000000 */
[----:B------:R-:W-:-:S07]  /*25350*/  IADD3 R6, R2, 0x400, RZ ;  /* 0x0000040002067810 */ /* 0x000fce0007ffe0ff */
.L_x_969:
        /* <DEDUP_REMOVED lines=16> */
.L_x_970:
        /* <DEDUP_REMOVED lines=16> */
.L_x_971:
        /* <DEDUP_REMOVED lines=11> */
[----:B------:R-:W-:Y:S02]  /*25610*/  R2UR UR10, R14 ;  /* 0x000000000e0a72ca */ /* 0x000fe400000e0000 */
[----:B------:R-:W-:Y:S02]  /*25620*/  R2UR UR6, R12 ;  /* 0x000000000c0672ca */ /* 0x000fe400000e0000 */
[----:B------:R-:W-:Y:S02]  /*25630*/  R2UR UR7, R13 ;  /* 0x000000000d0772ca */ /* 0x000fe400000e0000 */
[----:B------:R-:W-:Y:S02]  /*25640*/  PLOP3.LUT P0, PT, PT, PT, PT, 0x80, 0x0 ;  /* 0x000000000000781c */ /* 0x000fe40003f0f070 */
[----:B------:R-:W-:-:S11]  /*25650*/  IADD3 R2, R2, 0x7c00, RZ ;  /* 0x00007c0002027810 */ /* 0x000fd60007ffe0ff */
.L_x_972:
        /* <DEDUP_REMOVED lines=13> */
.L_x_955:
[----:B------:R-:W-:Y:S05]  /*25730*/  BSYNC B1 ;  /* 0x0000000000017941 */ /* 0x000fea0003800000 */
.L_x_954:
[----:B0-----:R-:W2:Y:S04]  /*25740*/  LDL.LU R0, [R1+0x38] ;  /* 0x0000380001007983 */ /* 0x001ea80000300800 */
[----:B------:R0:W-:Y:S04]  /*25750*/  STL [R1+0x8], R7 ;  /* 0x0000080701007387 */ /* 0x0001e80000100800 */
[----:B------:R0:W-:Y:S02]  /*25760*/  STL [R1+0x10], R9 ;  /* 0x0000100901007387 */ /* 0x0001e40000100800 */
[----:B0-2---:R-:W-:-:S07]  /*25770*/  VIADD R0, R0, 0xfffffffd ;  /* 0xfffffffd00007836 */ /* 0x005fce0000000000 */
.L_x_953:
[----:B------:R-:W-:Y:S05]  /*25780*/  BSYNC B2 ;  /* 0x0000000000027941 */ /* 0x000fea0003800000 */
.L_x_952:
[----:B------:R-:W2:Y:S01]  /*25790*/  LDL.LU R2, [R1+0x3c] ;  /* 0x00003c0001027983 */ /* 0x000ea20000300800 */
[----:B------:R-:W-:-:S05]  /*257a0*/  IMAD.MOV R8, RZ, RZ, -R8 ;  /* 0x000000ffff087224 */ /* 0x000fca00078e0a08 */
[----:B--2---:R-:W-:-:S13]  /*257b0*/  ISETP.NE.AND P0, PT, R2, R8, PT ;  /* 0x000000080200720c */ /* 0x004fda0003f05270 */
[----:B------:R-:W-:Y:S05]  /*257c0*/  @!P0 BRA `(.L_x_951) ;  /* 0x0000001c00088947 */ /* 0x000fea0003800000 */
[----:B------:R0:W5:Y:S02]  /*257d0*/  LDL R7, [R1] ;  /* 0x0000000001077983 */ /* 0x0001640000100800 */
.L_x_1011:
[----:B--2---:R-:W2:Y:S04]  /*257e0*/  LDL R4, [R1+0x20] ;  /* 0x0000200001047983 */ /* 0x004ea80000100800 */
[----:B---3--:R-:W3:Y:S04]  /*257f0*/  LDL R3, [R1+0x8] ;  /* 0x0000080001037983 */ /* 0x008ee80000100800 */
[----:B------:R-:W4:Y:S01]  /*25800*/  LDL R2, [R1+0x10] ;  /* 0x0000100001027983 */ /* 0x000f220000100800 */
[----:B------:R-:W-:Y:S05]  /*25810*/  YIELD ;  /* 0x0000000000007946 */ /* 0x000fea0003800000 */
[----:B------:R-:W-:Y:S01]  /*25820*/  BSSY B1, `(.L_x_973) ;  /* 0x00000db000017945 */ /* 0x000fe20003800000 */
[----:B--2---:R-:W-:-:S02]  /*25830*/  LOP3.LUT P1, RZ, R4, 0x1, RZ, 0xc0, !PT ;  /* 0x0000000104ff7812 */ /* 0x004fc4000782c0ff */
[----:B---3--:R-:W-:-:S04]  /*25840*/  IADD3 R4, R3, 0x1, RZ ;  /* 0x0000000103047810 */ /* 0x008fc80007ffe0ff */
        /* <DEDUP_REMOVED lines=20> */
[----:B------:R-:W-:Y:S02]  /*25990*/  SHF.R.S32.HI R3, RZ, 0x1f, R2 ;  /* 0x0000001fff037819 */ /* 0x000fe40000011402 */
[----:B------:R-:W-:-:S05]  /*259a0*/  IADD3 R8, -R2, RZ, RZ ;  /* 0x000000ff02087210 */ /* 0x000fca0007ffe1ff */
[----:B------:R-:W-:Y:S02]  /*259b0*/  IMAD R8, R7, R8, R0 ;  /* 0x0000000807087224 */ /* 0x000fe400078e0200 */
[----:B--2---:R-:W-:-:S04]  /*259c0*/  IMAD R6, R11, UR6, RZ ;  /* 0x000000060b067c24 */ /* 0x004fc8000f8e02ff */
[C---:B---3--:R-:W-:Y:S02]  /*259d0*/  IMAD R6, R9.reuse, UR7, R6 ;  /* 0x0000000709067c24 */ /* 0x048fe4000f8e0206 */
[----:B------:R-:W-:-:S04]  /*259e0*/  IMAD.WIDE.U32 R2, R9, UR6, R2 ;  /* 0x0000000609027c25 */ /* 0x000fc8000f8e0002 */
[----:B------:R-:W-:Y:S01]  /*259f0*/  IMAD.IADD R3, R6, 0x1, R3 ;  /* 0x0000000106037824 */ /* 0x000fe200078e0203 */
[----:B------:R-:W-:-:S04]  /*25a00*/  LEA R6, P0, R2, UR4, 0x2 ;  /* 0x0000000402067c11 */ /* 0x000fc8000f8010ff */
[----:B------:R-:W-:-:S06]  /*25a10*/  LEA.HI.X R7, R2, UR5, R3, 0x2, P0 ;  /* 0x0000000502077c11 */ /* 0x000fcc00080f1403 */
[----:B------:R1:W5:Y:S03]  /*25a20*/  LDG.E R7, desc[UR8][R6.64] ;  /* 0x0000000806077981 */ /* 0x000366000c1e1900 */
.L_x_975:
[----:B------:R-:W2:Y:S01]  /*25a30*/  LDL R2, [R1+0x4] ;  /* 0x0000040001027983 */ /* 0x000ea20000100800 */
[----:B------:R-:W-:Y:S01]  /*25a40*/  BSSY B2, `(.L_x_976) ;  /* 0x0000005000027945 */ /* 0x000fe20003800000 */
[----:B--2---:R-:W-:Y:S01]  /*25a50*/  IMAD R3, R4, 0x8, R2 ;  /* 0x0000000804037824 */ /* 0x004fe200078e0202 */
[----:B------:R-:W-:-:S04]  /*25a60*/  SHF.L.U32 R2, R5, 0x1f, RZ ;  /* 0x0000001f05027819 */ /* 0x000fc800000006ff */
[----:B------:R-:W2:Y:S02]  /*25a70*/  SYNCS.PHASECHK.TRANS64.TRYWAIT P0, [R3+URZ+0x38840], R2 ;  /* 0x03884002030075a7 */ /* 0x000ea4000800017f */
[----:B--2---:R-:W-:Y:S05]  /*25a80*/  @!P0 BRA `(.L_x_977) ;  /* 0x0000004400f88947 */ /* 0x004fea0003800000 */
.L_x_1103:
[----:B------:R-:W-:Y:S05]  /*25a90*/  BSYNC B2 ;  /* 0x0000000000027941 */ /* 0x000fea0003800000 */
.L_x_976:
[----:B-1----:R-:W1:Y:S01]  /*25aa0*/  S2R R6, SR_TID.X ;  /* 0x0000000000067919 */ /* 0x002e620000002100 */
[----:B------:R-:W-:Y:S01]  /*25ab0*/  BSSY B2, `(.L_x_978) ;  /* 0x000000b000027945 */ /* 0x000fe20003800000 */
[----:B-1----:R-:W-:-:S04]  /*25ac0*/  LOP3.LUT R6, R6, 0x7f, RZ, 0xc0, !PT ;  /* 0x0000007f06067812 */ /* 0x002fc800078ec0ff */
[----:B------:R-:W-:-:S13]  /*25ad0*/  ISETP.NE.AND P1, PT, R6, RZ, PT ;  /* 0x000000ff0600720c */ /* 0x000fda0003f25270 */
[----:B------:R-:W-:Y:S05]  /*25ae0*/  @P1 BRA `(.L_x_979) ;  /* 0x00000000001c1947 */ /* 0x000fea0003800000 */
[----:B------:R-:W1:Y:S01]  /*25af0*/  S2R R6, SR_TID.X ;  /* 0x0000000000067919 */ /* 0x000e620000002100 */
[----:B--2---:R-:W-:-:S04]  /*25b00*/  MOV R2, 0xa000 ;  /* 0x0000a00000027802 */ /* 0x004fc80000000f00 */
[----:B------:R3:W-:Y:S01]  /*25b10*/  SYNCS.ARRIVE.TRANS64 RZ, [R3+URZ+0x38830], R2 ;  /* 0x0388300203ff79a7 */ /* 0x0007e2000800003f */
[----:B-1----:R-:W-:-:S04]  /*25b20*/  LOP3.LUT R6, R6, 0x1f, RZ, 0xc0, !PT ;  /* 0x0000001f06067812 */ /* 0x002fc800078ec0ff */
[----:B------:R-:W-:-:S13]  /*25b30*/  ISETP.NE.AND P0, PT, R6, RZ, PT ;  /* 0x000000ff0600720c */ /* 0x000fda0003f05270 */
[----:B---3--:R-:W-:Y:S05]  /*25b40*/  @!P0 BRA `(.L_x_979) ;  /* 0x0000000000048947 */ /* 0x008fea0003800000 */
[----:B------:R-:W-:Y:S01]  /*25b50*/  BPT.TRAP 0x1 ;  /* 0x000000040000795c */ /* 0x000fe20000300000 */
.L_x_979:
[----:B------:R-:W-:Y:S05]  /*25b60*/  BSYNC B2 ;  /* 0x0000000000027941 */ /* 0x000fea0003800000 */
.L_x_978:
        /* <DEDUP_REMOVED lines=11> */
[----:B--2---:R-:W-:-:S03]  /*25c20*/  IMAD R2, R8, 0x50, R2 ;  /* 0x0000005008027824 */ /* 0x004fc600078e0202 */
[----:B------:R-:W-:-:S07]  /*25c30*/  IADD3 R9, R6, 0x24400, RZ ;  /* 0x0002440006097810 */ /* 0x000fce0007ffe0ff */
.L_x_980:
        /* <DEDUP_REMOVED lines=16> */
.L_x_981:
        /* <DEDUP_REMOVED lines=10> */
[----:B------:R-:W-:Y:S01]  /*25de0*/  MOV R15, 0x80 ;  /* 0x00000080000f7802 */ /* 0x000fe20000000f00 */
[----:B------:R-:W-:Y:S01]  /*25df0*/  VIADD R9, R6, 0x29400 ;  /* 0x0002940006097836 */ /* 0x000fe20000000000 */
[----:B------:R-:W-:Y:S01]  /*25e00*/  PLOP3.LUT P0, PT, PT, PT, PT, 0x80, 0x0 ;  /* 0x000000000000781c */ /* 0x000fe20003f0f070 */
[----:B------:R-:W-:Y:S01]  /*25e10*/  UMOV UR6, 0x0 ;  /* 0x0000000000067882 */ /* 0x000fe20000000000 */
[----:B------:R-:W-:Y:S01]  /*25e20*/  R2UR UR10, R15 ;  /* 0x000000000f0a72ca */ /* 0x000fe200000e0000 */
[----:B------:R-:W-:-:S14]  /*25e30*/  UMOV UR7, 0x14f00000 ;  /* 0x14f0000000077882 */ /* 0x000fdc0000000000 */
.L_x_982:
        /* <DEDUP_REMOVED lines=12> */
[----:B------:R-:W-:Y:S01]  /*25f00*/  UMOV UR6, 0x0 ;  /* 0x0000000000067882 */ /* 0x000fe20000000000 */
[----:B------:R-:W-:Y:S01]  /*25f10*/  IADD3 R6, R6, 0x2bc00, RZ ;  /* 0x0002bc0006067810 */ /* 0x000fe20007ffe0ff */
[----:B------:R-:W-:Y:S01]  /*25f20*/  UMOV UR7, 0x14f00000 ;  /* 0x14f0000000077882 */ /* 0x000fe20000000000 */
[----:B------:R-:W-:-:S15]  /*25f30*/  R2UR UR10, R14 ;  /* 0x000000000e0a72ca */ /* 0x000fde00000e0000 */
.L_x_983:
        /* <DEDUP_REMOVED lines=17> */
.L_x_1104:
[----:B------:R-:W-:Y:S05]  /*26050*/  BSYNC B2 ;  /* 0x0000000000027941 */ /* 0x000fea0003800000 */
.L_x_984:
[----:B------:R-:W-:Y:S01]  /*26060*/  BSSY B2, `(.L_x_986) ;  /* 0x000000b000027945 */ /* 0x000fe20003800000 */
[----:B------:R-:W-:Y:S01]  /*26070*/  IMAD.MOV.U32 R12, RZ, RZ, 0x0 ;  /* 0x00000000ff0c7424 */ /* 0x000fe200078e00ff */
[----:B------:R-:W-:Y:S02]  /*26080*/  MOV R13, 0x14f00000 ;  /* 0x14f00000000d7802 */ /* 0x000fe40000000f00 */
[----:B------:R-:W-:Y:S05]  /*26090*/  @P1 BRA `(.L_x_987) ;  /* 0x00000000001c1947 */ /* 0x000fea0003800000 */
[----:B------:R-:W2:Y:S01]  /*260a0*/  S2R R6, SR_TID.X ;  /* 0x0000000000067919 */ /* 0x000ea20000002100 */
[----:B-1----:R-:W-:-:S04]  /*260b0*/  IMAD.MOV.U32 R3, RZ, RZ, 0xa000 ;  /* 0x0000a000ff037424 */ /* 0x002fc800078e00ff */
[----:B------:R3:W-:Y:S01]  /*260c0*/  SYNCS.ARRIVE.TRANS64 RZ, [R2+URZ+0x50], R3 ;  /* 0x0000500302ff79a7 */ /* 0x0007e2000800003f */
[----:B--2---:R-:W-:-:S04]  /*260d0*/  LOP3.LUT R6, R6, 0x1f, RZ, 0xc0, !PT ;  /* 0x0000001f06067812 */ /* 0x004fc800078ec0ff */
[----:B------:R-:W-:-:S13]  /*260e0*/  ISETP.NE.AND P0, PT, R6, RZ, PT ;  /* 0x000000ff0600720c */ /* 0x000fda0003f05270 */
[----:B---3--:R-:W-:Y:S05]  /*260f0*/  @!P0 BRA `(.L_x_987) ;  /* 0x0000000000048947 */ /* 0x008fea0003800000 */
[----:B------:R-:W-:Y:S01]  /*26100*/  BPT.TRAP 0x1 ;  /* 0x000000040000795c */ /* 0x000fe20000300000 */
.L_x_987:
[----:B------:R-:W-:Y:S05]  /*26110*/  BSYNC B2 ;  /* 0x0000000000027941 */ /* 0x000fea0003800000 */
.L_x_986:
        /* <DEDUP_REMOVED lines=12> */
[----:B--2---:R-:W-:-:S05]  /*261e0*/  IMAD R3, R3, 0xa000, R11 ;  /* 0x0000a00003037824 */ /* 0x004fca00078e020b */
[----:B------:R-:W-:-:S07]  /*261f0*/  IADD3 R9, R3, 0x400, RZ ;  /* 0x0000040003097810 */ /* 0x000fce0007ffe0ff */
.L_x_988:
        /* <DEDUP_REMOVED lines=16> */
.L_x_989:
        /* <DEDUP_REMOVED lines=16> */
.L_x_990:
        /* <DEDUP_REMOVED lines=11> */
[----:B------:R-:W-:Y:S02]  /*264b0*/  R2UR UR10, R14 ;  /* 0x000000000e0a72ca */ /* 0x000fe400000e0000 */
[----:B------:R-:W-:Y:S02]  /*264c0*/  R2UR UR6, R12 ;  /* 0x000000000c0672ca */ /* 0x000fe400000e0000 */
[----:B------:R-:W-:Y:S02]  /*264d0*/  R2UR UR7, R13 ;  /* 0x000000000d0772ca */ /* 0x000fe400000e0000 */
[----:B------:R-:W-:Y:S02]  /*264e0*/  PLOP3.LUT P0, PT, PT, PT, PT, 0x80, 0x0 ;  /* 0x000000000000781c */ /* 0x000fe40003f0f070 */
[----:B------:R-:W-:-:S11]  /*264f0*/  IADD3 R3, R3, 0x7c00, RZ ;  /* 0x00007c0003037810 */ /* 0x000fd60007ffe0ff */
.L_x_991:
        /* <DEDUP_REMOVED lines=13> */
.L_x_974:
[----:B------:R-:W-:Y:S05]  /*265d0*/  BSYNC B1 ;  /* 0x0000000000017941 */ /* 0x000fea0003800000 */
.L_x_973:
[----:B------:R-:W2:Y:S01]  /*265e0*/  LDL R2, [R1+0x20] ;  /* 0x0000200001027983 */ /* 0x000ea20000100800 */
[----:B------:R-:W-:Y:S01]  /*265f0*/  VIADD R3, R4, 0x1 ;  /* 0x0000000104037836 */ /* 0x000fe20000000000 */
[----:B------:R-:W-:Y:S04]  /*26600*/  BSSY B1, `(.L_x_992) ;  /* 0x00000db000017945 */ /* 0x000fe80003800000 */
[----:B------:R-:W-:-:S04]  /*26610*/  ISETP.NE.AND P0, PT, R3, 0x2, PT ;  /* 0x000000020300780c */ /* 0x000fc80003f05270 */
[----:B------:R-:W-:Y:S02]  /*26620*/  SEL R12, R3, RZ, P0 ;  /* 0x000000ff030c7207 */ /* 0x000fe40000000000 */
[----:B--2---:R-:W-:Y:S02]  /*26630*/  LOP3.LUT P1, RZ, R2, 0x1, RZ, 0xc0, !PT ;  /* 0x0000000102ff7812 */ /* 0x004fe4000782c0ff */
[----:B------:R-:W-:-:S04]  /*26640*/  SEL R2, RZ, 0x1, P0 ;  /* 0x00000001ff027807 */ /* 0x000fc80000000000 */
[----:B------:R-:W-:-:S05]  /*26650*/  LOP3.LUT R11, R5, R2, RZ, 0x3c, !PT ;  /* 0x00000002050b7212 */ /* 0x000fca00078e3cff */
[----:B------:R2:W-:Y:S04]  /*26660*/  STL [R1+0x10], R11 ;  /* 0x0000100b01007387 */ /* 0x0005e80000100800 */
[----:B------:R2:W-:Y:S01]  /*26670*/  STL [R1+0x8], R12 ;  /* 0x0000080c01007387 */ /* 0x0005e20000100800 */
[----:B------:R-:W-:Y:S05]  /*26680*/  @!P1 BRA `(.L_x_993) ;  /* 0x0000000c00489947 */ /* 0x000fea0003800000 */
[----:B------:R-:W-:Y:S01]  /*26690*/  ULDC.64 UR4, c[0x0][0x418] ;  /* 0x0001060000047ab9 */ /* 0x000fe20000000a00 */
[----:B------:R-:W-:Y:S01]  /*266a0*/  VIADD R6, R0, 0xffffffff ;  /* 0xffffffff00067836 */ /* 0x000fe20000000000 */
[----:B------:R-:W-:-:S04]  /*266b0*/  ISETP.NE.U32.AND P0, PT, RZ, UR4, PT ;  /* 0x00000004ff007c0c */ /* 0x000fc8000bf05070 */
[----:B------:R-:W-:-:S13]  /*266c0*/  ISETP.NE.AND.EX P0, PT, RZ, UR5, PT, P0 ;  /* 0x00000005ff007c0c */ /* 0x000fda000bf05300 */
[----:B------:R-:W-:Y:S05]  /*266d0*/  @!P0 BRA `(.L_x_994) ;  /* 0x0000000000508947 */ /* 0x000fea0003800000 */
[----:B------:R-:W3:Y:S01]  /*266e0*/  LDL R13, [R1+0x28] ;  /* 0x00002800010d7983 */ /* 0x000ee20000100800 */
[----:B-1----:R-:W1:Y:S01]  /*266f0*/  LDC R8, c[0x0][0x43c] ;  /* 0x00010f00ff087b82 */ /* 0x002e620000000800 */
        /* <DEDUP_REMOVED lines=18> */
.L_x_994:
[----:B------:R-:W4:Y:S01]  /*26820*/  LDL R2, [R1+0x4] ;  /* 0x0000040001027983 */ /* 0x000f220000100800 */
[----:B------:R-:W-:Y:S01]  /*26830*/  SHF.L.U32 R3, R11, 0x1f, RZ ;  /* 0x0000001f0b037819 */ /* 0x000fe200000006ff */
[----:B------:R-:W-:Y:S01]  /*26840*/  BSSY B2, `(.L_x_995) ;  /* 0x0000004000027945 */ /* 0x000fe20003800000 */
[----:B----4-:R-:W-:-:S04]  /*26850*/  LEA R2, R12, R2, 0x3 ;  /* 0x000000020c027211 */ /* 0x010fc800078e18ff */
[----:B------:R-:W4:Y:S02]  /*26860*/  SYNCS.PHASECHK.TRANS64.TRYWAIT P0, [R2+URZ+0x38840], R3 ;  /* 0x03884003020075a7 */ /* 0x000f24000800017f */
[----:B----4-:R-:W-:Y:S05]  /*26870*/  @!P0 BRA `(.L_x_996) ;  /* 0x0000003800a48947 */ /* 0x010fea0003800000 */
.L_x_1105:
[----:B------:R-:W-:Y:S05]  /*26880*/  BSYNC B2 ;  /* 0x0000000000027941 */ /* 0x000fea0003800000 */
.L_x_995:
[----:B-1-3--:R-:W1:Y:S01]  /*26890*/  S2R R8, SR_TID.X ;  /* 0x0000000000087919 */ /* 0x00ae620000002100 */
[----:B------:R-:W-:Y:S01]  /*268a0*/  BSSY B2, `(.L_x_997) ;  /* 0x000000b000027945 */ /* 0x000fe20003800000 */
[----:B-1----:R-:W-:-:S04]  /*268b0*/  LOP3.LUT R8, R8, 0x7f, RZ, 0xc0, !PT ;  /* 0x0000007f08087812 */ /* 0x002fc800078ec0ff */
[----:B------:R-:W-:-:S13]  /*268c0*/  ISETP.NE.AND P1, PT, R8, RZ, PT ;  /* 0x000000ff0800720c */ /* 0x000fda0003f25270 */
[----:B------:R-:W-:Y:S05]  /*268d0*/  @P1 BRA `(.L_x_998) ;  /* 0x00000000001c1947 */ /* 0x000fea0003800000 */
[----:B------:R-:W1:Y:S01]  /*268e0*/  S2R R8, SR_TID.X ;  /* 0x0000000000087919 */ /* 0x000e620000002100 */
[----:B----4-:R-:W-:-:S04]  /*268f0*/  IMAD.MOV.U32 R3, RZ, RZ, 0xa000 ;  /* 0x0000a000ff037424 */ /* 0x010fc800078e00ff */
[----:B------:R3:W-:Y:S01]  /*26900*/  SYNCS.ARRIVE.TRANS64 RZ, [R2+URZ+0x38830], R3 ;  /* 0x0388300302ff79a7 */ /* 0x0007e2000800003f */
[----:B-1----:R-:W-:-:S04]  /*26910*/  LOP3.LUT R8, R8, 0x1f, RZ, 0xc0, !PT ;  /* 0x0000001f08087812 */ /* 0x002fc800078ec0ff */
[----:B------:R-:W-:-:S13]  /*26920*/  ISETP.NE.AND P0, PT, R8, RZ, PT ;  /* 0x000000ff0800720c */ /* 0x000fda0003f05270 */
[----:B---3--:R-:W-:Y:S05]  /*26930*/  @!P0 BRA `(.L_x_998) ;  /* 0x0000000000048947 */ /* 0x008fea0003800000 */
[----:B------:R-:W-:Y:S01]  /*26940*/  BPT.TRAP 0x1 ;  /* 0x000000040000795c */ /* 0x000fe20000300000 */
.L_x_998:
[----:B------:R-:W-:Y:S05]  /*26950*/  BSYNC B2 ;  /* 0x0000000000027941 */ /* 0x000fea0003800000 */
.L_x_997:
[----:B------:R-:W3:Y:S04]  /*26960*/  LDL R8, [R1+0x8] ;  /* 0x0000080001087983 */ /* 0x000ee80000100800 */
[----:B------:R-:W3:Y:S04]  /*26970*/  LDL R9, [R1+0x4] ;  /* 0x0000040001097983 */ /* 0x000ee80000100800 */
[----:B----4-:R-:W4:Y:S01]  /*26980*/  LDL R2, [R1+0x18] ;  /* 0x0000180001027983 */ /* 0x010f220000100800 */
[----:B--2---:R-:W-:-:S05]  /*26990*/  IMAD.MOV.U32 R11, RZ, RZ, RZ ;  /* 0x000000ffff0b7224 */ /* 0x004fca00078e00ff */
[----:B------:R-:W-:Y:S01]  /*269a0*/  R2UR UR10, R11 ;  /* 0x000000000b0a72ca */ /* 0x000fe200000e0000 */
[----:B------:R-:W-:Y:S01]  /*269b0*/  UIADD3 UR4, UP0, UR38, 0x370, URZ ;  /* 0x0000037026047890 */ /* 0x000fe2000ff1e03f */
[----:B------:R-:W-:Y:S01]  /*269c0*/  PLOP3.LUT P0, PT, PT, PT, PT, 0x80, 0x0 ;  /* 0x000000000000781c */ /* 0x000fe20003f0f070 */
[----:B------:R-:W-:Y:S01]  /*269d0*/  UMOV UR6, 0x0 ;  /* 0x0000000000067882 */ /* 0x000fe20000000000 */
[----:B------:R-:W-:Y:S01]  /*269e0*/  UMOV UR7, 0x14f00000 ;  /* 0x14f0000000077882 */ /* 0x000fe20000000000 */
[----:B------:R-:W-:Y:S01]  /*269f0*/  UIADD3.X UR5, URZ, UR39, URZ, UP0, !UPT ;  /* 0x000000273f057290 */ /* 0x000fe200087fe43f */
[C---:B---3--:R-:W-:Y:S01]  /*26a00*/  LEA R3, R8.reuse, R10, 0x3 ;  /* 0x0000000a08037211 */ /* 0x048fe200078e18ff */
[----:B------:R-:W-:-:S04]  /*26a10*/  IMAD R8, R8, 0xa000, R9 ;  /* 0x0000a00008087824 */ /* 0x000fc800078e0209 */
[----:B------:R-:W-:Y:S02]  /*26a20*/  VIADD R3, R3, 0x30 ;  /* 0x0000003003037836 */ /* 0x000fe40000000000 */
[----:B----4-:R-:W-:Y:S02]  /*26a30*/  IMAD R2, R6, 0x50, R2 ;  /* 0x0000005006027824 */ /* 0x010fe400078e0202 */
[----:B------:R-:W-:-:S07]  /*26a40*/  VIADD R9, R8, 0x24400 ;  /* 0x0002440008097836 */ /* 0x000fce0000000000 */
.L_x_999:
        /* <DEDUP_REMOVED lines=16> */
.L_x_1000:
        /* <DEDUP_REMOVED lines=16> */
.L_x_1001:
        /* <DEDUP_REMOVED lines=16> */
.L_x_1002:
        /* <DEDUP_REMOVED lines=11> */
[----:B------:R-:W-:Y:S01]  /*26e00*/  BSSY B2, `(.L_x_1003) ;  /* 0x0000004000027945 */ /* 0x000fe20003800000 */
[----:B------:R-:W-:-:S04]  /*26e10*/  LEA R2, R4, R10, 0x3 ;  /* 0x0000000a04027211 */ /* 0x000fc800078e18ff */
[----:B------:R-:W1:Y:S02]  /*26e20*/  SYNCS.PHASECHK.TRANS64.TRYWAIT P0, [R2+URZ+0x60], R5 ;  /* 0x00006005020075a7 */ /* 0x000e64000800017f */
[----:B-1----:R-:W-:Y:S05]  /*26e30*/  @!P0 BRA `(.L_x_1004) ;  /* 0x0000003400488947 */ /* 0x002fea0003800000 */
.L_x_1106:
[----:B------:R-:W-:Y:S05]  /*26e40*/  BSYNC B2 ;  /* 0x0000000000027941 */ /* 0x000fea0003800000 */
.L_x_1003:
[----:B------:R-:W-:Y:S01]  /*26e50*/  BSSY B2, `(.L_x_1005) ;  /* 0x000000b000027945 */ /* 0x000fe20003800000 */
[----:B------:R-:W-:Y:S02]  /*26e60*/  IMAD.MOV.U32 R8, RZ, RZ, 0x0 ;  /* 0x00000000ff087424 */ /* 0x000fe400078e00ff */
[----:B------:R-:W-:Y:S01]  /*26e70*/  IMAD.MOV.U32 R9, RZ, RZ, 0x14f00000 ;  /* 0x14f00000ff097424 */ /* 0x000fe200078e00ff */
[----:B------:R-:W-:Y:S06]  /*26e80*/  @P1 BRA `(.L_x_1006) ;  /* 0x00000000001c1947 */ /* 0x000fec0003800000 */
[----:B------:R-:W2:Y:S01]  /*26e90*/  S2R R15, SR_TID.X ;  /* 0x00000000000f7919 */ /* 0x000ea20000002100 */
[----:B------:R-:W-:-:S04]  /*26ea0*/  MOV R3, 0xa000 ;  /* 0x0000a00000037802 */ /* 0x000fc80000000f00 */
[----:B------:R3:W-:Y:S01]  /*26eb0*/  SYNCS.ARRIVE.TRANS64 RZ, [R2+URZ+0x50], R3 ;  /* 0x0000500302ff79a7 */ /* 0x0007e2000800003f */
[----:B--2---:R-:W-:-:S04]  /*26ec0*/  LOP3.LUT R15, R15, 0x1f, RZ, 0xc0, !PT ;  /* 0x0000001f0f0f7812 */ /* 0x004fc800078ec0ff */
[----:B------:R-:W-:-:S13]  /*26ed0*/  ISETP.NE.AND P0, PT, R15, RZ, PT ;  /* 0x000000ff0f00720c */ /* 0x000fda0003f05270 */
[----:B---3--:R-:W-:Y:S05]  /*26ee0*/  @!P0 BRA `(.L_x_1006) ;  /* 0x0000000000048947 */ /* 0x008fea0003800000 */
[----:B------:R-:W-:Y:S01]  /*26ef0*/  BPT.TRAP 0x1 ;  /* 0x000000040000795c */ /* 0x000fe20000300000 */
.L_x_1006:
[----:B------:R-:W-:Y:S05]  /*26f00*/  BSYNC B2 ;  /* 0x0000000000027941 */ /* 0x000fea0003800000 */
.L_x_1005:
        /* <DEDUP_REMOVED lines=13> */
.L_x_1007:
        /* <DEDUP_REMOVED lines=16> */
.L_x_1008:
        /* <DEDUP_REMOVED lines=16> */
.L_x_1009:
        /* <DEDUP_REMOVED lines=16> */
.L_x_1010:
        /* <DEDUP_REMOVED lines=13> */
.L_x_993:
[----:B------:R-:W-:Y:S05]  /*273b0*/  BSYNC B1 ;  /* 0x0000000000017941 */ /* 0x000fea0003800000 */
.L_x_992:
[C---:B------:R-:W-:Y:S02]  /*273c0*/  ISETP.GT.AND P0, PT, R0.reuse, 0x1, PT ;  /* 0x000000010000780c */ /* 0x040fe40003f04270 */
[----:B------:R-:W-:-:S11]  /*273d0*/  IADD3 R0, R0, -0x2, RZ ;  /* 0xfffffffe00007810 */ /* 0x000fd60007ffe0ff */
[----:B------:R-:W-:Y:S05]  /*273e0*/  @P0 BRA `(.L_x_1011) ;  /* 0xffffffe000fc0947 */ /* 0x000fea000383ffff */
.L_x_951:
[----:B------:R-:W-:Y:S05]  /*273f0*/  BSYNC B0 ;  /* 0x0000000000007941 */ /* 0x000fea0003800000 */
.L_x_950:
        /* <DEDUP_REMOVED lines=18> */
.L_x_1013:
[----:B------:R-:W-:Y:S05]  /*27520*/  BSYNC B0 ;  /* 0x0000000000007941 */ /* 0x000fea0003800000 */
.L_x_1012:
[----:B------:R-:W4:Y:S01]  /*27530*/  LDL R0, [R1+0x20] ;  /* 0x0000200001007983 */ /* 0x000f220000100800 */
[----:B------:R-:W-:Y:S01]  /*27540*/  BSSY B0, `(.L_x_1014) ;  /* 0x0000060000007945 */ /* 0x000fe20003800000 */
[----:B----4-:R-:W-:-:S13]  /*27550*/  LOP3.LUT P0, RZ, R0, 0x1, RZ, 0xc0, !PT ;  /* 0x0000000100ff7812 */ /* 0x010fda000780c0ff */
        /* <DEDUP_REMOVED lines=10> */
.L_x_1107:
[----:B------:R-:W-:Y:S05]  /*27600*/  BSYNC B1 ;  /* 0x0000000000017941 */ /* 0x000fea0003800000 */
.L_x_1016:
        /* <DEDUP_REMOVED lines=9> */
.L_x_1019:
[----:B------:R-:W-:Y:S05]  /*276a0*/  BSYNC B1 ;  /* 0x0000000000017941 */ /* 0x000fea0003800000 */
.L_x_1018:
[----:B-1----:R-:W4:Y:S04]  /*276b0*/  LDL R5, [R1+0x4] ;  /* 0x0000040001057983 */ /* 0x002f280000100800 */
[----:B--2---:R-:W4:Y:S04]  /*276c0*/  LDL R0, [R1+0x8] ;  /* 0x0000080001007983 */ /* 0x004f280000100800 */
[----:B------:R-:W2:Y:S04]  /*276d0*/  LDL.LU R4, [R1+0x18] ;  /* 0x0000180001047983 */ /* 0x000ea80000300800 */
[----:B------:R-:W2:Y:S01]  /*276e0*/  LDL R3, [R1+0x14] ;  /* 0x0000140001037983 */ /* 0x000ea20000100800 */
[----:B------:R-:W-:Y:S01]  /*276f0*/  UIADD3 UR4, UP0, UR38, 0x470, URZ ;  /* 0x0000047026047890 */ /* 0x000fe2000ff1e03f */
[----:B------:R-:W-:Y:S01]  /*27700*/  PLOP3.LUT P0, PT, PT, PT, PT, 0x80, 0x0 ;  /* 0x000000000000781c */ /* 0x000fe20003f0f070 */
[----:B------:R-:W-:Y:S01]  /*27710*/  UMOV UR6, 0x0 ;  /* 0x0000000000067882 */ /* 0x000fe20000000000 */
[----:B------:R-:W-:Y:S01]  /*27720*/  IADD3 R2, R2, 0x38850, RZ ;  /* 0x0003885002027810 */ /* 0x000fe20007ffe0ff */
[----:B------:R-:W-:Y:S01]  /*27730*/  UIADD3.X UR5, URZ, UR39, URZ, UP0, !UPT ;  /* 0x000000273f057290 */ /* 0x000fe200087fe43f */
[----:B------:R-:W-:Y:S01]  /*27740*/  UMOV UR7, 0x14f00000 ;  /* 0x14f0000000077882 */ /* 0x000fe20000000000 */
[----:B------:R-:W-:Y:S01]  /*27750*/  UMOV UR10, URZ ;  /* 0x0000003f000a7c82 */ /* 0x000fe20008000000 */
[----:B----4-:R-:W-:-:S02]  /*27760*/  IMAD R0, R0, 0xa000, R5 ;  /* 0x0000a00000007824 */ /* 0x010fc400078e0205 */
[----:B--2---:R-:W-:Y:S02]  /*27770*/  IMAD R3, R3, 0x50, R4 ;  /* 0x0000005003037824 */ /* 0x004fe400078e0204 */
[----:B------:R-:W-:-:S07]  /*27780*/  VIADD R4, R0, 0x400 ;  /* 0x0000040000047836 */ /* 0x000fce0000000000 */
.L_x_1020:
        /* <DEDUP_REMOVED lines=16> */
.L_x_1021:
        /* <DEDUP_REMOVED lines=12> */
[----:B------:R-:W-:Y:S01]  /*27950*/  UMOV UR6, 0x0 ;  /* 0x0000000000067882 */ /* 0x000fe20000000000 */
[----:B------:R-:W-:Y:S01]  /*27960*/  IADD3 R4, R0, 0x5400, RZ ;  /* 0x0000540000047810 */ /* 0x000fe20007ffe0ff */
[----:B------:R-:W-:Y:S01]  /*27970*/  UMOV UR7, 0x14f00000 ;  /* 0x14f0000000077882 */ /* 0x000fe20000000000 */
[----:B------:R-:W-:-:S09]  /*27980*/  UMOV UR10, 0x80 ;  /* 0x00000080000a7882 */ /* 0x000fd20000000000 */
.L_x_1022:
        /* <DEDUP_REMOVED lines=16> */
.L_x_1023:
        /* <DEDUP_REMOVED lines=11> */
.L_x_1015:
[----:B------:R-:W-:Y:S05]  /*27b40*/  BSYNC B0 ;  /* 0x0000000000007941 */ /* 0x000fea0003800000 */
.L_x_1014:
        /* <DEDUP_REMOVED lines=9> */
.L_x_930:
[----:B------:R-:W-:Y:S05]  /*27be0*/  BSYNC B7 ;  /* 0x0000000000077941 */ /* 0x000fea0003800000 */
.L_x_928:
[----:B--2---:R-:W2:Y:S02]  /*27bf0*/  LDL R0, [R1+0x20] ;  /* 0x0000200001007983 */ /* 0x004ea40000100800 */
[----:B--2---:R-:W-:-:S13]  /*27c00*/  LOP3.LUT P0, RZ, R0, 0x2, RZ, 0xc0, !PT ;  /* 0x0000000200ff7812 */ /* 0x004fda000780c0ff */
[----:B------:R-:W-:Y:S05]  /*27c10*/  @!P0 BRA `(.L_x_1024) ;  /* 0x0000000000288947 */ /* 0x000fea0003800000 */
[----:B------:R-:W-:Y:S05]  /*27c20*/  WARPSYNC.ALL ;  /* 0x0000000000007948 */ /* 0x000fea0003800000 */
[----:B------:R-:W2:Y:S08]  /*27c30*/  S2UR UR5, SR_CgaCtaId ;  /* 0x00000000000579c3 */ /* 0x000eb00000008800 */
[----:B------:R-:W-:Y:S06]  /*27c40*/  BAR.SYNC.DEFER_BLOCKING 0x5, 0x180 ;  /* 0x0146000000007b1d */ /* 0x000fec0000010000 */
[----:B------:R-:W-:-:S02]  /*27c50*/  UMOV UR4, 0x400 ;  /* 0x0000040000047882 */ /* 0x000fc40000000000 */
[----:B--2---:R-:W-:-:S06]  /*27c60*/  ULEA UR4, UR5, UR4, 0x18 ;  /* 0x0000000405047291 */ /* 0x004fcc000f8ec03f */
[----:B------:R-:W-:-:S05]  /*27c70*/  MOV R0, UR4 ;  /* 0x0000000400007c02 */ /* 0x000fca0008000f00 */
[----:B------:R4:W2:Y:S04]  /*27c80*/  LDS.128 R16, [R0+0x388d0] ;  /* 0x0388d00000107984 */ /* 0x0008a80000000c00 */
[----:B------:R4:W-:Y:S01]  /*27c90*/  STL [R1+0x4], R0 ;  /* 0x0000040001007387 */ /* 0x0009e20000100800 */
[----:B------:R-:W-:Y:S06]  /*27ca0*/  BAR.ARV 0x4, 0x180 ;  /* 0x0106000000007b1d */ /* 0x000fec0000002000 */
[----:B------:R-:W-:Y:S05]  /*27cb0*/  BRA `(.L_x_1025) ;  /* 0x0000000800507947 */ /* 0x000fea0003800000 */
.L_x_1024:
[----:B---3-5:R-:W2:Y:S01]  /*27cc0*/  S2R R7, SR_TID.X ;  /* 0x0000000000077919 */ /* 0x028ea20000002100 */
        /* <DEDUP_REMOVED lines=8> */
[----:B------:R-:W2:Y:S02]  /*27d50*/  @!P1 LDC.64 R2, c[0x0][0xc80] ;  /* 0x00032000ff029b82 */ /* 0x000ea40000000a00 */
[----:B--2---:R-:W-:-:S06]  /*27d60*/  @!P1 IMAD.WIDE R2, R0, 0x4, R2 ;  /* 0x0000000400029825 */ /* 0x004fcc00078e0202 */
[----:B------:R2:W3:Y:S01]  /*27d70*/  @!P1 LDG.E R3, desc[UR6][R2.64] ;  /* 0x0000000602039981 */ /* 0x0004e2000c1e1900 */
[C---:B------:R-:W-:Y:S02]  /*27d80*/  ISETP.GE.U32.AND P2, PT, R7.reuse, 0x2, PT ;  /* 0x000000020700780c */ /* 0x040fe40003f46070 */
[C---:B------:R-:W-:Y:S01]  /*27d90*/  ISETP.GE.U32.AND P3, PT, R7.reuse, 0x4, PT ;  /* 0x000000040700780c */ /* 0x040fe20003f66070 */
[----:B------:R-:W-:Y:S01]  /*27da0*/  SHFL.IDX PT, R0, R16, RZ, 0x1f ;  /* 0x00001fff10007589 */ /* 0x000fe200000e0000 */
[C---:B------:R-:W-:Y:S02]  /*27db0*/  ISETP.GE.U32.AND P4, PT, R7.reuse, 0x8, PT ;  /* 0x000000080700780c */ /* 0x040fe40003f86070 */
[----:B------:R-:W-:Y:S01]  /*27dc0*/  ISETP.GE.U32.AND P5, PT, R7, 0x10, PT ;  /* 0x000000100700780c */ /* 0x000fe20003fa6070 */
[----:B------:R-:W-:Y:S01]  /*27dd0*/  SHFL.IDX PT, R4, R16, 0x1, 0x1f ;  /* 0x00201f0010047f89 */ /* 0x000fe200000e0000 */
[----:B--2---:R-:W-:Y:S01]  /*27de0*/  IMAD.MOV.U32 R2, RZ, RZ, RZ ;  /* 0x000000ffff027224 */ /* 0x004fe200078e00ff */
[----:B---3--:R-:W-:-:S02]  /*27df0*/  @!P1 MOV R2, R3 ;  /* 0x0000000300029202 */ /* 0x008fc40000000f00 */
[----:B------:R-:W-:-:S03]  /*27e00*/  ISETP.NE.AND P1, PT, R7, RZ, PT ;  /* 0x000000ff0700720c */ /* 0x000fc60003f25270 */
[----:B------:R-:W2:Y:S02]  /*27e10*/  SHFL.UP PT, R3, R2, 0x1, RZ ;  /* 0x0420000002037989 */ /* 0x000ea400000e00ff */
[----:B--2---:R-:W-:-:S05]  /*27e20*/  SEL R3, R3, RZ, P1 ;  /* 0x000000ff03037207 */ /* 0x004fca0000800000 */
[----:B------:R-:W-:-:S05]  /*27e30*/  IMAD.IADD R3, R2, 0x1, R3 ;  /* 0x0000000102037824 */ /* 0x000fca00078e0203 */
[----:B------:R-:W2:Y:S02]  /*27e40*/  SHFL.UP PT, R5, R3, 0x2, RZ ;  /* 0x0440000003057989 */ /* 0x000ea400000e00ff */
[----:B--2---:R-:W-:-:S05]  /*27e50*/  SEL R5, R5, RZ, P2 ;  /* 0x000000ff05057207 */ /* 0x004fca0001000000 */
[----:B------:R-:W-:-:S05]  /*27e60*/  IMAD.IADD R3, R3, 0x1, R5 ;  /* 0x0000000103037824 */ /* 0x000fca00078e0205 */
[----:B------:R-:W2:Y:S02]  /*27e70*/  SHFL.UP PT, R5, R3, 0x4, RZ ;  /* 0x0480000003057989 */ /* 0x000ea400000e00ff */
[----:B--2---:R-:W-:-:S04]  /*27e80*/  SEL R5, R5, RZ, P3 ;  /* 0x000000ff05057207 */ /* 0x004fc80001800000 */
[----:B------:R-:W-:-:S05]  /*27e90*/  IADD3 R3, R3, R5, RZ ;  /* 0x0000000503037210 */ /* 0x000fca0007ffe0ff */
[----:B------:R-:W2:Y:S02]  /*27ea0*/  SHFL.UP PT, R5, R3, 0x8, RZ ;  /* 0x0500000003057989 */ /* 0x000ea400000e00ff */
[----:B--2---:R-:W-:-:S05]  /*27eb0*/  SEL R5, R5, RZ, P4 ;  /* 0x000000ff05057207 */ /* 0x004fca0002000000 */
[----:B------:R-:W-:-:S05]  /*27ec0*/  IMAD.IADD R3, R3, 0x1, R5 ;  /* 0x0000000103037824 */ /* 0x000fca00078e0205 */
[----:B------:R-:W2:Y:S02]  /*27ed0*/  SHFL.UP PT, R5, R3, 0x10, RZ ;  /* 0x0600000003057989 */ /* 0x000ea400000e00ff */
[----:B--2---:R-:W-:-:S05]  /*27ee0*/  SEL R5, R5, RZ, P5 ;  /* 0x000000ff05057207 */ /* 0x004fca0002800000 */
[----:B------:R-:W-:-:S05]  /*27ef0*/  IMAD.IADD R5, R3, 0x1, R5 ;  /* 0x0000000103057824 */ /* 0x000fca00078e0205 */
[----:B------:R2:W3:Y:S02]  /*27f00*/  SHFL.IDX PT, R6, R5, 0x1f, 0x1f ;  /* 0x03e01f0005067f89 */ /* 0x0004e400000e0000 */
.L_x_1117:
[----:B------:R-:W-:Y:S02]  /*27f10*/  ULDC UR4, c[0x0][0xc38] ;  /* 0x00030e0000047ab9 */ /* 0x000fe40000000800 */
[----:B------:R-:W-:-:S05]  /*27f20*/  MOV R16, UR4 ;  /* 0x0000000400107c02 */ /* 0x000fca0008000f00 */
[----:B---3--:R-:W-:-:S04]  /*27f30*/  IMAD R6, R6, R16, RZ ;  /* 0x0000001006067224 */ /* 0x008fc800078e02ff */
[----:B------:R-:W-:-:S05]  /*27f40*/  IMAD.IADD R4, R4, 0x1, R6 ;  /* 0x0000000104047824 */ /* 0x000fca00078e0206 */
[----:B------:R-:W-:-:S13]  /*27f50*/  ISETP.GT.AND P6, PT, R4, R0, PT ;  /* 0x000000000400720c */ /* 0x000fda0003fc4270 */
[----:B------:R-:W-:Y:S05]  /*27f60*/  @P6 BRA `(.L_x_1027) ;  /* 0x0000000000a06947 */ /* 0x000fea0003800000 */
.L_x_1032:
[----:B------:R-:W3:Y:S01]  /*27f70*/  LDC R2, c[0x0][0xc3c] ;  /* 0x00030f00ff027b82 */ /* 0x000ee20000000800 */
[----:B------:R-:W-:-:S05]  /*27f80*/  VIADD R19, R19, 0x1f ;  /* 0x0000001f13137836 */ /* 0x000fca0000000000 */
[----:B---3--:R-:W-:-:S13]  /*27f90*/  ISETP.GE.AND P6, PT, R19, R2, PT ;  /* 0x000000021300720c */ /* 0x008fda0003fc6270 */
[----:B------:R-:W-:Y:S05]  /*27fa0*/  @P6 BRA `(.L_x_1028) ;  /* 0x0000000400486947 */ /* 0x000fea0003800000 */
[----:B------:R-:W3:Y:S01]  /*27fb0*/  S2R R3, SR_TID.X ;  /* 0x0000000000037919 */ /* 0x000ee20000002100 */
[----:B------:R-:W-:Y:S01]  /*27fc0*/  BSSY B0, `(.L_x_1029) ;  /* 0x000000a000007945 */ /* 0x000fe20003800000 */
[----:B---3--:R-:W-:-:S04]  /*27fd0*/  LOP3.LUT R3, R3, 0x1f, RZ, 0xc0, !PT ;  /* 0x0000001f03037812 */ /* 0x008fc800078ec0ff */
[----:B--2---:R-:W-:-:S04]  /*27fe0*/  IADD3 R5, R19, R3, RZ ;  /* 0x0000000313057210 */ /* 0x004fc80007ffe0ff */
[----:B------:R-:W-:Y:S01]  /*27ff0*/  ISETP.GE.OR P6, PT, R5, R2, !P0 ;  /* 0x000000020500720c */ /* 0x000fe200047c6670 */
[----:B------:R-:W-:-:S12]  /*28000*/  IMAD.MOV.U32 R2, RZ, RZ, RZ ;  /* 0x000000ffff027224 */ /* 0x000fd800078e00ff */
[----:B------:R-:W-:Y:S05]  /*28010*/  @P6 BRA `(.L_x_1030) ;  /* 0x0000000000106947 */ /* 0x000fea0003800000 */
[----:B------:R-:W2:Y:S01]  /*28020*/  LDC.64 R2, c[0x0][0xc80] ;  /* 0x00032000ff027b82 */ /* 0x000ea20000000a00 */
[----:B------:R-:W-:Y:S01]  /*28030*/  ULDC.64 UR4, c[0x0][0x208] ;  /* 0x0000820000047ab9 */ /* 0x000fe20000000a00 */
[----:B--2---:R-:W-:-:S06]  /*28040*/  IMAD.WIDE R2, R5, 0x4, R2 ;  /* 0x0000000405027825 */ /* 0x004fcc00078e0202 */
[----:B------:R2:W5:Y:S02]  /*28050*/  LDG.E R2, desc[UR4][R2.64] ;  /* 0x0000000402027981 */ /* 0x000564000c1e1900 */
.L_x_1030:
[----:B------:R-:W-:Y:S05]  /*28060*/  BSYNC B0 ;  /* 0x0000000000007941 */ /* 0x000fea0003800000 */
.L_x_1029:
[----:B------:R-:W-:-:S03]  /*28070*/  UMOV UR4, 0xffffffff ;  /* 0xffffffff00047882 */ /* 0x000fc60000000000 */
[----:B------:R-:W-:Y:S05]  /*28080*/  BRA.DIV UR4, `(.L_x_1031) ;  /* 0x0000002a041c7947 */ /* 0x000fea000b800000 */
[----:B--2--5:R-:W2:Y:S02]  /*28090*/  SHFL.UP PT, R3, R2, 0x1, RZ ;  /* 0x0420000002037989 */ /* 0x024ea400000e00ff */
        /* <DEDUP_REMOVED lines=14> */
[----:B------:R2:W3:Y:S02]  /*28180*/  SHFL.IDX PT, R6, R5, 0x1f, 0x1f ;  /* 0x03e01f0005067f89 */ /* 0x0004e400000e0000 */
.L_x_1125:
[----:B------:R-:W-:Y:S02]  /*28190*/  ULDC UR4, c[0x0][0xc38] ;  /* 0x00030e0000047ab9 */ /* 0x000fe40000000800 */
[----:B------:R-:W-:-:S04]  /*281a0*/  IMAD.U32 R16, RZ, RZ, UR4 ;  /* 0x00000004ff107e24 */ /* 0x000fc8000f8e00ff */
[----:B---3--:R-:W-:-:S04]  /*281b0*/  IMAD R6, R6, R16, RZ ;  /* 0x0000001006067224 */ /* 0x008fc800078e02ff */
[----:B------:R-:W-:-:S05]  /*281c0*/  IMAD.IADD R4, R6, 0x1, R4 ;  /* 0x0000000106047824 */ /* 0x000fca00078e0204 */
[----:B------:R-:W-:-:S13]  /*281d0*/  ISETP.GT.AND P6, PT, R4, R0, PT ;  /* 0x000000000400720c */ /* 0x000fda0003fc4270 */
[----:B------:R-:W-:Y:S05]  /*281e0*/  @!P6 BRA `(.L_x_1032) ;  /* 0xfffffffc0060e947 */ /* 0x000fea000383ffff */
.L_x_1027:
[----:B------:R-:W-:Y:S01]  /*281f0*/  IADD3 R6, -R6, R4, RZ ;  /* 0x0000000406067210 */ /* 0x000fe20007ffe1ff */
[----:B------:R-:W-:-:S04]  /*28200*/  UMOV UR4, 0xffffffff ;  /* 0xffffffff00047882 */ /* 0x000fc80000000000 */
[----:B------:R-:W-:-:S05]  /*28210*/  IMAD R3, R5, R16, R6 ;  /* 0x0000001005037224 */ /* 0x000fca00078e0206 */
[----:B------:R-:W-:Y:S01]  /*28220*/  ISETP.GT.AND P6, PT, R3, R0, PT ;  /* 0x000000000300720c */ /* 0x000fe20003fc4270 */
[----:B------:R-:W-:-:S12]  /*28230*/  BRA.DIV UR4, `(.L_x_1033) ;  /* 0x0000002a04887947 */ /* 0x000fd8000b800000 */
[----:B------:R-:W-:-:S04]  /*28240*/  VOTE.ANY R3, PT, !P6 ;  /* 0x0000000000037806 */ /* 0x000fc800070e0100 */
[----:B------:R-:W3:Y:S02]  /*28250*/  POPC R4, R3 ;  /* 0x0000000300047309 */ /* 0x000ee40000000000 */
[----:B---3--:R3:W4:Y:S02]  /*28260*/  SHFL.IDX PT, R17, R2, R4, 0x1f ;  /* 0x00001f0402117589 */ /* 0x00872400000e0000 */
.L_x_1129:
[----:B------:R-:W-:Y:S01]  /*28270*/  ISETP.NE.AND P0, PT, R3, RZ, PT ;  /* 0x000000ff0300720c */ /* 0x000fe20003f05270 */
[----:B---3--:R-:W-:-:S12]  /*28280*/  IMAD.MOV.U32 R2, RZ, RZ, RZ ;  /* 0x000000ffff027224 */ /* 0x008fd800078e00ff */
[----:B------:R-:W-:Y:S05]  /*28290*/  @!P0 BRA `(.L_x_1034) ;  /* 0x0000000000108947 */ /* 0x000fea0003800000 */
[----:B------:R-:W-:Y:S01]  /*282a0*/  UMOV UR4, 0xffffffff ;  /* 0xffffffff00047882 */ /* 0x000fe20000000000 */
[----:B------:R-:W-:Y:S02]  /*282b0*/  VIADD R12, R4, 0xffffffff ;  /* 0xffffffff040c7836 */ /* 0x000fe40000000000 */
[----:B------:R-:W-:Y:S05]  /*282c0*/  BRA.DIV UR4, `(.L_x_1035) ;  /* 0x0000002a04ac7947 */ /* 0x000fea000b800000 */
[----:B------:R3:W0:Y:S02]  /*282d0*/  SHFL.IDX PT, R2, R5, R12, 0x1f ;  /* 0x00001f0c05027589 */ /* 0x00062400000e0000 */
.L_x_1034:
[----:B--234-:R-:W-:Y:S01]  /*282e0*/  IABS R5, R17 ;  /* 0x0000001100057213 */ /* 0x01cfe20000000000 */
[----:B0-----:R-:W-:Y:S02]  /*282f0*/  IMAD R16, R2, R16, R6 ;  /* 0x0000001002107224 */ /* 0x001fe400078e0206 */
[----:B------:R-:W-:Y:S01]  /*28300*/  IMAD.IADD R19, R4, 0x1, R19 ;  /* 0x0000000104137824 */ /* 0x000fe200078e0213 */
[----:B------:R-:W0:Y:S02]  /*28310*/  I2F.RP R2, R5 ;  /* 0x0000000500027306 */ /* 0x000e240000209400 */
[----:B------:R-:W-:-:S06]  /*28320*/  IADD3 R0, R0, -R16, RZ ;  /* 0x8000001000007210 */ /* 0x000fcc0007ffe0ff */
[----:B0-----:R-:W0:Y:S02]  /*28330*/  MUFU.RCP R2, R2 ;  /* 0x0000000200027308 */ /* 0x001e240000001000 */
[----:B0-----:R-:W-:-:S06]  /*28340*/  IADD3 R2, R2, 0xffffffe, RZ ;  /* 0x0ffffffe02027810 */ /* 0x001fcc0007ffe0ff */
[----:B------:R-:W0:Y:S02]  /*28350*/  F2I.FTZ.U32.TRUNC.NTZ R3, R2 ;  /* 0x0000000200037305 */ /* 0x000e24000021f000 */
[----:B0-----:R-:W-:-:S04]  /*28360*/  IMAD.MOV R2, RZ, RZ, -R3 ;  /* 0x000000ffff027224 */ /* 0x001fc800078e0a03 */
        /* <DEDUP_REMOVED lines=9> */
[----:B------:R-:W-:Y:S01]  /*28400*/  @!P1 IMAD.IADD R3, R3, 0x1, -R5 ;  /* 0x0000000103039824 */ /* 0x000fe200078e0a05 */
[----:B------:R-:W-:Y:S02]  /*28410*/  @!P1 IADD3 R2, R2, 0x1, RZ ;  /* 0x0000000102029810 */ /* 0x000fe40007ffe0ff */
[----:B------:R-:W-:Y:S02]  /*28420*/  ISETP.NE.AND P1, PT, R17, RZ, PT ;  /* 0x000000ff1100720c */ /* 0x000fe40003f25270 */
[----:B------:R-:W-:Y:S02]  /*28430*/  ISETP.GE.U32.AND P0, PT, R3, R5, PT ;  /* 0x000000050300720c */ /* 0x000fe40003f06070 */
[----:B------:R-:W-:-:S04]  /*28440*/  LOP3.LUT R3, R0, R17, RZ, 0x3c, !PT ;  /* 0x0000001100037212 */ /* 0x000fc800078e3cff */
[----:B------:R-:W-:-:S07]  /*28450*/  ISETP.GE.AND P2, PT, R3, RZ, PT ;  /* 0x000000ff0300720c */ /* 0x000fce0003f46270 */
[----:B------:R-:W-:-:S06]  /*28460*/  @P0 VIADD R2, R2, 0x1 ;  /* 0x0000000102020836 */ /* 0x000fcc0000000000 */
[----:B------:R-:W-:Y:S01]  /*28470*/  @!P2 IMAD.MOV R2, RZ, RZ, -R2 ;  /* 0x000000ffff02a224 */ /* 0x000fe200078e0a02 */
[----:B------:R-:W-:-:S04]  /*28480*/  @!P1 LOP3.LUT R2, RZ, R17, RZ, 0x33, !PT ;  /* 0x00000011ff029212 */ /* 0x000fc800078e33ff */
[----:B------:R-:W-:Y:S01]  /*28490*/  IADD3 R3, -R2, RZ, RZ ;  /* 0x000000ff02037210 */ /* 0x000fe20007ffe1ff */
[----:B------:R-:W-:-:S04]  /*284a0*/  IMAD.MOV.U32 R18, RZ, RZ, R2 ;  /* 0x000000ffff127224 */ /* 0x000fc800078e0002 */
[----:B------:R-:W-:Y:S01]  /*284b0*/  IMAD R17, R17, R3, R0 ;  /* 0x0000000311117224 */ /* 0x000fe200078e0200 */
[----:B------:R-:W-:Y:S06]  /*284c0*/  BRA `(.L_x_1036) ;  /* 0x00000000001c7947 */ /* 0x000fec0003800000 */
.L_x_1028:
[----:B------:R-:W-:Y:S01]  /*284d0*/  UMOV UR4, URZ ;  /* 0x0000003f00047c82 */ /* 0x000fe20008000000 */
[----:B------:R-:W-:Y:S01]  /*284e0*/  UMOV UR5, URZ ;  /* 0x0000003f00057c82 */ /* 0x000fe20008000000 */
[----:B------:R-:W-:Y:S01]  /*284f0*/  ULDC UR6, c[0x0][0xc3c] ;  /* 0x00030f0000067ab9 */ /* 0x000fe20000000800 */
[----:B------:R-:W-:Y:S01]  /*28500*/  MOV R16, R0 ;  /* 0x0000000000107202 */ /* 0x000fe20000000f00 */
[----:B------:R-:W-:Y:S01]  /*28510*/  IMAD.U32 R17, RZ, RZ, UR4 ;  /* 0x00000004ff117e24 */ /* 0x000fe2000f8e00ff */
[----:B------:R-:W-:Y:S01]  /*28520*/  MOV R19, UR6 ;  /* 0x0000000600137c02 */ /* 0x000fe20008000f00 */
[----:B------:R-:W-:-:S07]  /*28530*/  IMAD.U32 R18, RZ, RZ, UR5 ;  /* 0x00000005ff127e24 */ /* 0x000fce000f8e00ff */
.L_x_1036:
[----:B------:R3:W4:Y:S01]  /*28540*/  LDL R3, [R1+0x4] ;  /* 0x0000040001037983 */ /* 0x0007220000100800 */
[----:B------:R-:W5:Y:S01]  /*28550*/  S2R R0, SR_TID.X ;  /* 0x0000000000007919 */ /* 0x000f620000002100 */
[----:B------:R-:W-:Y:S05]  /*28560*/  WARPSYNC.ALL ;  /* 0x0000000000007948 */ /* 0x000fea0003800000 */
[----:B-----5:R-:W-:Y:S01]  /*28570*/  LOP3.LUT R0, R0, 0x1f, RZ, 0xc0, !PT ;  /* 0x0000001f00007812 */ /* 0x020fe200078ec0ff */
[----:B------:R-:W-:Y:S03]  /*28580*/  BAR.SYNC.DEFER_BLOCKING 0x4, 0x180 ;  /* 0x0106000000007b1d */ /* 0x000fe60000010000 */
[----:B------:R-:W-:-:S13]  /*28590*/  ISETP.NE.AND P0, PT, R0, RZ, PT ;  /* 0x000000ff0000720c */ /* 0x000fda0003f05270 */
[----:B------:R-:W4:Y:S01]  /*285a0*/  @!P0 S2R R0, SR_CgaCtaId ;  /* 0x0000000000008919 */ /* 0x000f220000008800 */
[----:B------:R-:W-:-:S04]  /*285b0*/  @!P0 MOV R2, 0x400 ;  /* 0x0000040000028802 */ /* 0x000fc80000000f00 */
[----:B----4-:R-:W-:-:S05]  /*285c0*/  @!P0 LEA R3, R0, R2, 0x18 ;  /* 0x0000000200038211 */ /* 0x010fca00078ec0ff */
[----:B------:R3:W-:Y:S04]  /*285d0*/  @!P0 STS.128 [R3+0x388d0], R16 ;  /* 0x0388d01003008388 */ /* 0x0007e80000000c00 */
[----:B------:R3:W-:Y:S01]  /*285e0*/  @!P0 STL [R1+0x4], R3 ;  /* 0x0000040301008387 */ /* 0x0007e20000100800 */
[----:B------:R-:W-:Y:S06]  /*285f0*/  BAR.ARV 0x5, 0x180 ;  /* 0x0146000000007b1d */ /* 0x000fec0000002000 */
.L_x_1025:
[----:B------:R-:W-:Y:S02]  /*28600*/  ULDC UR4, c[0x0][0xc3c] ;  /* 0x00030f0000047ab9 */ /* 0x000fe40000000800 */
[----:B--2---:R-:W-:-:S13]  /*28610*/  ISETP.GE.AND P0, PT, R19, UR4, PT ;  /* 0x0000000413007c0c */ /* 0x004fda000bf06270 */
[----:B------:R-:W-:Y:S05]  /*28620*/  @!P0 BRA `(.L_x_1037) ;  /* 0xffffff84006c8947 */ /* 0x000fea000383ffff */
[----:B------:R-:W-:Y:S05]  /*28630*/  BSYNC B8 ;  /* 0x0000000000087941 */ /* 0x000fea0003800000 */
.L_x_880:
[----:B----4-:R-:W2:Y:S01]  /*28640*/  LDL.LU R0, [R1+0x54] ;  /* 0x0000540001007983 */ /* 0x010ea20000300800 */
[----:B------:R-:W-:Y:S01]  /*28650*/  BSSY B0, `(.L_x_1038) ;  /* 0x000000b000007945 */ /* 0x000fe20003800000 */
[----:B------:R-:W4:Y:S01]  /*28660*/  S2R R5, SR_CgaCtaId ;  /* 0x0000000000057919 */ /* 0x000f220000008800 */
[----:B--2---:R-:W-:-:S05]  /*28670*/  VIADD R0, R0, 0x1 ;  /* 0x0000000100007836 */ /* 0x004fca0000000000 */
[----:B------:R-:W-:-:S04]  /*28680*/  LEA.HI R2, R0, R0, RZ, 0x1 ;  /* 0x0000000000027211 */ /* 0x000fc800078f08ff */
[----:B0--3--:R-:W-:-:S05]  /*28690*/  LOP3.LUT R3, R2, 0xfffffffe, RZ, 0xc0, !PT ;  /* 0xfffffffe02037812 */ /* 0x009fca00078ec0ff */
[----:B------:R-:W-:Y:S01]  /*286a0*/  IMAD.IADD R3, R0, 0x1, -R3 ;  /* 0x0000000100037824 */ /* 0x000fe200078e0a03 */
[----:B------:R-:W-:-:S04]  /*286b0*/  MOV R0, 0x400 ;  /* 0x0000040000007802 */ /* 0x000fc80000000f00 */
[----:B----4-:R-:W-:Y:S02]  /*286c0*/  LEA R0, R5, R0, 0x18 ;  /* 0x0000000005007211 */ /* 0x010fe400078ec0ff */
[----:B------:R-:W-:-:S04]  /*286d0*/  SHF.L.U32 R3, R3, 0x1f, RZ ;  /* 0x0000001f03037819 */ /* 0x000fc800000006ff */
[----:B------:R-:W0:Y:S02]  /*286e0*/  SYNCS.PHASECHK.TRANS64.TRYWAIT P0, [R0+URZ+0x38820], R3 ;  /* 0x03882003000075a7 */ /* 0x000e24000800017f */
[----:B0-----:R-:W-:Y:S05]  /*286f0*/  @!P0 BRA `(.L_x_1039) ;  /* 0x0000002400c88947 */ /* 0x001fea0003800000 */
.L_x_1132:
[----:B------:R-:W-:Y:S05]  /*28700*/  BSYNC B0 ;  /* 0x0000000000007941 */ /* 0x000fea0003800000 */
.L_x_1038:
[----:B------:R-:W-:-:S03]  /*28710*/  UMOV UR4, 0xffffffff ;  /* 0xffffffff00047882 */ /* 0x000fc60000000000 */
[----:B------:R-:W-:Y:S05]  /*28720*/  BRA.DIV UR4, `(.L_x_1040) ;  /* 0x0000002604d07947 */ /* 0x000fea000b800000 */
[----:B------:R-:W2:Y:S02]  /*28730*/  S2R R2, SR_TID.X ;  /* 0x0000000000027919 */ /* 0x000ea40000002100 */
[----:B--2---:R-:W-:-:S04]  /*28740*/  SHF.R.U32.HI R2, RZ, 0x5, R2 ;  /* 0x00000005ff027819 */ /* 0x004fc80000011602 */
[----:B------:R-:W-:-:S05]  /*28750*/  LOP3.LUT R2, R2, 0x3, RZ, 0xc0, !PT ;  /* 0x0000000302027812 */ /* 0x000fca00078ec0ff */
[----:B------:R2:W3:Y:S02]  /*28760*/  SHFL.IDX PT, R14, R2, RZ, 0x1f ;  /* 0x00001fff020e7589 */ /* 0x0004e400000e0000 */
.L_x_1135:
[----:B---3--:R-:W-:-:S13]  /*28770*/  ISETP.NE.AND P0, PT, R14, RZ, PT ;  /* 0x000000ff0e00720c */ /* 0x008fda0003f05270 */
[----:B------:R-:W-:Y:S05]  /*28780*/  @P0 BRA `(.L_x_645) ;  /* 0x0000000000940947 */ /* 0x000fea0003800000 */
[----:B------:R-:W-:-:S03]  /*28790*/  UMOV UR4, 0xffffffff ;  /* 0xffffffff00047882 */ /* 0x000fc60000000000 */
[----:B------:R-:W-:Y:S05]  /*287a0*/  BRA.DIV UR4, `(.L_x_1041) ;  /* 0x0000002604e47947 */ /* 0x000fea000b800000 */
[----:B------:R-:W-:-:S13]  /*287b0*/  ELECT P6, URZ, PT ;  /* 0x00000000003f782f */ /* 0x000fda00038c0000 */
.L_x_1138:
[----:B------:R-:W-:Y:S05]  /*287c0*/  @!P6 BRA `(.L_x_645) ;  /* 0x000000000084e947 */ /* 0x000fea0003800000 */
[----:B--2---:R-:W2:Y:S02]  /*287d0*/  LDL.LU R2, [R1+0x6c] ;  /* 0x00006c0001027983 */ /* 0x004ea40000300800 */
[----:B--2---:R-:W-:-:S04]  /*287e0*/  LOP3.LUT R2, R2, 0x2, RZ, 0xfc, !PT ;  /* 0x0000000202027812 */ /* 0x004fc800078efcff */
[----:B------:R-:W-:-:S13]  /*287f0*/  ISETP.NE.AND P2, PT, R2, 0x3, PT ;  /* 0x000000030200780c */ /* 0x000fda0003f45270 */
[----:B------:R-:W-:Y:S05]  /*28800*/  @!P2 BRA `(.L_x_1042) ;  /* 0x000000000004a947 */ /* 0x000fea0003800000 */
[----:B------:R-:W-:Y:S01]  /*28810*/  BPT.TRAP 0x1 ;  /* 0x000000040000795c */ /* 0x000fe20000300000 */
.L_x_1042:
[----:B0-----:R-:W2:Y:S04]  /*28820*/  LDL R3, [R1+0x8] ;  /* 0x0000080001037983 */ /* 0x001ea80000100800 */
[----:B-----5:R-:W3:Y:S01]  /*28830*/  LDL.LU R7, [R1+0x10] ;  /* 0x0000100001077983 */ /* 0x020ee20000300800 */
[----:B------:R-:W-:-:S05]  /*28840*/  IADD3 R2, R0, 0x38840, RZ ;  /* 0x0003884000027810 */ /* 0x000fca0007ffe0ff */
[C---:B--2---:R-:W-:Y:S02]  /*28850*/  IMAD R6, R3.reuse, 0x8, R2 ;  /* 0x0000000803067824 */ /* 0x044fe400078e0202 */
[----:B------:R-:W-:Y:S01]  /*28860*/  VIADD R3, R3, 0x1 ;  /* 0x0000000103037836 */ /* 0x000fe20000000000 */
[----:B---3--:R-:W-:-:S04]  /*28870*/  SHF.L.U32 R5, R7, 0x1f, RZ ;  /* 0x0000001f07057819 */ /* 0x008fc800000006ff */
[C---:B------:R-:W-:Y:S01]  /*28880*/  ISETP.NE.AND P1, PT, R3.reuse, 0x2, PT ;  /* 0x000000020300780c */ /* 0x040fe20003f25270 */
[----:B------:R-:W0:Y:S03]  /*28890*/  SYNCS.PHASECHK.TRANS64.TRYWAIT P0, [R6+URZ], R5 ;  /* 0x00000005060075a7 */ /* 0x000e26000800017f */
[----:B------:R-:W-:Y:S02]  /*288a0*/  SEL R4, RZ, 0x1, P1 ;  /* 0x00000001ff047807 */ /* 0x000fe40000800000 */
[----:B------:R-:W-:Y:S02]  /*288b0*/  SEL R3, R3, RZ, P1 ;  /* 0x000000ff03037207 */ /* 0x000fe40000800000 */
[----:B------:R-:W-:Y:S02]  /*288c0*/  LOP3.LUT R4, R7, R4, RZ, 0x3c, !PT ;  /* 0x0000000407047212 */ /* 0x000fe400078e3cff */
[----:B------:R-:W-:-:S02]  /*288d0*/  LEA R7, R3, R2, 0x3 ;  /* 0x0000000203077211 */ /* 0x000fc400078e18ff */
[----:B------:R-:W-:Y:S01]  /*288e0*/  SHF.L.U32 R2, R4, 0x1f, RZ ;  /* 0x0000001f04027819 */ /* 0x000fe200000006ff */
[----:B0-----:R-:W-:Y:S06]  /*288f0*/  @!P0 BRA `(.L_x_1043) ;  /* 0x0000002400b08947 */ /* 0x001fec0003800000 */
.L_x_1139:
[----:B------:R-:W2:Y:S02]  /*28900*/  SYNCS.PHASECHK.TRANS64.TRYWAIT P0, [R7+URZ], R2 ;  /* 0x00000002070075a7 */ /* 0x000ea4000800017f */
[----:B--2---:R-:W-:Y:S05]  /*28910*/  @!P0 BRA `(.L_x_1044) ;  /* 0x0000002400bc8947 */ /* 0x004fea0003800000 */
.L_x_1140:
[----:B------:R-:W-:Y:S05]  /*28920*/  @!P2 BRA `(.L_x_1045) ;  /* 0x000000000004a947 */ /* 0x000fea0003800000 */
[----:B------:R-:W-:Y:S01]  /*28930*/  BPT.TRAP 0x1 ;  /* 0x000000040000795c */ /* 0x000fe20000300000 */
.L_x_1045:
[----:B------:R-:W3:Y:S01]  /*28940*/  LDL.LU R4, [R1+0x8] ;  /* 0x0000080001047983 */ /* 0x000ee20000300800 */
[----:B------:R-:W-:-:S04]  /*28950*/  VIADD R0, R0, 0x38860 ;  /* 0x0003886000007836 */ /* 0x000fc80000000000 */
[----:B---3--:R-:W-:-:S04]  /*28960*/  IMAD R4, R4, 0x8, R0 ;  /* 0x0000000804047824 */ /* 0x008fc800078e0200 */
[----:B------:R-:W3:Y:S02]  /*28970*/  SYNCS.PHASECHK.TRANS64.TRYWAIT P0, [R4+URZ], R5 ;  /* 0x00000005040075a7 */ /* 0x000ee4000800017f */
[----:B---3--:R-:W-:Y:S05]  /*28980*/  @!P0 BRA `(.L_x_1046) ;  /* 0x0000002400b48947 */ /* 0x008fea0003800000 */
.L_x_1141:
[----:B------:R-:W-:-:S07]  /*28990*/  LEA R3, R3, R0, 0x3 ;  /* 0x0000000003037211 */ /* 0x000fce00078e18ff */
.L_x_1047:
[----:B----4-:R4:W0:Y:S02]  /*289a0*/  SYNCS.PHASECHK.TRANS64.TRYWAIT P0, [R3+URZ], R2 ;  /* 0x00000002030075a7 */ /* 0x010824000800017f */
[----:B0-----:R-:W-:Y:S05]  /*289b0*/  @!P0 NANOSLEEP.SYNCS 0x989680 ;  /* 0x009896800000895d */ /* 0x001fea0003900000 */
[----:B------:R-:W0:Y:S02]  /*289c0*/  @!P0 SYNCS.PHASECHK.TRANS64 P0, [R3+URZ], R2 ;  /* 0x00000002030085a7 */ /* 0x000e24000800007f */
[----:B0-----:R-:W-:Y:S05]  /*289d0*/  @!P0 BRA `(.L_x_1047) ;  /* 0xfffffffc00f08947 */ /* 0x001fea000383ffff */
.L_x_645:
[----:B------:R-:W-:Y:S05]  /*289e0*/  BSYNC B9 ;  /* 0x0000000000097941 */ /* 0x000fea0003800000 */
.L_x_642:
[----:B------:R-:W-:Y:S05]  /*289f0*/  EXIT ;  /* 0x000000000000794d */ /* 0x000fea0003800000 */
.L_x_665:
[----:B0-----:R0:W1:Y:S02]  /*28a00*/  SYNCS.PHASECHK.TRANS64.TRYWAIT P6, [R0+URZ+0x38890], R114 ;  /* 0x03889072000075a7 */ /* 0x00106400080c017f */
[----:B-1----:R-:W-:Y:S05]  /*28a10*/  @!P6 NANOSLEEP.SYNCS 0x989680 ;  /* 0x009896800000e95d */ /* 0x002fea0003900000 */
[----:B------:R-:W1:Y:S02]  /*28a20*/  @!P6 SYNCS.PHASECHK.TRANS64 P6, [R0+URZ+0x38890], R114 ;  /* 0x038890720000e5a7 */ /* 0x000e6400080c007f */
[----:B-1----:R-:W-:Y:S05]  /*28a30*/  @!P6 BRA `(.L_x_665) ;  /* 0xfffffffc00f0e947 */ /* 0x002fea000383ffff */
[----:B------:R-:W-:Y:S05]  /*28a40*/  BRA `(.L_x_1048) ;  /* 0xfffffdac00587947 */ /* 0x000fea000383ffff */
.L_x_721:
[----:B-1----:R1:W3:Y:S02]  /*28a50*/  SYNCS.PHASECHK.TRANS64.TRYWAIT P6, [R0+URZ+0x38890], R114 ;  /* 0x03889072000075a7 */ /* 0x0022e400080c017f */
[----:B---3--:R-:W-:Y:S05]  /*28a60*/  @!P6 NANOSLEEP.SYNCS 0x989680 ;  /* 0x009896800000e95d */ /* 0x008fea0003900000 */
[----:B------:R-:W3:Y:S02]  /*28a70*/  @!P6 SYNCS.PHASECHK.TRANS64 P6, [R0+URZ+0x38890], R114 ;  /* 0x038890720000e5a7 */ /* 0x000ee400080c007f */
[----:B---3--:R-:W-:Y:S05]  /*28a80*/  @!P6 BRA `(.L_x_721) ;  /* 0xfffffffc00f0e947 */ /* 0x008fea000383ffff */
[----:B------:R-:W-:Y:S05]  /*28a90*/  BRA `(.L_x_1049) ;  /* 0xfffffde000307947 */ /* 0x000fea000383ffff */
.L_x_746:
[----:B-1----:R1:W2:Y:S02]  /*28aa0*/  SYNCS.PHASECHK.TRANS64.TRYWAIT P3, [R0+URZ+0x38890], R114 ;  /* 0x03889072000075a7 */ /* 0x0022a4000806017f */
[----:B--2---:R-:W-:Y:S05]  /*28ab0*/  @!P3 NANOSLEEP.SYNCS 0x989680 ;  /* 0x009896800000b95d */ /* 0x004fea0003900000 */
[----:B------:R-:W2:Y:S02]  /*28ac0*/  @!P3 SYNCS.PHASECHK.TRANS64 P3, [R0+URZ+0x38890], R114 ;  /* 0x038890720000b5a7 */ /* 0x000ea4000806007f */
[----:B--2---:R-:W-:Y:S05]  /*28ad0*/  @!P3 BRA `(.L_x_746) ;  /* 0xfffffffc00f0b947 */ /* 0x004fea000383ffff */
[----:B------:R-:W-:Y:S05]  /*28ae0*/  BRA `(.L_x_1050) ;  /* 0xfffffe1000947947 */ /* 0x000fea000383ffff */
.L_x_754:
[----:B--2---:R2:W3:Y:S02]  /*28af0*/  SYNCS.PHASECHK.TRANS64.TRYWAIT P2, [R0+URZ+0x388b0], R114 ;  /* 0x0388b072000075a7 */ /* 0x0044e4000804017f */
[----:B---3--:R-:W-:Y:S05]  /*28b00*/  @!P2 NANOSLEEP.SYNCS 0x989680 ;  /* 0x009896800000a95d */ /* 0x008fea0003900000 */
[----:B------:R-:W3:Y:S02]  /*28b10*/  @!P2 SYNCS.PHASECHK.TRANS64 P2, [R0+URZ+0x388b0], R114 ;  /* 0x0388b0720000a5a7 */ /* 0x000ee4000804007f */
[----:B---3--:R-:W-:Y:S05]  /*28b20*/  @!P2 BRA `(.L_x_754) ;  /* 0xfffffffc00f0a947 */ /* 0x008fea000383ffff */
[----:B------:R-:W-:Y:S05]  /*28b30*/  BRA `(.L_x_1051) ;  /* 0xfffffe1400b47947 */ /* 0x000fea000383ffff */
.L_x_774:
[----:B------:R-:W-:Y:S01]  /*28b40*/  BSSY B1, `(.L_x_1052) ;  /* 0x0000008000017945 */ /* 0x000fe20003800000 */
[----:B------:R-:W-:Y:S01]  /*28b50*/  IMAD.MOV.U32 R13, RZ, RZ, R25 ;  /* 0x000000ffff0d7224 */ /* 0x000fe200078e0019 */
[----:B------:R-:W-:Y:S01]  /*28b60*/  MOV R11, 0x181f ;  /* 0x0000181f000b7802 */ /* 0x000fe20000000f00 */
[----:B------:R-:W-:Y:S02]  /*28b70*/  IMAD.MOV.U32 R12, RZ, RZ, RZ ;  /* 0x000000ffff0c7224 */ /* 0x000fe400078e00ff */
[----:B------:R-:W-:-:S07]  /*28b80*/  IMAD.MOV.U32 R15, RZ, RZ, -0x1 ;  /* 0xffffffffff0f7424 */ /* 0x000fce00078e00ff */
[----:B------:R-:W-:Y:S05]  /*28b90*/  WARPSYNC.COLLECTIVE R15, `(.L_x_1053) ;  /* 0x000000000f087348 */ /* 0x000fea0003c00000 */
[----:B------:R0:W1:Y:S02]  /*28ba0*/  SHFL.IDX P6, R14, R13, R12, R11 ;  /* 0x0000000c0d0e7389 */ /* 0x00006400000c000b */
[----:B01----:R-:W-:Y:S01]  /*28bb0*/  ENDCOLLECTIVE ;  /* 0x000000000000791b */ /* 0x003fe20003800000 */
.L_x_1053:
[----:B------:R-:W-:Y:S05]  /*28bc0*/  BSYNC B1 ;  /* 0x0000000000017941 */ /* 0x000fea0003800000 */
.L_x_1052:
[----:B------:R-:W-:Y:S01]  /*28bd0*/  MOV R13, R24 ;  /* 0x00000018000d7202 */ /* 0x000fe20000000f00 */
[----:B------:R-:W-:Y:S01]  /*28be0*/  IMAD.MOV.U32 R12, RZ, RZ, RZ ;  /* 0x000000ffff0c7224 */ /* 0x000fe200078e00ff */
[----:B------:R-:W-:Y:S01]  /*28bf0*/  MOV R15, 0xffffffff ;  /* 0xffffffff000f7802 */ /* 0x000fe20000000f00 */
[----:B------:R-:W-:Y:S02]  /*28c00*/  IMAD.MOV.U32 R11, RZ, RZ, 0x181f ;  /* 0x0000181fff0b7424 */ /* 0x000fe400078e00ff */
[----:B------:R-:W-:-:S07]  /*28c10*/  IMAD.MOV.U32 R3, RZ, RZ, R14 ;  /* 0x000000ffff037224 */ /* 0x000fce00078e000e */
[----:B------:R-:W-:Y:S05]  /*28c20*/  WARPSYNC.COLLECTIVE R15, `(.L_x_1054) ;  /* 0x000000000f087348 */ /* 0x000fea0003c00000 */
[----:B------:R0:W1:Y:S02]  /*28c30*/  SHFL.IDX P6, R14, R13, R12, R11 ;  /* 0x0000000c0d0e7389 */ /* 0x00006400000c000b */
[----:B01----:R-:W-:Y:S01]  /*28c40*/  ENDCOLLECTIVE ;  /* 0x000000000000791b */ /* 0x003fe20003800000 */
.L_x_1054:
[----:B------:R-:W-:Y:S02]  /*28c50*/  IMAD.MOV.U32 R13, RZ, RZ, R26 ;  /* 0x000000ffff0d7224 */ /* 0x000fe400078e001a */
[----:B------:R-:W-:-:S07]  /*28c60*/  IMAD.MOV.U32 R4, RZ, RZ, R14 ;  /* 0x000000ffff047224 */ /* 0x000fce00078e000e */
[----:B------:R-:W-:Y:S05]  /*28c70*/  WARPSYNC.COLLECTIVE R15, `(.L_x_1055) ;  /* 0x000000000f087348 */ /* 0x000fea0003c00000 */
[----:B------:R0:W1:Y:S02]  /*28c80*/  SHFL.IDX P6, R14, R13, R12, R11 ;  /* 0x0000000c0d0e7389 */ /* 0x00006400000c000b */
[----:B01----:R-:W-:Y:S01]  /*28c90*/  ENDCOLLECTIVE ;  /* 0x000000000000791b */ /* 0x003fe20003800000 */
.L_x_1055:
[----:B------:R-:W-:Y:S01]  /*28ca0*/  IMAD.MOV.U32 R13, RZ, RZ, R28 ;  /* 0x000000ffff0d7224 */ /* 0x000fe200078e001c */
[----:B------:R-:W-:-:S07]  /*28cb0*/  MOV R5, R14 ;  /* 0x0000000e00057202 */ /* 0x000fce0000000f00 */
[----:B------:R-:W-:Y:S05]  /*28cc0*/  WARPSYNC.COLLECTIVE R15, `(.L_x_1056) ;  /* 0x000000000f087348 */ /* 0x000fea0003c00000 */
[----:B------:R0:W1:Y:S02]  /*28cd0*/  SHFL.IDX P6, R14, R13, R12, R11 ;  /* 0x0000000c0d0e7389 */ /* 0x00006400000c000b */
[----:B01----:R-:W-:Y:S01]  /*28ce0*/  ENDCOLLECTIVE ;  /* 0x000000000000791b */ /* 0x003fe20003800000 */
.L_x_1056:
[----:B------:R-:W-:Y:S05]  /*28cf0*/  BRA `(.L_x_1057) ;  /* 0xfffffe2400847947 */ /* 0x000fea000383ffff */
.L_x_778:
[----:B0-----:R0:W1:Y:S02]  /*28d00*/  SYNCS.PHASECHK.TRANS64.TRYWAIT P0, [R18+URZ+0x38800], R5 ;  /* 0x03880005120075a7 */ /* 0x001064000800017f */
[----:B-1----:R-:W-:Y:S05]  /*28d10*/  @!P0 NANOSLEEP.SYNCS 0x989680 ;  /* 0x009896800000895d */ /* 0x002fea0003900000 */
[----:B------:R-:W1:Y:S02]  /*28d20*/  @!P0 SYNCS.PHASECHK.TRANS64 P0, [R18+URZ+0x38800], R5 ;  /* 0x03880005120085a7 */ /* 0x000e64000800007f */
[----:B-1----:R-:W-:Y:S05]  /*28d30*/  @!P0 BRA `(.L_x_778) ;  /* 0xfffffffc00f08947 */ /* 0x002fea000383ffff */
[----:B------:R-:W-:Y:S05]  /*28d40*/  BRA `(.L_x_1058) ;  /* 0xfffffe2c004c7947 */ /* 0x000fea000383ffff */
.L_x_810:
[----:B------:R-:W-:Y:S01]  /*28d50*/  BSSY B1, `(.L_x_1059) ;  /* 0x0000008000017945 */ /* 0x000fe20003800000 */
[----:B------:R-:W-:Y:S01]  /*28d60*/  IMAD.MOV.U32 R13, RZ, RZ, R25 ;  /* 0x000000ffff0d7224 */ /* 0x000fe200078e0019 */
[----:B------:R-:W-:Y:S01]  /*28d70*/  MOV R12, RZ ;  /* 0x000000ff000c7202 */ /* 0x000fe20000000f00 */
[----:B------:R-:W-:Y:S02]  /*28d80*/  IMAD.MOV.U32 R11, RZ, RZ, 0x181f ;  /* 0x0000181fff0b7424 */ /* 0x000fe400078e00ff */
[----:B------:R-:W-:-:S07]  /*28d90*/  IMAD.MOV.U32 R15, RZ, RZ, -0x1 ;  /* 0xffffffffff0f7424 */ /* 0x000fce00078e00ff */
[----:B------:R-:W-:Y:S05]  /*28da0*/  WARPSYNC.COLLECTIVE R15, `(.L_x_1060) ;  /* 0x000000000f087348 */ /* 0x000fea0003c00000 */
[----:B------:R0:W1:Y:S02]  /*28db0*/  SHFL.IDX P6, R14, R13, R12, R11 ;  /* 0x0000000c0d0e7389 */ /* 0x00006400000c000b */
[----:B01----:R-:W-:Y:S01]  /*28dc0*/  ENDCOLLECTIVE ;  /* 0x000000000000791b */ /* 0x003fe20003800000 */
.L_x_1060:
[----:B------:R-:W-:Y:S05]  /*28dd0*/  BSYNC B1 ;  /* 0x0000000000017941 */ /* 0x000fea0003800000 */
.L_x_1059:
[----:B------:R-:W-:Y:S01]  /*28de0*/  IMAD.MOV.U32 R13, RZ, RZ, R24 ;  /* 0x000000ffff0d7224 */ /* 0x000fe200078e0018 */
[----:B------:R-:W-:Y:S01]  /*28df0*/  MOV R11, 0x181f ;  /* 0x0000181f000b7802 */ /* 0x000fe20000000f00 */
[----:B------:R-:W-:Y:S01]  /*28e00*/  IMAD.MOV.U32 R12, RZ, RZ, RZ ;  /* 0x000000ffff0c7224 */ /* 0x000fe200078e00ff */
[----:B------:R-:W-:Y:S01]  /*28e10*/  MOV R3, R14 ;  /* 0x0000000e00037202 */ /* 0x000fe20000000f00 */
[----:B------:R-:W-:-:S07]  /*28e20*/  IMAD.MOV.U32 R15, RZ, RZ, -0x1 ;  /* 0xffffffffff0f7424 */ /* 0x000fce00078e00ff */
[----:B------:R-:W-:Y:S05]  /*28e30*/  WARPSYNC.COLLECTIVE R15, `(.L_x_1061) ;  /* 0x000000000f087348 */ /* 0x000fea0003c00000 */
[----:B------:R0:W1:Y:S02]  /*28e40*/  SHFL.IDX P6, R14, R13, R12, R11 ;  /* 0x0000000c0d0e7389 */ /* 0x00006400000c000b */
[----:B01----:R-:W-:Y:S01]  /*28e50*/  ENDCOLLECTIVE ;  /* 0x000000000000791b */ /* 0x003fe20003800000 */
.L_x_1061:
[----:B------:R-:W-:Y:S01]  /*28e60*/  MOV R13, R26 ;  /* 0x0000001a000d7202 */ /* 0x000fe20000000f00 */
[----:B------:R-:W-:-:S07]  /*28e70*/  IMAD.MOV.U32 R20, RZ, RZ, R14 ;  /* 0x000000ffff147224 */ /* 0x000fce00078e000e */
[----:B------:R-:W-:Y:S05]  /*28e80*/  WARPSYNC.COLLECTIVE R15, `(.L_x_1062) ;  /* 0x000000000f087348 */ /* 0x000fea0003c00000 */
[----:B------:R0:W1:Y:S02]  /*28e90*/  SHFL.IDX P6, R14, R13, R12, R11 ;  /* 0x0000000c0d0e7389 */ /* 0x00006400000c000b */
[----:B01----:R-:W-:Y:S01]  /*28ea0*/  ENDCOLLECTIVE ;  /* 0x000000000000791b */ /* 0x003fe20003800000 */
.L_x_1062:
[----:B------:R-:W-:Y:S02]  /*28eb0*/  IMAD.MOV.U32 R13, RZ, RZ, R28 ;  /* 0x000000ffff0d7224 */ /* 0x000fe400078e001c */
[----:B------:R-:W-:-:S07]  /*28ec0*/  IMAD.MOV.U32 R21, RZ, RZ, R14 ;  /* 0x000000ffff157224 */ /* 0x000fce00078e000e */
[----:B------:R-:W-:Y:S05]  /*28ed0*/  WARPSYNC.COLLECTIVE R15, `(.L_x_1063) ;  /* 0x000000000f087348 */ /* 0x000fea0003c00000 */
[----:B------:R0:W1:Y:S02]  /*28ee0*/  SHFL.IDX P6, R14, R13, R12, R11 ;  /* 0x0000000c0d0e7389 */ /* 0x00006400000c000b */
[----:B01----:R-:W-:Y:S01]  /*28ef0*/  ENDCOLLECTIVE ;  /* 0x000000000000791b */ /* 0x003fe20003800000 */
.L_x_1063:
[----:B------:R-:W-:Y:S01]  /*28f00*/  MOV R28, R14 ;  /* 0x0000000e001c7202 */ /* 0x000fe20000000f00 */
[----:B------:R-:W-:Y:S06]  /*28f10*/  BRA `(.L_x_1064) ;  /* 0xfffffe5400a87947 */ /* 0x000fec000383ffff */
.L_x_814:
[----:B0-----:R0:W1:Y:S02]  /*28f20*/  SYNCS.PHASECHK.TRANS64.TRYWAIT P0, [R18+URZ+0x38800], R5 ;  /* 0x03880005120075a7 */ /* 0x001064000800017f */
[----:B-1----:R-:W-:Y:S05]  /*28f30*/  @!P0 NANOSLEEP.SYNCS 0x989680 ;  /* 0x009896800000895d */ /* 0x002fea0003900000 */
[----:B------:R-:W1:Y:S02]  /*28f40*/  @!P0 SYNCS.PHASECHK.TRANS64 P0, [R18+URZ+0x38800], R5 ;  /* 0x03880005120085a7 */ /* 0x000e64000800007f */
[----:B-1----:R-:W-:Y:S05]  /*28f50*/  @!P0 BRA `(.L_x_814) ;  /* 0xfffffffc00f08947 */ /* 0x002fea000383ffff */
[----:B------:R-:W-:Y:S05]  /*28f60*/  BRA `(.L_x_1065) ;  /* 0xfffffe5c00207947 */ /* 0x000fea000383ffff */
.L_x_832:
[----:B-1----:R1:W2:Y:S02]  /*28f70*/  SYNCS.PHASECHK.TRANS64.TRYWAIT P2, [R0+URZ+0x38830], R3 ;  /* 0x03883003000075a7 */ /* 0x0022a4000804017f */
[----:B--2---:R-:W-:Y:S05]  /*28f80*/  @!P2 NANOSLEEP.SYNCS 0x989680 ;  /* 0x009896800000a95d */ /* 0x004fea0003900000 */
[----:B------:R-:W2:Y:S02]  /*28f90*/  @!P2 SYNCS.PHASECHK.TRANS64 P2, [R0+URZ+0x38830], R3 ;  /* 0x038830030000a5a7 */ /* 0x000ea4000804007f */
[----:B--2---:R-:W-:Y:S05]  /*28fa0*/  @!P2 BRA `(.L_x_832) ;  /* 0xfffffffc00f0a947 */ /* 0x004fea000383ffff */
[----:B------:R-:W-:Y:S05]  /*28fb0*/  BRA `(.L_x_831) ;  /* 0xfffffe8c003c7947 */ /* 0x000fea000383ffff */
.L_x_839:
[----:B-1----:R1:W2:Y:S02]  /*28fc0*/  SYNCS.PHASECHK.TRANS64.TRYWAIT P2, [R11+URZ+0x38830], R4 ;  /* 0x038830040b0075a7 */ /* 0x0022a4000804017f */
[----:B--2---:R-:W-:Y:S05]  /*28fd0*/  @!P2 NANOSLEEP.SYNCS 0x989680 ;  /* 0x009896800000a95d */ /* 0x004fea0003900000 */
[----:B------:R-:W2:Y:S02]  /*28fe0*/  @!P2 SYNCS.PHASECHK.TRANS64 P2, [R11+URZ+0x38830], R4 ;  /* 0x038830040b00a5a7 */ /* 0x000ea4000804007f */
[----:B--2---:R-:W-:Y:S05]  /*28ff0*/  @!P2 BRA `(.L_x_839) ;  /* 0xfffffffc00f0a947 */ /* 0x004fea000383ffff */
[----:B------:R-:W-:Y:S05]  /*29000*/  BRA `(.L_x_838) ;  /* 0xfffffee000007947 */ /* 0x000fea000383ffff */
.L_x_844:
[----:B-1----:R1:W2:Y:S02]  /*29010*/  SYNCS.PHASECHK.TRANS64.TRYWAIT P2, [R9+URZ+0x38850], R0 ;  /* 0x03885000090075a7 */ /* 0x0022a4000804017f */
[----:B--2---:R-:W-:Y:S05]  /*29020*/  @!P2 NANOSLEEP.SYNCS 0x989680 ;  /* 0x009896800000a95d */ /* 0x004fea0003900000 */
[----:B------:R-:W2:Y:S02]  /*29030*/  @!P2 SYNCS.PHASECHK.TRANS64 P2, [R9+URZ+0x38850], R0 ;  /* 0x038850000900a5a7 */ /* 0x000ea4000804007f */
[----:B--2---:R-:W-:Y:S05]  /*29040*/  @!P2 BRA `(.L_x_844) ;  /* 0xfffffffc00f0a947 */ /* 0x004fea000383ffff */
[----:B------:R-:W-:Y:S05]  /*29050*/  BRA `(.L_x_843) ;  /* 0xffffff1400cc7947 */ /* 0x000fea000383ffff */
.L_x_850:
[----:B-1----:R1:W2:Y:S02]  /*29060*/  SYNCS.PHASECHK.TRANS64.TRYWAIT P0, [R0+URZ+0x38850], R7 ;  /* 0x03885007000075a7 */ /* 0x0022a4000800017f */
[----:B--2---:R-:W-:Y:S05]  /*29070*/  @!P0 NANOSLEEP.SYNCS 0x989680 ;  /* 0x009896800000895d */ /* 0x004fea0003900000 */
[----:B------:R-:W2:Y:S02]  /*29080*/  @!P0 SYNCS.PHASECHK.TRANS64 P0, [R0+URZ+0x38850], R7 ;  /* 0x03885007000085a7 */ /* 0x000ea4000800007f */
[----:B--2---:R-:W-:Y:S05]  /*29090*/  @!P0 BRA `(.L_x_850) ;  /* 0xfffffffc00f08947 */ /* 0x004fea000383ffff */
[----:B------:R-:W-:Y:S05]  /*290a0*/  BRA `(.L_x_849) ;  /* 0xffffff34002c7947 */ /* 0x000fea000383ffff */
.L_x_886:
[----:B------:R-:W0:Y:S01]  /*290b0*/  S2R R6, SR_TID.X ;  /* 0x0000000000067919 */ /* 0x000e220000002100 */
[----:B------:R-:W-:Y:S01]  /*290c0*/  BSSY B1, `(.L_x_1066) ;  /* 0x000000a000017945 */ /* 0x000fe20003800000 */
[----:B------:R-:W-:Y:S01]  /*290d0*/  IMAD.MOV.U32 R12, RZ, RZ, RZ ;  /* 0x000000ffff0c7224 */ /* 0x000fe200078e00ff */
[----:B------:R-:W-:Y:S01]  /*290e0*/  MOV R11, 0x1f ;  /* 0x0000001f000b7802 */ /* 0x000fe20000000f00 */
[----:B------:R-:W-:Y:S01]  /*290f0*/  IMAD.MOV.U32 R15, RZ, RZ, -0x1 ;  /* 0xffffffffff0f7424 */ /* 0x000fe200078e00ff */
[----:B0-----:R-:W-:-:S04]  /*29100*/  SHF.R.U32.HI R6, RZ, 0x5, R6 ;  /* 0x00000005ff067819 */ /* 0x001fc80000011606 */
[----:B------:R-:W-:-:S05]  /*29110*/  LOP3.LUT R6, R6, 0x3, RZ, 0xc0, !PT ;  /* 0x0000000306067812 */ /* 0x000fca00078ec0ff */
[----:B------:R-:W-:-:S07]  /*29120*/  IMAD.MOV.U32 R13, RZ, RZ, R6 ;  /* 0x000000ffff0d7224 */ /* 0x000fce00078e0006 */
[----:B-1----:R-:W-:Y:S05]  /*29130*/  WARPSYNC.COLLECTIVE R15, `(.L_x_1067) ;  /* 0x000000000f087348 */ /* 0x002fea0003c00000 */
[----:B------:R0:W2:Y:S02]  /*29140*/  SHFL.IDX P6, R14, R13, R12, R11 ;  /* 0x0000000c0d0e7389 */ /* 0x0000a400000c000b */
[----:B012---:R-:W-:Y:S01]  /*29150*/  ENDCOLLECTIVE ;  /* 0x000000000000791b */ /* 0x007fe20003800000 */
.L_x_1067:
[----:B------:R-:W-:Y:S05]  /*29160*/  BSYNC B1 ;  /* 0x0000000000017941 */ /* 0x000fea0003800000 */
.L_x_1066:
[----:B------:R-:W-:Y:S05]  /*29170*/  BRA `(.L_x_1068) ;  /* 0xffffff8000787947 */ /* 0x000fea000383ffff */
.L_x_888:
[----:B------:R-:W-:Y:S01]  /*29180*/  BSSY B1, `(.L_x_1069) ;  /* 0x0000006000017945 */ /* 0x000fe20003800000 */
[----:B------:R-:W-:-:S07]  /*29190*/  IMAD.MOV.U32 R15, RZ, RZ, -0x1 ;  /* 0xffffffffff0f7424 */ /* 0x000fce00078e00ff */
[----:B01----:R-:W-:Y:S05]  /*291a0*/  WARPSYNC.COLLECTIVE R15, `(.L_x_1070) ;  /* 0x000000000f0c7348 */ /* 0x003fea0003c00000 */
[----:B------:R-:W-:Y:S02]  /*291b0*/  ELECT P6, UR62, PT ;  /* 0x00000000003e782f */ /* 0x000fe400038c0000 */
[----:B------:R-:W-:Y:S01]  /*291c0*/  MOV R14, UR62 ;  /* 0x0000003e000e7c02 */ /* 0x000fe20008000f00 */
[----:B01----:R-:W-:Y:S10]  /*291d0*/  ENDCOLLECTIVE ;  /* 0x000000000000791b */ /* 0x003ff40003800000 */
.L_x_1070:
[----:B------:R-:W-:Y:S05]  /*291e0*/  BSYNC B1 ;  /* 0x0000000000017941 */ /* 0x000fea0003800000 */
.L_x_1069:
[----:B------:R-:W-:Y:S05]  /*291f0*/  BRA `(.L_x_887) ;  /* 0xffffff8000707947 */ /* 0x000fea000383ffff */
.L_x_890:
[----:B0-----:R-:W2:Y:S02]  /*29200*/  LDL R3, [R1+0x4] ;  /* 0x0000040001037983 */ /* 0x001ea40000100800 */
[----:B--2---:R0:W2:Y:S02]  /*29210*/  SYNCS.PHASECHK.TRANS64.TRYWAIT P0, [R3+URZ+0x38820], R2 ;  /* 0x03882002030075a7 */ /* 0x0040a4000800017f */
[----:B--2---:R-:W-:Y:S05]  /*29220*/  @!P0 NANOSLEEP.SYNCS 0x989680 ;  /* 0x009896800000895d */ /* 0x004fea0003900000 */
[----:B------:R-:W2:Y:S02]  /*29230*/  @!P0 SYNCS.PHASECHK.TRANS64 P0, [R3+URZ+0x38820], R2 ;  /* 0x03882002030085a7 */ /* 0x000ea4000800007f */
[----:B--2---:R-:W-:Y:S05]  /*29240*/  @!P0 BRA `(.L_x_890) ;  /* 0xfffffffc00ec8947 */ /* 0x004fea000383ffff */
[----:B------:R-:W-:Y:S05]  /*29250*/  BRA `(.L_x_1071) ;  /* 0xffffff8000807947 */ /* 0x000fea000383ffff */
.L_x_894:
[----:B0-----:R0:W2:Y:S02]  /*29260*/  SYNCS.PHASECHK.TRANS64.TRYWAIT P0, [R6+URZ+0x388a0], R8 ;  /* 0x0388a008060075a7 */ /* 0x0010a4000800017f */
[----:B--2---:R-:W-:Y:S05]  /*29270*/  @!P0 NANOSLEEP.SYNCS 0x989680 ;  /* 0x009896800000895d */ /* 0x004fea0003900000 */
[----:B------:R-:W2:Y:S02]  /*29280*/  @!P0 SYNCS.PHASECHK.TRANS64 P0, [R6+URZ+0x388a0], R8 ;  /* 0x0388a008060085a7 */ /* 0x000ea4000800007f */
[----:B--2---:R-:W-:Y:S05]  /*29290*/  @!P0 BRA `(.L_x_894) ;  /* 0xfffffffc00f08947 */ /* 0x004fea000383ffff */
[----:B------:R-:W-:Y:S05]  /*292a0*/  BRA `(.L_x_1072) ;  /* 0xffffff8000a47947 */ /* 0x000fea000383ffff */
.L_x_902:
[----:B--2---:R2:W3:Y:S02]  /*292b0*/  SYNCS.PHASECHK.TRANS64.TRYWAIT P0, [R6+URZ+0x388c0], R8 ;  /* 0x0388c008060075a7 */ /* 0x0044e4000800017f */
[----:B---3--:R-:W-:Y:S05]  /*292c0*/  @!P0 NANOSLEEP.SYNCS 0x989680 ;  /* 0x009896800000895d */ /* 0x008fea0003900000 */
[----:B------:R-:W3:Y:S02]  /*292d0*/  @!P0 SYNCS.PHASECHK.TRANS64 P0, [R6+URZ+0x388c0], R8 ;  /* 0x0388c008060085a7 */ /* 0x000ee4000800007f */
[----:B---3--:R-:W-:Y:S05]  /*292e0*/  @!P0 BRA `(.L_x_902) ;  /* 0xfffffffc00f08947 */ /* 0x008fea000383ffff */
[----:B------:R-:W-:Y:S05]  /*292f0*/  BRA `(.L_x_1073) ;  /* 0xffffff8400e87947 */ /* 0x000fea000383ffff */
.L_x_912:
[----:B0-----:R0:W2:Y:S02]  /*29300*/  SYNCS.PHASECHK.TRANS64.TRYWAIT P1, [R6+URZ+0x388a0], R5 ;  /* 0x0388a005060075a7 */ /* 0x0010a4000802017f */
[----:B--2---:R-:W-:Y:S05]  /*29310*/  @!P1 NANOSLEEP.SYNCS 0x989680 ;  /* 0x009896800000995d */ /* 0x004fea0003900000 */
[----:B------:R-:W2:Y:S02]  /*29320*/  @!P1 SYNCS.PHASECHK.TRANS64 P1, [R6+URZ+0x388a0], R5 ;  /* 0x0388a005060095a7 */ /* 0x000ea4000802007f */
[----:B--2---:R-:W-:Y:S05]  /*29330*/  @!P1 BRA `(.L_x_912) ;  /* 0xfffffffc00f09947 */ /* 0x004fea000383ffff */
[----:B------:R-:W-:Y:S05]  /*29340*/  BRA `(.L_x_1074) ;  /* 0xffffff8c00747947 */ /* 0x000fea000383ffff */
.L_x_920:
[----:B--2---:R2:W3:Y:S02]  /*29350*/  SYNCS.PHASECHK.TRANS64.TRYWAIT P1, [R6+URZ+0x388c0], R5 ;  /* 0x0388c005060075a7 */ /* 0x0044e4000802017f */
[----:B---3--:R-:W-:Y:S05]  /*29360*/  @!P1 NANOSLEEP.SYNCS 0x989680 ;  /* 0x009896800000995d */ /* 0x008fea0003900000 */
[----:B------:R-:W3:Y:S02]  /*29370*/  @!P1 SYNCS.PHASECHK.TRANS64 P1, [R6+URZ+0x388c0], R5 ;  /* 0x0388c005060095a7 */ /* 0x000ee4000802007f */
[----:B---3--:R-:W-:Y:S05]  /*29380*/  @!P1 BRA `(.L_x_920) ;  /* 0xfffffffc00f09947 */ /* 0x008fea000383ffff */
[----:B------:R-:W-:Y:S05]  /*29390*/  BRA `(.L_x_1075) ;  /* 0xffffff9000b47947 */ /* 0x000fea000383ffff */
.L_x_936:
[----:B------:R-:W0:Y:S01]  /*293a0*/  S2R R4, SR_TID.X ;  /* 0x0000000000047919 */ /* 0x000e220000002100 */
[----:B------:R-:W-:Y:S01]  /*293b0*/  BSSY B0, `(.L_x_1076) ;  /* 0x000000a000007945 */ /* 0x000fe20003800000 */
[----:B------:R-:W-:Y:S01]  /*293c0*/  IMAD.MOV.U32 R12, RZ, RZ, RZ ;  /* 0x000000ffff0c7224 */ /* 0x000fe200078e00ff */
[----:B------:R-:W-:Y:S01]  /*293d0*/  MOV R15, 0xffffffff ;  /* 0xffffffff000f7802 */ /* 0x000fe20000000f00 */
[----:B------:R-:W-:Y:S01]  /*293e0*/  IMAD.MOV.U32 R11, RZ, RZ, 0x1f ;  /* 0x0000001fff0b7424 */ /* 0x000fe200078e00ff */
[----:B0-----:R-:W-:-:S04]  /*293f0*/  SHF.R.U32.HI R4, RZ, 0x5, R4 ;  /* 0x00000005ff047819 */ /* 0x001fc80000011604 */
[----:B------:R-:W-:-:S04]  /*29400*/  LOP3.LUT R4, R4, 0x3, RZ, 0xc0, !PT ;  /* 0x0000000304047812 */ /* 0x000fc800078ec0ff */
[----:B------:R-:W-:-:S07]  /*29410*/  MOV R13, R4 ;  /* 0x00000004000d7202 */ /* 0x000fce0000000f00 */
[----:B-1----:R-:W-:Y:S05]  /*29420*/  WARPSYNC.COLLECTIVE R15, `(.L_x_1077) ;  /* 0x000000000f087348 */ /* 0x002fea0003c00000 */
[----:B------:R0:W2:Y:S02]  /*29430*/  SHFL.IDX P6, R14, R13, R12, R11 ;  /* 0x0000000c0d0e7389 */ /* 0x0000a400000c000b */
[----:B012---:R-:W-:Y:S01]  /*29440*/  ENDCOLLECTIVE ;  /* 0x000000000000791b */ /* 0x007fe20003800000 */
.L_x_1077:
[----:B------:R-:W-:Y:S05]  /*29450*/  BSYNC B0 ;  /* 0x0000000000007941 */ /* 0x000fea0003800000 */
.L_x_1076:
[----:B------:R-:W-:Y:S05]  /*29460*/  BRA `(.L_x_1078) ;  /* 0xffffff9c00a47947 */ /* 0x000fea000383ffff */
.L_x_938:
[----:B------:R-:W-:Y:S01]  /*29470*/  BSSY B0, `(.L_x_1079) ;  /* 0x0000006000007945 */ /* 0x000fe20003800000 */
[----:B------:R-:W-:-:S07]  /*29480*/  IMAD.MOV.U32 R15, RZ, RZ, -0x1 ;  /* 0xffffffffff0f7424 */ /* 0x000fce00078e00ff */
[----:B01----:R-:W-:Y:S05]  /*29490*/  WARPSYNC.COLLECTIVE R15, `(.L_x_1080) ;  /* 0x000000000f0c7348 */ /* 0x003fea0003c00000 */
[----:B------:R-:W-:Y:S02]  /*294a0*/  ELECT P6, UR62, PT ;  /* 0x00000000003e782f */ /* 0x000fe400038c0000 */
[----:B------:R-:W-:Y:S01]  /*294b0*/  MOV R14, UR62 ;  /* 0x0000003e000e7c02 */ /* 0x000fe20008000f00 */
[----:B01----:R-:W-:Y:S10]  /*294c0*/  ENDCOLLECTIVE ;  /* 0x000000000000791b */ /* 0x003ff40003800000 */
.L_x_1080:
[----:B------:R-:W-:Y:S05]  /*294d0*/  BSYNC B0 ;  /* 0x0000000000007941 */ /* 0x000fea0003800000 */
.L_x_1079:
[----:B------:R-:W-:Y:S05]  /*294e0*/  BRA `(.L_x_1081) ;  /* 0xffffff9c00b07947 */ /* 0x000fea000383ffff */
.L_x_940:
[----:B0-----:R0:W2:Y:S02]  /*294f0*/  SYNCS.PHASECHK.TRANS64.TRYWAIT P0, [R0+URZ+0x38840], R2 ;  /* 0x03884002000075a7 */ /* 0x0010a4000800017f */
[----:B--2---:R-:W-:Y:S05]  /*29500*/  @!P0 NANOSLEEP.SYNCS 0x989680 ;  /* 0x009896800000895d */ /* 0x004fea0003900000 */
[----:B------:R-:W2:Y:S02]  /*29510*/  @!P0 SYNCS.PHASECHK.TRANS64 P0, [R0+URZ+0x38840], R2 ;  /* 0x03884002000085a7 */ /* 0x000ea4000800007f */
[----:B--2---:R-:W-:Y:S05]  /*29520*/  @!P0 BRA `(.L_x_940) ;  /* 0xfffffffc00f08947 */ /* 0x004fea000383ffff */
[----:B------:R-:W-:Y:S05]  /*29530*/  BRA `(.L_x_1082) ;  /* 0xffffffa000207947 */ /* 0x000fea000383ffff */
.L_x_944:
[----:B------:R0:W5:Y:S01]  /*29540*/  LDL.LU R8, [R1+0x50] ;  /* 0x0000500001087983 */ /* 0x0001620000300800 */
[----:B------:R-:W-:Y:S01]  /*29550*/  IMAD.MOV.U32 R13, RZ, RZ, R3 ;  /* 0x000000ffff0d7224 */ /* 0x000fe200078e0003 */
[----:B------:R-:W-:Y:S01]  /*29560*/  MOV R12, RZ ;  /* 0x000000ff000c7202 */ /* 0x000fe20000000f00 */
[----:B------:R-:W-:Y:S02]  /*29570*/  IMAD.MOV.U32 R11, RZ, RZ, 0x181f ;  /* 0x0000181fff0b7424 */ /* 0x000fe400078e00ff */
[----:B------:R-:W-:-:S07]  /*29580*/  IMAD.MOV.U32 R15, RZ, RZ, -0x1 ;  /* 0xffffffffff0f7424 */ /* 0x000fce00078e00ff */
[----:B0----5:R-:W-:Y:S05]  /*29590*/  WARPSYNC.COLLECTIVE R15, `(.L_x_1083) ;  /* 0x000000000f087348 */ /* 0x021fea0003c00000 */
[----:B------:R1:W2:Y:S02]  /*295a0*/  SHFL.IDX P6, R14, R13, R12, R11 ;  /* 0x0000000c0d0e7389 */ /* 0x0002a400000c000b */
[----:B012--5:R-:W-:Y:S01]  /*295b0*/  ENDCOLLECTIVE ;  /* 0x000000000000791b */ /* 0x027fe20003800000 */
.L_x_1083:
[----:B------:R-:W-:Y:S01]  /*295c0*/  IMAD.MOV.U32 R13, RZ, RZ, R4 ;  /* 0x000000ffff0d7224 */ /* 0x000fe200078e0004 */
[----:B------:R-:W-:-:S07]  /*295d0*/  MOV R6, R14 ;  /* 0x0000000e00067202 */ /* 0x000fce0000000f00 */
[----:B------:R-:W-:Y:S05]  /*295e0*/  WARPSYNC.COLLECTIVE R15, `(.L_x_1084) ;  /* 0x000000000f087348 */ /* 0x000fea0003c00000 */
[----:B------:R0:W1:Y:S02]  /*295f0*/  SHFL.IDX P6, R14, R13, R12, R11 ;  /* 0x0000000c0d0e7389 */ /* 0x00006400000c000b */
[----:B01----:R-:W-:Y:S01]  /*29600*/  ENDCOLLECTIVE ;  /* 0x000000000000791b */ /* 0x003fe20003800000 */
.L_x_1084:
[----:B------:R-:W-:Y:S01]  /*29610*/  ULDC.64 UR4, c[0x0][0x208] ;  /* 0x0000820000047ab9 */ /* 0x000fe20000000a00 */
[----:B------:R-:W-:Y:S01]  /*29620*/  MOV R13, R3 ;  /* 0x00000003000d7202 */ /* 0x000fe20000000f00 */
[----:B------:R-:W-:Y:S02]  /*29630*/  IMAD.MOV.U32 R12, RZ, RZ, 0x1 ;  /* 0x00000001ff0c7424 */ /* 0x000fe400078e00ff */
[----:B------:R-:W-:Y:S02]  /*29640*/  IMAD R2, R8, R7, RZ ;  /* 0x0000000708027224 */ /* 0x000fe400078e02ff */
[----:B------:R-:W0:Y:S01]  /*29650*/  S2R R8, SR_TID.X ;  /* 0x0000000000087919 */ /* 0x000e220000002100 */
[----:B------:R-:W-:Y:S01]  /*29660*/  IMAD.MOV.U32 R7, RZ, RZ, R14 ;  /* 0x000000ffff077224 */ /* 0x000fe200078e000e */
[----:B0-----:R-:W-:-:S04]  /*29670*/  LOP3.LUT R8, R8, 0x7f, RZ, 0xc0, !PT ;  /* 0x0000007f08087812 */ /* 0x001fc800078ec0ff */
[----:B------:R-:W-:-:S04]  /*29680*/  SHF.R.U32.HI R5, RZ, 0x3, R8 ;  /* 0x00000003ff057819 */ /* 0x000fc80000011608 */
[----:B------:R-:W-:-:S04]  /*29690*/  IADD3 R0, R5, R17, RZ ;  /* 0x0000001105007210 */ /* 0x000fc80007ffe0ff */
[C---:B------:R-:W-:Y:S01]  /*296a0*/  ISETP.GE.AND P5, PT, R0.reuse, R2, PT ;  /* 0x000000020000720c */ /* 0x040fe20003fa6270 */
[----:B------:R-:W-:-:S12]  /*296b0*/  VIADD R5, R0, 0x10 ;  /* 0x0000001000057836 */ /* 0x000fd80000000000 */
        /* <DEDUP_REMOVED lines=16> */
.L_x_1085:
[----:B------:R-:W-:Y:S01]  /*297c0*/  MOV R13, R4 ;  /* 0x00000004000d7202 */ /* 0x000fe20000000f00 */
[----:B------:R-:W-:-:S07]  /*297d0*/  IMAD.MOV.U32 R6, RZ, RZ, R14 ;  /* 0x000000ffff067224 */ /* 0x000fce00078e000e */
[----:B------:R-:W-:Y:S05]  /*297e0*/  WARPSYNC.COLLECTIVE R15, `(.L_x_1086) ;  /* 0x000000000f087348 */ /* 0x000fea0003c00000 */
[----:B------:R0:W1:Y:S02]  /*297f0*/  SHFL.IDX P6, R14, R13, R12, R11 ;  /* 0x0000000c0d0e7389 */ /* 0x00006400000c000b */
[----:B01----:R-:W-:Y:S01]  /*29800*/  ENDCOLLECTIVE ;  /* 0x000000000000791b */ /* 0x003fe20003800000 */
.L_x_1086:
[----:B------:R-:W-:Y:S01]  /*29810*/  ULDC.64 UR4, c[0x0][0x208] ;  /* 0x0000820000047ab9 */ /* 0x000fe20000000a00 */
[----:B------:R-:W-:Y:S01]  /*29820*/  MOV R13, R3 ;  /* 0x00000003000d7202 */ /* 0x000fe20000000f00 */
[----:B------:R-:W-:Y:S02]  /*29830*/  IMAD.MOV.U32 R12, RZ, RZ, 0x2 ;  /* 0x00000002ff0c7424 */ /* 0x000fe400078e00ff */
[----:B------:R-:W-:-:S05]  /*29840*/  IMAD.MOV.U32 R5, RZ, RZ, R14 ;  /* 0x000000ffff057224 */ /* 0x000fca00078e000e */
[----:B------:R-:W-:-:S05]  /*29850*/  @!P5 LEA R5, P4, R10, R5, 0x1 ;  /* 0x000000050a05d211 */ /* 0x000fca00078808ff */
[----:B------:R-:W-:-:S05]  /*29860*/  @!P5 IMAD.X R6, RZ, RZ, R6, P4 ;  /* 0x000000ffff06d224 */ /* 0x000fca00020e0606 */
[----:B------:R-:W-:Y:S01]  /*29870*/  @!P5 MOV R7, R6 ;  /* 0x000000060007d202 */ /* 0x000fe20000000f00 */
        /* <DEDUP_REMOVED lines=13> */
.L_x_1087:
[----:B------:R-:W-:Y:S01]  /*29950*/  MOV R13, R4 ;  /* 0x00000004000d7202 */ /* 0x000fe20000000f00 */
[----:B------:R-:W-:-:S07]  /*29960*/  IMAD.MOV.U32 R6, RZ, RZ, R14 ;  /* 0x000000ffff067224 */ /* 0x000fce00078e000e */
[----:B------:R-:W-:Y:S05]  /*29970*/  WARPSYNC.COLLECTIVE R15, `(.L_x_1088) ;  /* 0x000000000f087348 */ /* 0x000fea0003c00000 */
[----:B------:R0:W1:Y:S02]  /*29980*/  SHFL.IDX P6, R14, R13, R12, R11 ;  /* 0x0000000c0d0e7389 */ /* 0x00006400000c000b */
[----:B01----:R-:W-:Y:S01]  /*29990*/  ENDCOLLECTIVE ;  /* 0x000000000000791b */ /* 0x003fe20003800000 */
.L_x_1088:
        /* <DEDUP_REMOVED lines=20> */
.L_x_1089:
[----:B------:R-:W-:Y:S01]  /*29ae0*/  MOV R13, R4 ;  /* 0x00000004000d7202 */ /* 0x000fe20000000f00 */
[----:B------:R-:W-:-:S07]  /*29af0*/  IMAD.MOV.U32 R6, RZ, RZ, R14 ;  /* 0x000000ffff067224 */ /* 0x000fce00078e000e */
[----:B------:R-:W-:Y:S05]  /*29b00*/  WARPSYNC.COLLECTIVE R15, `(.L_x_1090) ;  /* 0x000000000f087348 */ /* 0x000fea0003c00000 */
[----:B------:R0:W1:Y:S02]  /*29b10*/  SHFL.IDX P6, R14, R13, R12, R11 ;  /* 0x0000000c0d0e7389 */ /* 0x00006400000c000b */
[----:B01----:R-:W-:Y:S01]  /*29b20*/  ENDCOLLECTIVE ;  /* 0x000000000000791b */ /* 0x003fe20003800000 */
.L_x_1090:
        /* <DEDUP_REMOVED lines=20> */
.L_x_1091:
[----:B------:R-:W-:Y:S01]  /*29c70*/  MOV R13, R4 ;  /* 0x00000004000d7202 */ /* 0x000fe20000000f00 */
[----:B------:R-:W-:-:S07]  /*29c80*/  IMAD.MOV.U32 R6, RZ, RZ, R14 ;  /* 0x000000ffff067224 */ /* 0x000fce00078e000e */
[----:B------:R-:W-:Y:S05]  /*29c90*/  WARPSYNC.COLLECTIVE R15, `(.L_x_1092) ;  /* 0x000000000f087348 */ /* 0x000fea0003c00000 */
[----:B------:R0:W1:Y:S02]  /*29ca0*/  SHFL.IDX P6, R14, R13, R12, R11 ;  /* 0x0000000c0d0e7389 */ /* 0x00006400000c000b */
[----:B01----:R-:W-:Y:S01]  /*29cb0*/  ENDCOLLECTIVE ;  /* 0x000000000000791b */ /* 0x003fe20003800000 */
.L_x_1092:
        /* <DEDUP_REMOVED lines=20> */
.L_x_1093:
[----:B------:R-:W-:Y:S01]  /*29e00*/  MOV R13, R4 ;  /* 0x00000004000d7202 */ /* 0x000fe20000000f00 */
[----:B------:R-:W-:-:S07]  /*29e10*/  IMAD.MOV.U32 R6, RZ, RZ, R14 ;  /* 0x000000ffff067224 */ /* 0x000fce00078e000e */
[----:B------:R-:W-:Y:S05]  /*29e20*/  WARPSYNC.COLLECTIVE R15, `(.L_x_1094) ;  /* 0x000000000f087348 */ /* 0x000fea0003c00000 */
[----:B------:R0:W1:Y:S02]  /*29e30*/  SHFL.IDX P6, R14, R13, R12, R11 ;  /* 0x0000000c0d0e7389 */ /* 0x00006400000c000b */
[----:B01----:R-:W-:Y:S01]  /*29e40*/  ENDCOLLECTIVE ;  /* 0x000000000000791b */ /* 0x003fe20003800000 */
.L_x_1094:
[----:B------:R-:W-:Y:S01]  /*29e50*/  ULDC.64 UR4, c[0x0][0x208] ;  /* 0x0000820000047ab9 */ /* 0x000fe20000000a00 */
[----:B------:R-:W-:Y:S01]  /*29e60*/  IMAD.MOV.U32 R13, RZ, RZ, R3 ;  /* 0x000000ffff0d7224 */ /* 0x000fe200078e0003 */
[----:B------:R-:W-:Y:S01]  /*29e70*/  MOV R12, 0x6 ;  /* 0x00000006000c7802 */ /* 0x000fe20000000f00 */
[----:B------:R-:W-:-:S05]  /*29e80*/  IMAD.MOV.U32 R5, RZ, RZ, R14 ;  /* 0x000000ffff057224 */ /* 0x000fca00078e000e */
[----:B------:R-:W-:-:S05]  /*29e90*/  @!P5 LEA R5, P4, R10, R5, 0x1 ;  /* 0x000000050a05d211 */ /* 0x000fca00078808ff */
[----:B------:R-:W-:-:S05]  /*29ea0*/  @!P5 IMAD.X R6, RZ, RZ, R6, P4 ;  /* 0x000000ffff06d224 */ /* 0x000fca00020e0606 */
[----:B------:R-:W-:Y:S01]  /*29eb0*/  @!P5 MOV R7, R6 ;  /* 0x000000060007d202 */ /* 0x000fe20000000f00 */
        /* <DEDUP_REMOVED lines=11> */
.L_x_1095:
[----:B------:R-:W-:-:S05]  /*29f70*/  VIADD R7, R0, 0x60 ;  /* 0x0000006000077836 */ /* 0x000fca0000000000 */
[----:B------:R-:W-:Y:S01]  /*29f80*/  ISETP.GE.AND P5, PT, R7, R2, PT ;  /* 0x000000020700720c */ /* 0x000fe20003fa6270 */
[----:B------:R-:W-:Y:S02]  /*29f90*/  IMAD.MOV.U32 R13, RZ, RZ, R4 ;  /* 0x000000ffff0d7224 */ /* 0x000fe400078e0004 */
[----:B------:R-:W-:-:S10]  /*29fa0*/  IMAD.MOV.U32 R8, RZ, RZ, R14 ;  /* 0x000000ffff087224 */ /* 0x000fd400078e000e */
[----:B------:R-:W-:Y:S05]  /*29fb0*/  WARPSYNC.COLLECTIVE R15, `(.L_x_1096) ;  /* 0x000000000f087348 */ /* 0x000fea0003c00000 */
[----:B------:R0:W1:Y:S02]  /*29fc0*/  SHFL.IDX P6, R14, R13, R12, R11 ;  /* 0x0000000c0d0e7389 */ /* 0x00006400000c000b */
[----:B01----:R-:W-:Y:S01]  /*29fd0*/  ENDCOLLECTIVE ;  /* 0x000000000000791b */ /* 0x003fe20003800000 */
.L_x_1096:
[----:B------:R-:W-:Y:S01]  /*29fe0*/  ULDC.64 UR4, c[0x0][0x208] ;  /* 0x0000820000047ab9 */ /* 0x000fe20000000a00 */
[----:B------:R-:W-:Y:S01]  /*29ff0*/  IMAD.MOV.U32 R13, RZ, RZ, R3 ;  /* 0x000000ffff0d7224 */ /* 0x000fe200078e0003 */
[----:B------:R-:W-:Y:S02]  /*2a000*/  MOV R12, 0x7 ;  /* 0x00000007000c7802 */ /* 0x000fe40000000f00 */
[----:B------:R-:W-:-:S04]  /*2a010*/  MOV R5, R14 ;  /* 0x0000000e00057202 */ /* 0x000fc80000000f00 */
        /* <DEDUP_REMOVED lines=14> */
.L_x_1097:
[----:B------:R-:W-:Y:S02]  /*2a100*/  IMAD.MOV.U32 R13, RZ, RZ, R4 ;  /* 0x000000ffff0d7224 */ /* 0x000fe400078e0004 */
[----:B------:R-:W-:-:S07]  /*2a110*/  IMAD.MOV.U32 R5, RZ, RZ, R14 ;  /* 0x000000ffff057224 */ /* 0x000fce00078e000e */
[----:B------:R-:W-:Y:S05]  /*2a120*/  WARPSYNC.COLLECTIVE R15, `(.L_x_1098) ;  /* 0x000000000f087348 */ /* 0x000fea0003c00000 */
[----:B------:R0:W1:Y:S02]  /*2a130*/  SHFL.IDX P6, R14, R13, R12, R11 ;  /* 0x0000000c0d0e7389 */ /* 0x00006400000c000b */
[----:B01----:R-:W-:Y:S01]  /*2a140*/  ENDCOLLECTIVE ;  /* 0x000000000000791b */ /* 0x003fe20003800000 */
.L_x_1098:
[----:B------:R-:W-:Y:S01]  /*2a150*/  MOV R3, R14 ;  /* 0x0000000e00037202 */ /* 0x000fe20000000f00 */
[----:B------:R-:W-:Y:S06]  /*2a160*/  BRA `(.L_x_1099) ;  /* 0xffffffa400147947 */ /* 0x000fec000383ffff */
.L_x_949:
[----:B0-----:R-:W2:Y:S02]  /*2a170*/  LDL R2, [R1+0x4] ;  /* 0x0000040001027983 */ /* 0x001ea40000100800 */
[----:B--2---:R0:W2:Y:S02]  /*2a180*/  SYNCS.PHASECHK.TRANS64.TRYWAIT P0, [R2+URZ+0x38820], R0 ;  /* 0x03882000020075a7 */ /* 0x0040a4000800017f */
[----:B--2---:R-:W-:Y:S05]  /*2a190*/  @!P0 NANOSLEEP.SYNCS 0x989680 ;  /* 0x009896800000895d */ /* 0x004fea0003900000 */
[----:B------:R-:W2:Y:S02]  /*2a1a0*/  @!P0 SYNCS.PHASECHK.TRANS64 P0, [R2+URZ+0x38820], R0 ;  /* 0x03882000020085a7 */ /* 0x000ea4000800007f */
[----:B--2---:R-:W-:Y:S05]  /*2a1b0*/  @!P0 BRA `(.L_x_949) ;  /* 0xfffffffc00ec8947 */ /* 0x004fea000383ffff */
[----:B------:R-:W-:Y:S05]  /*2a1c0*/  BRA `(.L_x_1100) ;  /* 0xffffffa400947947 */ /* 0x000fea000383ffff */
.L_x_958:
[----:B--2---:R2:W3:Y:S02]  /*2a1d0*/  SYNCS.PHASECHK.TRANS64.TRYWAIT P0, [R3+URZ+0x38840], R2 ;  /* 0x03884002030075a7 */ /* 0x0044e4000800017f */
[----:B---3--:R-:W-:Y:S05]  /*2a1e0*/  @!P0 NANOSLEEP.SYNCS 0x989680 ;  /* 0x009896800000895d */ /* 0x008fea0003900000 */
[----:B------:R-:W3:Y:S02]  /*2a1f0*/  @!P0 SYNCS.PHASECHK.TRANS64 P0, [R3+URZ+0x38840], R2 ;  /* 0x03884002030085a7 */ /* 0x000ee4000800007f */
[----:B---3--:R-:W-:Y:S05]  /*2a200*/  @!P0 BRA `(.L_x_958) ;  /* 0xfffffffc00f08947 */ /* 0x008fea000383ffff */
[----:B------:R-:W-:Y:S05]  /*2a210*/  BRA `(.L_x_1101) ;  /* 0xffffffa800647947 */ /* 0x000fea000383ffff */
.L_x_966:
[----:B0-----:R0:W1:Y:S02]  /*2a220*/  SYNCS.PHASECHK.TRANS64.TRYWAIT P0, [R3+URZ+0x60], R2 ;  /* 0x00006002030075a7 */ /* 0x001064000800017f */
[----:B-1----:R-:W-:Y:S05]  /*2a230*/  @!P0 NANOSLEEP.SYNCS 0x989680 ;  /* 0x009896800000895d */ /* 0x002fea0003900000 */
[----:B------:R-:W1:Y:S02]  /*2a240*/  @!P0 SYNCS.PHASECHK.TRANS64 P0, [R3+URZ+0x60], R2 ;  /* 0x00006002030085a7 */ /* 0x000e64000800007f */
[----:B-1----:R-:W-:Y:S05]  /*2a250*/  @!P0 BRA `(.L_x_966) ;  /* 0xfffffffc00f08947 */ /* 0x002fea000383ffff */
[----:B------:R-:W-:Y:S05]  /*2a260*/  BRA `(.L_x_1102) ;  /* 0xffffffac00c07947 */ /* 0x000fea000383ffff */
.L_x_977:
[----:B--2---:R2:W3:Y:S02]  /*2a270*/  SYNCS.PHASECHK.TRANS64.TRYWAIT P0, [R3+URZ+0x38840], R2 ;  /* 0x03884002030075a7 */ /* 0x0044e4000800017f */
[----:B---3--:R-:W-:Y:S05]  /*2a280*/  @!P0 NANOSLEEP.SYNCS 0x989680 ;  /* 0x009896800000895d */ /* 0x008fea0003900000 */
[----:B------:R-:W3:Y:S02]  /*2a290*/  @!P0 SYNCS.PHASECHK.TRANS64 P0, [R3+URZ+0x38840], R2 ;  /* 0x03884002030085a7 */ /* 0x000ee4000800007f */
[----:B---3--:R-:W-:Y:S05]  /*2a2a0*/  @!P0 BRA `(.L_x_977) ;  /* 0xfffffffc00f08947 */ /* 0x008fea000383ffff */
[----:B------:R-:W-:Y:S05]  /*2a2b0*/  BRA `(.L_x_1103) ;  /* 0xffffffb400f47947 */ /* 0x000fea000383ffff */
.L_x_985:
[----:B-1----:R1:W2:Y:S02]  /*2a2c0*/  SYNCS.PHASECHK.TRANS64.TRYWAIT P0, [R2+URZ+0x60], R3 ;  /* 0x00006003020075a7 */ /* 0x0022a4000800017f */
[----:B--2---:R-:W-:Y:S05]  /*2a2d0*/  @!P0 NANOSLEEP.SYNCS 0x989680 ;  /* 0x009896800000895d */ /* 0x004fea0003900000 */
[----:B------:R-:W2:Y:S02]  /*2a2e0*/  @!P0 SYNCS.PHASECHK.TRANS64 P0, [R2+URZ+0x60], R3 ;  /* 0x00006003020085a7 */ /* 0x000ea4000800007f */
[----:B--2---:R-:W-:Y:S05]  /*2a2f0*/  @!P0 BRA `(.L_x_985) ;  /* 0xfffffffc00f08947 */ /* 0x004fea000383ffff */
[----:B------:R-:W-:Y:S05]  /*2a300*/  BRA `(.L_x_1104) ;  /* 0xffffffbc00507947 */ /* 0x000fea000383ffff */
.L_x_996:
[----:B----4-:R4:W0:Y:S02]  /*2a310*/  SYNCS.PHASECHK.TRANS64.TRYWAIT P0, [R2+URZ+0x38840], R3 ;  /* 0x03884003020075a7 */ /* 0x010824000800017f */
[----:B0-----:R-:W-:Y:S05]  /*2a320*/  @!P0 NANOSLEEP.SYNCS 0x989680 ;  /* 0x009896800000895d */ /* 0x001fea0003900000 */
[----:B------:R-:W0:Y:S02]  /*2a330*/  @!P0 SYNCS.PHASECHK.TRANS64 P0, [R2+URZ+0x38840], R3 ;  /* 0x03884003020085a7 */ /* 0x000e24000800007f */
[----:B0-----:R-:W-:Y:S05]  /*2a340*/  @!P0 BRA `(.L_x_996) ;  /* 0xfffffffc00f08947 */ /* 0x001fea000383ffff */
[----:B------:R-:W-:Y:S05]  /*2a350*/  BRA `(.L_x_1105) ;  /* 0xffffffc400487947 */ /* 0x000fea000383ffff */
.L_x_1004:
[----:B-1----:R1:W2:Y:S02]  /*2a360*/  SYNCS.PHASECHK.TRANS64.TRYWAIT P0, [R2+URZ+0x60], R5 ;  /* 0x00006005020075a7 */ /* 0x0022a4000800017f */
[----:B--2---:R-:W-:Y:S05]  /*2a370*/  @!P0 NANOSLEEP.SYNCS 0x989680 ;  /* 0x009896800000895d */ /* 0x004fea0003900000 */
[----:B------:R-:W2:Y:S02]  /*2a380*/  @!P0 SYNCS.PHASECHK.TRANS64 P0, [R2+URZ+0x60], R5 ;  /* 0x00006005020085a7 */ /* 0x000ea4000800007f */
[----:B--2---:R-:W-:Y:S05]  /*2a390*/  @!P0 BRA `(.L_x_1004) ;  /* 0xfffffffc00f08947 */ /* 0x004fea000383ffff */
[----:B------:R-:W-:Y:S05]  /*2a3a0*/  BRA `(.L_x_1106) ;  /* 0xffffffc800a47947 */ /* 0x000fea000383ffff */
.L_x_1017:
[----:B--2---:R2:W4:Y:S02]  /*2a3b0*/  SYNCS.PHASECHK.TRANS64.TRYWAIT P0, [R2+URZ+0x38860], R0 ;  /* 0x03886000020075a7 */ /* 0x004524000800017f */
[----:B----4-:R-:W-:Y:S05]  /*2a3c0*/  @!P0 NANOSLEEP.SYNCS 0x989680 ;  /* 0x009896800000895d */ /* 0x010fea0003900000 */
[----:B------:R-:W4:Y:S02]  /*2a3d0*/  @!P0 SYNCS.PHASECHK.TRANS64 P0, [R2+URZ+0x38860], R0 ;  /* 0x03886000020085a7 */ /* 0x000f24000800007f */
[----:B----4-:R-:W-:Y:S05]  /*2a3e0*/  @!P0 BRA `(.L_x_1017) ;  /* 0xfffffffc00f08947 */ /* 0x010fea000383ffff */
[----:B------:R-:W-:Y:S05]  /*2a3f0*/  BRA `(.L_x_1107) ;  /* 0xffffffd000807947 */ /* 0x000fea000383ffff */
.L_x_1026:
[----:B------:R-:W-:Y:S01]  /*2a400*/  BSSY B0, `(.L_x_1108) ;  /* 0x0000008000007945 */ /* 0x000fe20003800000 */
[----:B------:R-:W-:Y:S01]  /*2a410*/  IMAD.MOV.U32 R13, RZ, RZ, R16 ;  /* 0x000000ffff0d7224 */ /* 0x000fe200078e0010 */
[----:B------:R-:W-:Y:S01]  /*2a420*/  MOV R11, 0x1f ;  /* 0x0000001f000b7802 */ /* 0x000fe20000000f00 */
[----:B------:R-:W-:Y:S02]  /*2a430*/  IMAD.MOV.U32 R12, RZ, RZ, RZ ;  /* 0x000000ffff0c7224 */ /* 0x000fe400078e00ff */
[----:B------:R-:W-:-:S07]  /*2a440*/  IMAD.MOV.U32 R15, RZ, RZ, -0x1 ;  /* 0xffffffffff0f7424 */ /* 0x000fce00078e00ff */
[----:B01----:R-:W-:Y:S05]  /*2a450*/  WARPSYNC.COLLECTIVE R15, `(.L_x_1109) ;  /* 0x000000000f087348 */ /* 0x003fea0003c00000 */
[----:B------:R2:W3:Y:S02]  /*2a460*/  SHFL.IDX P6, R14, R13, R12, R11 ;  /* 0x0000000c0d0e7389 */ /* 0x0004e400000c000b */
[----:B0123--:R-:W-:Y:S01]  /*2a470*/  ENDCOLLECTIVE ;  /* 0x000000000000791b */ /* 0x00ffe20003800000 */
.L_x_1109:
[----:B------:R-:W-:Y:S05]  /*2a480*/  BSYNC B0 ;  /* 0x0000000000007941 */ /* 0x000fea0003800000 */
.L_x_1108:
[----:B------:R-:W-:Y:S01]  /*2a490*/  MOV R13, R16 ;  /* 0x00000010000d7202 */ /* 0x000fe20000000f00 */
[----:B------:R-:W-:Y:S01]  /*2a4a0*/  IMAD.MOV.U32 R12, RZ, RZ, 0x1 ;  /* 0x00000001ff0c7424 */ /* 0x000fe200078e00ff */
[----:B------:R-:W-:Y:S01]  /*2a4b0*/  MOV R15, 0xffffffff ;  /* 0xffffffff000f7802 */ /* 0x000fe20000000f00 */
[----:B------:R-:W-:Y:S02]  /*2a4c0*/  IMAD.MOV.U32 R11, RZ, RZ, 0x1f ;  /* 0x0000001fff0b7424 */ /* 0x000fe400078e00ff */
[----:B------:R-:W-:Y:S02]  /*2a4d0*/  IMAD.IADD R5, R19, 0x1, R7 ;  /* 0x0000000113057824 */ /* 0x000fe400078e0207 */
[----:B------:R-:W-:-:S07]  /*2a4e0*/  IMAD.MOV.U32 R0, RZ, RZ, R14 ;  /* 0x000000ffff007224 */ /* 0x000fce00078e000e */
[----:B------:R-:W-:Y:S05]  /*2a4f0*/  WARPSYNC.COLLECTIVE R15, `(.L_x_1110) ;  /* 0x000000000f087348 */ /* 0x000fea0003c00000 */
[----:B------:R0:W1:Y:S02]  /*2a500*/  SHFL.IDX P6, R14, R13, R12, R11 ;  /* 0x0000000c0d0e7389 */ /* 0x00006400000c000b */
[----:B01----:R-:W-:Y:S01]  /*2a510*/  ENDCOLLECTIVE ;  /* 0x000000000000791b */ /* 0x003fe20003800000 */
.L_x_1110:
        /* <DEDUP_REMOVED lines=11> */
[C---:B------:R-:W-:Y:S02]  /*2a5d0*/  ISETP.GE.U32.AND P5, PT, R7.reuse, 0x10, PT ;  /* 0x000000100700780c */ /* 0x040fe40003fa6070 */
[----:B0-----:R-:W-:Y:S01]  /*2a5e0*/  MOV R2, RZ ;  /* 0x000000ff00027202 */ /* 0x001fe20000000f00 */
[----:B--2---:R-:W-:Y:S01]  /*2a5f0*/  @!P1 IMAD.MOV.U32 R2, RZ, RZ, R3 ;  /* 0x000000ffff029224 */ /* 0x004fe200078e0003 */
[----:B------:R-:W-:-:S03]  /*2a600*/  ISETP.NE.AND P1, PT, R7, RZ, PT ;  /* 0x000000ff0700720c */ /* 0x000fc60003f25270 */
[----:B------:R-:W-:-:S10]  /*2a610*/  IMAD.MOV.U32 R13, RZ, RZ, R2 ;  /* 0x000000ffff0d7224 */ /* 0x000fd400078e0002 */
[----:B------:R-:W-:Y:S05]  /*2a620*/  WARPSYNC.COLLECTIVE R15, `(.L_x_1111) ;  /* 0x000000000f087348 */ /* 0x000fea0003c00000 */
[----:B------:R0:W1:Y:S02]  /*2a630*/  SHFL.UP P6, R14, R13, R12, R11 ;  /* 0x0400000c0d0e7389 */ /* 0x00006400000c000b */
[----:B01----:R-:W-:Y:S01]  /*2a640*/  ENDCOLLECTIVE ;  /* 0x000000000000791b */ /* 0x003fe20003800000 */
.L_x_1111:
[----:B------:R-:W-:Y:S02]  /*2a650*/  IMAD.MOV.U32 R12, RZ, RZ, 0x2 ;  /* 0x00000002ff0c7424 */ /* 0x000fe400078e00ff */
[----:B------:R-:W-:-:S05]  /*2a660*/  IMAD.MOV.U32 R3, RZ, RZ, R14 ;  /* 0x000000ffff037224 */ /* 0x000fca00078e000e */
[----:B------:R-:W-:-:S05]  /*2a670*/  SEL R3, R3, RZ, P1 ;  /* 0x000000ff03037207 */ /* 0x000fca0000800000 */
[----:B------:R-:W-:-:S05]  /*2a680*/  IMAD.IADD R3, R2, 0x1, R3 ;  /* 0x0000000102037824 */ /* 0x000fca00078e0203 */
[----:B------:R-:W-:-:S07]  /*2a690*/  MOV R13, R3 ;  /* 0x00000003000d7202 */ /* 0x000fce0000000f00 */
[----:B------:R-:W-:Y:S05]  /*2a6a0*/  WARPSYNC.COLLECTIVE R15, `(.L_x_1112) ;  /* 0x000000000f087348 */ /* 0x000fea0003c00000 */
[----:B------:R0:W1:Y:S02]  /*2a6b0*/  SHFL.UP P6, R14, R13, R12, R11 ;  /* 0x0400000c0d0e7389 */ /* 0x00006400000c000b */
[----:B01----:R-:W-:Y:S01]  /*2a6c0*/  ENDCOLLECTIVE ;  /* 0x000000000000791b */ /* 0x003fe20003800000 */
.L_x_1112:
        /* <DEDUP_REMOVED lines=8> */
.L_x_1113:
[----:B------:R-:W-:Y:S02]  /*2a750*/  MOV R12, 0x8 ;  /* 0x00000008000c7802 */ /* 0x000fe40000000f00 */
[----:B------:R-:W-:-:S04]  /*2a760*/  MOV R5, R14 ;  /* 0x0000000e00057202 */ /* 0x000fc80000000f00 */
[----:B------:R-:W-:-:S05]  /*2a770*/  SEL R5, R5, RZ, P3 ;  /* 0x000000ff05057207 */ /* 0x000fca0001800000 */
[----:B------:R-:W-:-:S04]  /*2a780*/  IMAD.IADD R3, R3, 0x1, R5 ;  /* 0x0000000103037824 */ /* 0x000fc800078e0205 */
[----:B------:R-:W-:-:S07]  /*2a790*/  IMAD.MOV.U32 R13, RZ, RZ, R3 ;  /* 0x000000ffff0d7224 */ /* 0x000fce00078e0003 */
[----:B------:R-:W-:Y:S05]  /*2a7a0*/  WARPSYNC.COLLECTIVE R15, `(.L_x_1114) ;  /* 0x000000000f087348 */ /* 0x000fea0003c00000 */
[----:B------:R0:W1:Y:S02]  /*2a7b0*/  SHFL.UP P6, R14, R13, R12, R11 ;  /* 0x0400000c0d0e7389 */ /* 0x00006400000c000b */
[----:B01----:R-:W-:Y:S01]  /*2a7c0*/  ENDCOLLECTIVE ;  /* 0x000000000000791b */ /* 0x003fe20003800000 */
.L_x_1114:
[----:B------:R-:W-:Y:S01]  /*2a7d0*/  MOV R12, 0x10 ;  /* 0x00000010000c7802 */ /* 0x000fe20000000f00 */
[----:B------:R-:W-:-:S05]  /*2a7e0*/  IMAD.MOV.U32 R5, RZ, RZ, R14 ;  /* 0x000000ffff057224 */ /* 0x000fca00078e000e */
[----:B------:R-:W-:-:S04]  /*2a7f0*/  SEL R5, R5, RZ, P4 ;  /* 0x000000ff05057207 */ /* 0x000fc80002000000 */
[----:B------:R-:W-:-:S05]  /*2a800*/  IADD3 R3, R3, R5, RZ ;  /* 0x0000000503037210 */ /* 0x000fca0007ffe0ff */
[----:B------:R-:W-:-:S07]  /*2a810*/  IMAD.MOV.U32 R13, RZ, RZ, R3 ;  /* 0x000000ffff0d7224 */ /* 0x000fce00078e0003 */
[----:B------:R-:W-:Y:S05]  /*2a820*/  WARPSYNC.COLLECTIVE R15, `(.L_x_1115) ;  /* 0x000000000f087348 */ /* 0x000fea0003c00000 */
[----:B------:R0:W1:Y:S02]  /*2a830*/  SHFL.UP P6, R14, R13, R12, R11 ;  /* 0x0400000c0d0e7389 */ /* 0x00006400000c000b */
[----:B01----:R-:W-:Y:S01]  /*2a840*/  ENDCOLLECTIVE ;  /* 0x000000000000791b */ /* 0x003fe20003800000 */
.L_x_1115:
[----:B------:R-:W-:Y:S01]  /*2a850*/  MOV R12, 0x1f ;  /* 0x0000001f000c7802 */ /* 0x000fe20000000f00 */
[----:B------:R-:W-:Y:S02]  /*2a860*/  IMAD.MOV.U32 R11, RZ, RZ, 0x1f ;  /* 0x0000001fff0b7424 */ /* 0x000fe400078e00ff */
[----:B------:R-:W-:-:S05]  /*2a870*/  IMAD.MOV.U32 R5, RZ, RZ, R14 ;  /* 0x000000ffff057224 */ /* 0x000fca00078e000e */
[----:B------:R-:W-:-:S04]  /*2a880*/  SEL R5, R5, RZ, P5 ;  /* 0x000000ff05057207 */ /* 0x000fc80002800000 */
[----:B------:R-:W-:-:S05]  /*2a890*/  IADD3 R5, R3, R5, RZ ;  /* 0x0000000503057210 */ /* 0x000fca0007ffe0ff */
[----:B------:R-:W-:-:S07]  /*2a8a0*/  IMAD.MOV.U32 R13, RZ, RZ, R5 ;  /* 0x000000ffff0d7224 */ /* 0x000fce00078e0005 */
[----:B------:R-:W-:Y:S05]  /*2a8b0*/  WARPSYNC.COLLECTIVE R15, `(.L_x_1116) ;  /* 0x000000000f087348 */ /* 0x000fea0003c00000 */
[----:B------:R0:W1:Y:S02]  /*2a8c0*/  SHFL.IDX P6, R14, R13, R12, R11 ;  /* 0x0000000c0d0e7389 */ /* 0x00006400000c000b */
[----:B01----:R-:W-:Y:S01]  /*2a8d0*/  ENDCOLLECTIVE ;  /* 0x000000000000791b */ /* 0x003fe20003800000 */
.L_x_1116:
[----:B------:R-:W-:Y:S01]  /*2a8e0*/  MOV R6, R14 ;  /* 0x0000000e00067202 */ /* 0x000fe20000000f00 */
[----:B------:R-:W-:Y:S06]  /*2a8f0*/  BRA `(.L_x_1117) ;  /* 0xffffffd400847947 */ /* 0x000fec000383ffff */
.L_x_1031:
[----:B------:R-:W-:Y:S01]  /*2a900*/  BSSY B0, `(.L_x_1118) ;  /* 0x0000008000007945 */ /* 0x000fe20003800000 */
[----:B-----5:R-:W-:Y:S01]  /*2a910*/  IMAD.MOV.U32 R13, RZ, RZ, R2 ;  /* 0x000000ffff0d7224 */ /* 0x020fe200078e0002 */
[----:B------:R-:W-:Y:S01]  /*2a920*/  MOV R12, 0x1 ;  /* 0x00000001000c7802 */ /* 0x000fe20000000f00 */
[----:B------:R-:W-:Y:S01]  /*2a930*/  IMAD.MOV.U32 R11, RZ, RZ, RZ ;  /* 0x000000ffff0b7224 */ /* 0x000fe200078e00ff */
[----:B------:R-:W-:-:S07]  /*2a940*/  MOV R15, 0xffffffff ;  /* 0xffffffff000f7802 */ /* 0x000fce0000000f00 */
[----:B012---:R-:W-:Y:S05]  /*2a950*/  WARPSYNC.COLLECTIVE R15, `(.L_x_1119) ;  /* 0x000000000f087348 */ /* 0x007fea0003c00000 */
[----:B------:R3:W4:Y:S02]  /*2a960*/  SHFL.UP P6, R14, R13, R12, R11 ;  /* 0x0400000c0d0e7389 */ /* 0x00072400000c000b */
[----:B01234-:R-:W-:Y:S01]  /*2a970*/  ENDCOLLECTIVE ;  /* 0x000000000000791b */ /* 0x01ffe20003800000 */
.L_x_1119:
[----:B------:R-:W-:Y:S05]  /*2a980*/  BSYNC B0 ;  /* 0x0000000000007941 */ /* 0x000fea0003800000 */
.L_x_1118:
[----:B------:R-:W-:Y:S01]  /*2a990*/  IMAD.MOV.U32 R3, RZ, RZ, R14 ;  /* 0x000000ffff037224 */ /* 0x000fe200078e000e */
[----:B------:R-:W-:Y:S01]  /*2a9a0*/  MOV R12, 0x2 ;  /* 0x00000002000c7802 */ /* 0x000fe20000000f00 */
[----:B------:R-:W-:Y:S01]  /*2a9b0*/  IMAD.MOV.U32 R11, RZ, RZ, RZ ;  /* 0x000000ffff0b7224 */ /* 0x000fe200078e00ff */
[----:B------:R-:W-:Y:S02]  /*2a9c0*/  MOV R15, 0xffffffff ;  /* 0xffffffff000f7802 */ /* 0x000fe40000000f00 */
[----:B------:R-:W-:-:S04]  /*2a9d0*/  SEL R3, R3, RZ, P1 ;  /* 0x000000ff03037207 */ /* 0x000fc80000800000 */
[----:B------:R-:W-:-:S05]  /*2a9e0*/  IADD3 R3, R2, R3, RZ ;  /* 0x0000000302037210 */ /* 0x000fca0007ffe0ff */
[----:B------:R-:W-:-:S07]  /*2a9f0*/  IMAD.MOV.U32 R13, RZ, RZ, R3 ;  /* 0x000000ffff0d7224 */ /* 0x000fce00078e0003 */
[----:B------:R-:W-:Y:S05]  /*2aa00*/  WARPSYNC.COLLECTIVE R15, `(.L_x_1120) ;  /* 0x000000000f087348 */ /* 0x000fea0003c00000 */
[----:B------:R0:W1:Y:S02]  /*2aa10*/  SHFL.UP P6, R14, R13, R12, R11 ;  /* 0x0400000c0d0e7389 */ /* 0x00006400000c000b */
[----:B01----:R-:W-:Y:S01]  /*2aa20*/  ENDCOLLECTIVE ;  /* 0x000000000000791b */ /* 0x003fe20003800000 */
.L_x_1120:
        /* <DEDUP_REMOVED lines=8> */
.L_x_1121:
        /* <DEDUP_REMOVED lines=8> */
.L_x_1122:
        /* <DEDUP_REMOVED lines=8> */
.L_x_1123:
        /* <DEDUP_REMOVED lines=9> */
.L_x_1124:
[----:B------:R-:W-:Y:S01]  /*2ac40*/  MOV R6, R14 ;  /* 0x0000000e00067202 */ /* 0x000fe20000000f00 */
[----:B------:R-:W-:Y:S06]  /*2ac50*/  BRA `(.L_x_1125) ;  /* 0xffffffd4004c7947 */ /* 0x000fec000383ffff */
.L_x_1033:
[----:B------:R-:W-:Y:S01]  /*2ac60*/  BSSY B0, `(.L_x_1126) ;  /* 0x0000006000007945 */ /* 0x000fe20003800000 */
[----:B------:R-:W-:Y:S01]  /*2ac70*/  PLOP3.LUT P6, PT, P6, PT, PT, 0x8, 0x0 ;  /* 0x000000000000781c */ /* 0x000fe200037ce170 */
[----:B------:R-:W-:-:S12]  /*2ac80*/  IMAD.MOV.U32 R15, RZ, RZ, -0x1 ;  /* 0xffffffffff0f7424 */ /* 0x000fd800078e00ff */
[----:B012---:R-:W-:Y:S05]  /*2ac90*/  WARPSYNC.COLLECTIVE R15, `(.L_x_1127) ;  /* 0x000000000f087348 */ /* 0x007fea0003c00000 */
[----:B------:R-:W-:Y:S01]  /*2aca0*/  VOTE.ANY R14, PT, P6 ;  /* 0x00000000000e7806 */ /* 0x000fe200030e0100 */
[----:B012---:R-:W-:Y:S06]  /*2acb0*/  ENDCOLLECTIVE ;  /* 0x000000000000791b */ /* 0x007fec0003800000 */
.L_x_1127:
[----:B------:R-:W-:Y:S05]  /*2acc0*/  BSYNC B0 ;  /* 0x0000000000007941 */ /* 0x000fea0003800000 */
.L_x_1126:
[----:B------:R-:W-:Y:S01]  /*2acd0*/  MOV R3, R14 ;  /* 0x0000000e00037202 */ /* 0x000fe20000000f00 */
[----:B------:R-:W-:Y:S01]  /*2ace0*/  IMAD.MOV.U32 R13, RZ, RZ, R2 ;  /* 0x000000ffff0d7224 */ /* 0x000fe200078e0002 */
[----:B------:R-:W-:Y:S01]  /*2acf0*/  MOV R15, 0xffffffff ;  /* 0xffffffff000f7802 */ /* 0x000fe20000000f00 */
[----:B------:R-:W-:Y:S01]  /*2ad00*/  IMAD.MOV.U32 R11, RZ, RZ, 0x1f ;  /* 0x0000001fff0b7424 */ /* 0x000fe200078e00ff */
[----:B------:R-:W0:Y:S02]  /*2ad10*/  POPC R4, R3 ;  /* 0x0000000300047309 */ /* 0x000e240000000000 */
[----:B0-----:R-:W-:-:S07]  /*2ad20*/  MOV R12, R4 ;  /* 0x00000004000c7202 */ /* 0x001fce0000000f00 */
[----:B------:R-:W-:Y:S05]  /*2ad30*/  WARPSYNC.COLLECTIVE R15, `(.L_x_1128) ;  /* 0x000000000f087348 */ /* 0x000fea0003c00000 */
[----:B------:R0:W1:Y:S02]  /*2ad40*/  SHFL.IDX P6, R14, R13, R12, R11 ;  /* 0x0000000c0d0e7389 */ /* 0x00006400000c000b */
[----:B01----:R-:W-:Y:S01]  /*2ad50*/  ENDCOLLECTIVE ;  /* 0x000000000000791b */ /* 0x003fe20003800000 */
.L_x_1128:
[----:B------:R-:W-:Y:S01]  /*2ad60*/  IMAD.MOV.U32 R17, RZ, RZ, R14 ;  /* 0x000000ffff117224 */ /* 0x000fe200078e000e */
[----:B------:R-:W-:Y:S06]  /*2ad70*/  BRA `(.L_x_1129) ;  /* 0xffffffd4003c7947 */ /* 0x000fec000383ffff */
.L_x_1035:
[----:B------:R-:W-:Y:S01]  /*2ad80*/  BSSY B0, `(.L_x_1130) ;  /* 0x0000007000007945 */ /* 0x000fe20003800000 */
[----:B------:R-:W-:Y:S01]  /*2ad90*/  MOV R13, R5 ;  /* 0x00000005000d7202 */ /* 0x000fe20000000f00 */
[----:B------:R-:W-:Y:S01]  /*2ada0*/  IMAD.MOV.U32 R11, RZ, RZ, 0x1f ;  /* 0x0000001fff0b7424 */ /* 0x000fe200078e00ff */
[----:B------:R-:W-:-:S07]  /*2adb0*/  MOV R15, 0xffffffff ;  /* 0xffffffff000f7802 */ /* 0x000fce0000000f00 */
[----:B012-4-:R-:W-:Y:S05]  /*2adc0*/  WARPSYNC.COLLECTIVE R15, `(.L_x_1131) ;  /* 0x000000000f087348 */ /* 0x017fea0003c00000 */
[----:B------:R3:W0:Y:S02]  /*2add0*/  SHFL.IDX P6, R14, R13, R12, R11 ;  /* 0x0000000c0d0e7389 */ /* 0x00062400000c000b */
[----:B01234-:R-:W-:Y:S01]  /*2ade0*/  ENDCOLLECTIVE ;  /* 0x000000000000791b */ /* 0x01ffe20003800000 */
.L_x_1131:
[----:B------:R-:W-:Y:S05]  /*2adf0*/  BSYNC B0 ;  /* 0x0000000000007941 */ /* 0x000fea0003800000 */
.L_x_1130:
[----:B------:R-:W-:Y:S01]  /*2ae00*/  IMAD.MOV.U32 R2, RZ, RZ, R14 ;  /* 0x000000ffff027224 */ /* 0x000fe200078e000e */
[----:B------:R-:W-:Y:S06]  /*2ae10*/  BRA `(.L_x_1034) ;  /* 0xffffffd400307947 */ /* 0x000fec000383ffff */
.L_x_1039:
[----:B0-----:R0:W2:Y:S02]  /*2ae20*/  SYNCS.PHASECHK.TRANS64.TRYWAIT P0, [R0+URZ+0x38820], R3 ;  /* 0x03882003000075a7 */ /* 0x0010a4000800017f */
[----:B--2---:R-:W-:Y:S05]  /*2ae30*/  @!P0 NANOSLEEP.SYNCS 0x989680 ;  /* 0x009896800000895d */ /* 0x004fea0003900000 */
[----:B------:R-:W2:Y:S02]  /*2ae40*/  @!P0 SYNCS.PHASECHK.TRANS64 P0, [R0+URZ+0x38820], R3 ;  /* 0x03882003000085a7 */ /* 0x000ea4000800007f */
[----:B--2---:R-:W-:Y:S05]  /*2ae50*/  @!P0 BRA `(.L_x_1039) ;  /* 0xfffffffc00f08947 */ /* 0x004fea000383ffff */
[----:B------:R-:W-:Y:S05]  /*2ae60*/  BRA `(.L_x_1132) ;  /* 0xffffffd800247947 */ /* 0x000fea000383ffff */
.L_x_1040:
[----:B------:R-:W2:Y:S01]  /*2ae70*/  S2R R2, SR_TID.X ;  /* 0x0000000000027919 */ /* 0x000ea20000002100 */
[----:B------:R-:W-:Y:S01]  /*2ae80*/  BSSY B0, `(.L_x_1133) ;  /* 0x000000a000007945 */ /* 0x000fe20003800000 */
[----:B------:R-:W-:Y:S01]  /*2ae90*/  IMAD.MOV.U32 R12, RZ, RZ, RZ ;  /* 0x000000ffff0c7224 */ /* 0x000fe200078e00ff */
[----:B------:R-:W-:Y:S01]  /*2aea0*/  MOV R11, 0x1f ;  /* 0x0000001f000b7802 */ /* 0x000fe20000000f00 */
[----:B------:R-:W-:Y:S01]  /*2aeb0*/  IMAD.MOV.U32 R15, RZ, RZ, -0x1 ;  /* 0xffffffffff0f7424 */ /* 0x000fe200078e00ff */
[----:B--2---:R-:W-:-:S04]  /*2aec0*/  SHF.R.U32.HI R2, RZ, 0x5, R2 ;  /* 0x00000005ff027819 */ /* 0x004fc80000011602 */
[----:B------:R-:W-:-:S04]  /*2aed0*/  LOP3.LUT R2, R2, 0x3, RZ, 0xc0, !PT ;  /* 0x0000000302027812 */ /* 0x000fc800078ec0ff */
[----:B------:R-:W-:-:S07]  /*2aee0*/  MOV R13, R2 ;  /* 0x00000002000d7202 */ /* 0x000fce0000000f00 */
[----:B01---5:R-:W-:Y:S05]  /*2aef0*/  WARPSYNC.COLLECTIVE R15, `(.L_x_1134) ;  /* 0x000000000f087348 */ /* 0x023fea0003c00000 */
[----:B------:R2:W3:Y:S02]  /*2af00*/  SHFL.IDX P6, R14, R13, R12, R11 ;  /* 0x0000000c0d0e7389 */ /* 0x0004e400000c000b */
[----:B0123-5:R-:W-:Y:S01]  /*2af10*/  ENDCOLLECTIVE ;  /* 0x000000000000791b */ /* 0x02ffe20003800000 */
.L_x_1134:
[----:B------:R-:W-:Y:S05]  /*2af20*/  BSYNC B0 ;  /* 0x0000000000007941 */ /* 0x000fea0003800000 */
.L_x_1133:
[----:B------:R-:W-:Y:S05]  /*2af30*/  BRA `(.L_x_1135) ;  /* 0xffffffd8000c7947 */ /* 0x000fea000383ffff */
.L_x_1041:
[----:B------:R-:W-:Y:S01]  /*2af40*/  BSSY B0, `(.L_x_1136) ;  /* 0x0000006000007945 */ /* 0x000fe20003800000 */
[----:B------:R-:W-:-:S07]  /*2af50*/  MOV R15, 0xffffffff ;  /* 0xffffffff000f7802 */ /* 0x000fce0000000f00 */
[----:B012--5:R-:W-:Y:S05]  /*2af60*/  WARPSYNC.COLLECTIVE R15, `(.L_x_1137) ;  /* 0x000000000f0c7348 */ /* 0x027fea0003c00000 */
[----:B------:R-:W-:Y:S02]  /*2af70*/  ELECT P6, UR62, PT ;  /* 0x00000000003e782f */ /* 0x000fe400038c0000 */
[----:B------:R-:W-:Y:S01]  /*2af80*/  MOV R14, UR62 ;  /* 0x0000003e000e7c02 */ /* 0x000fe20008000f00 */
[----:B012--5:R-:W-:Y:S10]  /*2af90*/  ENDCOLLECTIVE ;  /* 0x000000000000791b */ /* 0x027ff40003800000 */
.L_x_1137:
[----:B------:R-:W-:Y:S05]  /*2afa0*/  BSYNC B0 ;  /* 0x0000000000007941 */ /* 0x000fea0003800000 */
.L_x_1136:
[----:B------:R-:W-:Y:S05]  /*2afb0*/  BRA `(.L_x_1138) ;  /* 0xffffffd800007947 */ /* 0x000fea000383ffff */
.L_x_1043:
[----:B0-----:R0:W2:Y:S02]  /*2afc0*/  SYNCS.PHASECHK.TRANS64.TRYWAIT P0, [R6+URZ], R5 ;  /* 0x00000005060075a7 */ /* 0x0010a4000800017f */
[----:B--2---:R-:W-:Y:S05]  /*2afd0*/  @!P0 NANOSLEEP.SYNCS 0x989680 ;  /* 0x009896800000895d */ /* 0x004fea0003900000 */
[----:B------:R-:W2:Y:S02]  /*2afe0*/  @!P0 SYNCS.PHASECHK.TRANS64 P0, [R6+URZ], R5 ;  /* 0x00000005060085a7 */ /* 0x000ea4000800007f */
[----:B--2---:R-:W-:Y:S05]  /*2aff0*/  @!P0 BRA `(.L_x_1043) ;  /* 0xfffffffc00f08947 */ /* 0x004fea000383ffff */
[----:B------:R-:W-:Y:S05]  /*2b000*/  BRA `(.L_x_1139) ;  /* 0xffffffd8003c7947 */ /* 0x000fea000383ffff */
.L_x_1044:
[----:B--2---:R2:W3:Y:S02]  /*2b010*/  SYNCS.PHASECHK.TRANS64.TRYWAIT P0, [R7+URZ], R2 ;  /* 0x00000002070075a7 */ /* 0x0044e4000800017f */
[----:B---3--:R-:W-:Y:S05]  /*2b020*/  @!P0 NANOSLEEP.SYNCS 0x989680 ;  /* 0x009896800000895d */ /* 0x008fea0003900000 */
[----:B------:R-:W3:Y:S02]  /*2b030*/  @!P0 SYNCS.PHASECHK.TRANS64 P0, [R7+URZ], R2 ;  /* 0x00000002070085a7 */ /* 0x000ee4000800007f */
[----:B---3--:R-:W-:Y:S05]  /*2b040*/  @!P0 BRA `(.L_x_1044) ;  /* 0xfffffffc00f08947 */ /* 0x008fea000383ffff */
[----:B------:R-:W-:Y:S05]  /*2b050*/  BRA `(.L_x_1140) ;  /* 0xffffffd800307947 */ /* 0x000fea000383ffff */
.L_x_1046:
[----:B---3--:R3:W4:Y:S02]  /*2b060*/  SYNCS.PHASECHK.TRANS64.TRYWAIT P0, [R4+URZ], R5 ;  /* 0x00000005040075a7 */ /* 0x008724000800017f */
[----:B----4-:R-:W-:Y:S05]  /*2b070*/  @!P0 NANOSLEEP.SYNCS 0x989680 ;  /* 0x009896800000895d */ /* 0x010fea0003900000 */
[----:B------:R-:W4:Y:S02]  /*2b080*/  @!P0 SYNCS.PHASECHK.TRANS64 P0, [R4+URZ], R5 ;  /* 0x00000005040085a7 */ /* 0x000f24000800007f */
[----:B----4-:R-:W-:Y:S05]  /*2b090*/  @!P0 BRA `(.L_x_1046) ;  /* 0xfffffffc00f08947 */ /* 0x010fea000383ffff */
[----:B------:R-:W-:Y:S05]  /*2b0a0*/  BRA `(.L_x_1141) ;  /* 0xffffffd800387947 */ /* 0x000fea000383ffff */
.L_x_1142:
        /* <DEDUP_REMOVED lines=13> */
.L_x_3427:


//--------------------- .text._ZN7cutlass13device_kernelIN5flash11enable_sm90INS1_16FlashAttnFwdSm90INS1_25CollectiveMainloopFwdSm90ILi2EN4cute5tupleIJNS5_1CILi1EEES8_S8_EEENS6_IJNS7_ILi128EEENS7_ILi64EEENS7_ILi256EEEEEELi256ENS_6half_tEfNS_4arch4Sm90ELb0ELb1ELb1ELb0ELb0ELb0ELb0ELb1ELb1ELb1ELb0ELb0EEENS1_21CollectiveEpilogueFwdINS6_IJSA_SC_SB_EEES9_SE_SG_Li256ELb0ELb1ELb0ELb0EEENS1_30DynamicPersistentTileSchedulerILi256ELi128ELb0ELb1ELb1EEEEEEEEEvNT_6ParamsE --------------------------
	.section	.text._ZN7cutlass13device_kernelIN5flash11enable_sm90INS1_16FlashAttnFwdSm90INS1_25CollectiveMainloopFwdSm90ILi2EN4cute5tupleIJNS5_1CILi1EEES8_S8_EEENS6_IJNS7_ILi128EEENS7_ILi64EEENS7_ILi256EEEEEELi256ENS_6half_tEfNS_4arch4Sm90ELb0ELb1ELb1ELb0ELb0ELb0ELb0ELb1ELb1ELb1ELb0ELb0EEENS1_21CollectiveEpilogueFwdINS6_IJSA_SC_SB_EEES9_SE_SG_Li256ELb0ELb1ELb0ELb0EEENS1_30DynamicPersistentTileSchedulerILi256ELi128ELb0ELb1ELb1EEEEEEEEEvNT_6ParamsE,"ax",@progbits
	.align	128
.text._ZN7cutlass13device_kernelIN5flash11enable_sm90INS1_16FlashAttnFwdSm90INS1_25CollectiveMainloopFwdSm90ILi2EN4cute5tupleIJNS5_1CILi1EEES8_S8_EEENS6_IJNS7_ILi128EEENS7_ILi64EEENS7_ILi256EEEEEELi256ENS_6half_tEfNS_4arch4Sm90ELb0ELb1ELb1ELb0ELb0ELb0ELb0ELb1ELb1ELb1ELb0ELb0EEENS1_21CollectiveEpilogueFwdINS6_IJSA_SC_SB_EEES9_SE_SG_Li256ELb0ELb1ELb0ELb0EEENS1_30DynamicPersistentTileSchedulerILi256ELi128ELb0ELb1ELb1EEEEEEEEEvNT_6ParamsE:
        .type           _ZN7cutlass13device_kernelIN5flash11enable_sm90INS1_16FlashAttnFwdSm90INS1_25CollectiveMainloopFwdSm90ILi2EN4cute5tupleIJNS5_1CILi1EEES8_S8_EEENS6_IJNS7_ILi128EEENS7_ILi64EEENS7_ILi256EEEEEELi256ENS_6half_tEfNS_4arch4Sm90ELb0ELb1ELb1ELb0ELb0ELb0ELb0ELb1ELb1ELb1ELb0ELb0EEENS1_21CollectiveEpilogueFwdINS6_IJSA_SC_SB_EEES9_SE_SG_Li256ELb0ELb1ELb0ELb0EEENS1_30DynamicPersistentTileSchedulerILi256ELi128ELb0ELb1ELb1EEEEEEEEEvNT_6ParamsE,@function
        .size           _ZN7cutlass13device_kernelIN5flash11enable_sm90INS1_16FlashAttnFwdSm90INS1_25CollectiveMainloopFwdSm90ILi2EN4cute5tupleIJNS5_1CILi1EEES8_S8_EEENS6_IJNS7_ILi128EEENS7_ILi64EEENS7_ILi256EEEEEELi256ENS_6half_tEfNS_4arch4Sm90ELb0ELb1ELb1ELb0ELb0ELb0ELb0ELb1ELb1ELb1ELb0ELb0EEENS1_21CollectiveEpilogueFwdINS6_IJSA_SC_SB_EEES9_SE_SG_Li256ELb0ELb1ELb0ELb0EEENS1_30DynamicPersistentTileSchedulerILi256ELi128ELb0ELb1ELb1EEEEEEEEEvNT_6ParamsE,(.L_x_3428 - _ZN7cutlass13device_kernelIN5flash11enable_sm90INS1_16FlashAttnFwdSm90INS1_25CollectiveMainloopFwdSm90ILi2EN4cute5tupleIJNS5_1CILi1EEES8_S8_EEENS6_IJNS7_ILi128EEENS7_ILi64EEENS7_ILi256EEEEEELi256ENS_6half_tEfNS_4arch4Sm90ELb0ELb1ELb1ELb0ELb0ELb0ELb0ELb1ELb1ELb1ELb0ELb0EEENS1_21CollectiveEpilogueFwdINS6_IJSA_SC_SB_EEES9_SE_SG_Li256ELb0ELb1ELb0ELb0EEENS1_30DynamicPersistentTileSchedulerILi256ELi128ELb0ELb1ELb1EEEEEEEEEvNT_6ParamsE)
        .other          _ZN7cutlass13device_kernelIN5flash11enable_sm90INS1_16FlashAttnFwdSm90INS1_25CollectiveMainloopFwdSm90ILi2EN4cute5tupleIJNS5_1CILi1EEES8_S8_EEENS6_IJNS7_ILi128EEENS7_ILi64EEENS7_ILi256EEEEEELi256ENS_6half_tEfNS_4arch4Sm90ELb0ELb1ELb1ELb0ELb0ELb0ELb0ELb1ELb1ELb1ELb0ELb0EEENS1_21CollectiveEpilogueFwdINS6_IJSA_SC_SB_EEES9_SE_SG_Li256ELb0ELb1ELb0ELb0EEENS1_30DynamicPersistentTileSchedulerILi256ELi128ELb0ELb1ELb1EEEEEEEEEvNT_6ParamsE,@"STO_CUDA_ENTRY STV_DEFAULT"
_ZN7cutlass13device_kernelIN5flash11enable_sm90INS1_16FlashAttnFwdSm90INS1_25CollectiveMainloopFwdSm90ILi2EN4cute5tupleIJNS5_1CILi1EEES8_S8_EEENS6_IJNS7_ILi128EEENS7_ILi64EEENS7_ILi256EEEEEELi256ENS_6half_tEfNS_4arch4Sm90ELb0ELb1ELb1ELb0ELb0ELb0ELb0ELb1ELb1ELb1ELb0ELb0EEENS1_21CollectiveEpilogueFwdINS6_IJSA_SC_SB_EEES9_SE_SG_Li256ELb0ELb1ELb0ELb0EEENS1_30DynamicPersistentTileSchedulerILi256ELi128ELb0ELb1ELb1EEEEEEEEEvNT_6ParamsE:
        /* <DEDUP_REMOVED lines=18> */
.L_x_1144:
[----:B------:R-:W-:Y:S05]  /*0120*/  BSYNC B0 ;  /* 0x0000000000007941 */ /* 0x000fea0003800000 */
.L_x_1143:
        /* <DEDUP_REMOVED lines=41> */
.L_x_1145:
        /* <DEDUP_REMOVED lines=22> */
.L_x_1146:
        /* <DEDUP_REMOVED lines=18> */
.L_x_1147:
        /* <DEDUP_REMOVED lines=22> */
.L_x_1148:
        /* <DEDUP_REMOVED lines=22> */
.L_x_1149:
        /* <DEDUP_REMOVED lines=8> */
.L_x_1151:
[----:B------:R-:W-:-:S08]  /*0980*/  NOP ;  /* 0x0000000000007918 */ /* 0x000fd00000000000 */
[----:B------:R-:W1:Y:S02]  /*0990*/  USETMAXREG.TRY_ALLOC.CTAPOOL UP0, 0xf0 ;  /* 0x000000f0000079c8 */ /* 0x000e640008000600 */
[----:B-1----:R-:W-:-:S13]  /*09a0*/  PLOP3.LUT P0, PT, PT, PT, UP0, 0x80, 0x0 ;  /* 0x000000000000781c */ /* 0x002fda0003f0f008 */
[----:B------:R-:W-:Y:S05]  /*09b0*/  @!P0 BRA `(.L_x_1151) ;  /* 0xfffffffc00f08947 */ /* 0x000fea000383ffff */
[----:B------:R-:W1:Y:S08]  /*09c0*/  S2UR UR4, SR_CTAID.X ;  /* 0x00000000000479c3 */ /* 0x000e700000002500 */
[----:B------:R-:W-:Y:S08]  /*09d0*/  BAR.ARV 0x4, 0x180 ;  /* 0x0106000000007b1d */ /* 0x000ff00000002000 */
[----:B------:R-:W1:Y:S08]  /*09e0*/  LDC R0, c[0x0][0xc38] ;  /* 0x00030e00ff007b82 */ /* 0x000e700000000800 */
[----:B------:R-:W-:Y:S06]  /*09f0*/  BAR.ARV 0x8, 0x180 ;  /* 0x0206000000007b1d */ /* 0x000fec0000002000 */
[----:B-1----:R-:W-:-:S13]  /*0a00*/  ISETP.LE.AND P0, PT, R0, UR4, PT ;  /* 0x0000000400007c0c */ /* 0x002fda000bf03270 */
[----:B------:R-:W-:Y:S05]  /*0a10*/  @P0 EXIT ;  /* 0x000000000000094d */ /* 0x000fea0003800000 */
[----:B------:R-:W2:Y:S01]  /*0a20*/  LDL R3, [R1+0x1c] ;  /* 0x00001c0001037983 */ /* 0x000ea20000100800 */
[----:B------:R-:W-:Y:S01]  /*0a30*/  UMOV UR36, URZ ;  /* 0x0000003f00247c82 */ /* 0x000fe20008000000 */
[----:B------:R-:W-:Y:S01]  /*0a40*/  UMOV UR37, URZ ;  /* 0x0000003f00257c82 */ /* 0x000fe20008000000 */
[----:B0-----:R-:W0:Y:S02]  /*0a50*/  S2R R2, SR_TID.X ;  /* 0x0000000000027919 */ /* 0x001e240000002100 */
[----:B0-----:R-:W-:Y:S01]  /*0a60*/  VIADD R218, R2, 0xffffff80 ;  /* 0xffffff8002da7836 */ /* 0x001fe20000000000 */
[----:B--2---:R-:W-:-:S04]  /*0a70*/  R2UR UR5, R3 ;  /* 0x00000000030572ca */ /* 0x004fc800000e0000 */
[----:B------:R-:W-:-:S04]  /*0a80*/  SHF.R.S32.HI R3, RZ, 0x1f, R218 ;  /* 0x0000001fff037819 */ /* 0x000fc800000114da */
[CC--:B------:R-:W-:Y:S02]  /*0a90*/  LEA.HI R5, R3.reuse, R218.reuse, RZ, 0x7 ;  /* 0x000000da03057211 */ /* 0x0c0fe400078f38ff */
[-C--:B------:R-:W-:Y:S02]  /*0aa0*/  LEA.HI R0, R3, R218.reuse, RZ, 0x4 ;  /* 0x000000da03007211 */ /* 0x080fe400078f20ff */
[----:B------:R-:W-:Y:S02]  /*0ab0*/  LOP3.LUT R209, R5, 0xffffff80, RZ, 0xc0, !PT ;  /* 0xffffff8005d17812 */ /* 0x000fe400078ec0ff */
[----:B------:R-:W-:Y:S01]  /*0ac0*/  SHF.R.S32.HI R9, RZ, 0x4, R0 ;  /* 0x00000004ff097819 */ /* 0x000fe20000011400 */
[----:B------:R-:W-:Y:S01]  /*0ad0*/  ULOP3.LUT UR6, UR5, 0x1, URZ, 0xfc, !UPT ;  /* 0x0000000105067892 */ /* 0x000fe2000f8efc3f */
[----:B------:R-:W-:Y:S01]  /*0ae0*/  LOP3.LUT R7, R0, 0x3fffff0, RZ, 0xc0, !PT ;  /* 0x03fffff000077812 */ /* 0x000fe200078ec0ff */
[----:B------:R-:W-:Y:S01]  /*0af0*/  IMAD.IADD R209, R218, 0x1, -R209 ;  /* 0x00000001dad17824 */ /* 0x000fe200078e0ad1 */
[----:B------:R-:W-:Y:S01]  /*0b00*/  LEA.HI R0, R0, R9, RZ, 0x1 ;  /* 0x0000000900007211 */ /* 0x000fe200078f08ff */
[----:B------:R-:W-:Y:S01]  /*0b10*/  UMOV UR5, URZ ;  /* 0x0000003f00057c82 */ /* 0x000fe20008000000 */
[CC--:B------:R-:W-:Y:S01]  /*0b20*/  LEA.HI R2, R3.reuse, R218.reuse, RZ, 0x5 ;  /* 0x000000da03027211 */ /* 0x0c0fe200078f28ff */
[----:B------:R-:W-:Y:S01]  /*0b30*/  IMAD.IADD R7, R218, 0x1, -R7 ;  /* 0x00000001da077824 */ /* 0x000fe200078e0a07 */
[----:B------:R-:W-:Y:S01]  /*0b40*/  SHF.R.S32.HI R4, RZ, 0x1f, R209 ;  /* 0x0000001fff047819 */ /* 0x000fe200000114d1 */
[----:B------:R-:W-:Y:S01]  /*0b50*/  IMAD.U32 R213, RZ, RZ, UR6 ;  /* 0x00000006ffd57e24 */ /* 0x000fe2000f8e00ff */
[----:B------:R-:W-:Y:S01]  /*0b60*/  LOP3.LUT R0, R0, 0x1ffffffe, RZ, 0xc0, !PT ;  /* 0x1ffffffe00007812 */ /* 0x000fe200078ec0ff */
[----:B------:R-:W-:Y:S01]  /*0b70*/  IMAD.SHL.U32 R2, R2, 0x20, RZ ;  /* 0x0000002002027824 */ /* 0x000fe200078e00ff */
[----:B------:R-:W-:Y:S01]  /*0b80*/  LEA.HI R6, R4, R209, RZ, 0x2 ;  /* 0x000000d104067211 */ /* 0x000fe200078f10ff */
[----:B------:R-:W-:Y:S01]  /*0b90*/  IMAD.U32 R208, RZ, RZ, UR5 ;  /* 0x00000005ffd07e24 */ /* 0x000fe2000f8e00ff */
[----:B------:R-:W-:Y:S01]  /*0ba0*/  LEA.HI R10, R3, R218, RZ, 0x2 ;  /* 0x000000da030a7211 */ /* 0x000fe200078f10ff */
[----:B------:R-:W-:Y:S01]  /*0bb0*/  IMAD.IADD R0, R9, 0x1, -R0 ;  /* 0x0000000109007824 */ /* 0x000fe200078e0a00 */
[----:B------:R-:W-:-:S02]  /*0bc0*/  SHF.R.S32.HI R8, RZ, 0x2, R6 ;  /* 0x00000002ff087819 */ /* 0x000fc40000011406 */
[----:B------:R-:W-:Y:S02]  /*0bd0*/  SHF.R.S32.HI R11, RZ, 0x1f, R6 ;  /* 0x0000001fff0b7819 */ /* 0x000fe40000011406 */
[----:B------:R-:W-:Y:S02]  /*0be0*/  LOP3.LUT R9, R10, 0xfffffffc, RZ, 0xc0, !PT ;  /* 0xfffffffc0a097812 */ /* 0x000fe400078ec0ff */
[----:B------:R-:W-:Y:S02]  /*0bf0*/  LEA.HI R3, R3, R218, RZ, 0x3 ;  /* 0x000000da03037211 */ /* 0x000fe400078f18ff */
[----:B------:R-:W-:Y:S01]  /*0c00*/  LEA.HI R11, R11, R8, RZ, 0x3 ;  /* 0x000000080b0b7211 */ /* 0x000fe200078f18ff */
[----:B------:R-:W-:Y:S01]  /*0c10*/  IMAD.IADD R9, R218, 0x1, -R9 ;  /* 0x00000001da097824 */ /* 0x000fe200078e0a09 */
[----:B------:R-:W-:Y:S02]  /*0c20*/  SHF.R.S32.HI R210, RZ, 0x7, R5 ;  /* 0x00000007ffd27819 */ /* 0x000fe40000011405 */
[----:B------:R-:W-:-:S02]  /*0c30*/  LOP3.LUT R2, R2, 0xfffffc00, RZ, 0xc0, !PT ;  /* 0xfffffc0002027812 */ /* 0x000fc400078ec0ff */
[----:B------:R-:W-:Y:S02]  /*0c40*/  LOP3.LUT R203, R3, 0xfffffff8, RZ, 0xc0, !PT ;  /* 0xfffffff803cb7812 */ /* 0x000fe400078ec0ff */
[----:B------:R-:W-:Y:S01]  /*0c50*/  LOP3.LUT R11, R11, 0xfffffff8, RZ, 0xc0, !PT ;  /* 0xfffffff80b0b7812 */ /* 0x000fe200078ec0ff */
[----:B------:R-:W-:Y:S01]  /*0c60*/  IMAD R7, R7, 0x40, R2 ;  /* 0x0000004007077824 */ /* 0x000fe200078e0202 */
[----:B------:R-:W-:Y:S01]  /*0c70*/  LEA.HI R4, R4, R209, RZ, 0x5 ;  /* 0x000000d104047211 */ /* 0x000fe200078f28ff */
[----:B------:R-:W-:Y:S01]  /*0c80*/  IMAD.IADD R203, R218, 0x1, -R203 ;  /* 0x00000001dacb7824 */ /* 0x000fe200078e0acb */
[----:B------:R-:W-:Y:S01]  /*0c90*/  LEA.HI R5, R5, R210, RZ, 0x1 ;  /* 0x000000d205057211 */ /* 0x000fe200078f08ff */
[----:B------:R-:W-:Y:S01]  /*0ca0*/  IMAD.IADD R11, R8, 0x1, -R11 ;  /* 0x00000001080b7824 */ /* 0x000fe200078e0a0b */
[----:B------:R-:W-:Y:S01]  /*0cb0*/  SHF.R.S32.HI R4, RZ, 0x5, R4 ;  /* 0x00000005ff047819 */ /* 0x000fe20000011404 */
[----:B------:R-:W-:Y:S01]  /*0cc0*/  IMAD.SHL.U32 R19, R203, 0x8, RZ ;  /* 0x00000008cb137824 */ /* 0x000fe200078e00ff */
[----:B------:R-:W-:Y:S01]  /*0cd0*/  LEA.HI R2, R9, R9, RZ, 0x1 ;  /* 0x0000000909027211 */ /* 0x000fe200078f08ff */
[----:B------:R-:W-:Y:S01]  /*0ce0*/  IMAD R212, R0, 0x8, R7 ;  /* 0x0000000800d47824 */ /* 0x000fe200078e0207 */
[----:B------:R-:W-:Y:S01]  /*0cf0*/  LOP3.LUT R5, R5, 0x3fffffe, RZ, 0xc0, !PT ;  /* 0x03fffffe05057812 */ /* 0x000fe200078ec0ff */
[----:B------:R-:W-:Y:S01]  /*0d00*/  IMAD R4, R4, 0x10, R11 ;  /* 0x0000001004047824 */ /* 0x000fe200078e020b */
[----:B------:R-:W-:Y:S01]  /*0d10*/  LOP3.LUT R2, R2, 0x1ffffffe, RZ, 0xc0, !PT ;  /* 0x1ffffffe02027812 */ /* 0x000fe200078ec0ff */
[C---:B------:R-:W-:Y:S01]  /*0d20*/  VIADD R201, R19.reuse, 0x40 ;  /* 0x0000004013c97836 */ /* 0x040fe20000000000 */
[----:B------:R-:W-:Y:S01]  /*0d30*/  LOP3.LUT R6, R6, 0x7ffffffc, RZ, 0xc0, !PT ;  /* 0x7ffffffc06067812 */ /* 0x000fe200078ec0ff */
[----:B------:R-:W-:Y:S01]  /*0d40*/  IMAD.IADD R5, R210, 0x1, -R5 ;  /* 0x00000001d2057824 */ /* 0x000fe200078e0a05 */
[----:B------:R-:W-:Y:S01]  /*0d50*/  SHF.R.S32.HI R206, RZ, 0x3, R3 ;  /* 0x00000003ffce7819 */ /* 0x000fe20000011403 */
[C---:B------:R-:W-:Y:S01]  /*0d60*/  VIADD R200, R19.reuse, 0x80 ;  /* 0x0000008013c87836 */ /* 0x040fe20000000000 */
[----:B------:R-:W-:Y:S01]  /*0d70*/  SHF.R.S32.HI R217, RZ, 0x1f, R19 ;  /* 0x0000001fffd97819 */ /* 0x000fe20000011413 */
[----:B------:R-:W-:Y:S01]  /*0d80*/  VIADD R202, R19, 0xc0 ;  /* 0x000000c013ca7836 */ /* 0x000fe20000000000 */
[----:B------:R-:W-:Y:S01]  /*0d90*/  SHF.R.S32.HI R216, RZ, 0x1f, R201 ;  /* 0x0000001fffd87819 */ /* 0x000fe200000114c9 */
[----:B------:R-:W-:Y:S01]  /*0da0*/  IMAD.IADD R2, R9, 0x1, -R2 ;  /* 0x0000000109027824 */ /* 0x000fe200078e0a02 */
[----:B------:R-:W-:Y:S01]  /*0db0*/  SHF.R.S32.HI R215, RZ, 0x1f, R200 ;  /* 0x0000001fffd77819 */ /* 0x000fe200000114c8 */
[----:B------:R-:W-:Y:S01]  /*0dc0*/  IMAD R211, R5, 0x40, R4 ;  /* 0x0000004005d37824 */ /* 0x000fe200078e0204 */
[----:B------:R-:W-:Y:S01]  /*0dd0*/  SHF.R.S32.HI R214, RZ, 0x1f, R202 ;  /* 0x0000001fffd67819 */ /* 0x000fe200000114ca */
[----:B------:R-:W-:-:S02]  /*0de0*/  IMAD.IADD R17, R209, 0x1, -R6 ;  /* 0x00000001d1117824 */ /* 0x000fc400078e0a06 */
[----:B------:R-:W-:-:S07]  /*0df0*/  IMAD R22, R2, 0x8, R211 ;  /* 0x0000000802167824 */ /* 0x000fce00078e02d3 */
.L_x_1248:
[----:B------:R-:W-:Y:S01]  /*0e00*/  ULDC UR5, c[0x0][0xc60] ;  /* 0x0003180000057ab9 */ /* 0x000fe20000000800 */
[----:B------:R-:W-:Y:S01]  /*0e10*/  UMOV UR8, UR4 ;  /* 0x0000000400087c82 */ /* 0x000fe20008000000 */
[----:B------:R-:W-:-:S11]  /*0e20*/  UISETP.NE.AND UP0, UPT, UR5, 0x1, UPT ;  /* 0x000000010500788c */ /* 0x000fd6000bf05270 */
[----:B------:R-:W-:Y:S01]  /*0e30*/  @UP0 ULDC UR6, c[0x0][0xc64] ;  /* 0x0003190000060ab9 */ /* 0x000fe20000000800 */
[----:B------:R-:W-:Y:S01]  /*0e40*/  @UP0 ULDC UR9, c[0x0][0xc68] ;  /* 0x00031a0000090ab9 */ /* 0x000fe20000000800 */
[----:B------:R-:W-:-:S04]  /*0e50*/  UIMAD.WIDE.U32 UR6, UR4, UR6, URZ ;  /* 0x00000006040672a5 */ /* 0x000fc8000f8e003f */
[----:B------:R-:W-:-:S03]  /*0e60*/  @UP0 USHF.R.U32.HI UR8, URZ, UR9, UR7 ;  /* 0x000000093f080299 */ /* 0x000fc60008011607 */
[----:B------:R-:W-:Y:S02]  /*0e70*/  ULDC UR6, c[0x0][0xc78] ;  /* 0x00031e0000067ab9 */ /* 0x000fe40000000800 */
[----:B------:R-:W-:Y:S02]  /*0e80*/  UISETP.GE.AND UP0, UPT, UR8, UR6, UPT ;  /* 0x000000060800728c */ /* 0x000fe4000bf06270 */
[----:B------:R-:W-:-:S04]  /*0e90*/  UIADD3 UR6, -UR8, URZ, URZ ;  /* 0x0000003f08067290 */ /* 0x000fc8000fffe13f */
[----:B------:R-:W-:Y:S01]  /*0ea0*/  PLOP3.LUT P0, PT, PT, PT, UP0, 0x80, 0x0 ;  /* 0x000000000000781c */ /* 0x000fe20003f0f008 */
[----:B------:R-:W-:-:S12]  /*0eb0*/  UIMAD UR9, UR5, UR6, UR4 ;  /* 0x00000006050972a4 */ /* 0x000fd8000f8e0204 */
[----:B012345:R-:W-:Y:S05]  /*0ec0*/  @!P0 BRA `(.L_x_1152) ;  /* 0x0000000000208947 */ /* 0x03ffea0003800000 */
[----:B------:R-:W-:Y:S01]  /*0ed0*/  ULDC UR7, c[0x0][0xc6c] ;  /* 0x00031b0000077ab9 */ /* 0x000fe20000000800 */
[----:B------:R-:W-:Y:S01]  /*0ee0*/  UMOV UR6, UR9 ;  /* 0x0000000900067c82 */ /* 0x000fe20008000000 */
[----:B------:R-:W-:-:S11]  /*0ef0*/  UISETP.NE.AND UP0, UPT, UR7, 0x1, UPT ;  /* 0x000000010700788c */ /* 0x000fd6000bf05270 */
[----:B------:R-:W-:Y:S02]  /*0f00*/  @UP0 ULDC.64 UR10, c[0x0][0xc70] ;  /* 0x00031c00000a0ab9 */ /* 0x000fe40000000a00 */
[----:B------:R-:W-:-:S04]  /*0f10*/  UIMAD.WIDE.U32 UR4, UR9, UR10, URZ ;  /* 0x0000000a090472a5 */ /* 0x000fc8000f8e003f */
[----:B------:R-:W-:-:S04]  /*0f20*/  @UP0 USHF.R.U32.HI UR6, URZ, UR11, UR5 ;  /* 0x0000000b3f060299 */ /* 0x000fc80008011605 */
[----:B------:R-:W-:Y:S01]  /*0f30*/  UIMAD UR4, UR6, UR7, URZ ;  /* 0x00000007060472a4 */ /* 0x000fe2000f8e023f */
[----:B------:R-:W-:Y:S11]  /*0f40*/  BRA `(.L_x_1153) ;  /* 0x00000000001c7947 */ /* 0x000ff60003800000 */
.L_x_1152:
[----:B------:R-:W-:Y:S01]  /*0f50*/  ULDC UR7, c[0x0][0xc54] ;  /* 0x0003150000077ab9 */ /* 0x000fe20000000800 */
[----:B------:R-:W-:Y:S01]  /*0f60*/  UMOV UR6, UR9 ;  /* 0x0000000900067c82 */ /* 0x000fe20008000000 */
[----:B------:R-:W-:-:S11]  /*0f70*/  UISETP.NE.AND UP0, UPT, UR7, 0x1, UPT ;  /* 0x000000010700788c */ /* 0x000fd6000bf05270 */
[----:B------:R-:W-:Y:S02]  /*0f80*/  @UP0 ULDC.64 UR10, c[0x0][0xc58] ;  /* 0x00031600000a0ab9 */ /* 0x000fe40000000a00 */
[----:B------:R-:W-:-:S04]  /*0f90*/  UIMAD.WIDE.U32 UR4, UR9, UR10, URZ ;  /* 0x0000000a090472a5 */ /* 0x000fc8000f8e003f */
[----:B------:R-:W-:-:S04]  /*0fa0*/  @UP0 USHF.R.U32.HI UR6, URZ, UR11, UR5 ;  /* 0x0000000b3f060299 */ /* 0x000fc80008011605 */
[----:B------:R-:W-:-:S12]  /*0fb0*/  UIMAD UR4, UR6, UR7, URZ ;  /* 0x00000007060472a4 */ /* 0x000fd8000f8e023f */
.L_x_1153:
[----:B------:R-:W-:Y:S01]  /*0fc0*/  ULOP3.LUT UR6, URZ, UR6, URZ, 0x33, !UPT ;  /* 0x000000063f067292 */ /* 0x000fe2000f8e333f */
[----:B------:R-:W-:Y:S01]  /*0fd0*/  ULDC UR12, c[0x0][0xc48] ;  /* 0x00031200000c7ab9 */ /* 0x000fe20000000800 */
[----:B------:R-:W-:Y:S01]  /*0fe0*/  ULDC UR7, c[0x0][0x448] ;  /* 0x0001120000077ab9 */ /* 0x000fe20000000800 */
[----:B------:R-:W-:Y:S01]  /*0ff0*/  ULDC UR5, c[0x0][0xc3c] ;  /* 0x00030f0000057ab9 */ /* 0x000fe20000000800 */
[----:B------:R-:W-:Y:S02]  /*1000*/  UISETP.NE.AND UP2, UPT, UR12, 0x1, UPT ;  /* 0x000000010c00788c */ /* 0x000fe4000bf45270 */
[----:B------:R-:W-:Y:S02]  /*1010*/  UISETP.NE.AND UP1, UPT, UR7, 0x1, UPT ;  /* 0x000000010700788c */ /* 0x000fe4000bf25270 */
[----:B------:R-:W-:Y:S01]  /*1020*/  UIADD3 UR6, UR6, UR5, URZ ;  /* 0x0000000506067290 */ /* 0x000fe2000fffe03f */
[----:B------:R-:W-:Y:S01]  /*1030*/  ULDC.64 UR10, c[0x0][0x418] ;  /* 0x00010600000a7ab9 */ /* 0x000fe20000000a00 */
[----:B------:R-:W-:-:S02]  /*1040*/  UIADD3 UR4, UR9, -UR4, URZ ;  /* 0x8000000409047290 */ /* 0x000fc4000fffe03f */
[----:B------:R-:W-:Y:S02]  /*1050*/  UISETP.NE.U32.AND UP0, UPT, UR10, URZ, UPT ;  /* 0x0000003f0a00728c */ /* 0x000fe4000bf05070 */
[----:B------:R-:W-:Y:S01]  /*1060*/  USHF.L.U32 UR61, UR6, 0x7, URZ ;  /* 0x00000007063d7899 */ /* 0x000fe2000800063f */
[----:B------:R-:W-:Y:S01]  /*1070*/  ULDC UR14, c[0x0][0xc54] ;  /* 0x00031500000e7ab9 */ /* 0x000fe20000000800 */
[----:B------:R-:W-:Y:S02]  /*1080*/  UISETP.NE.AND.EX UP0, UPT, UR11, URZ, UPT, UP0 ;  /* 0x0000003f0b00728c */ /* 0x000fe4000bf05300 */
[----:B------:R-:W-:Y:S02]  /*1090*/  UIMAD UR14, UR8, UR14, UR4 ;  /* 0x0000000e080e72a4 */ /* 0x000fe4000f8e0204 */
[----:B------:R-:W-:Y:S01]  /*10a0*/  UIADD3 UR10, UR61, 0x7f, URZ ;  /* 0x0000007f3d0a7890 */ /* 0x000fe2000fffe03f */
[----:B------:R-:W-:Y:S01]  /*10b0*/  ULDC UR60, c[0x0][0x424] ;  /* 0x00010900003c7ab9 */ /* 0x000fe20000000800 */
[----:B------:R-:W-:Y:S01]  /*10c0*/  ULDC UR39, c[0x0][0x288] ;  /* 0x0000a20000277ab9 */ /* 0x000fe20000000800 */
[----:B------:R-:W-:Y:S01]  /*10d0*/  ULDC.64 UR4, c[0x0][0x9e0] ;  /* 0x0002780000047ab9 */ /* 0x000fe20000000a00 */
[----:B------:R-:W-:Y:S01]  /*10e0*/  @UP2 ULDC UR6, c[0x0][0xc4c] ;  /* 0x0003130000062ab9 */ /* 0x000fe20000000800 */
[----:B------:R-:W-:Y:S01]  /*10f0*/  @UP1 ULDC UR8, c[0x0][0x44c] ;  /* 0x0001130000081ab9 */ /* 0x000fe20000000800 */
[----:B------:R-:W-:-:S02]  /*1100*/  UIADD3 UR11, -UR39, 0x1, URZ ;  /* 0x00000001270b7890 */ /* 0x000fc4000fffe13f */
[----:B------:R-:W-:Y:S02]  /*1110*/  UISETP.GE.AND UP3, UPT, UR5, 0x1, UPT ;  /* 0x000000010500788c */ /* 0x000fe4000bf66270 */
[----:B------:R-:W-:Y:S02]  /*1120*/  USEL UR60, UR60, 0x1, UP0 ;  /* 0x000000013c3c7887 */ /* 0x000fe40008000000 */
[----:B------:R-:W-:Y:S02]  /*1130*/  UIMAD.WIDE.U32 UR8, UR10, UR8, URZ ;  /* 0x000000080a0872a5 */ /* 0x000fe4000f8e003f */
[----:B------:R-:W-:Y:S01]  /*1140*/  UIMAD.WIDE.U32 UR6, UR14, UR6, URZ ;  /* 0x000000060e0672a5 */ /* 0x000fe2000f8e003f */
[----:B------:R-:W-:Y:S01]  /*1150*/  PLOP3.LUT P1, PT, PT, PT, UP3, 0x80, 0x0 ;  /* 0x000000000000781c */ /* 0x000fe20003f2f038 */
[----:B------:R-:W-:Y:S01]  /*1160*/  ULDC UR13, c[0x0][0x2f0] ;  /* 0x0000bc00000d7ab9 */ /* 0x000fe20000000800 */
[----:B------:R-:W-:Y:S01]  /*1170*/  @UP2 ULDC UR15, c[0x0][0xc50] ;  /* 0x00031400000f2ab9 */ /* 0x000fe20000000800 */
[----:B------:R-:W-:Y:S01]  /*1180*/  @UP1 ULDC UR16, c[0x0][0x450] ;  /* 0x0001140000101ab9 */ /* 0x000fe20000000800 */
[----:B------:R-:W-:Y:S01]  /*1190*/  UMOV UR17, UR14 ;  /* 0x0000000e00117c82 */ /* 0x000fe20008000000 */
[----:B------:R-:W-:-:S02]  /*11a0*/  UIMAD UR11, UR60, UR13, UR11 ;  /* 0x0000000d3c0b72a4 */ /* 0x000fc4000f8e020b */
[----:B------:R-:W-:Y:S02]  /*11b0*/  @UP1 USHF.R.U32.HI UR10, URZ, UR16, UR9 ;  /* 0x000000103f0a1299 */ /* 0x000fe40008011609 */
[----:B------:R-:W-:Y:S02]  /*11c0*/  @UP2 USHF.R.U32.HI UR17, URZ, UR15, UR7 ;  /* 0x0000000f3f112299 */ /* 0x000fe40008011607 */
[----:B------:R-:W-:Y:S02]  /*11d0*/  UIADD3 UR10, UR11, UR10, URZ ;  /* 0x0000000a0b0a7290 */ /* 0x000fe4000fffe03f */
[----:B------:R-:W-:Y:S02]  /*11e0*/  UIADD3 UR6, -UR17, URZ, URZ ;  /* 0x0000003f11067290 */ /* 0x000fe4000fffe13f */
[----:B------:R-:W-:Y:S01]  /*11f0*/  UIADD3 UR4, UR10, UR4, URZ ;  /* 0x000000040a047290 */ /* 0x000fe2000fffe03f */
[----:B------:R-:W-:Y:S01]  /*1200*/  IMAD.U32 R205, RZ, RZ, UR17 ;  /* 0x00000011ffcd7e24 */ /* 0x000fe2000f8e00ff */
[----:B------:R-:W-:-:S04]  /*1210*/  UIMAD UR6, UR12, UR6, UR14 ;  /* 0x000000060c0672a4 */ /* 0x000fc8000f8e020e */
[----:B------:R-:W-:Y:S02]  /*1220*/  IMAD.U32 R0, RZ, RZ, UR4 ;  /* 0x00000004ff007e24 */ /* 0x000fe4000f8e00ff */
[----:B------:R-:W-:Y:S01]  /*1230*/  IMAD.U32 R204, RZ, RZ, UR6 ;  /* 0x00000006ffcc7e24 */ /* 0x000fe2000f8e00ff */
[----:B------:R-:W-:Y:S06]  /*1240*/  @!P1 BRA `(.L_x_1154) ;  /* 0x0000000000409947 */ /* 0x000fec0003800000 */
[----:B------:R-:W-:Y:S01]  /*1250*/  ISETP.LT.AND P0, PT, RZ, UR10, PT ;  /* 0x0000000aff007c0c */ /* 0x000fe2000bf01270 */
[----:B------:R-:W-:-:S12]  /*1260*/  UIADD3 UR4, UR10, -0x1, URZ ;  /* 0xffffffff0a047890 */ /* 0x000fd8000fffe03f */
[----:B------:R-:W-:Y:S05]  /*1270*/  @P0 BRA `(.L_x_1155) ;  /* 0x00000000001c0947 */ /* 0x000fea0003800000 */
[----:B------:R-:W-:Y:S02]  /*1280*/  UISETP.NE.AND UP0, UPT, UR5, 0x1, UPT ;  /* 0x000000010500788c */ /* 0x000fe4000bf05270 */
[----:B------:R-:W-:-:S09]  /*1290*/  UIADD3 UR4, -UR10, URZ, URZ ;  /* 0x0000003f0a047290 */ /* 0x000fd2000fffe13f */
[----:B------:R-:W-:Y:S02]  /*12a0*/  @UP0 ULDC.64 UR8, c[0x0][0x9e8] ;  /* 0x00027a0000080ab9 */ /* 0x000fe40000000a00 */
[----:B------:R-:W-:-:S04]  /*12b0*/  UIMAD.WIDE.U32 UR6, UR4, UR8, URZ ;  /* 0x00000008040672a5 */ /* 0x000fc8000f8e003f */
[----:B------:R-:W-:-:S04]  /*12c0*/  @UP0 USHF.R.U32.HI UR4, URZ, UR9, UR7 ;  /* 0x000000093f040299 */ /* 0x000fc80008011607 */
[----:B------:R-:W-:Y:S01]  /*12d0*/  ULOP3.LUT UR4, URZ, UR4, URZ, 0x33, !UPT ;  /* 0x000000043f047292 */ /* 0x000fe2000f8e333f */
[----:B------:R-:W-:Y:S11]  /*12e0*/  BRA `(.L_x_1156) ;  /* 0x0000000000107947 */ /* 0x000ff60003800000 */
.L_x_1155:
[----:B------:R-:W-:-:S11]  /*12f0*/  UISETP.NE.AND UP0, UPT, UR5, 0x1, UPT ;  /* 0x000000010500788c */ /* 0x000fd6000bf05270 */
[----:B------:R-:W-:Y:S02]  /*1300*/  @UP0 ULDC.64 UR8, c[0x0][0x9e8] ;  /* 0x00027a0000080ab9 */ /* 0x000fe40000000a00 */
[----:B------:R-:W-:-:S04]  /*1310*/  UIMAD.WIDE.U32 UR6, UR4, UR8, URZ ;  /* 0x00000008040672a5 */ /* 0x000fc8000f8e003f */
[----:B------:R-:W-:-:S12]  /*1320*/  @UP0 USHF.R.U32.HI UR4, URZ, UR9, UR7 ;  /* 0x000000093f040299 */ /* 0x000fd80008011607 */
.L_x_1156:
[----:B------:R-:W-:-:S06]  /*1330*/  UIMAD UR4, UR4, UR5, UR5 ;  /* 0x00000005040472a4 */ /* 0x000fcc000f8e0205 */
[----:B------:R-:W-:-:S07]  /*1340*/  VIMNMX R0, R0, UR4, PT ;  /* 0x0000000400007c48 */ /* 0x000fce000bfe0100 */
.L_x_1154:
[----:B------:R-:W-:Y:S01]  /*1350*/  UIMAD UR4, UR60, UR13, 0x3f ;  /* 0x0000003f3c0474a4 */ /* 0x000fe2000f8e020d */
[----:B------:R-:W-:Y:S01]  /*1360*/  VIADD R0, R0, 0x3f ;  /* 0x0000003f00007836 */ /* 0x000fe20000000000 */
[----:B------:R-:W-:Y:S01]  /*1370*/  @UP1 ULDC UR6, c[0x0][0x44c] ;  /* 0x0001130000061ab9 */ /* 0x000fe20000000800 */
[----:B------:R-:W-:Y:S01]  /*1380*/  @UP1 ULDC UR10, c[0x0][0x450] ;  /* 0x00011400000a1ab9 */ /* 0x000fe20000000800 */
[----:B------:R-:W-:Y:S02]  /*1390*/  USHF.R.S32.HI UR8, URZ, 0x1f, UR4 ;  /* 0x0000001f3f087899 */ /* 0x000fe40008011404 */
[----:B------:R-:W-:Y:S01]  /*13a0*/  UIMAD.WIDE.U32 UR6, UR61, UR6, URZ ;  /* 0x000000063d0672a5 */ /* 0x000fe2000f8e003f */
[----:B------:R-:W-:Y:S01]  /*13b0*/  SHF.R.S32.HI R3, RZ, 0x1f, R0 ;  /* 0x0000001fff037819 */ /* 0x000fe20000011400 */
[----:B------:R-:W-:Y:S01]  /*13c0*/  UMOV UR9, UR61 ;  /* 0x0000003d00097c82 */ /* 0x000fe20008000000 */
[----:B------:R-:W-:Y:S02]  /*13d0*/  ULEA.HI UR8, UR8, UR4, URZ, 0x6 ;  /* 0x0000000408087291 */ /* 0x000fe4000f8f303f */
[----:B------:R-:W-:Y:S01]  /*13e0*/  @UP1 USHF.R.U32.HI UR9, URZ, UR10, UR7 ;  /* 0x0000000a3f091299 */ /* 0x000fe20008011607 */
[----:B------:R-:W-:Y:S01]  /*13f0*/  LEA.HI R3, R3, R0, RZ, 0x6 ;  /* 0x0000000003037211 */ /* 0x000fe200078f30ff */
[----:B------:R-:W-:-:S02]  /*1400*/  UIMAD UR39, UR60, UR13, -UR39 ;  /* 0x0000000d3c2772a4 */ /* 0x000fc4000f8e0a27 */
[----:B------:R-:W-:Y:S01]  /*1410*/  USHF.R.S32.HI UR8, URZ, 0x6, UR8 ;  /* 0x000000063f087899 */ /* 0x000fe20008011408 */
[----:B------:R-:W-:Y:S01]  /*1420*/  SHF.R.S32.HI R3, RZ, 0x6, R3 ;  /* 0x00000006ff037819 */ /* 0x000fe20000011403 */
[----:B------:R-:W-:-:S03]  /*1430*/  UIADD3 UR4, UR39, UR9, URZ ;  /* 0x0000000927047290 */ /* 0x000fc6000fffe03f */
[----:B------:R-:W-:Y:S01]  /*1440*/  ULDC UR9, c[0x0][0x9dc] ;  /* 0x0002770000097ab9 */ /* 0x000fe20000000800 */
[----:B------:R-:W-:Y:S01]  /*1450*/  VIMNMX R98, R3, UR8, PT ;  /* 0x0000000803627c48 */ /* 0x000fe2000bfe0100 */
[----:B------:R-:W-:Y:S01]  /*1460*/  UIADD3 UR9, UR4, -UR9, URZ ;  /* 0x8000000904097290 */ /* 0x000fe2000fffe03f */
[----:B------:R-:W-:Y:S11]  /*1470*/  @!P1 BRA `(.L_x_1157) ;  /* 0x0000000000449947 */ /* 0x000ff60003800000 */
[----:B------:R-:W-:-:S06]  /*1480*/  UISETP.GT.AND UP0, UPT, UR4, -0x1, UPT ;  /* 0xffffffff0400788c */ /* 0x000fcc000bf04270 */
[----:B------:R-:W-:-:S13]  /*1490*/  PLOP3.LUT P0, PT, PT, PT, UP0, 0x80, 0x0 ;  /* 0x000000000000781c */ /* 0x000fda0003f0f008 */
[----:B------:R-:W-:Y:S05]  /*14a0*/  @P0 BRA `(.L_x_1158) ;  /* 0x00000000001c0947 */ /* 0x000fea0003800000 */
[----:B------:R-:W-:Y:S02]  /*14b0*/  UISETP.NE.AND UP0, UPT, UR5, 0x1, UPT ;  /* 0x000000010500788c */ /* 0x000fe4000bf05270 */
[----:B------:R-:W-:-:S09]  /*14c0*/  ULOP3.LUT UR4, URZ, UR4, URZ, 0x33, !UPT ;  /* 0x000000043f047292 */ /* 0x000fd2000f8e333f */
[----:B------:R-:W-:Y:S02]  /*14d0*/  @UP0 ULDC.64 UR10, c[0x0][0x9e8] ;  /* 0x00027a00000a0ab9 */ /* 0x000fe40000000a00 */
[----:B------:R-:W-:-:S04]  /*14e0*/  UIMAD.WIDE.U32 UR6, UR4, UR10, URZ ;  /* 0x0000000a040672a5 */ /* 0x000fc8000f8e003f */
[----:B------:R-:W-:-:S04]  /*14f0*/  @UP0 USHF.R.U32.HI UR4, URZ, UR11, UR7 ;  /* 0x0000000b3f040299 */ /* 0x000fc80008011607 */
[----:B------:R-:W-:Y:S01]  /*1500*/  ULOP3.LUT UR4, URZ, UR4, URZ, 0x33, !UPT ;  /* 0x000000043f047292 */ /* 0x000fe2000f8e333f */
[----:B------:R-:W-:Y:S11]  /*1510*/  BRA `(.L_x_1159) ;  /* 0x0000000000107947 */ /* 0x000ff60003800000 */
.L_x_1158:
[----:B------:R-:W-:-:S11]  /*1520*/  UISETP.NE.AND UP0, UPT, UR5, 0x1, UPT ;  /* 0x000000010500788c */ /* 0x000fd6000bf05270 */
[----:B------:R-:W-:Y:S02]  /*1530*/  @UP0 ULDC.64 UR10, c[0x0][0x9e8] ;  /* 0x00027a00000a0ab9 */ /* 0x000fe40000000a00 */
[----:B------:R-:W-:-:S04]  /*1540*/  UIMAD.WIDE.U32 UR6, UR4, UR10, URZ ;  /* 0x0000000a040672a5 */ /* 0x000fc8000f8e003f */
[----:B------:R-:W-:-:S12]  /*1550*/  @UP0 USHF.R.U32.HI UR4, URZ, UR11, UR7 ;  /* 0x0000000b3f040299 */ /* 0x000fd80008011607 */
.L_x_1159:
[----:B------:R-:W-:-:S04]  /*1560*/  UIMAD UR4, UR4, UR5, URZ ;  /* 0x00000005040472a4 */ /* 0x000fc8000f8e023f */
[----:B------:R-:W-:-:S04]  /*1570*/  UISETP.LT.AND UP0, UPT, UR9, UR4, UPT ;  /* 0x000000040900728c */ /* 0x000fc8000bf01270 */
[----:B------:R-:W-:-:S12]  /*1580*/  USEL UR9, UR9, UR4, !UP0 ;  /* 0x0000000409097287 */ /* 0x000fd8000c000000 */
.L_x_1157:
[----:B------:R-:W-:Y:S01]  /*1590*/  USHF.R.S32.HI UR4, URZ, 0x1f, UR9 ;  /* 0x0000001f3f047899 */ /* 0x000fe20008011409 */
[----:B------:R-:W-:Y:S02]  /*15a0*/  PLOP3.LUT P0, PT, PT, PT, PT, 0x80, 0x0 ;  /* 0x000000000000781c */ /* 0x000fe40003f0f070 */
[----:B------:R-:W-:Y:S01]  /*15b0*/  CS2R R2, SRZ ;  /* 0x0000000000027805 */ /* 0x000fe2000001ff00 */
[----:B------:R-:W-:Y:S01]  /*15c0*/  IMAD.MOV.U32 R0, RZ, RZ, RZ ;  /* 0x000000ffff007224 */ /* 0x000fe200078e00ff */
[----:B------:R-:W-:Y:S01]  /*15d0*/  ULEA.HI UR4, UR4, UR9, URZ, 0x6 ;  /* 0x0000000904047291 */ /* 0x000fe2000f8f303f */
[----:B------:R-:W-:Y:S02]  /*15e0*/  CS2R R176, SRZ ;  /* 0x0000000000b07805 */ /* 0x000fe4000001ff00 */
[----:B------:R-:W-:Y:S02]  /*15f0*/  CS2R R174, SRZ ;  /* 0x0000000000ae7805 */ /* 0x000fe4000001ff00 */
[----:B------:R-:W-:Y:S01]  /*1600*/  CS2R R148, SRZ ;  /* 0x0000000000947805 */ /* 0x000fe2000001ff00 */
[----:B------:R-:W-:Y:S01]  /*1610*/  USHF.R.S32.HI UR4, URZ, 0x6, UR4 ;  /* 0x000000063f047899 */ /* 0x000fe20008011404 */
[----:B------:R-:W-:-:S02]  /*1620*/  CS2R R172, SRZ ;  /* 0x0000000000ac7805 */ /* 0x000fc4000001ff00 */
[----:B------:R-:W-:Y:S02]  /*1630*/  CS2R R144, SRZ ;  /* 0x0000000000907805 */ /* 0x000fe4000001ff00 */
[----:B------:R-:W-:Y:S01]  /*1640*/  CS2R R170, SRZ ;  /* 0x0000000000aa7805 */ /* 0x000fe2000001ff00 */
[----:B------:R-:W-:Y:S01]  /*1650*/  UISETP.LT.AND UP0, UPT, URZ, UR4, UPT ;  /* 0x000000043f00728c */ /* 0x000fe2000bf01270 */
[----:B------:R-:W-:Y:S02]  /*1660*/  CS2R R140, SRZ ;  /* 0x00000000008c7805 */ /* 0x000fe4000001ff00 */
[----:B------:R-:W-:Y:S02]  /*1670*/  CS2R R120, SRZ ;  /* 0x0000000000787805 */ /* 0x000fe4000001ff00 */
[----:B------:R-:W-:Y:S01]  /*1680*/  CS2R R136, SRZ ;  /* 0x0000000000887805 */ /* 0x000fe2000001ff00 */
[----:B------:R-:W-:Y:S01]  /*1690*/  USEL UR5, URZ, UR4, !UP0 ;  /* 0x000000043f057287 */ /* 0x000fe2000c000000 */
[----:B------:R-:W-:-:S02]  /*16a0*/  CS2R R116, SRZ ;  /* 0x0000000000747805 */ /* 0x000fc4000001ff00 */
[----:B------:R-:W-:Y:S02]  /*16b0*/  CS2R R112, SRZ ;  /* 0x0000000000707805 */ /* 0x000fe4000001ff00 */
[----:B------:R-:W-:Y:S02]  /*16c0*/  CS2R R132, SRZ ;  /* 0x0000000000847805 */ /* 0x000fe4000001ff00 */
[----:B------:R-:W-:Y:S02]  /*16d0*/  CS2R R108, SRZ ;  /* 0x00000000006c7805 */ /* 0x000fe4000001ff00 */
[----:B------:R-:W-:Y:S02]  /*16e0*/  CS2R R104, SRZ ;  /* 0x0000000000687805 */ /* 0x000fe4000001ff00 */
[----:B------:R-:W-:Y:S01]  /*16f0*/  ISETP.GT.AND P1, PT, R98, UR5, PT ;  /* 0x0000000562007c0c */ /* 0x000fe2000bf24270 */
[----:B------:R-:W-:Y:S01]  /*1700*/  IMAD.U32 R23, RZ, RZ, UR5 ;  /* 0x00000005ff177e24 */ /* 0x000fe2000f8e00ff */
[----:B------:R-:W-:-:S02]  /*1710*/  CS2R R128, SRZ ;  /* 0x0000000000807805 */ /* 0x000fc4000001ff00 */
[----:B------:R-:W-:Y:S02]  /*1720*/  CS2R R100, SRZ ;  /* 0x0000000000647805 */ /* 0x000fe4000001ff00 */
[----:B------:R-:W-:Y:S02]  /*1730*/  CS2R R96, SRZ ;  /* 0x0000000000607805 */ /* 0x000fe4000001ff00 */
[----:B------:R-:W-:Y:S02]  /*1740*/  CS2R R124, SRZ ;  /* 0x00000000007c7805 */ /* 0x000fe4000001ff00 */
[----:B------:R-:W-:Y:S02]  /*1750*/  CS2R R92, SRZ ;  /* 0x00000000005c7805 */ /* 0x000fe4000001ff00 */
[----:B------:R-:W-:Y:S01]  /*1760*/  CS2R R88, SRZ ;  /* 0x0000000000587805 */ /* 0x000fe2000001ff00 */
[----:B------:R-:W-:Y:S01]  /*1770*/  IMAD.MOV.U32 R196, RZ, RZ, RZ ;  /* 0x000000ffffc47224 */ /* 0x000fe200078e00ff */
        /* <DEDUP_REMOVED lines=41> */
[----:B------:R-:W-:Y:S01]  /*1a10*/  CS2R R28, SRZ ;  /* 0x00000000001c7805 */ /* 0x000fe2000001ff00 */
[----:B------:R-:W-:Y:S01]  /*1a20*/  IMAD.MOV.U32 R18, RZ, RZ, RZ ;  /* 0x000000ffff127224 */ /* 0x000fe200078e00ff */
[----:B------:R-:W-:Y:S01]  /*1a30*/  CS2R R24, SRZ ;  /* 0x0000000000187805 */ /* 0x000fe2000001ff00 */
[----:B------:R-:W-:Y:S06]  /*1a40*/  @!P1 BRA `(.L_x_1160) ;  /* 0x000000bc009c9947 */ /* 0x000fec0003800000 */
        /* <DEDUP_REMOVED lines=31> */
.L_x_1161:
[----:B------:R-:W-:Y:S02]  /*1c40*/  R2UR UR6, R208 ;  /* 0x00000000d00672ca */ /* 0x000fe400000e0000 */
[----:B------:R-:W-:-:S11]  /*1c50*/  R2UR UR5, R213 ;  /* 0x00000000d50572ca */ /* 0x000fd600000e0000 */
[----:B------:R-:W-:Y:S02]  /*1c60*/  ULEA.HI UR4, UR6, UR6, URZ, 0x1 ;  /* 0x0000000606047291 */ /* 0x000fe4000f8f083f */
[----:B------:R-:W-:Y:S02]  /*1c70*/  IMAD.U32 R2, RZ, RZ, UR5 ;  /* 0x00000005ff027e24 */ /* 0x000fe4000f8e00ff */
[----:B------:R-:W-:-:S03]  /*1c80*/  ULOP3.LUT UR4, UR4, 0xfffffffe, URZ, 0xc0, !UPT ;  /* 0xfffffffe04047892 */ /* 0x000fc6000f8ec03f */
[----:B------:R-:W-:Y:S01]  /*1c90*/  ISETP.NE.AND P0, PT, R2, 0x3, PT ;  /* 0x000000030200780c */ /* 0x000fe20003f05270 */
[----:B------:R-:W-:-:S06]  /*1ca0*/  UIADD3 UR4, UR6, -UR4, URZ ;  /* 0x8000000406047290 */ /* 0x000fcc000fffe03f */
[----:B------:R-:W-:-:S05]  /*1cb0*/  IMAD.U32 R0, RZ, RZ, UR4 ;  /* 0x00000004ff007e24 */ /* 0x000fca000f8e00ff */
[----:B------:R-:W-:-:S04]  /*1cc0*/  SHF.L.U32 R0, R0, 0x1f, RZ ;  /* 0x0000001f00007819 */ /* 0x000fc800000006ff */
[----:B------:R-:W0:Y:S02]  /*1cd0*/  SYNCS.PHASECHK.TRANS64.TRYWAIT P1, [UR38+0x30800], R0 ;  /* 0x03080000ff0075a7 */ /* 0x000e240008020166 */
[----:B0-----:R-:W-:Y:S05]  /*1ce0*/  @!P1 BRA `(.L_x_1162) ;  /* 0x0000014000489947 */ /* 0x001fea0003800000 */
.L_x_1369:
[----:B------:R-:W-:Y:S05]  /*1cf0*/  @!P0 BRA `(.L_x_1163) ;  /* 0x0000000000048947 */ /* 0x000fea0003800000 */
[----:B------:R-:W-:Y:S01]  /*1d00*/  BPT.TRAP 0x1 ;  /* 0x000000040000795c */ /* 0x000fe20000300000 */
.L_x_1163:
[----:B------:R-:W-:Y:S02]  /*1d10*/  IMAD.U32 R57, RZ, RZ, UR37 ;  /* 0x00000025ff397e24 */ /* 0x000fe4000f8e00ff */
[----:B0-----:R-:W-:-:S03]  /*1d20*/  IMAD.U32 R0, RZ, RZ, UR36 ;  /* 0x00000024ff007e24 */ /* 0x001fc6000f8e00ff */
[----:B------:R-:W-:Y:S02]  /*1d30*/  LEA R57, R57, UR38, 0x3 ;  /* 0x0000002639397c11 */ /* 0x000fe4000f8e18ff */
[----:B------:R-:W-:-:S04]  /*1d40*/  SHF.L.U32 R0, R0, 0x1f, RZ ;  /* 0x0000001f00007819 */ /* 0x000fc800000006ff */
[----:B------:R0:W1:Y:S01]  /*1d50*/  SYNCS.PHASECHK.TRANS64.TRYWAIT P2, [R57+URZ+0x30830], R0 ;  /* 0x03083000390075a7 */ /* 0x000062000804017f */
[----:B------:R-:W-:Y:S05]  /*1d60*/  @!P0 BRA `(.L_x_1164) ;  /* 0x0000000000048947 */ /* 0x000fea0003800000 */
[----:B------:R-:W-:Y:S01]  /*1d70*/  BPT.TRAP 0x1 ;  /* 0x000000040000795c */ /* 0x000fe20000300000 */
.L_x_1164:
[----:B------:R-:W2:Y:S02]  /*1d80*/  S2R R2, SR_TID.X ;  /* 0x0000000000027919 */ /* 0x000ea40000002100 */
[----:B--2---:R-:W-:Y:S01]  /*1d90*/  LOP3.LUT P1, RZ, R2, 0x7f, RZ, 0xc0, !PT ;  /* 0x0000007f02ff7812 */ /* 0x004fe2000782c0ff */
[----:B-1----:R-:W-:-:S12]  /*1da0*/  @P2 BRA `(.L_x_1165) ;  /* 0x0000000000082947 */ /* 0x002fd80003800000 */
[----:B------:R-:W1:Y:S02]  /*1db0*/  SYNCS.PHASECHK.TRANS64.TRYWAIT P2, [R57+URZ+0x30830], R0 ;  /* 0x03083000390075a7 */ /* 0x000e64000804017f */
[----:B-1----:R-:W-:Y:S05]  /*1dc0*/  @!P2 BRA `(.L_x_1166) ;  /* 0x000001400028a947 */ /* 0x002fea0003800000 */
.L_x_1165:
[----:B------:R-:W-:Y:S05]  /*1dd0*/  WARPSYNC.ALL ;  /* 0x0000000000007948 */ /* 0x000fea0003800000 */
[----:B------:R-:W-:Y:S01]  /*1de0*/  UIADD3 UR4, UR38, 0x20400, URZ ;  /* 0x0002040026047890 */ /* 0x000fe2000fffe03f */
[----:B------:R-:W-:Y:S01]  /*1df0*/  WARPGROUP.ARRIVE ;  /* 0x00000000000079c5 */ /* 0x000fe20000000000 */
[----:B------:R-:W-:Y:S01]  /*1e00*/  UMOV UR9, 0x40000040 ;  /* 0x4000004000097882 */ /* 0x000fe20000000000 */
[----:B------:R-:W-:Y:S01]  /*1e10*/  UMOV UR11, 0x40000040 ;  /* 0x40000040000b7882 */ /* 0x000fe20000000000 */
[----:B------:R-:W-:Y:S01]  /*1e20*/  USHF.R.U32.HI UR4, URZ, 0x4, UR4 ;  /* 0x000000043f047899 */ /* 0x000fe20008011604 */
[----:B------:R-:W-:Y:S01]  /*1e30*/  IMAD.U32 R15, RZ, RZ, UR9 ;  /* 0x00000009ff0f7e24 */ /* 0x000fe2000f8e00ff */
[----:B------:R-:W-:Y:S01]  /*1e40*/  UMOV UR57, 0x40000040 ;  /* 0x4000004000397882 */ /* 0x000fe20000000000 */
[----:B------:R-:W-:Y:S01]  /*1e50*/  UMOV UR59, 0x40000040 ;  /* 0x40000040003b7882 */ /* 0x000fe20000000000 */
[----:B------:R-:W-:Y:S01]  /*1e60*/  ULOP3.LUT UR4, UR4, 0x3fff, URZ, 0xc0, !UPT ;  /* 0x00003fff04047892 */ /* 0x000fe2000f8ec03f */
[----:B01----:R-:W-:Y:S01]  /*1e70*/  VIADD R0, R22, UR61 ;  /* 0x0000003d16007c36 */ /* 0x003fe20008000000 */
[----:B------:R-:W-:Y:S01]  /*1e80*/  UMOV UR53, 0x40000040 ;  /* 0x4000004000357882 */ /* 0x000fe20000000000 */
[----:B------:R-:W-:Y:S01]  /*1e90*/  UMOV UR55, 0x40000040 ;  /* 0x4000004000377882 */ /* 0x000fe20000000000 */
[----:B------:R-:W-:Y:S01]  /*1ea0*/  ULOP3.LUT UR5, UR4, 0x10000, URZ, 0xfc, !UPT ;  /* 0x0001000004057892 */ /* 0x000fe2000f8efc3f */
[----:B------:R-:W0:Y:S01]  /*1eb0*/  LDC R21, c[0x0][0x2f0] ;  /* 0x0000bc00ff157b82 */ /* 0x000e220000000800 */
[----:B------:R-:W-:Y:S01]  /*1ec0*/  ULOP3.LUT UR4, UR40, 0x10000, URZ, 0xfc, !UPT ;  /* 0x0001000028047892 */ /* 0x000fe2000f8efc3f */
[----:B------:R-:W-:Y:S01]  /*1ed0*/  IMAD.MOV.U32 R2, RZ, RZ, R0 ;  /* 0x000000ffff027224 */ /* 0x000fe200078e0000 */
[----:B------:R-:W-:Y:S01]  /*1ee0*/  UMOV UR13, 0x40000040 ;  /* 0x40000040000d7882 */ /* 0x000fe20000000000 */
[----:B------:R-:W-:Y:S01]  /*1ef0*/  UMOV UR15, 0x40000040 ;  /* 0x40000040000f7882 */ /* 0x000fe20000000000 */
[----:B------:R-:W-:Y:S01]  /*1f00*/  IMAD.U32 R18, RZ, RZ, UR5 ;  /* 0x00000005ff127e24 */ /* 0x000fe2000f8e00ff */
[----:B------:R-:W-:Y:S01]  /*1f10*/  ULEA UR5, UR37, UR5, 0xb ;  /* 0x0000000525057291 */ /* 0x000fe2000f8e583f */
[----:B------:R-:W-:Y:S01]  /*1f20*/  IMAD.MOV.U32 R5, RZ, RZ, -0x40 ;  /* 0xffffffc0ff057424 */ /* 0x000fe200078e00ff */
[----:B------:R-:W-:Y:S01]  /*1f30*/  UMOV UR8, UR4 ;  /* 0x0000000400087c82 */ /* 0x000fe20008000000 */
[----:B------:R-:W-:Y:S01]  /*1f40*/  UIADD3 UR6, UR4, 0x2, URZ ;  /* 0x0000000204067890 */ /* 0x000fe2000fffe03f */
[----:B------:R-:W-:Y:S01]  /*1f50*/  IMAD.U32 R14, RZ, RZ, UR8 ;  /* 0x00000008ff0e7e24 */ /* 0x000fe2000f8e00ff */
[----:B------:R-:W-:Y:S01]  /*1f60*/  UIADD3 UR7, UR5, 0x2, URZ ;  /* 0x0000000205077890 */ /* 0x000fe2000fffe03f */
[----:B------:R-:W1:Y:S01]  /*1f70*/  LDC R155, c[0x0][0x288] ;  /* 0x0000a200ff9b7b82 */ /* 0x000e620000000800 */
[----:B------:R-:W-:Y:S01]  /*1f80*/  UMOV UR10, UR5 ;  /* 0x00000005000a7c82 */ /* 0x000fe20008000000 */
[----:B------:R-:W-:Y:S01]  /*1f90*/  UIADD3 UR56, UR4, 0x402, URZ ;  /* 0x0000040204387890 */ /* 0x000fe2000fffe03f */
[----:B------:R-:W-:Y:S01]  /*1fa0*/  HGMMA.64x64x16.F32 R24, gdesc[UR8], RZ, !UPT, gsb0 ;  /* 0x00e00000081879f0 */ /* 0x000fe2000c0008ff */
[----:B------:R-:W-:Y:S01]  /*1fb0*/  UMOV UR8, UR6 ;  /* 0x0000000600087c82 */ /* 0x000fe20008000000 */
[----:B------:R-:W-:Y:S01]  /*1fc0*/  UMOV UR9, 0x40000040 ;  /* 0x4000004000097882 */ /* 0x000fe20000000000 */
[----:B------:R-:W-:Y:S01]  /*1fd0*/  UMOV UR10, UR7 ;  /* 0x00000007000a7c82 */ /* 0x000fe20008000000 */
[----:B------:R-:W-:Y:S01]  /*1fe0*/  UMOV UR11, 0x40000040 ;  /* 0x40000040000b7882 */ /* 0x000fe20000000000 */
[----:B------:R-:W-:Y:S01]  /*1ff0*/  UIADD3 UR6, UR4, 0x4, URZ ;  /* 0x0000000404067890 */ /* 0x000fe2000fffe03f */
[----:B------:R-:W-:Y:S01]  /*2000*/  IMAD.U32 R12, RZ, RZ, UR8 ;  /* 0x00000008ff0c7e24 */ /* 0x000fe2000f8e00ff */
[----:B------:R-:W-:Y:S01]  /*2010*/  UIADD3 UR7, UR5, 0x4, URZ ;  /* 0x0000000405077890 */ /* 0x000fe2000fffe03f */
[----:B------:R-:W-:Y:S01]  /*2020*/  IMAD.U32 R13, RZ, RZ, UR9 ;  /* 0x00000009ff0d7e24 */ /* 0x000fe2000f8e00ff */
[----:B------:R-:W-:-:S02]  /*2030*/  UIADD3 UR58, UR5, 0x202, URZ ;  /* 0x00000202053a7890 */ /* 0x000fc4000fffe03f */
[----:B------:R-:W-:Y:S02]  /*2040*/  UIADD3 UR52, UR4, 0x404, URZ ;  /* 0x0000040404347890 */ /* 0x000fe4000fffe03f */
[----:B------:R-:W-:Y:S02]  /*2050*/  UIADD3 UR54, UR5, 0x204, URZ ;  /* 0x0000020405367890 */ /* 0x000fe4000fffe03f */
[----:B------:R-:W-:Y:S02]  /*2060*/  UIADD3 UR12, UR4, 0x800, URZ ;  /* 0x00000800040c7890 */ /* 0x000fe4000fffe03f */
[----:B------:R-:W-:Y:S02]  /*2070*/  UIADD3 UR14, UR5, 0x400, URZ ;  /* 0x00000400050e7890 */ /* 0x000fe4000fffe03f */
[----:B------:R-:W-:Y:S02]  /*2080*/  UIADD3 UR16, UR4, 0x802, URZ ;  /* 0x0000080204107890 */ /* 0x000fe4000fffe03f */
[----:B------:R-:W-:Y:S01]  /*2090*/  UIADD3 UR18, UR5, 0x402, URZ ;  /* 0x0000040205127890 */ /* 0x000fe2000fffe03f */
[----:B------:R-:W-:Y:S01]  /*20a0*/  UMOV UR17, 0x40000040 ;  /* 0x4000004000117882 */ /* 0x000fe20000000000 */
[----:B------:R-:W-:Y:S01]  /*20b0*/  UMOV UR19, 0x40000040 ;  /* 0x4000004000137882 */ /* 0x000fe20000000000 */
[----:B------:R-:W-:-:S02]  /*20c0*/  UIADD3 UR20, UR4, 0x804, URZ ;  /* 0x0000080404147890 */ /* 0x000fc4000fffe03f */
[----:B------:R-:W-:Y:S01]  /*20d0*/  UIADD3 UR22, UR5, 0x404, URZ ;  /* 0x0000040405167890 */ /* 0x000fe2000fffe03f */
[----:B------:R-:W-:Y:S01]  /*20e0*/  UMOV UR21, 0x40000040 ;  /* 0x4000004000157882 */ /* 0x000fe20000000000 */
[----:B------:R-:W-:Y:S01]  /*20f0*/  UMOV UR23, 0x40000040 ;  /* 0x4000004000177882 */ /* 0x000fe20000000000 */
[----:B------:R-:W-:Y:S02]  /*2100*/  UIADD3 UR24, UR4, 0x806, URZ ;  /* 0x0000080604187890 */ /* 0x000fe4000fffe03f */
[----:B------:R-:W-:Y:S01]  /*2110*/  UIADD3 UR26, UR5, 0x406, URZ ;  /* 0x00000406051a7890 */ /* 0x000fe2000fffe03f */
[----:B------:R-:W-:Y:S01]  /*2120*/  UMOV UR25, 0x40000040 ;  /* 0x4000004000197882 */ /* 0x000fe20000000000 */
[----:B------:R-:W-:Y:S01]  /*2130*/  UMOV UR27, 0x40000040 ;  /* 0x40000040001b7882 */ /* 0x000fe20000000000 */
        /* <DEDUP_REMOVED lines=16> */
[----:B------:R-:W-:-:S02]  /*2240*/  WARPGROUP.DEPBAR.LE gsb0, 0x0 ;  /* 0x00008000000079c5 */ /* 0x000fc40000010000 */
[----:B------:R-:W-:-:S06]  /*2250*/  WARPGROUP.ARRIVE ;  /* 0x00000000000079c5 */ /* 0x000fcc0000000000 */
[----:B------:R-:W-:Y:S01]  /*2260*/  HGMMA.64x64x16.F32 R24, gdesc[UR8], R24, gsb0 ;  /* 0x00e00000081879f0 */ /* 0x000fe20008000818 */
        /* <DEDUP_REMOVED lines=8> */
[----:B------:R-:W-:Y:S02]  /*22f0*/  WARPGROUP.DEPBAR.LE gsb0, 0x0 ;  /* 0x00008000000079c5 */ /* 0x000fe40000010000 */
        /* <DEDUP_REMOVED lines=17> */
[----:B------:R-:W-:Y:S01]  /*2410*/  IMAD.U32 R6, RZ, RZ, UR8 ;  /* 0x00000008ff067e24 */ /* 0x000fe2000f8e00ff */
[----:B------:R-:W-:Y:S01]  /*2420*/  ULDC UR6, c[0x0][0x9d8] ;  /* 0x0002760000067ab9 */ /* 0x000fe20000000800 */
[----:B------:R-:W-:Y:S01]  /*2430*/  IMAD.U32 R7, RZ, RZ, UR9 ;  /* 0x00000009ff077e24 */ /* 0x000fe2000f8e00ff */
[----:B------:R-:W-:Y:S02]  /*2440*/  WARPGROUP.DEPBAR.LE gsb0, 0x0 ;  /* 0x00008000000079c5 */ /* 0x000fe40000010000 */
[----:B------:R-:W-:-:S06]  /*2450*/  WARPGROUP.ARRIVE ;  /* 0x00000000000079c5 */ /* 0x000fcc0000000000 */
[----:B------:R-:W-:Y:S01]  /*2460*/  HGMMA.64x64x16.F32 R24, gdesc[UR8], R24, gsb0 ;  /* 0x00e00000081879f0 */ /* 0x000fe20008000818 */
[----:B------:R-:W-:Y:S02]  /*2470*/  UIADD3 UR8, UR4, 0x406, URZ ;  /* 0x0000040604087890 */ /* 0x000fe4000fffe03f */
[----:B------:R-:W-:Y:S01]  /*2480*/  UIADD3 UR10, UR5, 0x206, URZ ;  /* 0x00000206050a7890 */ /* 0x000fe2000fffe03f */
[----:B------:R-:W-:Y:S01]  /*2490*/  UMOV UR9, 0x40000040 ;  /* 0x4000004000097882 */ /* 0x000fe20000000000 */
[----:B------:R-:W-:Y:S01]  /*24a0*/  UMOV UR11, 0x40000040 ;  /* 0x40000040000b7882 */ /* 0x000fe20000000000 */
[----:B------:R-:W-:Y:S02]  /*24b0*/  ULDC UR4, c[0x0][0x448] ;  /* 0x0001120000047ab9 */ /* 0x000fe40000000800 */
[----:B------:R-:W-:-:S06]  /*24c0*/  UISETP.NE.AND UP0, UPT, UR4, 0x1, UPT ;  /* 0x000000010400788c */ /* 0x000fcc000bf05270 */
[----:B------:R-:W-:Y:S02]  /*24d0*/  PLOP3.LUT P2, PT, PT, PT, UP0, 0x80, 0x0 ;  /* 0x000000000000781c */ /* 0x000fe40003f4f008 */
[----:B------:R-:W-:-:S03]  /*24e0*/  PLOP3.LUT P3, PT, PT, PT, UP0, 0x80, 0x0 ;  /* 0x000000000000781c */ /* 0x000fc60003f6f008 */
[----:B------:R-:W-:-:S08]  /*24f0*/  @UP0 ULDC UR4, c[0x0][0x44c] ;  /* 0x0001130000040ab9 */ /* 0x000fd00000000800 */
[----:B------:R-:W-:Y:S01]  /*2500*/  @P2 IMAD.HI.U32 R3, R0, UR4, RZ ;  /* 0x0000000400032c27 */ /* 0x000fe2000f8e00ff */
[----:B------:R-:W-:-:S03]  /*2510*/  @UP0 ULDC UR4, c[0x0][0x450] ;  /* 0x0001140000040ab9 */ /* 0x000fc60000000800 */
[----:B------:R-:W-:Y:S01]  /*2520*/  @!P1 VIADD R0, R57, 0x30840 ;  /* 0x0003084039009836 */ /* 0x000fe20000000000 */
[----:B------:R-:W-:Y:S01]  /*2530*/  @P3 SHF.R.U32.HI R2, RZ, UR4, R3 ;  /* 0x00000004ff023c19 */ /* 0x000fe20008011603 */
[----:B------:R-:W-:Y:S02]  /*2540*/  ULDC.64 UR4, c[0x0][0x9e0] ;  /* 0x0002780000047ab9 */ /* 0x000fe40000000a00 */
[----:B------:R-:W-:Y:S01]  /*2550*/  UISETP.GE.AND UP1, UPT, UR5, 0x1, UPT ;  /* 0x000000010500788c */ /* 0x000fe2000bf26270 */
[----:B------:R-:W-:Y:S01]  /*2560*/  @!P1 PRMT R0, RZ, 0x654, R0 ;  /* 0x00000654ff009816 */ /* 0x000fe20000000000 */
[----:B------:R-:W2:Y:S04]  /*2570*/  SHFL.IDX PT, R58, R2, RZ, 0x1c1f ;  /* 0x001c1fff023a7589 */ /* 0x000ea800000e0000 */
[----:B------:R-:W-:Y:S01]  /*2580*/  PLOP3.LUT P2, PT, PT, PT, UP1, 0x40, 0x0 ;  /* 0x000000000000781c */ /* 0x000fe20003f4e818 */
[----:B------:R-:W-:-:S02]  /*2590*/  WARPGROUP.DEPBAR.LE gsb0, 0x0 ;  /* 0x00008000000079c5 */ /* 0x000fc40000010000 */
[----:B------:R-:W-:-:S06]  /*25a0*/  WARPGROUP.ARRIVE ;  /* 0x00000000000079c5 */ /* 0x000fcc0000000000 */
[----:B------:R-:W-:Y:S03]  /*25b0*/  HGMMA.64x64x16.F32 R24, gdesc[UR56], R24, gsb0 ;  /* 0x00e00000381879f0 */ /* 0x000fe60008000818 */
[----:B------:R-:W-:Y:S02]  /*25c0*/  WARPGROUP.DEPBAR.LE gsb0, 0x0 ;  /* 0x00008000000079c5 */ /* 0x000fe40000010000 */
[----:B------:R-:W-:-:S06]  /*25d0*/  WARPGROUP.ARRIVE ;  /* 0x00000000000079c5 */ /* 0x000fcc0000000000 */
[----:B------:R-:W-:Y:S01]  /*25e0*/  HGMMA.64x64x16.F32 R24, gdesc[UR52], R24, gsb0 ;  /* 0x00e00000341879f0 */ /* 0x000fe20008000818 */
[----:B------:R-:W-:Y:S02]  /*25f0*/  ULDC UR54, c[0x0][0x9dc] ;  /* 0x0002770000367ab9 */ /* 0x000fe40000000800 */
[----:B------:R-:W-:Y:S01]  /*2600*/  ULOP3.LUT UR54, URZ, UR54, URZ, 0x33, !UPT ;  /* 0x000000363f367292 */ /* 0x000fe2000f8e333f */
[----:B------:R-:W-:Y:S02]  /*2610*/  WARPGROUP.DEPBAR.LE gsb0, 0x0 ;  /* 0x00008000000079c5 */ /* 0x000fe40000010000 */
[----:B------:R-:W-:-:S06]  /*2620*/  WARPGROUP.ARRIVE ;  /* 0x00000000000079c5 */ /* 0x000fcc0000000000 */
[----:B------:R-:W-:Y:S03]  /*2630*/  HGMMA.64x64x16.F32 R24, gdesc[UR8], R24, gsb0 ;  /* 0x00e00000081879f0 */ /* 0x000fe60008000818 */
        /* <DEDUP_REMOVED lines=25> */
[----:B------:R-:W-:Y:S01]  /*27d0*/  FMUL.FTZ R26, R26, UR6 ;  /* 0x000000061a1a7c20 */ /* 0x000fe20008410000 */
[----:B------:R-:W-:Y:S01]  /*27e0*/  FMUL.FTZ R38, R38, UR6 ;  /* 0x0000000626267c20 */ /* 0x000fe20008410000 */
[----:B------:R-:W-:Y:S01]  /*27f0*/  FMUL.FTZ R24, R24, UR6 ;  /* 0x0000000618187c20 */ /* 0x000fe20008410000 */
[----:B------:R-:W-:Y:S01]  /*2800*/  FMUL.FTZ R25, R25, UR6 ;  /* 0x0000000619197c20 */ /* 0x000fe20008410000 */
[----:B------:R-:W3:Y:S01]  /*2810*/  MUFU.TANH R56, R26 ;  /* 0x0000001a00387308 */ /* 0x000ee20000002400 */
[----:B------:R-:W-:Y:S01]  /*2820*/  FMUL.FTZ R27, R27, UR6 ;  /* 0x000000061b1b7c20 */ /* 0x000fe20008410000 */
[----:B------:R-:W-:Y:S01]  /*2830*/  FMUL.FTZ R28, R28, UR6 ;  /* 0x000000061c1c7c20 */ /* 0x000fe20008410000 */
[----:B------:R-:W-:Y:S01]  /*2840*/  FMUL.FTZ R29, R29, UR6 ;  /* 0x000000061d1d7c20 */ /* 0x000fe20008410000 */
[----:B------:R-:W-:Y:S01]  /*2850*/  FMUL.FTZ R32, R32, UR6 ;  /* 0x0000000620207c20 */ /* 0x000fe20008410000 */
[----:B------:R-:W-:Y:S01]  /*2860*/  FMUL.FTZ R33, R33, UR6 ;  /* 0x0000000621217c20 */ /* 0x000fe20008410000 */
[----:B------:R-:W-:Y:S01]  /*2870*/  FMUL.FTZ R34, R34, UR6 ;  /* 0x0000000622227c20 */ /* 0x000fe20008410000 */
[----:B------:R-:W-:Y:S01]  /*2880*/  FMUL.FTZ R35, R35, UR6 ;  /* 0x0000000623237c20 */ /* 0x000fe20008410000 */
[----:B------:R4:W0:Y:S01]  /*2890*/  MUFU.TANH R26, R38 ;  /* 0x00000026001a7308 */ /* 0x0008220000002400 */
[----:B------:R-:W-:Y:S01]  /*28a0*/  FMUL.FTZ R36, R36, UR6 ;  /* 0x0000000624247c20 */ /* 0x000fe20008410000 */
[----:B------:R-:W-:Y:S01]  /*28b0*/  FMUL.FTZ R37, R37, UR6 ;  /* 0x0000000625257c20 */ /* 0x000fe20008410000 */
[----:B------:R-:W-:Y:S01]  /*28c0*/  FMUL.FTZ R39, R39, UR6 ;  /* 0x0000000627277c20 */ /* 0x000fe20008410000 */
[----:B------:R-:W-:Y:S01]  /*28d0*/  FMUL.FTZ R40, R40, UR6 ;  /* 0x0000000628287c20 */ /* 0x000fe20008410000 */
[----:B------:R-:W-:Y:S01]  /*28e0*/  FMUL.FTZ R41, R41, UR6 ;  /* 0x0000000629297c20 */ /* 0x000fe20008410000 */
[----:B------:R-:W-:Y:S01]  /*28f0*/  FMUL.FTZ R42, R42, UR6 ;  /* 0x000000062a2a7c20 */ /* 0x000fe20008410000 */
[----:B------:R-:W-:Y:S01]  /*2900*/  FMUL.FTZ R43, R43, UR6 ;  /* 0x000000062b2b7c20 */ /* 0x000fe20008410000 */
[----:B------:R-:W-:Y:S01]  /*2910*/  FMUL.FTZ R44, R44, UR6 ;  /* 0x000000062c2c7c20 */ /* 0x000fe20008410000 */
[----:B----4-:R-:W-:-:S02]  /*2920*/  IMAD R38, R98, R5, 0x40 ;  /* 0x0000004062267424 */ /* 0x010fc400078e0205 */
[----:B------:R-:W-:Y:S01]  /*2930*/  FMUL.FTZ R45, R45, UR6 ;  /* 0x000000062d2d7c20 */ /* 0x000fe20008410000 */
[----:B------:R-:W-:Y:S01]  /*2940*/  FMUL.FTZ R47, R47, UR6 ;  /* 0x000000062f2f7c20 */ /* 0x000fe20008410000 */
[----:B------:R-:W-:Y:S01]  /*2950*/  FMUL.FTZ R48, R48, UR6 ;  /* 0x0000000630307c20 */ /* 0x000fe20008410000 */
[----:B------:R-:W-:Y:S02]  /*2960*/  VIADD R4, R38, 0x1 ;  /* 0x0000000126047836 */ /* 0x000fe40000000000 */
[----:B------:R-:W-:Y:S01]  /*2970*/  FMUL.FTZ R49, R49, UR6 ;  /* 0x0000000631317c20 */ /* 0x000fe20008410000 */
[----:B------:R-:W-:Y:S01]  /*2980*/  FMUL.FTZ R50, R50, UR6 ;  /* 0x0000000632327c20 */ /* 0x000fe20008410000 */
[----:B------:R-:W-:Y:S01]  /*2990*/  FMUL.FTZ R51, R51, UR6 ;  /* 0x0000000633337c20 */ /* 0x000fe20008410000 */
[----:B------:R-:W-:Y:S01]  /*29a0*/  FMUL.FTZ R52, R52, UR6 ;  /* 0x0000000634347c20 */ /* 0x000fe20008410000 */
[----:B------:R-:W-:Y:S01]  /*29b0*/  FMUL.FTZ R53, R53, UR6 ;  /* 0x0000000635357c20 */ /* 0x000fe20008410000 */
[----:B------:R-:W-:Y:S01]  /*29c0*/  FMUL.FTZ R54, R54, UR6 ;  /* 0x0000000636367c20 */ /* 0x000fe20008410000 */
[----:B------:R-:W-:Y:S01]  /*29d0*/  FMUL.FTZ R55, R55, UR6 ;  /* 0x0000000637377c20 */ /* 0x000fe20008410000 */
[----:B------:R-:W-:Y:S01]  /*29e0*/  IMAD R4, R17, -0x2, R4 ;  /* 0xfffffffe11047824 */ /* 0x000fe200078e0204 */
[----:B------:R-:W4:Y:S01]  /*29f0*/  MUFU.TANH R24, R24 ;  /* 0x0000001800187308 */ /* 0x000f220000002400 */
[----:B------:R-:W-:Y:S01]  /*2a00*/  FMUL.FTZ R30, R30, UR6 ;  /* 0x000000061e1e7c20 */ /* 0x000fe20008410000 */
[----:B------:R-:W-:Y:S01]  /*2a10*/  FMUL.FTZ R31, R31, UR6 ;  /* 0x000000061f1f7c20 */ /* 0x000fe20008410000 */
[----:B0-----:R-:W-:-:S02]  /*2a20*/  IMAD R4, R21, UR60, R4 ;  /* 0x0000003c15047c24 */ /* 0x001fc4000f8e0204 */
[----:B------:R-:W-:Y:S01]  /*2a30*/  FMUL.FTZ R46, R46, UR6 ;  /* 0x000000062e2e7c20 */ /* 0x000fe20008410000 */
[----:B------:R0:W-:Y:S01]  /*2a40*/  @!P1 SYNCS.ARRIVE.TRANS64.RED.A1T0 RZ, [R0+URZ], RZ ;  /* 0x000000ff00ff99a7 */ /* 0x0001e2000810043f */
[----:B------:R-:W-:Y:S01]  /*2a50*/  LEA R5, R98, 0xffffffc0, 0x6 ;  /* 0xffffffc062057811 */ /* 0x000fe200078e30ff */
[----:B-1----:R-:W-:Y:S01]  /*2a60*/  IMAD.IADD R4, R4, 0x1, -R155 ;  /* 0x0000000104047824 */ /* 0x002fe200078e0a9b */
[----:B------:R-:W1:Y:S03]  /*2a70*/  MUFU.TANH R25, R25 ;  /* 0x0000001900197308 */ /* 0x000e660000002400 */
[----:B------:R-:W-:Y:S02]  /*2a80*/  VIADD R57, R4, UR54 ;  /* 0x0000003604397c36 */ /* 0x000fe40008000000 */
[----:B0-----:R-:W-:Y:S02]  /*2a90*/  IMAD R0, R21, UR60, R38 ;  /* 0x0000003c15007c24 */ /* 0x001fe4000f8e0226 */
[----:B--2---:R-:W-:Y:S01]  /*2aa0*/  IMAD.IADD R3, R57, 0x1, R58 ;  /* 0x0000000139037824 */ /* 0x004fe200078e023a */
[----:B------:R-:W0:Y:S08]  /*2ab0*/  MUFU.TANH R27, R27 ;  /* 0x0000001b001b7308 */ /* 0x000e300000002400 */
[----:B------:R-:W2:Y:S08]  /*2ac0*/  MUFU.TANH R28, R28 ;  /* 0x0000001c001c7308 */ /* 0x000eb00000002400 */
[----:B------:R-:W0:Y:S08]  /*2ad0*/  MUFU.TANH R29, R29 ;  /* 0x0000001d001d7308 */ /* 0x000e300000002400 */
        /* <DEDUP_REMOVED lines=23> */
[----:B------:R5:W0:Y:S08]  /*2c50*/  MUFU.TANH R20, R31 ;  /* 0x0000001f00147308 */ /* 0x000a300000002400 */
[----:B------:R3:W0:Y:S01]  /*2c60*/  MUFU.TANH R30, R46 ;  /* 0x0000002e001e7308 */ /* 0x0006220000002400 */
[----:B-----5:R-:W-:-:S02]  /*2c70*/  IMAD R31, R17, -0x2, R0 ;  /* 0xfffffffe111f7824 */ /* 0x020fc400078e0200 */
[----:B---3--:R-:W-:-:S05]  /*2c80*/  VIADD R46, R4, UR4 ;  /* 0x00000004042e7c36 */ /* 0x008fca0008000000 */
[----:B------:R-:W-:Y:S01]  /*2c90*/  VIADDMNMX R0, R58, R46, R31, PT ;  /* 0x0000002e3a007246 */ /* 0x000fe2000380011f */
[----:B-12-4-:R-:W-:Y:S06]  /*2ca0*/  @P2 BRA `(.L_x_1167) ;  /* 0x00000000005c2947 */ /* 0x016fec0003800000 */
[----:B------:R-:W-:Y:S01]  /*2cb0*/  IMAD R4, R21, UR60, R58 ;  /* 0x0000003c15047c24 */ /* 0x000fe2000f8e023a */
[----:B------:R-:W-:Y:S03]  /*2cc0*/  BSSY B0, `(.L_x_1168) ;  /* 0x0000011000007945 */ /* 0x000fe60003800000 */
[----:B------:R-:W-:-:S05]  /*2cd0*/  IMAD.IADD R4, R4, 0x1, -R155 ;  /* 0x0000000104047824 */ /* 0x000fca00078e0a9b */
[----:B------:R-:W-:-:S13]  /*2ce0*/  ISETP.GT.AND P2, PT, R4, -0x1, PT ;  /* 0xffffffff0400780c */ /* 0x000fda0003f44270 */
[----:B------:R-:W-:Y:S05]  /*2cf0*/  @P2 BRA `(.L_x_1169) ;  /* 0x0000000000202947 */ /* 0x000fea0003800000 */
[----:B------:R-:W-:Y:S01]  /*2d00*/  UISETP.NE.AND UP2, UPT, UR5, 0x1, UPT ;  /* 0x000000010500788c */ /* 0x000fe2000bf45270 */
[----:B------:R-:W-:-:S05]  /*2d10*/  LOP3.LUT R4, RZ, R4, RZ, 0x33, !PT ;  /* 0x00000004ff047212 */ /* 0x000fca00078e33ff */
[----:B------:R-:W-:-:S05]  /*2d20*/  PLOP3.LUT P2, PT, PT, PT, UP2, 0x80, 0x0 ;  /* 0x000000000000781c */ /* 0x000fca0003f4f028 */
[----:B------:R-:W-:-:S08]  /*2d30*/  @UP2 ULDC.64 UR6, c[0x0][0x9e8] ;  /* 0x00027a0000062ab9 */ /* 0x000fd00000000a00 */
[----:B------:R-:W-:-:S05]  /*2d40*/  @P2 IMAD.HI.U32 R58, R4, UR6, RZ ;  /* 0x00000006043a2c27 */ /* 0x000fca000f8e00ff */
[----:B------:R-:W-:-:S04]  /*2d50*/  @P2 SHF.R.U32.HI R4, RZ, UR7, R58 ;  /* 0x00000007ff042c19 */ /* 0x000fc8000801163a */
[----:B------:R-:W-:Y:S01]  /*2d60*/  LOP3.LUT R4, RZ, R4, RZ, 0x33, !PT ;  /* 0x00000004ff047212 */ /* 0x000fe200078e33ff */
[----:B------:R-:W-:Y:S06]  /*2d70*/  BRA `(.L_x_1170) ;  /* 0x0000000000147947 */ /* 0x000fec0003800000 */
.L_x_1169:
[----:B------:R-:W-:-:S06]  /*2d80*/  UISETP.NE.AND UP2, UPT, UR5, 0x1, UPT ;  /* 0x000000010500788c */ /* 0x000fcc000bf45270 */
[----:B------:R-:W-:-:S05]  /*2d90*/  PLOP3.LUT P2, PT, PT, PT, UP2, 0x80, 0x0 ;  /* 0x000000000000781c */ /* 0x000fca0003f4f028 */
[----:B------:R-:W-:-:S08]  /*2da0*/  @UP2 ULDC.64 UR6, c[0x0][0x9e8] ;  /* 0x00027a0000062ab9 */ /* 0x000fd00000000a00 */
[----:B------:R-:W-:-:S05]  /*2db0*/  @P2 IMAD.HI.U32 R58, R4, UR6, RZ ;  /* 0x00000006043a2c27 */ /* 0x000fca000f8e00ff */
[----:B------:R-:W-:-:S07]  /*2dc0*/  @P2 SHF.R.U32.HI R4, RZ, UR7, R58 ;  /* 0x00000007ff042c19 */ /* 0x000fce000801163a */
.L_x_1170:
[----:B------:R-:W-:Y:S05]  /*2dd0*/  BSYNC B0 ;  /* 0x0000000000007941 */ /* 0x000fea0003800000 */
.L_x_1168:
[----:B------:R-:W-:-:S04]  /*2de0*/  IMAD R4, R4, UR5, -R5 ;  /* 0x0000000504047c24 */ /* 0x000fc8000f8e0a05 */
[----:B------:R-:W-:-:S05]  /*2df0*/  IMAD R4, R17, -0x2, R4 ;  /* 0xfffffffe11047824 */ /* 0x000fca00078e0204 */
[----:B------:R-:W-:Y:S02]  /*2e00*/  VIMNMX R3, R3, R4, !PT ;  /* 0x0000000403037248 */ /* 0x000fe40007fe0100 */
[----:B------:R-:W-:-:S07]  /*2e10*/  VIADDMNMX R0, R4, UR5, R0, PT ;  /* 0x0000000504007c46 */ /* 0x000fce000b800100 */
.L_x_1167:
[C---:B------:R-:W-:Y:S01]  /*2e20*/  ISETP.GE.AND P2, PT, R38.reuse, 0x2, PT ;  /* 0x000000022600780c */ /* 0x040fe20003f46270 */
[----:B------:R-:W1:Y:S01]  /*2e30*/  SHFL.IDX PT, R2, R2, 0x1, 0x1c1f ;  /* 0x003c1f0002027f89 */ /* 0x000e6200000e0000 */
[C---:B------:R-:W-:Y:S02]  /*2e40*/  ISETP.GE.AND P6, PT, R38.reuse, 0xa, PT ;  /* 0x0000000a2600780c */ /* 0x040fe40003fc6270 */
[C---:B------:R-:W-:Y:S02]  /*2e50*/  ISETP.GT.AND P4, PT, R3.reuse, 0x1, !P2 ;  /* 0x000000010300780c */ /* 0x040fe40005784270 */
[----:B------:R-:W-:Y:S02]  /*2e60*/  ISETP.GE.AND P3, PT, R38, 0x9, PT ;  /* 0x000000092600780c */ /* 0x000fe40003f66270 */
[----:B------:R-:W-:Y:S02]  /*2e70*/  ISETP.LT.OR P4, PT, R0, 0x2, P4 ;  /* 0x000000020000780c */ /* 0x000fe40002781670 */
[----:B------:R-:W-:-:S02]  /*2e80*/  ISETP.GT.AND P5, PT, R3, 0x8, !P3 ;  /* 0x000000080300780c */ /* 0x000fc40005fa4270 */
[----:B------:R-:W-:Y:S02]  /*2e90*/  FSEL R58, R25, -INF , !P4 ;  /* 0xff800000193a7808 */ /* 0x000fe40006000000 */
[----:B------:R-:W-:Y:S02]  /*2ea0*/  ISETP.GT.AND P4, PT, R3, 0x9, !P6 ;  /* 0x000000090300780c */ /* 0x000fe40007784270 */
[----:B------:R-:W-:Y:S02]  /*2eb0*/  P2R R25, PR, RZ, 0x40 ;  /* 0x00000040ff197803 */ /* 0x000fe40000000000 */
[----:B------:R-:W-:Y:S02]  /*2ec0*/  ISETP.LT.OR P4, PT, R0, 0xa, P4 ;  /* 0x0000000a0000780c */ /* 0x000fe40002781670 */
[----:B------:R-:W-:Y:S02]  /*2ed0*/  ISETP.GE.AND P6, PT, R38, 0x11, PT ;  /* 0x000000112600780c */ /* 0x000fe40003fc6270 */
[----:B0-----:R-:W-:-:S02]  /*2ee0*/  FSEL R62, R29, -INF , !P4 ;  /* 0xff8000001d3e7808 */ /* 0x001fc40006000000 */
[----:B------:R-:W-:Y:S02]  /*2ef0*/  ISETP.LT.OR P5, PT, R0, 0x9, P5 ;  /* 0x000000090000780c */ /* 0x000fe40002fa1670 */
[----:B------:R-:W-:Y:S02]  /*2f00*/  ISETP.GT.AND P4, PT, R3, 0x10, !P6 ;  /* 0x000000100300780c */ /* 0x000fe40007784270 */
[----:B------:R-:W-:Y:S02]  /*2f10*/  FSEL R60, R28, -INF , !P5 ;  /* 0xff8000001c3c7808 */ /* 0x000fe40006800000 */
[----:B------:R-:W-:Y:S02]  /*2f20*/  ISETP.LT.OR P4, PT, R0, 0x11, P4 ;  /* 0x000000110000780c */ /* 0x000fe40002781670 */
[----:B------:R-:W-:Y:S02]  /*2f30*/  ISETP.GE.AND P5, PT, R38, 0x12, PT ;  /* 0x000000122600780c */ /* 0x000fe40003fa6270 */
[----:B------:R-:W-:-:S02]  /*2f40*/  FSEL R64, R32, -INF , !P4 ;  /* 0xff80000020407808 */ /* 0x000fc40006000000 */
[----:B------:R-:W-:Y:S02]  /*2f50*/  ISETP.GT.AND P4, PT, R3, 0x11, !P5 ;  /* 0x000000110300780c */ /* 0x000fe40006f84270 */
[----:B------:R-:W-:Y:S02]  /*2f60*/  P2R R29, PR, RZ, 0x20 ;  /* 0x00000020ff1d7803 */ /* 0x000fe40000000000 */
[----:B------:R-:W-:Y:S02]  /*2f70*/  ISETP.LT.OR P4, PT, R0, 0x12, P4 ;  /* 0x000000120000780c */ /* 0x000fe40002781670 */
[----:B------:R-:W-:Y:S02]  /*2f80*/  ISETP.GE.AND P5, PT, R38, 0x19, PT ;  /* 0x000000192600780c */ /* 0x000fe40003fa6270 */
[----:B------:R-:W-:Y:S02]  /*2f90*/  FSEL R66, R33, -INF , !P4 ;  /* 0xff80000021427808 */ /* 0x000fe40006000000 */
[----:B------:R-:W-:-:S02]  /*2fa0*/  ISETP.GT.AND P4, PT, R3, 0x18, !P5 ;  /* 0x000000180300780c */ /* 0x000fc40006f84270 */
[----:B------:R-:W-:Y:S02]  /*2fb0*/  P2R R32, PR, RZ, 0x20 ;  /* 0x00000020ff207803 */ /* 0x000fe40000000000 */
[----:B------:R-:W-:Y:S02]  /*2fc0*/  ISETP.LT.OR P4, PT, R0, 0x19, P4 ;  /* 0x000000190000780c */ /* 0x000fe40002781670 */
[----:B------:R-:W-:Y:S02]  /*2fd0*/  ISETP.GE.AND P5, PT, R38, 0x1a, PT ;  /* 0x0000001a2600780c */ /* 0x000fe40003fa6270 */
[----:B------:R-:W-:Y:S02]  /*2fe0*/  FSEL R68, R36, -INF , !P4 ;  /* 0xff80000024447808 */ /* 0x000fe40006000000 */
[----:B------:R-:W-:Y:S02]  /*2ff0*/  ISETP.GT.AND P4, PT, R3, 0x19, !P5 ;  /* 0x000000190300780c */ /* 0x000fe40006f84270 */
[----:B------:R-:W-:-:S02]  /*3000*/  P2R R33, PR, RZ, 0x20 ;  /* 0x00000020ff217803 */ /* 0x000fc40000000000 */
[----:B------:R-:W-:Y:S02]  /*3010*/  ISETP.LT.OR P4, PT, R0, 0x1a, P4 ;  /* 0x0000001a0000780c */ /* 0x000fe40002781670 */
[----:B------:R-:W-:Y:S02]  /*3020*/  ISETP.GE.AND P5, PT, R38, 0x21, PT ;  /* 0x000000212600780c */ /* 0x000fe40003fa6270 */
[----:B------:R-:W-:Y:S02]  /*3030*/  FSEL R70, R37, -INF , !P4 ;  /* 0xff80000025467808 */ /* 0x000fe40006000000 */
[----:B------:R-:W-:Y:S02]  /*3040*/  ISETP.GT.AND P4, PT, R3, 0x20, !P5 ;  /* 0x000000200300780c */ /* 0x000fe40006f84270 */
[----:B------:R-:W-:Y:S02]  /*3050*/  P2R R37, PR, RZ, 0x20 ;  /* 0x00000020ff257803 */ /* 0x000fe40000000000 */
[----:B------:R-:W-:-:S02]  /*3060*/  ISETP.LT.OR P4, PT, R0, 0x21, P4 ;  /* 0x000000210000780c */ /* 0x000fc40002781670 */
[----:B------:R-:W-:Y:S02]  /*3070*/  ISETP.GE.AND P5, PT, R38, 0x22, PT ;  /* 0x000000222600780c */ /* 0x000fe40003fa6270 */
[----:B------:R-:W-:Y:S02]  /*3080*/  FSEL R72, R40, -INF , !P4 ;  /* 0xff80000028487808 */ /* 0x000fe40006000000 */
[----:B------:R-:W-:Y:S02]  /*3090*/  ISETP.GT.AND P4, PT, R3, 0x21, !P5 ;  /* 0x000000210300780c */ /* 0x000fe40006f84270 */
[----:B------:R-:W-:Y:S02]  /*30a0*/  P2R R40, PR, RZ, 0x20 ;  /* 0x00000020ff287803 */ /* 0x000fe40000000000 */
[----:B------:R-:W-:Y:S02]  /*30b0*/  ISETP.LT.OR P4, PT, R0, 0x22, P4 ;  /* 0x000000220000780c */ /* 0x000fe40002781670 */
[----:B------:R-:W-:-:S02]  /*30c0*/  ISETP.GE.AND P5, PT, R38, 0x29, PT ;  /* 0x000000292600780c */ /* 0x000fc40003fa6270 */
[----:B------:R-:W-:Y:S02]  /*30d0*/  FSEL R74, R41, -INF , !P4 ;  /* 0xff800000294a7808 */ /* 0x000fe40006000000 */
[----:B------:R-:W-:Y:S02]  /*30e0*/  ISETP.GT.AND P4, PT, R3, 0x28, !P5 ;  /* 0x000000280300780c */ /* 0x000fe40006f84270 */
[----:B------:R-:W-:Y:S02]  /*30f0*/  P2R R41, PR, RZ, 0x20 ;  /* 0x00000020ff297803 */ /* 0x000fe40000000000 */
        /* <DEDUP_REMOVED lines=11> */
[----:B------:R-:W-:Y:S02]  /*31b0*/  P2R R28, PR, RZ, 0x40 ;  /* 0x00000040ff1c7803 */ /* 0x000fe40000000000 */
[----:B------:R-:W-:Y:S02]  /*31c0*/  FSEL R48, R48, -INF , !P4 ;  /* 0xff80000030307808 */ /* 0x000fe40006000000 */
[----:B------:R-:W-:-:S04]  /*31d0*/  ISETP.GE.AND P4, PT, R38, 0x32, PT ;  /* 0x000000322600780c */ /* 0x000fc80003f86270 */
[----:B------:R-:W-:-:S04]  /*31e0*/  ISETP.GT.AND P5, PT, R3, 0x31, !P4 ;  /* 0x000000310300780c */ /* 0x000fc800067a4270 */
[----:B------:R-:W-:-:S04]  /*31f0*/  ISETP.LT.OR P5, PT, R0, 0x32, P5 ;  /* 0x000000320000780c */ /* 0x000fc80002fa1670 */
[----:B------:R-:W-:Y:S02]  /*3200*/  FSEL R80, R49, -INF , !P5 ;  /* 0xff80000031507808 */ /* 0x000fe40006800000 */
[----:B------:R-:W-:-:S04]  /*3210*/  ISETP.GE.AND P5, PT, R38, 0x39, PT ;  /* 0x000000392600780c */ /* 0x000fc80003fa6270 */
[----:B------:R-:W-:-:S04]  /*3220*/  ISETP.GT.AND P6, PT, R3, 0x38, !P5 ;  /* 0x000000380300780c */ /* 0x000fc80006fc4270 */
[----:B------:R-:W-:-:S04]  /*3230*/  ISETP.LT.OR P6, PT, R0, 0x39, P6 ;  /* 0x000000390000780c */ /* 0x000fc800037c1670 */
[----:B------:R-:W-:Y:S02]  /*3240*/  FSEL R52, R52, -INF , !P6 ;  /* 0xff80000034347808 */ /* 0x000fe40007000000 */
[----:B------:R-:W-:-:S04]  /*3250*/  ISETP.GE.AND P6, PT, R38, 0x1, PT ;  /* 0x000000012600780c */ /* 0x000fc80003fc6270 */
[----:B------:R-:W-:Y:S02]  /*3260*/  P2R R4, PR, RZ, 0x40 ;  /* 0x00000040ff047803 */ /* 0x000fe40000000000 */
[----:B------:R-:W-:-:S04]  /*3270*/  ISETP.GT.AND P6, PT, R3, RZ, !P6 ;  /* 0x000000ff0300720c */ /* 0x000fc800077c4270 */
[----:B------:R-:W-:-:S04]  /*3280*/  ISETP.LT.OR P6, PT, R0, 0x1, P6 ;  /* 0x000000010000780c */ /* 0x000fc800037c1670 */
[----:B------:R-:W-:Y:S02]  /*3290*/  FSEL R36, R24, -INF , !P6 ;  /* 0xff80000018247808 */ /* 0x000fe40007000000 */
[----:B------:R-:W-:-:S04]  /*32a0*/  ISETP.GE.AND P6, PT, R38, 0x3a, PT ;  /* 0x0000003a2600780c */ /* 0x000fc80003fc6270 */
[----:B------:R-:W-:Y:S02]  /*32b0*/  P2R R38, PR, RZ, 0x40 ;  /* 0x00000040ff267803 */ /* 0x000fe40000000000 */
[----:B------:R-:W-:Y:S01]  /*32c0*/  ISETP.GT.AND P6, PT, R3, 0x39, !P6 ;  /* 0x000000390300780c */ /* 0x000fe200077c4270 */
[----:B-1----:R-:W-:-:S03]  /*32d0*/  IMAD.IADD R3, R57, 0x1, R2 ;  /* 0x0000000139037824 */ /* 0x002fc600078e0202 */
[----:B------:R-:W-:Y:S02]  /*32e0*/  ISETP.LT.OR P6, PT, R0, 0x3a, P6 ;  /* 0x0000003a0000780c */ /* 0x000fe400037c1670 */
[----:B------:R-:W-:Y:S02]  /*32f0*/  VIADDMNMX R0, R2, R46, R31, PT ;  /* 0x0000002e02007246 */ /* 0x000fe4000380011f */
[----:B------:R-:W-:Y:S02]  /*3300*/  FSEL R82, R53, -INF , !P6 ;  /* 0xff80000035527808 */ /* 0x000fe40007000000 */
[----:B------:R-:W-:-:S13]  /*3310*/  PLOP3.LUT P6, PT, PT, PT, UP1, 0x40, 0x0 ;  /* 0x000000000000781c */ /* 0x000fda0003fce818 */
[----:B------:R-:W-:Y:S05]  /*3320*/  @P6 BRA `(.L_x_1171) ;  /* 0x0000000000646947 */ /* 0x000fea0003800000 */
        /* <DEDUP_REMOVED lines=9> */
[----:B------:R-:W-:Y:S01]  /*33c0*/  @P6 IMAD.HI.U32 R24, R2, UR6, RZ ;  /* 0x0000000602186c27 */ /* 0x000fe2000f8e00ff */
[----:B------:R-:W-:-:S13]  /*33d0*/  PLOP3.LUT P6, PT, PT, PT, UP2, 0x80, 0x0 ;  /* 0x000000000000781c */ /* 0x000fda0003fcf028 */
[----:B------:R-:W-:-:S04]  /*33e0*/  @P6 SHF.R.U32.HI R2, RZ, UR7, R24 ;  /* 0x00000007ff026c19 */ /* 0x000fc80008011618 */
[----:B------:R-:W-:Y:S01]  /*33f0*/  LOP3.LUT R2, RZ, R2, RZ, 0x33, !PT ;  /* 0x00000002ff027212 */ /* 0x000fe200078e33ff */
[----:B------:R-:W-:Y:S06]  /*3400*/  BRA `(.L_x_1174) ;  /* 0x0000000000187947 */ /* 0x000fec0003800000 */
.L_x_1173:
[----:B------:R-:W-:-:S06]  /*3410*/  UISETP.NE.AND UP2, UPT, UR5, 0x1, UPT ;  /* 0x000000010500788c */ /* 0x000fcc000bf45270 */
[----:B------:R-:W-:-:S05]  /*3420*/  PLOP3.LUT P6, PT, PT, PT, UP2, 0x80, 0x0 ;  /* 0x000000000000781c */ /* 0x000fca0003fcf028 */
[----:B------:R-:W-:-:S08]  /*3430*/  @UP2 ULDC.64 UR6, c[0x0][0x9e8] ;  /* 0x00027a0000062ab9 */ /* 0x000fd00000000a00 */
[----:B------:R-:W-:Y:S01]  /*3440*/  @P6 IMAD.HI.U32 R24, R2, UR6, RZ ;  /* 0x0000000602186c27 */ /* 0x000fe2000f8e00ff */
[----:B------:R-:W-:-:S13]  /*3450*/  PLOP3.LUT P6, PT, PT, PT, UP2, 0x80, 0x0 ;  /* 0x000000000000781c */ /* 0x000fda0003fcf028 */
[----:B------:R-:W-:-:S07]  /*3460*/  @P6 SHF.R.U32.HI R2, RZ, UR7, R24 ;  /* 0x00000007ff026c19 */ /* 0x000fce0008011618 */
.L_x_1174:
[----:B------:R-:W-:Y:S05]  /*3470*/  BSYNC B0 ;  /* 0x0000000000007941 */ /* 0x000fea0003800000 */
.L_x_1172:
[----:B------:R-:W-:-:S04]  /*3480*/  IMAD R2, R2, UR5, -R5 ;  /* 0x0000000502027c24 */ /* 0x000fc8000f8e0a05 */
[----:B------:R-:W-:-:S05]  /*3490*/  IMAD R2, R17, -0x2, R2 ;  /* 0xfffffffe11027824 */ /* 0x000fca00078e0202 */
[----:B------:R-:W-:Y:S02]  /*34a0*/  VIMNMX R3, R3, R2, !PT ;  /* 0x0000000203037248 */ /* 0x000fe40007fe0100 */
[----:B------:R-:W-:-:S07]  /*34b0*/  VIADDMNMX R0, R2, UR5, R0, PT ;  /* 0x0000000502007c46 */ /* 0x000fce000b800100 */
.L_x_1171:
[----:B------:R-:W-:Y:S01]  /*34c0*/  ISETP.GT.AND P2, PT, R3, 0x1, !P2 ;  /* 0x000000010300780c */ /* 0x000fe20005744270 */
[----:B------:R-:W-:Y:S01]  /*34d0*/  ULDC UR6, c[0x0][0x988] ;  /* 0x0002620000067ab9 */ /* 0x000fe20000000800 */
[----:B------:R-:W-:Y:S01]  /*34e0*/  ISETP.NE.AND P6, PT, R4, RZ, PT ;  /* 0x000000ff0400720c */ /* 0x000fe20003fc5270 */
[----:B------:R-:W-:Y:S01]  /*34f0*/  @UP0 ULDC UR10, c[0x0][0x44c] ;  /* 0x00011300000a0ab9 */ /* 0x000fe20000000800 */
[----:B------:R-:W-:Y:S01]  /*3500*/  ISETP.LT.OR P2, PT, R0, 0x2, P2 ;  /* 0x000000020000780c */ /* 0x000fe20001741670 */
[----:B------:R-:W-:Y:S01]  /*3510*/  UIMAD.WIDE.U32 UR10, UR61, UR10, URZ ;  /* 0x0000000a3d0a72a5 */ /* 0x000fe2000f8e003f */
[----:B------:R-:W-:Y:S01]  /*3520*/  FMNMX.FTZ R4, R36, R58, !PT ;  /* 0x0000003a24047209 */ /* 0x000fe20007810000 */
[----:B------:R-:W-:Y:S01]  /*3530*/  @UP0 ULDC UR14, c[0x0][0x450] ;  /* 0x00011400000e0ab9 */ /* 0x000fe20000000800 */
[----:B------:R-:W-:Y:S01]  /*3540*/  FSEL R5, R27, -INF , !P2 ;  /* 0xff8000001b057808 */ /* 0x000fe20005000000 */
[----:B------:R-:W-:Y:S01]  /*3550*/  UMOV UR7, UR61 ;  /* 0x0000003d00077c82 */ /* 0x000fe20008000000 */
[----:B------:R-:W-:Y:S01]  /*3560*/  ISETP.NE.AND P2, PT, R25, RZ, PT ;  /* 0x000000ff1900720c */ /* 0x000fe20003f45270 */
[----:B------:R-:W-:Y:S01]  /*3570*/  @UP0 USHF.R.U32.HI UR7, URZ, UR14, UR11 ;  /* 0x0000000e3f070299 */ /* 0x000fe2000801160b */
[----:B------:R-:W-:-:S02]  /*3580*/  FMNMX.FTZ R4, R60, R4, !PT ;  /* 0x000000043c047209 */ /* 0x000fc40007810000 */
[----:B------:R-:W-:Y:S01]  /*3590*/  ISETP.GT.AND P2, PT, R3, 0x9, !P2 ;  /* 0x000000090300780c */ /* 0x000fe20005744270 */
[----:B------:R-:W-:Y:S01]  /*35a0*/  UIADD3 UR39, UR39, UR7, URZ ;  /* 0x0000000727277290 */ /* 0x000fe2000fffe03f */
[----:B------:R-:W-:Y:S02]  /*35b0*/  FMNMX.FTZ R4, R62, R4, !PT ;  /* 0x000000043e047209 */ /* 0x000fe40007810000 */
[----:B------:R-:W-:Y:S01]  /*35c0*/  ISETP.LT.OR P2, PT, R0, 0xa, P2 ;  /* 0x0000000a0000780c */ /* 0x000fe20001741670 */
[----:B------:R-:W-:Y:S01]  /*35d0*/  UIADD3 UR4, UR39, UR4, URZ ;  /* 0x0000000427047290 */ /* 0x000fe2000fffe03f */
[----:B------:R-:W-:Y:S02]  /*35e0*/  FMNMX.FTZ R4, R64, R4, !PT ;  /* 0x0000000440047209 */ /* 0x000fe40007810000 */
[----:B------:R-:W-:Y:S02]  /*35f0*/  FSEL R20, R20, -INF , !P2 ;  /* 0xff80000014147808 */ /* 0x000fe40005000000 */
[----:B------:R-:W-:-:S02]  /*3600*/  ISETP.NE.AND P2, PT, R28, RZ, PT ;  /* 0x000000ff1c00720c */ /* 0x000fc40003f45270 */
[----:B------:R-:W-:Y:S02]  /*3610*/  FMNMX.FTZ R4, R66, R4, !PT ;  /* 0x0000000442047209 */ /* 0x000fe40007810000 */
[----:B------:R-:W-:Y:S02]  /*3620*/  ISETP.GT.AND P2, PT, R3, 0x10, !P2 ;  /* 0x000000100300780c */ /* 0x000fe40005744270 */
[----:B------:R-:W-:Y:S02]  /*3630*/  FMNMX.FTZ R4, R68, R4, !PT ;  /* 0x0000000444047209 */ /* 0x000fe40007810000 */
[----:B------:R-:W-:Y:S02]  /*3640*/  ISETP.LT.OR P2, PT, R0, 0x11, P2 ;  /* 0x000000110000780c */ /* 0x000fe40001741670 */
[----:B------:R-:W-:Y:S02]  /*3650*/  FMNMX.FTZ R4, R70, R4, !PT ;  /* 0x0000000446047209 */ /* 0x000fe40007810000 */
[----:B------:R-:W-:-:S02]  /*3660*/  FSEL R24, R34, -INF , !P2 ;  /* 0xff80000022187808 */ /* 0x000fc40005000000 */
[----:B------:R-:W-:Y:S02]  /*3670*/  ISETP.NE.AND P2, PT, R29, RZ, PT ;  /* 0x000000ff1d00720c */ /* 0x000fe40003f45270 */
[----:B------:R-:W-:Y:S02]  /*3680*/  FMNMX.FTZ R4, R72, R4, !PT ;  /* 0x0000000448047209 */ /* 0x000fe40007810000 */
[----:B------:R-:W-:Y:S02]  /*3690*/  ISETP.GT.AND P2, PT, R3, 0x11, !P2 ;  /* 0x000000110300780c */ /* 0x000fe40005744270 */
[----:B------:R-:W-:Y:S02]  /*36a0*/  FMNMX.FTZ R4, R74, R4, !PT ;  /* 0x000000044a047209 */ /* 0x000fe40007810000 */
[----:B------:R-:W-:Y:S02]  /*36b0*/  ISETP.LT.OR P2, PT, R0, 0x12, P2 ;  /* 0x000000120000780c */ /* 0x000fe40001741670 */
[----:B------:R-:W-:-:S02]  /*36c0*/  FMNMX.FTZ R4, R76, R4, !PT ;  /* 0x000000044c047209 */ /* 0x000fc40007810000 */
[----:B------:R-:W-:Y:S02]  /*36d0*/  FSEL R25, R35, -INF , !P2 ;  /* 0xff80000023197808 */ /* 0x000fe40005000000 */
[----:B------:R-:W-:Y:S02]  /*36e0*/  ISETP.NE.AND P2, PT, R32, RZ, PT ;  /* 0x000000ff2000720c */ /* 0x000fe40003f45270 */
[----:B------:R-:W-:Y:S02]  /*36f0*/  FMNMX.FTZ R4, R78, R4, !PT ;  /* 0x000000044e047209 */ /* 0x000fe40007810000 */
[----:B------:R-:W-:Y:S02]  /*3700*/  ISETP.GT.AND P2, PT, R3, 0x18, !P2 ;  /* 0x000000180300780c */ /* 0x000fe40005744270 */
[----:B------:R-:W-:Y:S02]  /*3710*/  FMNMX.FTZ R4, R48, R4, !PT ;  /* 0x0000000430047209 */ /* 0x000fe40007810000 */
[----:B------:R-:W-:-:S02]  /*3720*/  ISETP.LT.OR P2, PT, R0, 0x19, P2 ;  /* 0x000000190000780c */ /* 0x000fc40001741670 */
[----:B------:R-:W-:Y:S02]  /*3730*/  FMNMX.FTZ R4, R80, R4, !PT ;  /* 0x0000000450047209 */ /* 0x000fe40007810000 */
[----:B------:R-:W-:Y:S02]  /*3740*/  FSEL R26, R26, -INF , !P2 ;  /* 0xff8000001a1a7808 */ /* 0x000fe40005000000 */
[----:B------:R-:W-:Y:S02]  /*3750*/  ISETP.NE.AND P2, PT, R33, RZ, PT ;  /* 0x000000ff2100720c */ /* 0x000fe40003f45270 */
[----:B------:R-:W-:Y:S02]  /*3760*/  FMNMX.FTZ R4, R52, R4, !PT ;  /* 0x0000000434047209 */ /* 0x000fe40007810000 */
[----:B------:R-:W-:Y:S02]  /*3770*/  ISETP.GT.AND P2, PT, R3, 0x19, !P2 ;  /* 0x000000190300780c */ /* 0x000fe40005744270 */
[----:B------:R-:W-:-:S02]  /*3780*/  FMNMX.FTZ R32, R82, R4, !PT ;  /* 0x0000000452207209 */ /* 0x000fc40007810000 */
[C---:B------:R-:W-:Y:S02]  /*3790*/  ISETP.LT.OR P2, PT, R0.reuse, 0x1a, P2 ;  /* 0x0000001a0000780c */ /* 0x040fe40001741670 */
[----:B------:R-:W-:Y:S01]  /*37a0*/  ISETP.GT.AND P3, PT, R3, 0x8, !P3 ;  /* 0x000000080300780c */ /* 0x000fe20005f64270 */
[----:B------:R-:W0:Y:S01]  /*37b0*/  SHFL.BFLY PT, R31, R32, 0x2, 0x1f ;  /* 0x0c401f00201f7f89 */ /* 0x000e2200000e0000 */
[----:B------:R-:W-:Y:S02]  /*37c0*/  FSEL R27, R39, -INF , !P2 ;  /* 0xff800000271b7808 */ /* 0x000fe40005000000 */
[----:B------:R-:W-:Y:S02]  /*37d0*/  ISETP.NE.AND P2, PT, R37, RZ, PT ;  /* 0x000000ff2500720c */ /* 0x000fe40003f45270 */
[----:B------:R-:W-:Y:S02]  /*37e0*/  ISETP.LT.OR P3, PT, R0, 0x9, P3 ;  /* 0x000000090000780c */ /* 0x000fe40001f61670 */
[----:B------:R-:W-:-:S02]  /*37f0*/  ISETP.GT.AND P2, PT, R3, 0x20, !P2 ;  /* 0x000000200300780c */ /* 0x000fc40005744270 */
[----:B------:R-:W-:Y:S02]  /*3800*/  FSEL R16, R16, -INF , !P3 ;  /* 0xff80000010107808 */ /* 0x000fe40005800000 */
[----:B------:R-:W-:Y:S02]  /*3810*/  ISETP.LT.OR P2, PT, R0, 0x21, P2 ;  /* 0x000000210000780c */ /* 0x000fe40001741670 */
[----:B------:R-:W-:Y:S02]  /*3820*/  ISETP.NE.AND P3, PT, R41, RZ, PT ;  /* 0x000000ff2900720c */ /* 0x000fe40003f65270 */
[----:B------:R-:W-:Y:S02]  /*3830*/  FSEL R28, R42, -INF , !P2 ;  /* 0xff8000002a1c7808 */ /* 0x000fe40005000000 */
[----:B------:R-:W-:Y:S02]  /*3840*/  ISETP.NE.AND P2, PT, R40, RZ, PT ;  /* 0x000000ff2800720c */ /* 0x000fe40003f45270 */
[----:B------:R-:W-:-:S02]  /*3850*/  ISETP.GT.AND P4, PT, R3, 0x31, !P4 ;  /* 0x000000310300780c */ /* 0x000fc40006784270 */
[C---:B------:R-:W-:Y:S02]  /*3860*/  ISETP.GT.AND P2, PT, R3.reuse, 0x21, !P2 ;  /* 0x000000210300780c */ /* 0x040fe40005744270 */
[----:B------:R-:W-:Y:S02]  /*3870*/  ISETP.GT.AND P5, PT, R3, 0x38, !P5 ;  /* 0x000000380300780c */ /* 0x000fe40006fa4270 */
[----:B------:R-:W-:Y:S02]  /*3880*/  ISETP.LT.OR P2, PT, R0, 0x22, P2 ;  /* 0x000000220000780c */ /* 0x000fe40001741670 */
[----:B0-----:R-:W-:Y:S02]  /*3890*/  FMNMX.FTZ R33, R32, R31, !PT ;  /* 0x0000001f20217209 */ /* 0x001fe40007810000 */
[----:B------:R-:W-:Y:S02]  /*38a0*/  FSEL R29, R43, -INF , !P2 ;  /* 0xff8000002b1d7808 */ /* 0x000fe40005000000 */
[----:B------:R-:W-:Y:S01]  /*38b0*/  ISETP.GT.AND P2, PT, R3, 0x28, !P3 ;  /* 0x000000280300780c */ /* 0x000fe20005f44270 */
[----:B------:R-:W0:Y:S01]  /*38c0*/  SHFL.BFLY PT, R34, R33, 0x1, 0x1f ;  /* 0x0c201f0021227f89 */ /* 0x000e2200000e0000 */
[----:B------:R-:W-:-:S02]  /*38d0*/  ISETP.NE.AND P3, PT, R45, RZ, PT ;  /* 0x000000ff2d00720c */ /* 0x000fc40003f65270 */
[----:B------:R-:W-:Y:S02]  /*38e0*/  ISETP.LT.OR P2, PT, R0, 0x29, P2 ;  /* 0x000000290000780c */ /* 0x000fe40001741670 */
[C---:B------:R-:W-:Y:S02]  /*38f0*/  ISETP.GT.AND P3, PT, R3.reuse, 0x30, !P3 ;  /* 0x000000300300780c */ /* 0x040fe40005f64270 */
[----:B------:R-:W-:Y:S02]  /*3900*/  FSEL R30, R30, -INF , !P2 ;  /* 0xff8000001e1e7808 */ /* 0x000fe40005000000 */
[----:B------:R-:W-:Y:S02]  /*3910*/  ISETP.GT.AND P2, PT, R3, RZ, !P6 ;  /* 0x000000ff0300720c */ /* 0x000fe40007744270 */
[----:B------:R-:W-:Y:S02]  /*3920*/  ISETP.NE.AND P6, PT, R38, RZ, PT ;  /* 0x000000ff2600720c */ /* 0x000fe40003fc5270 */
[----:B------:R-:W-:-:S02]  /*3930*/  ISETP.LT.OR P2, PT, R0, 0x1, P2 ;  /* 0x000000010000780c */ /* 0x000fc40001741670 */
[----:B------:R-:W-:Y:S02]  /*3940*/  ISETP.LT.OR P3, PT, R0, 0x31, P3 ;  /* 0x000000310000780c */ /* 0x000fe40001f61670 */
[----:B------:R-:W-:Y:S02]  /*3950*/  FSEL R2, R56, -INF , !P2 ;  /* 0xff80000038027808 */ /* 0x000fe40005000000 */
[----:B------:R-:W-:Y:S02]  /*3960*/  ISETP.NE.AND P2, PT, R44, RZ, PT ;  /* 0x000000ff2c00720c */ /* 0x000fe40003f45270 */
[----:B------:R-:W-:Y:S02]  /*3970*/  FMNMX.FTZ R31, R2, R5, !PT ;  /* 0x00000005021f7209 */ /* 0x000fe40007810000 */
[----:B------:R-:W-:Y:S02]  /*3980*/  ISETP.GT.AND P2, PT, R3, 0x29, !P2 ;  /* 0x000000290300780c */ /* 0x000fe40005744270 */
[----:B------:R-:W-:-:S02]  /*3990*/  FMNMX.FTZ R31, R16, R31, !PT ;  /* 0x0000001f101f7209 */ /* 0x000fc40007810000 */
[----:B------:R-:W-:Y:S02]  /*39a0*/  ISETP.LT.OR P2, PT, R0, 0x2a, P2 ;  /* 0x0000002a0000780c */ /* 0x000fe40001741670 */
[----:B------:R-:W-:Y:S02]  /*39b0*/  FMNMX.FTZ R31, R20, R31, !PT ;  /* 0x0000001f141f7209 */ /* 0x000fe40007810000 */
[----:B------:R-:W-:Y:S02]  /*39c0*/  ISETP.LT.OR P4, PT, R0, 0x32, P4 ;  /* 0x000000320000780c */ /* 0x000fe40002781670 */
[----:B------:R-:W-:Y:S02]  /*39d0*/  FMNMX.FTZ R4, R24, R31, !PT ;  /* 0x0000001f18047209 */ /* 0x000fe40007810000 */
[----:B------:R-:W-:Y:S02]  /*39e0*/  ISETP.LT.OR P5, PT, R0, 0x39, P5 ;  /* 0x000000390000780c */ /* 0x000fe40002fa1670 */
[----:B------:R-:W-:-:S02]  /*39f0*/  FMNMX.FTZ R31, R25, R4, !PT ;  /* 0x00000004191f7209 */ /* 0x000fc40007810000 */
[----:B0-----:R-:W-:Y:S02]  /*3a00*/  FMNMX.FTZ R4, R33, R34, !PT ;  /* 0x0000002221047209 */ /* 0x001fe40007810000 */
[----:B------:R-:W-:Y:S02]  /*3a10*/  FMNMX.FTZ R32, R26, R31, !PT ;  /* 0x0000001f1a207209 */ /* 0x000fe40007810000 */
[----:B------:R-:W-:Y:S01]  /*3a20*/  FSEL R31, R47, -INF , !P2 ;  /* 0xff8000002f1f7808 */ /* 0x000fe20005000000 */
[C---:B------:R-:W-:Y:S01]  /*3a30*/  FMUL.FTZ R34, R4.reuse, UR6 ;  /* 0x0000000604227c20 */ /* 0x040fe20008410000 */
[----:B------:R-:W-:Y:S02]  /*3a40*/  FMNMX.FTZ R33, R27, R32, !PT ;  /* 0x000000201b217209 */ /* 0x000fe40007810000 */
[----:B------:R-:W-:Y:S02]  /*3a50*/  FSETP.NEU.FTZ.AND P2, PT, R4, -INF , PT ;  /* 0xff8000000400780b */ /* 0x000fe40003f5d000 */
[----:B------:R-:W-:-:S02]  /*3a60*/  FMNMX.FTZ R32, R28, R33, !PT ;  /* 0x000000211c207209 */ /* 0x000fc40007810000 */
[----:B------:R-:W-:Y:S02]  /*3a70*/  FSEL R35, R34, RZ, P2 ;  /* 0x000000ff22237208 */ /* 0x000fe40001000000 */
[----:B------:R-:W-:Y:S02]  /*3a80*/  FMNMX.FTZ R33, R29, R32, !PT ;  /* 0x000000201d217209 */ /* 0x000fe40007810000 */
[----:B------:R-:W-:Y:S01]  /*3a90*/  ISETP.GT.AND P2, PT, R3, 0x39, !P6 ;  /* 0x000000390300780c */ /* 0x000fe20007744270 */
[--C-:B------:R-:W-:Y:S01]  /*3aa0*/  FFMA.FTZ R36, R36, UR6, -R35.reuse ;  /* 0x0000000624247c23 */ /* 0x100fe20008010823 */
[----:B------:R-:W-:Y:S01]  /*3ab0*/  FMNMX.FTZ R34, R30, R33, !PT ;  /* 0x000000211e227209 */ /* 0x000fe20007810000 */
[--C-:B------:R-:W-:Y:S01]  /*3ac0*/  FFMA.FTZ R37, R58, UR6, -R35.reuse ;  /* 0x000000063a257c23 */ /* 0x100fe20008010823 */
[----:B------:R-:W-:Y:S01]  /*3ad0*/  FSEL R32, R50, -INF , !P3 ;  /* 0xff80000032207808 */ /* 0x000fe20005800000 */
[----:B------:R0:W-:Y:S01]  /*3ae0*/  MUFU.EX2 R196, R36 ;  /* 0x0000002400c47308 */ /* 0x0001e20000000800 */
[----:B------:R-:W-:Y:S01]  /*3af0*/  FMNMX.FTZ R3, R31, R34, !PT ;  /* 0x000000221f037209 */ /* 0x000fe20007810000 */
[--C-:B------:R-:W-:Y:S01]  /*3b00*/  FFMA.FTZ R38, R60, UR6, -R35.reuse ;  /* 0x000000063c267c23 */ /* 0x100fe20008010823 */
[----:B------:R-:W-:Y:S01]  /*3b10*/  FSEL R33, R51, -INF , !P4 ;  /* 0xff80000033217808 */ /* 0x000fe20006000000 */
[--C-:B------:R-:W-:Y:S01]  /*3b20*/  FFMA.FTZ R39, R62, UR6, -R35.reuse ;  /* 0x000000063e277c23 */ /* 0x100fe20008010823 */
[----:B------:R-:W-:Y:S01]  /*3b30*/  FMNMX.FTZ R34, R32, R3, !PT ;  /* 0x0000000320227209 */ /* 0x000fe20007810000 */
[--C-:B------:R-:W-:Y:S01]  /*3b40*/  FFMA.FTZ R40, R64, UR6, -R35.reuse ;  /* 0x0000000640287c23 */ /* 0x100fe20008010823 */
[----:B------:R-:W-:Y:S01]  /*3b50*/  ISETP.LT.OR P2, PT, R0, 0x3a, P2 ;  /* 0x0000003a0000780c */ /* 0x000fe20001741670 */
[----:B------:R-:W1:Y:S01]  /*3b60*/  MUFU.EX2 R37, R37 ;  /* 0x0000002500257308 */ /* 0x000e620000000800 */
[----:B------:R-:W-:Y:S01]  /*3b70*/  FSEL R0, R54, -INF , !P5 ;  /* 0xff80000036007808 */ /* 0x000fe20006800000 */
[--C-:B------:R-:W-:Y:S01]  /*3b80*/  FFMA.FTZ R41, R66, UR6, -R35.reuse ;  /* 0x0000000642297c23 */ /* 0x100fe20008010823 */
[----:B------:R-:W-:Y:S01]  /*3b90*/  FMNMX.FTZ R3, R33, R34, !PT ;  /* 0x0000002221037209 */ /* 0x000fe20007810000 */
[--C-:B------:R-:W-:Y:S01]  /*3ba0*/  FFMA.FTZ R42, R68, UR6, -R35.reuse ;  /* 0x00000006442a7c23 */ /* 0x100fe20008010823 */
[----:B------:R-:W-:Y:S01]  /*3bb0*/  FSEL R34, R55, -INF , !P2 ;  /* 0xff80000037227808 */ /* 0x000fe20005000000 */
        /* <DEDUP_REMOVED lines=9> */
[----:B------:R-:W-:Y:S01]  /*3c50*/  FFMA.FTZ R49, R80, UR6, -R35 ;  /* 0x0000000650317c23 */ /* 0x000fe20008010823 */
[----:B0-----:R-:W0:Y:S01]  /*3c60*/  SHFL.BFLY PT, R36, R3, 0x2, 0x1f ;  /* 0x0c401f0003247f89 */ /* 0x001e2200000e0000 */
[----:B------:R-:W2:Y:S01]  /*3c70*/  MUFU.EX2 R39, R39 ;  /* 0x0000002700277308 */ /* 0x000ea20000000800 */
[----:B-1----:R-:W-:Y:S01]  /*3c80*/  FADD.FTZ R53, R196, R37 ;  /* 0x00000025c4357221 */ /* 0x002fe20000010000 */
[----:B------:R-:W-:-:S06]  /*3c90*/  F2FP.F16.F32.PACK_AB R196, R37, R196 ;  /* 0x000000c425c4723e */ /* 0x000fcc00000000ff */
[----:B------:R-:W-:Y:S08]  /*3ca0*/  MUFU.EX2 R40, R40 ;  /* 0x0000002800287308 */ /* 0x000ff00000000800 */
[----:B------:R-:W1:Y:S01]  /*3cb0*/  MUFU.EX2 R41, R41 ;  /* 0x0000002900297308 */ /* 0x000e620000000800 */
[----:B--2---:R-:W-:Y:S02]  /*3cc0*/  F2FP.F16.F32.PACK_AB R198, R39, R38 ;  /* 0x0000002627c6723e */ /* 0x004fe400000000ff */
[----:B0-----:R-:W-:-:S05]  /*3cd0*/  FMNMX.FTZ R36, R3, R36, !PT ;  /* 0x0000002403247209 */ /* 0x001fca0007810000 */
[----:B------:R-:W-:Y:S01]  /*3ce0*/  MUFU.EX2 R42, R42 ;  /* 0x0000002a002a7308 */ /* 0x000fe20000000800 */
[----:B------:R-:W0:Y:S07]  /*3cf0*/  SHFL.BFLY PT, R3, R36, 0x1, 0x1f ;  /* 0x0c201f0024037f89 */ /* 0x000e2e00000e0000 */
[----:B------:R-:W2:Y:S01]  /*3d00*/  MUFU.EX2 R43, R43 ;  /* 0x0000002b002b7308 */ /* 0x000ea20000000800 */
[----:B-1----:R-:W-:-:S07]  /*3d10*/  F2FP.F16.F32.PACK_AB R192, R41, R40 ;  /* 0x0000002829c0723e */ /* 0x002fce00000000ff */
[----:B------:R-:W-:Y:S08]  /*3d20*/  MUFU.EX2 R44, R44 ;  /* 0x0000002c002c7308 */ /* 0x000ff00000000800 */
[----:B------:R-:W1:Y:S01]  /*3d30*/  MUFU.EX2 R45, R45 ;  /* 0x0000002d002d7308 */ /* 0x000e620000000800 */
[----:B--2---:R-:W-:Y:S02]  /*3d40*/  F2FP.F16.F32.PACK_AB R194, R43, R42 ;  /* 0x0000002a2bc2723e */ /* 0x004fe400000000ff */
[----:B0-----:R-:W-:Y:S01]  /*3d50*/  FMNMX.FTZ R3, R36, R3, !PT ;  /* 0x0000000324037209 */ /* 0x001fe20007810000 */
[--C-:B------:R-:W-:Y:S01]  /*3d60*/  FFMA.FTZ R36, R52, UR6, -R35.reuse ;  /* 0x0000000634247c23 */ /* 0x100fe20008010823 */
[----:B------:R-:W-:-:S02]  /*3d70*/  FFMA.FTZ R35, R82, UR6, -R35 ;  /* 0x0000000652237c23 */ /* 0x000fc40008010823 */
[C---:B------:R-:W-:Y:S01]  /*3d80*/  FSETP.NEU.FTZ.AND P2, PT, R3.reuse, -INF , PT ;  /* 0xff8000000300780b */ /* 0x040fe20003f5d000 */
[----:B------:R-:W-:Y:S01]  /*3d90*/  FMUL.FTZ R50, R3, UR6 ;  /* 0x0000000603327c20 */ /* 0x000fe20008410000 */
[----:B------:R-:W-:Y:S04]  /*3da0*/  MUFU.EX2 R46, R46 ;  /* 0x0000002e002e7308 */ /* 0x000fe80000000800 */
[----:B------:R-:W-:Y:S02]  /*3db0*/  FSEL R51, R50, RZ, P2 ;  /* 0x000000ff32337208 */ /* 0x000fe40001000000 */
[----:B------:R-:W-:Y:S02]  /*3dc0*/  PLOP3.LUT P2, PT, PT, PT, UP1, 0x40, 0x0 ;  /* 0x000000000000781c */ /* 0x000fe40003f4e818 */
[----:B------:R-:W0:Y:S01]  /*3dd0*/  MUFU.EX2 R47, R47 ;  /* 0x0000002f002f7308 */ /* 0x000e220000000800 */
[--C-:B------:R-:W-:Y:S01]  /*3de0*/  FFMA.FTZ R2, R2, UR6, -R51.reuse ;  /* 0x0000000602027c23 */ /* 0x100fe20008010833 */
[--C-:B------:R-:W-:Y:S01]  /*3df0*/  FFMA.FTZ R5, R5, UR6, -R51.reuse ;  /* 0x0000000605057c23 */ /* 0x100fe20008010833 */
        /* <DEDUP_REMOVED lines=12> */
[----:B------:R-:W-:Y:S01]  /*3ec0*/  FFMA.FTZ R33, R33, UR6, -R51 ;  /* 0x0000000621217c23 */ /* 0x000fe20008010833 */
[----:B------:R-:W-:Y:S01]  /*3ed0*/  MUFU.EX2 R2, R2 ;  /* 0x0000000200027308 */ /* 0x000fe20000000800 */
[----:B--2---:R-:W-:Y:S01]  /*3ee0*/  FADD.FTZ R16, R38, R53 ;  /* 0x0000003526107221 */ /* 0x004fe20000010000 */
[--C-:B------:R-:W-:Y:S01]  /*3ef0*/  FFMA.FTZ R0, R0, UR6, -R51.reuse ;  /* 0x0000000600007c23 */ /* 0x100fe20008010833 */
[----:B------:R-:W-:Y:S01]  /*3f00*/  FFMA.FTZ R34, R34, UR6, -R51 ;  /* 0x0000000622227c23 */ /* 0x000fe20008010833 */
[----:B-1----:R-:W-:Y:S01]  /*3f10*/  F2FP.F16.F32.PACK_AB R188, R45, R44 ;  /* 0x0000002c2dbc723e */ /* 0x002fe200000000ff */
[----:B------:R-:W-:Y:S01]  /*3f20*/  FADD.FTZ R53, R39, R16 ;  /* 0x0000001027357221 */ /* 0x000fe20000010000 */
[----:B0-----:R-:W-:-:S02]  /*3f30*/  F2FP.F16.F32.PACK_AB R190, R47, R46 ;  /* 0x0000002e2fbe723e */ /* 0x001fc400000000ff */
[----:B------:R-:W0:Y:S01]  /*3f40*/  MUFU.EX2 R5, R5 ;  /* 0x0000000500057308 */ /* 0x000e220000000800 */
[----:B------:R-:W-:-:S04]  /*3f50*/  FADD.FTZ R16, R40, R53 ;  /* 0x0000003528107221 */ /* 0x000fc80000010000 */
[----:B------:R-:W-:-:S03]  /*3f60*/  FADD.FTZ R53, R41, R16 ;  /* 0x0000001029357221 */ /* 0x000fc60000010000 */
[----:B------:R-:W1:Y:S01]  /*3f70*/  MUFU.EX2 R20, R20 ;  /* 0x0000001400147308 */ /* 0x000e620000000800 */
[----:B------:R-:W-:-:S04]  /*3f80*/  FADD.FTZ R50, R42, R53 ;  /* 0x000000352a327221 */ /* 0x000fc80000010000 */
[----:B------:R-:W-:-:S03]  /*3f90*/  FADD.FTZ R55, R43, R50 ;  /* 0x000000322b377221 */ /* 0x000fc60000010000 */
[----:B------:R-:W2:Y:S01]  /*3fa0*/  MUFU.EX2 R24, R24 ;  /* 0x0000001800187308 */ /* 0x000ea20000000800 */
[----:B0-----:R-:W-:Y:S01]  /*3fb0*/  FADD.FTZ R16, R2, R5 ;  /* 0x0000000502107221 */ /* 0x001fe20000010000 */
[----:B------:R-:W-:-:S03]  /*3fc0*/  F2FP.F16.F32.PACK_AB R197, R5, R2 ;  /* 0x0000000205c5723e */ /* 0x000fc600000000ff */
[----:B------:R-:W-:Y:S01]  /*3fd0*/  FADD.FTZ R53, R199, R16 ;  /* 0x00000010c7357221 */ /* 0x000fe20000010000 */
[----:B------:R-:W-:Y:S02]  /*3fe0*/  FADD.FTZ R16, R44, R55 ;  /* 0x000000372c107221 */ /* 0x000fe40000010000 */
[----:B------:R-:W0:Y:S01]  /*3ff0*/  MUFU.EX2 R25, R25 ;  /* 0x0000001900197308 */ /* 0x000e220000000800 */
[C---:B-1----:R-:W-:Y:S01]  /*4000*/  FADD.FTZ R53, R20.reuse, R53 ;  /* 0x0000003514357221 */ /* 0x042fe20000010000 */
[----:B------:R-:W-:Y:S01]  /*4010*/  FADD.FTZ R55, R45, R16 ;  /* 0x000000102d377221 */ /* 0x000fe20000010000 */
[----:B------:R-:W-:Y:S01]  /*4020*/  F2FP.F16.F32.PACK_AB R199, R20, R199 ;  /* 0x000000c714c7723e */ /* 0x000fe200000000ff */
[----:B------:R-:W-:Y:S02]  /*4030*/  VIADD R20, R98, 0xfffffffe ;  /* 0xfffffffe62147836 */ /* 0x000fe40000000000 */
[----:B------:R-:W-:Y:S02]  /*4040*/  FADD.FTZ R50, R46, R55 ;  /* 0x000000372e327221 */ /* 0x000fe40000010000 */
[----:B------:R-:W1:Y:S01]  /*4050*/  MUFU.EX2 R26, R26 ;  /* 0x0000001a001a7308 */ /* 0x000e620000000800 */
[----:B--2---:R-:W-:Y:S01]  /*4060*/  FADD.FTZ R16, R24, R53 ;  /* 0x0000003518107221 */ /* 0x004fe20000010000 */
[----:B------:R-:W-:-:S06]  /*4070*/  FADD.FTZ R51, R47, R50 ;  /* 0x000000322f337221 */ /* 0x000fcc0000010000 */
[----:B------:R-:W2:Y:S01]  /*4080*/  MUFU.EX2 R27, R27 ;  /* 0x0000001b001b7308 */ /* 0x000ea20000000800 */
[C---:B0-----:R-:W-:Y:S01]  /*4090*/  FADD.FTZ R37, R25.reuse, R16 ;  /* 0x0000001019257221 */ /* 0x041fe20000010000 */
[----:B------:R-:W-:-:S06]  /*40a0*/  F2FP.F16.F32.PACK_AB R193, R25, R24 ;  /* 0x0000001819c1723e */ /* 0x000fcc00000000ff */
[----:B------:R-:W0:Y:S01]  /*40b0*/  MUFU.EX2 R28, R28 ;  /* 0x0000001c001c7308 */ /* 0x000e220000000800 */
[----:B-1----:R-:W-:-:S07]  /*40c0*/  FADD.FTZ R16, R26, R37 ;  /* 0x000000251a107221 */ /* 0x002fce0000010000 */
        /* <DEDUP_REMOVED lines=24> */
[----:B--2---:R-:W-:-:S07]  /*4250*/  FADD.FTZ R2, R0, R5 ;  /* 0x0000000500027221 */ /* 0x004fce0000010000 */
[----:B------:R-:W2:Y:S01]  /*4260*/  MUFU.EX2 R35, R35 ;  /* 0x0000002300237308 */ /* 0x000ea20000000800 */
[----:B0-----:R-:W-:Y:S01]  /*4270*/  FADD.FTZ R38, R36, R39 ;  /* 0x0000002724267221 */ /* 0x001fe20000010000 */
[C---:B-1----:R-:W-:Y:S01]  /*4280*/  FADD.FTZ R5, R187.reuse, R2 ;  /* 0x00000002bb057221 */ /* 0x042fe20000010000 */
[----:B------:R-:W-:Y:S02]  /*4290*/  F2FP.F16.F32.PACK_AB R187, R187, R0 ;  /* 0x00000000bbbb723e */ /* 0x000fe400000000ff */
[C---:B--2---:R-:W-:Y:S01]  /*42a0*/  FADD.FTZ R16, R35.reuse, R38 ;  /* 0x0000002623107221 */ /* 0x044fe20000010000 */
[----:B------:R-:W-:Y:S01]  /*42b0*/  F2FP.F16.F32.PACK_AB R186, R35, R36 ;  /* 0x0000002423ba723e */ /* 0x000fe200000000ff */
[----:B------:R-:W-:Y:S06]  /*42c0*/  @P2 BRA `(.L_x_1175) ;  /* 0x0000000000442947 */ /* 0x000fec0003800000 */
        /* <DEDUP_REMOVED lines=10> */
.L_x_1176:
[----:B------:R-:W-:-:S11]  /*4370*/  UISETP.NE.AND UP2, UPT, UR5, 0x1, UPT ;  /* 0x000000010500788c */ /* 0x000fd6000bf45270 */
[----:B------:R-:W-:Y:S02]  /*4380*/  @UP2 ULDC.64 UR10, c[0x0][0x9e8] ;  /* 0x00027a00000a2ab9 */ /* 0x000fe40000000a00 */
[----:B------:R-:W-:-:S04]  /*4390*/  UIMAD.WIDE.U32 UR14, UR7, UR10, URZ ;  /* 0x0000000a070e72a5 */ /* 0x000fc8000f8e003f */
[----:B------:R-:W-:-:S12]  /*43a0*/  @UP2 USHF.R.U32.HI UR7, URZ, UR11, UR15 ;  /* 0x0000000b3f072299 */ /* 0x000fd8000801160f */
.L_x_1177:
[----:B------:R-:W-:-:S04]  /*43b0*/  UIMAD UR5, UR7, UR5, UR5 ;  /* 0x00000005070572a4 */ /* 0x000fc8000f8e0205 */
[----:B------:R-:W-:-:S04]  /*43c0*/  UISETP.LT.AND UP2, UPT, UR4, UR5, UPT ;  /* 0x000000050400728c */ /* 0x000fc8000bf41270 */
[----:B------:R-:W-:-:S12]  /*43d0*/  USEL UR4, UR4, UR5, UP2 ;  /* 0x0000000504047287 */ /* 0x000fd80009000000 */
.L_x_1175:
[----:B------:R-:W-:Y:S01]  /*43e0*/  R2UR UR7, R23 ;  /* 0x00000000170772ca */ /* 0x000fe200000e0000 */
[----:B------:R-:W-:Y:S01]  /*43f0*/  USHF.R.S32.HI UR5, URZ, 0x1f, UR4 ;  /* 0x0000001f3f057899 */ /* 0x000fe20008011404 */
[----:B------:R-:W-:Y:S01]  /*4400*/  IMAD.MOV.U32 R2, RZ, RZ, 0x3f800000 ;  /* 0x3f800000ff027424 */ /* 0x000fe200078e00ff */
[----:B------:R-:W-:Y:S01]  /*4410*/  CS2R R150, SRZ ;  /* 0x0000000000967805 */ /* 0x000fe2000001ff00 */
[----:B------:R-:W-:Y:S01]  /*4420*/  IMAD.MOV.U32 R0, RZ, RZ, 0x3f800000 ;  /* 0x3f800000ff007424 */ /* 0x000fe200078e00ff */
        /* <DEDUP_REMOVED lines=8> */
[----:B------:R-:W-:Y:S01]  /*44b0*/  UISETP.LT.AND UP2, UPT, UR7, UR5, UPT ;  /* 0x000000050700728c */ /* 0x000fe2000bf41270 */
[----:B------:R-:W-:Y:S02]  /*44c0*/  CS2R R136, SRZ ;  /* 0x0000000000887805 */ /* 0x000fe4000001ff00 */
[----:B------:R-:W-:Y:S02]  /*44d0*/  CS2R R134, SRZ ;  /* 0x0000000000867805 */ /* 0x000fe4000001ff00 */
[----:B------:R-:W-:Y:S01]  /*44e0*/  CS2R R132, SRZ ;  /* 0x0000000000847805 */ /* 0x000fe2000001ff00 */
[----:B------:R-:W-:Y:S01]  /*44f0*/  USEL UR50, UR7, UR5, !UP2 ;  /* 0x0000000507327287 */ /* 0x000fe2000d000000 */
[----:B------:R-:W-:-:S02]  /*4500*/  CS2R R130, SRZ ;  /* 0x0000000000827805 */ /* 0x000fc4000001ff00 */
[----:B------:R-:W-:Y:S02]  /*4510*/  CS2R R128, SRZ ;  /* 0x0000000000807805 */ /* 0x000fe4000001ff00 */
[----:B------:R-:W-:Y:S02]  /*4520*/  CS2R R126, SRZ ;  /* 0x00000000007e7805 */ /* 0x000fe4000001ff00 */
[----:B------:R-:W-:Y:S02]  /*4530*/  CS2R R124, SRZ ;  /* 0x00000000007c7805 */ /* 0x000fe4000001ff00 */
[----:B------:R-:W-:Y:S02]  /*4540*/  CS2R R122, SRZ ;  /* 0x00000000007a7805 */ /* 0x000fe4000001ff00 */
[----:B------:R-:W-:Y:S02]  /*4550*/  ISETP.GE.AND P2, PT, R20, UR50, PT ;  /* 0x0000003214007c0c */ /* 0x000fe4000bf46270 */
        /* <DEDUP_REMOVED lines=49> */
[----:B------:R-:W-:Y:S06]  /*4870*/  @!P2 BRA `(.L_x_1178) ;  /* 0x0000002800fca947 */ /* 0x000fec0003800000 */
[----:B------:R-:W-:Y:S01]  /*4880*/  IMAD.MOV.U32 R2, RZ, RZ, 0x3f800000 ;  /* 0x3f800000ff027424 */ /* 0x000fe200078e00ff */
[----:B------:R-:W-:Y:S01]  /*4890*/  ULDC UR51, c[0x0][0x9e4] ;  /* 0x0002790000337ab9 */ /* 0x000fe20000000800 */
[----:B------:R-:W-:Y:S01]  /*48a0*/  IMAD.MOV.U32 R151, RZ, RZ, RZ ;  /* 0x000000ffff977224 */ /* 0x000fe200078e00ff */
[----:B------:R-:W-:Y:S01]  /*48b0*/  ULDC UR4, c[0x0][0x9d8] ;  /* 0x0002760000047ab9 */ /* 0x000fe20000000800 */
[----:B------:R-:W-:Y:S01]  /*48c0*/  ULDC UR55, c[0x0][0x988] ;  /* 0x0002620000377ab9 */ /* 0x000fe20000000800 */
[----:B------:R-:W-:-:S05]  /*48d0*/  ULDC UR58, c[0x0][0x9e0] ;  /* 0x00027800003a7ab9 */ /* 0x000fca0000000800 */
.L_x_1195:
[----:B------:R-:W-:-:S04]  /*48e0*/  UIADD3 UR5, UR37, 0x1, URZ ;  /* 0x0000000125057890 */ /* 0x000fc8000fffe03f */
[----:B------:R-:W-:-:S04]  /*48f0*/  UISETP.NE.AND UP2, UPT, UR5, 0x2, UPT ;  /* 0x000000020500788c */ /* 0x000fc8000bf45270 */
[----:B------:R-:W-:Y:S02]  /*4900*/  USEL UR39, URZ, 0x1, UP2 ;  /* 0x000000013f277887 */ /* 0x000fe40009000000 */
[----:B------:R-:W-:Y:S02]  /*4910*/  USEL UR5, UR5, URZ, UP2 ;  /* 0x0000003f05057287 */ /* 0x000fe40009000000 */
[----:B------:R-:W-:Y:S01]  /*4920*/  ULOP3.LUT UR39, UR36, UR39, URZ, 0x3c, !UPT ;  /* 0x0000002724277292 */ /* 0x000fe2000f8e3c3f */
[----:B------:R-:W-:Y:S11]  /*4930*/  @!P0 BRA `(.L_x_1179) ;  /* 0x0000000000048947 */ /* 0x000ff60003800000 */
[----:B------:R-:W-:Y:S01]  /*4940*/  BPT.TRAP 0x1 ;  /* 0x000000040000795c */ /* 0x000fe20000300000 */
.L_x_1179:
[----:B------:R-:W-:Y:S01]  /*4950*/  ULEA UR7, UR5, UR38, 0x3 ;  /* 0x0000002605077291 */ /* 0x000fe2000f8e183f */
[----:B------:R-:W-:-:S05]  /*4960*/  IMAD.U32 R21, RZ, RZ, UR39 ;  /* 0x00000027ff157e24 */ /* 0x000fca000f8e00ff */
[----:B------:R-:W-:-:S04]  /*4970*/  SHF.L.U32 R21, R21, 0x1f, RZ ;  /* 0x0000001f15157819 */ /* 0x000fc800000006ff */
[----:B------:R0:W1:Y:S01]  /*4980*/  SYNCS.PHASECHK.TRANS64.TRYWAIT P2, [UR7+0x30830], R21 ;  /* 0x03083015ff0075a7 */ /* 0x0000620008040147 */
[----:B------:R-:W-:Y:S05]  /*4990*/  @!P0 BRA `(.L_x_1180) ;  /* 0x0000000000048947 */ /* 0x000fea0003800000 */
[----:B------:R-:W-:Y:S01]  /*49a0*/  BPT.TRAP 0x1 ;  /* 0x000000040000795c */ /* 0x000fe20000300000 */
.L_x_1180:
[----:B-1----:R-:W-:Y:S05]  /*49b0*/  @P2 BRA `(.L_x_1181) ;  /* 0x0000000000082947 */ /* 0x002fea0003800000 */
[----:B------:R-:W1:Y:S02]  /*49c0*/  SYNCS.PHASECHK.TRANS64.TRYWAIT P2, [UR7+0x30830], R21 ;  /* 0x03083015ff0075a7 */ /* 0x000e640008040147 */
[----:B-1----:R-:W-:Y:S05]  /*49d0*/  @!P2 BRA `(.L_x_1182) ;  /* 0x000001140038a947 */ /* 0x002fea0003800000 */
.L_x_1181:
[----:B------:R-:W-:Y:S01]  /*49e0*/  R2UR UR6, R18 ;  /* 0x00000000120672ca */ /* 0x000fe200000e0000 */
[----:B-1----:R-:W-:Y:S01]  /*49f0*/  WARPGROUP.ARRIVE ;  /* 0x00000000000079c5 */ /* 0x002fe20000000000 */
[----:B------:R-:W-:Y:S01]  /*4a00*/  R2UR UR44, R14 ;  /* 0x000000000e2c72ca */ /* 0x000fe200000e0000 */
[----:B------:R-:W-:Y:S01]  /*4a10*/  UMOV UR47, 0x40000040 ;  /* 0x40000040002f7882 */ /* 0x000fe20000000000 */
[----:B------:R-:W-:Y:S01]  /*4a20*/  R2UR UR45, R15 ;  /* 0x000000000f2d72ca */ /* 0x000fe200000e0000 */
[----:B------:R-:W-:Y:S01]  /*4a30*/  UMOV UR11, 0x40000040 ;  /* 0x40000040000b7882 */ /* 0x000fe20000000000 */
[----:B------:R-:W-:Y:S01]  /*4a40*/  UMOV UR15, 0x40000040 ;  /* 0x40000040000f7882 */ /* 0x000fe20000000000 */
[----:B------:R-:W-:Y:S01]  /*4a50*/  UMOV UR19, 0x40000040 ;  /* 0x4000004000137882 */ /* 0x000fe20000000000 */
[----:B------:R-:W-:Y:S01]  /*4a60*/  UMOV UR23, 0x40000040 ;  /* 0x4000004000177882 */ /* 0x000fe20000000000 */
[----:B------:R-:W-:Y:S01]  /*4a70*/  UMOV UR27, 0x40000040 ;  /* 0x40000040001b7882 */ /* 0x000fe20000000000 */
[----:B------:R-:W-:Y:S01]  /*4a80*/  UMOV UR31, 0x40000040 ;  /* 0x40000040001f7882 */ /* 0x000fe20000000000 */
[----:B------:R-:W-:Y:S01]  /*4a90*/  UMOV UR35, 0x40000040 ;  /* 0x4000004000237882 */ /* 0x000fe20000000000 */
[----:B------:R-:W-:Y:S01]  /*4aa0*/  UMOV UR43, 0x40000040 ;  /* 0x40000040002b7882 */ /* 0x000fe20000000000 */
[----:B------:R-:W-:Y:S01]  /*4ab0*/  ULEA UR6, UR5, UR6, 0xb ;  /* 0x0000000605067291 */ /* 0x000fe2000f8e583f */
[-C--:B------:R-:W-:Y:S01]  /*4ac0*/  FMUL.FTZ R24, R24, R0.reuse ;  /* 0x0000000018187220 */ /* 0x080fe20000410000 */
[-C--:B------:R-:W-:Y:S01]  /*4ad0*/  FMUL.FTZ R25, R25, R0.reuse ;  /* 0x0000000019197220 */ /* 0x080fe20000410000 */
[-C--:B------:R-:W-:Y:S01]  /*4ae0*/  FMUL.FTZ R28, R28, R0.reuse ;  /* 0x000000001c1c7220 */ /* 0x080fe20000410000 */
[----:B------:R-:W-:Y:S01]  /*4af0*/  UIADD3 UR10, UR6, 0x206, URZ ;  /* 0x00000206060a7890 */ /* 0x000fe2000fffe03f */
[-C--:B------:R-:W-:Y:S01]  /*4b00*/  FMUL.FTZ R29, R29, R0.reuse ;  /* 0x000000001d1d7220 */ /* 0x080fe20000410000 */
[----:B------:R-:W-:Y:S01]  /*4b10*/  UIADD3 UR14, UR6, 0x400, URZ ;  /* 0x00000400060e7890 */ /* 0x000fe2000fffe03f */
[-C--:B------:R-:W-:Y:S01]  /*4b20*/  FMUL.FTZ R32, R32, R0.reuse ;  /* 0x0000000020207220 */ /* 0x080fe20000410000 */
[----:B------:R-:W-:Y:S01]  /*4b30*/  UMOV UR46, UR6 ;  /* 0x00000006002e7c82 */ /* 0x000fe20008000000 */
[----:B------:R-:W-:Y:S01]  /*4b40*/  UIADD3 UR18, UR6, 0x402, URZ ;  /* 0x0000040206127890 */ /* 0x000fe2000fffe03f */
[----:B------:R-:W-:Y:S01]  /*4b50*/  HGMMA.64x64x16.F32 R152, gdesc[UR44], RZ, !UPT, gsb0 ;  /* 0x00e000002c9879f0 */ /* 0x000fe2000c0008ff */
[----:B------:R-:W-:Y:S01]  /*4b60*/  R2UR UR44, R12 ;  /* 0x000000000c2c72ca */ /* 0x000fe200000e0000 */
[----:B------:R-:W-:Y:S01]  /*4b70*/  UIADD3 UR46, UR6, 0x2, URZ ;  /* 0x00000002062e7890 */ /* 0x000fe2000fffe03f */
[----:B------:R-:W-:Y:S01]  /*4b80*/  R2UR UR45, R13 ;  /* 0x000000000d2d72ca */ /* 0x000fe200000e0000 */
        /* <DEDUP_REMOVED lines=79> */
[----:B------:R-:W-:Y:S01]  /*5080*/  HGMMA.64x64x16.F32 R152, gdesc[UR44], R152, gsb0 ;  /* 0x00e000002c9879f0 */ /* 0x000fe20008000898 */
[----:B------:R-:W-:Y:S01]  /*5090*/  R2UR UR44, R10 ;  /* 0x000000000a2c72ca */ /* 0x000fe200000e0000 */
[----:B------:R-:W-:Y:S01]  /*50a0*/  UIADD3 UR46, UR6, 0x4, URZ ;  /* 0x00000004062e7890 */ /* 0x000fe2000fffe03f */
[----:B------:R-:W-:Y:S01]  /*50b0*/  R2UR UR45, R11 ;  /* 0x000000000b2d72ca */ /* 0x000fe200000e0000 */
        /* <DEDUP_REMOVED lines=55> */
[----:B------:R-:W-:Y:S01]  /*5430*/  HGMMA.64x64x16.F32 R152, gdesc[UR44], R152, gsb0 ;  /* 0x00e000002c9879f0 */ /* 0x000fe20008000898 */
[----:B------:R-:W-:Y:S01]  /*5440*/  R2UR UR44, R8 ;  /* 0x00000000082c72ca */ /* 0x000fe200000e0000 */
[----:B------:R-:W-:Y:S01]  /*5450*/  UIADD3 UR46, UR6, 0x6, URZ ;  /* 0x00000006062e7890 */ /* 0x000fe2000fffe03f */
[----:B------:R-:W-:Y:S01]  /*5460*/  R2UR UR45, R9 ;  /* 0x00000000092d72ca */ /* 0x000fe200000e0000 */
[----:B------:R-:W-:Y:S01]  /*5470*/  UMOV UR47, 0x40000040 ;  /* 0x40000040002f7882 */ /* 0x000fe20000000000 */
[----:B------:R-:W-:Y:S02]  /*5480*/  WARPGROUP.DEPBAR.LE gsb0, 0x0 ;  /* 0x00008000000079c5 */ /* 0x000fe40000010000 */
[----:B------:R-:W-:-:S09]  /*5490*/  WARPGROUP.ARRIVE ;  /* 0x00000000000079c5 */ /* 0x000fd20000000000 */
        /* <DEDUP_REMOVED lines=8> */
[----:B------:R-:W-:Y:S01]  /*5520*/  UIADD3 UR46, UR6, 0x202, URZ ;  /* 0x00000202062e7890 */ /* 0x000fe2000fffe03f */
[----:B------:R-:W-:Y:S01]  /*5530*/  UMOV UR47, 0x40000040 ;  /* 0x40000040002f7882 */ /* 0x000fe20000000000 */
[----:B------:R-:W-:Y:S01]  /*5540*/  UMOV UR44, UR56 ;  /* 0x00000038002c7c82 */ /* 0x000fe20008000000 */
[----:B------:R-:W-:Y:S01]  /*5550*/  UMOV UR45, UR57 ;  /* 0x00000039002d7c82 */ /* 0x000fe20008000000 */
[----:B------:R-:W-:Y:S02]  /*5560*/  WARPGROUP.DEPBAR.LE gsb0, 0x0 ;  /* 0x00008000000079c5 */ /* 0x000fe40000010000 */
[----:B------:R-:W-:-:S06]  /*5570*/  WARPGROUP.ARRIVE ;  /* 0x00000000000079c5 */ /* 0x000fcc0000000000 */
        /* <DEDUP_REMOVED lines=9> */
[----:B------:R-:W-:Y:S01]  /*5610*/  UMOV UR44, UR48 ;  /* 0x00000030002c7c82 */ /* 0x000fe20008000000 */
[----:B------:R-:W-:Y:S01]  /*5620*/  UMOV UR45, UR49 ;  /* 0x00000031002d7c82 */ /* 0x000fe20008000000 */
[----:B------:R-:W-:Y:S01]  /*5630*/  UMOV UR47, 0x40000040 ;  /* 0x40000040002f7882 */ /* 0x000fe20000000000 */
        /* <DEDUP_REMOVED lines=28> */
[----:B------:R-:W-:Y:S05]  /*5800*/  @!P0 BRA `(.L_x_1183) ;  /* 0x0000000000048947 */ /* 0x000fea0003800000 */
[----:B------:R-:W-:Y:S01]  /*5810*/  BPT.TRAP 0x1 ;  /* 0x000000040000795c */ /* 0x000fe20000300000 */
.L_x_1183:
[----:B------:R-:W-:Y:S01]  /*5820*/  ULEA UR14, UR37, UR38, 0x3 ;  /* 0x00000026250e7291 */ /* 0x000fe2000f8e183f */
[----:B------:R-:W-:-:S05]  /*5830*/  IMAD.U32 R0, RZ, RZ, UR36 ;  /* 0x00000024ff007e24 */ /* 0x000fca000f8e00ff */
[----:B------:R-:W-:-:S04]  /*5840*/  SHF.L.U32 R0, R0, 0x1f, RZ ;  /* 0x0000001f00007819 */ /* 0x000fc800000006ff */
[----:B------:R1:W2:Y:S01]  /*5850*/  SYNCS.PHASECHK.TRANS64.TRYWAIT P2, [UR14+0x30850], R0 ;  /* 0x03085000ff0075a7 */ /* 0x0002a2000804014e */
[----:B------:R-:W-:Y:S05]  /*5860*/  @!P0 BRA `(.L_x_1184) ;  /* 0x0000000000048947 */ /* 0x000fea0003800000 */
[----:B------:R-:W-:Y:S01]  /*5870*/  BPT.TRAP 0x1 ;  /* 0x000000040000795c */ /* 0x000fe20000300000 */
.L_x_1184:
[----:B--2---:R-:W-:Y:S05]  /*5880*/  @P2 BRA `(.L_x_1185) ;  /* 0x0000000000082947 */ /* 0x004fea0003800000 */
[----:B------:R-:W2:Y:S02]  /*5890*/  SYNCS.PHASECHK.TRANS64.TRYWAIT P2, [UR14+0x30850], R0 ;  /* 0x03085000ff0075a7 */ /* 0x000ea4000804014e */
[----:B--2---:R-:W-:Y:S05]  /*58a0*/  @!P2 BRA `(.L_x_1186) ;  /* 0x00000104009ca947 */ /* 0x004fea0003800000 */
.L_x_1185:
[----:B------:R-:W-:Y:S01]  /*58b0*/  UIADD3 UR6, UR38, 0x400, URZ ;  /* 0x0000040026067890 */ /* 0x000fe2000fffe03f */
[----:B------:R-:W-:Y:S01]  /*58c0*/  WARPGROUP.ARRIVE ;  /* 0x00000000000079c5 */ /* 0x000fe20000000000 */
[----:B------:R-:W-:Y:S01]  /*58d0*/  UMOV UR11, 0x40000040 ;  /* 0x40000040000b7882 */ /* 0x000fe20000000000 */
[----:B------:R-:W-:Y:S01]  /*58e0*/  PLOP3.LUT P2, PT, PT, PT, UP0, 0x80, 0x0 ;  /* 0x000000000000781c */ /* 0x000fe20003f4f008 */
[----:B------:R-:W-:Y:S01]  /*58f0*/  USHF.R.U32.HI UR6, URZ, 0x4, UR6 ;  /* 0x000000043f067899 */ /* 0x000fe20008011606 */
[----:B------:R-:W-:Y:S01]  /*5900*/  PLOP3.LUT P3, PT, PT, PT, UP0, 0x80, 0x0 ;  /* 0x000000000000781c */ /* 0x000fe20003f6f008 */
[----:B0-----:R-:W0:Y:S01]  /*5910*/  LDC R21, c[0x0][0x2f0] ;  /* 0x0000bc00ff157b82 */ /* 0x001e220000000800 */
[----:B------:R-:W-:Y:S01]  /*5920*/  FMUL.FTZ R2, R155, UR4 ;  /* 0x000000049b027c20 */ /* 0x000fe20008410000 */
[----:B------:R-:W-:Y:S01]  /*5930*/  ULOP3.LUT UR6, UR6, 0x3fff, URZ, 0xc0, !UPT ;  /* 0x00003fff06067892 */ /* 0x000fe2000f8ec03f */
[----:B-1----:R-:W-:Y:S01]  /*5940*/  FMUL.FTZ R0, R154, UR4 ;  /* 0x000000049a007c20 */ /* 0x002fe20008410000 */
[----:B------:R-:W-:Y:S01]  /*5950*/  FMUL.FTZ R154, R158, UR4 ;  /* 0x000000049e9a7c20 */ /* 0x000fe20008410000 */
[----:B------:R-:W-:Y:S01]  /*5960*/  FMUL.FTZ R158, R163, UR4 ;  /* 0x00000004a39e7c20 */ /* 0x000fe20008410000 */
[----:B------:R-:W-:Y:S01]  /*5970*/  ULOP3.LUT UR6, UR6, 0x2000000, URZ, 0xfc, !UPT ;  /* 0x0200000006067892 */ /* 0x000fe2000f8efc3f */
[----:B------:R-:W-:Y:S01]  /*5980*/  FMUL.FTZ R163, R175, UR4 ;  /* 0x00000004afa37c20 */ /* 0x000fe20008410000 */
[----:B------:R-:W1:Y:S01]  /*5990*/  LDC R155, c[0x0][0x288] ;  /* 0x0000a200ff9b7b82 */ /* 0x000e620000000800 */
[----:B------:R-:W2:Y:S01]  /*59a0*/  MUFU.TANH R0, R0 ;  /* 0x0000000000007308 */ /* 0x000ea20000002400 */
[----:B------:R-:W-:-:S07]  /*59b0*/  ULEA UR6, UR37, UR6, 0xb ;  /* 0x0000000625067291 */ /* 0x000fce000f8e583f */
[----:B------:R-:W-:Y:S01]  /*59c0*/  UMOV UR10, UR6 ;  /* 0x00000006000a7c82 */ /* 0x000fe20008000000 */
[----:B------:R-:W3:Y:S01]  /*59d0*/  MUFU.TANH R2, R2 ;  /* 0x0000000200027308 */ /* 0x000ee20000002400 */
[----:B------:R-:W-:Y:S01]  /*59e0*/  HGMMA.64x256x16.F32 R24, R196, gdesc[UR8].tnspB, R24, gsb0 ;  /* 0x43e00008c4187df0 */ /* 0x000fe20008000818 */
[----:B------:R-:W-:Y:S01]  /*59f0*/  UIADD3 UR10, UR6, 0x80, URZ ;  /* 0x00000080060a7890 */ /* 0x000fe2000fffe03f */
[----:B------:R-:W-:-:S05]  /*5a00*/  UMOV UR11, 0x40000040 ;  /* 0x40000040000b7882 */ /* 0x000fca0000000000 */
[----:B------:R-:W4:Y:S08]  /*5a10*/  MUFU.TANH R154, R154 ;  /* 0x0000009a009a7308 */ /* 0x000f300000002400 */
[----:B------:R-:W0:Y:S08]  /*5a20*/  MUFU.TANH R158, R158 ;  /* 0x0000009e009e7308 */ /* 0x000e300000002400 */
[----:B------:R-:W0:Y:S01]  /*5a30*/  MUFU.TANH R163, R163 ;  /* 0x000000a300a37308 */ /* 0x000e220000002400 */
[----:B------:R-:W-:-:S02]  /*5a40*/  WARPGROUP.DEPBAR.LE gsb0, 0x0 ;  /* 0x00008000000079c5 */ /* 0x000fc40000010000 */
[----:B------:R-:W-:Y:S01]  /*5a50*/  WARPGROUP.ARRIVE ;  /* 0x00000000000079c5 */ /* 0x000fe20000000000 */
[----:B------:R-:W-:Y:S01]  /*5a60*/  FMUL.FTZ R197, R176, UR4 ;  /* 0x00000004b0c57c20 */ /* 0x000fe20008410000 */
[----:B------:R-:W-:-:S04]  /*5a70*/  FMUL.FTZ R196, R177, UR4 ;  /* 0x00000004b1c47c20 */ /* 0x000fc80008410000 */
[----:B------:R-:W-:Y:S01]  /*5a80*/  HGMMA.64x256x16.F32 R24, R192, gdesc[UR8].tnspB, R24, gsb0 ;  /* 0x43e00008c0187df0 */ /* 0x000fe20008000818 */
[----:B------:R-:W-:Y:S01]  /*5a90*/  UIADD3 UR10, UR6, 0x100, URZ ;  /* 0x00000100060a7890 */ /* 0x000fe2000fffe03f */
[----:B------:R-:W0:Y:S01]  /*5aa0*/  MUFU.TANH R197, R197 ;  /* 0x000000c500c57308 */ /* 0x000e220000002400 */
[----:B------:R-:W-:-:S07]  /*5ab0*/  UMOV UR11, 0x40000040 ;  /* 0x40000040000b7882 */ /* 0x000fce0000000000 */
[----:B------:R-:W0:Y:S01]  /*5ac0*/  MUFU.TANH R196, R196 ;  /* 0x000000c400c47308 */ /* 0x000e220000002400 */
[----:B------:R-:W-:Y:S02]  /*5ad0*/  WARPGROUP.DEPBAR.LE gsb0, 0x0 ;  /* 0x00008000000079c5 */ /* 0x000fe40000010000 */
[----:B------:R-:W-:Y:S01]  /*5ae0*/  WARPGROUP.ARRIVE ;  /* 0x00000000000079c5 */ /* 0x000fe20000000000 */
[----:B------:R-:W-:Y:S01]  /*5af0*/  FMUL.FTZ R193, R169, UR4 ;  /* 0x00000004a9c17c20 */ /* 0x000fe20008410000 */
[----:B------:R-:W-:Y:S02]  /*5b00*/  VIADD R169, R22, UR61 ;  /* 0x0000003d16a97c36 */ /* 0x000fe40008000000 */
[----:B------:R-:W-:Y:S01]  /*5b10*/  FMUL.FTZ R192, R168, UR4 ;  /* 0x00000004a8c07c20 */ /* 0x000fe20008410000 */
[----:B------:R-:W-:Y:S01]  /*5b20*/  FMUL.FTZ R194, R172, UR4 ;  /* 0x00000004acc27c20 */ /* 0x000fe20008410000 */
[----:B------:R-:W-:-:S09]  /*5b30*/  FMUL.FTZ R195, R173, UR4 ;  /* 0x00000004adc37c20 */ /* 0x000fd20008410000 */
[----:B------:R-:W-:Y:S01]  /*5b40*/  HGMMA.64x256x16.F32 R24, R188, gdesc[UR8].tnspB, R24, gsb0 ;  /* 0x43e00008bc187df0 */ /* 0x000fe20008000818 */
[----:B------:R-:W-:Y:S01]  /*5b50*/  UIADD3 UR10, UR6, 0x180, URZ ;  /* 0x00000180060a7890 */ /* 0x000fe2000fffe03f */
[----:B------:R-:W0:Y:S01]  /*5b60*/  MUFU.TANH R193, R193 ;  /* 0x000000c100c17308 */ /* 0x000e220000002400 */
[----:B------:R-:W-:Y:S01]  /*5b70*/  UMOV UR11, 0x40000040 ;  /* 0x40000040000b7882 */ /* 0x000fe20000000000 */
[----:B------:R-:W-:-:S06]  /*5b80*/  @UP0 ULDC UR6, c[0x0][0x44c] ;  /* 0x0001130000060ab9 */ /* 0x000fcc0000000800 */
[----:B------:R-:W0:Y:S08]  /*5b90*/  MUFU.TANH R192, R192 ;  /* 0x000000c000c07308 */ /* 0x000e300000002400 */
[----:B------:R-:W0:Y:S08]  /*5ba0*/  MUFU.TANH R194, R194 ;  /* 0x000000c200c27308 */ /* 0x000e300000002400 */
[----:B------:R-:W0:Y:S01]  /*5bb0*/  MUFU.TANH R195, R195 ;  /* 0x000000c300c37308 */ /* 0x000e220000002400 */
[----:B------:R-:W-:-:S02]  /*5bc0*/  WARPGROUP.DEPBAR.LE gsb0, 0x0 ;  /* 0x00008000000079c5 */ /* 0x000fc40000010000 */
[----:B------:R-:W-:Y:S01]  /*5bd0*/  WARPGROUP.ARRIVE ;  /* 0x00000000000079c5 */ /* 0x000fe20000000000 */
[----:B------:R-:W-:Y:S01]  /*5be0*/  FMUL.FTZ R188, R152, UR4 ;  /* 0x0000000498bc7c20 */ /* 0x000fe20008410000 */
[----:B------:R-:W-:Y:S01]  /*5bf0*/  FMUL.FTZ R191, R156, UR4 ;  /* 0x000000049cbf7c20 */ /* 0x000fe20008410000 */
[----:B------:R-:W-:Y:S01]  /*5c00*/  FMUL.FTZ R156, R159, UR4 ;  /* 0x000000049f9c7c20 */ /* 0x000fe20008410000 */
[----:B------:R-:W-:-:S04]  /*5c10*/  @P2 IMAD.HI.U32 R152, R169, UR6, RZ ;  /* 0x00000006a9982c27 */ /* 0x000fc8000f8e00ff */
[----:B------:R-:W-:Y:S01]  /*5c20*/  FMUL.FTZ R159, R166, UR4 ;  /* 0x00000004a69f7c20 */ /* 0x000fe20008410000 */
[----:B------:R-:W-:Y:S01]  /*5c30*/  HGMMA.64x256x16.F32 R24, R184, gdesc[UR8].tnspB, R24, gsb0 ;  /* 0x43e00008b8187df0 */ /* 0x000fe20008000818 */
[----:B------:R-:W-:Y:S01]  /*5c40*/  FMUL.FTZ R166, R179, UR4 ;  /* 0x00000004b3a67c20 */ /* 0x000fe20008410000 */
[----:B------:R-:W-:Y:S01]  /*5c50*/  FMUL.FTZ R179, R180, UR4 ;  /* 0x00000004b4b37c20 */ /* 0x000fe20008410000 */
[----:B------:R-:W-:Y:S01]  /*5c60*/  @UP0 ULDC UR6, c[0x0][0x450] ;  /* 0x0001140000060ab9 */ /* 0x000fe20000000800 */
[----:B------:R-:W-:Y:S01]  /*5c70*/  FMUL.FTZ R180, R181, UR4 ;  /* 0x00000004b5b47c20 */ /* 0x000fe20008410000 */
[----:B------:R-:W-:Y:S01]  /*5c80*/  @P3 SHF.R.U32.HI R169, RZ, UR6, R152 ;  /* 0x00000006ffa93c19 */ /* 0x000fe20008011698 */
[----:B------:R-:W-:Y:S02]  /*5c90*/  IMAD.SHL.U32 R181, R20, 0x40, RZ ;  /* 0x0000004014b57824 */ /* 0x000fe400078e00ff */
[----:B------:R-:W-:Y:S01]  /*5ca0*/  FMUL.FTZ R189, R153, UR4 ;  /* 0x0000000499bd7c20 */ /* 0x000fe20008410000 */
[----:B------:R-:W-:Y:S01]  /*5cb0*/  FMUL.FTZ R190, R157, UR4 ;  /* 0x000000049dbe7c20 */ /* 0x000fe20008410000 */
[----:B------:R-:W-:Y:S01]  /*5cc0*/  FMUL.FTZ R157, R162, UR4 ;  /* 0x00000004a29d7c20 */ /* 0x000fe20008410000 */
[----:B------:R-:W5:Y:S01]  /*5cd0*/  SHFL.IDX PT, R153, R169, RZ, 0x1c1f ;  /* 0x001c1fffa9997589 */ /* 0x000f6200000e0000 */
[----:B------:R-:W-:Y:S01]  /*5ce0*/  IADD3 R168, -R181, 0x1, RZ ;  /* 0x00000001b5a87810 */ /* 0x000fe20007ffe1ff */
[----:B------:R-:W-:Y:S01]  /*5cf0*/  FMUL.FTZ R162, R171, UR4 ;  /* 0x00000004aba27c20 */ /* 0x000fe20008410000 */
[----:B------:R-:W-:Y:S01]  /*5d00*/  IMAD.U32 R152, RZ, RZ, UR7 ;  /* 0x00000007ff987e24 */ /* 0x000fe2000f8e00ff */
[----:B------:R-:W-:Y:S01]  /*5d10*/  PLOP3.LUT P2, PT, PT, PT, UP1, 0x40, 0x0 ;  /* 0x000000000000781c */ /* 0x000fe20003f4e818 */
[----:B------:R-:W0:Y:S02]  /*5d20*/  MUFU.TANH R188, R188 ;  /* 0x000000bc00bc7308 */ /* 0x000e240000002400 */
[----:B------:R-:W-:-:S05]  /*5d30*/  @!P1 VIADD R152, R152, 0x30840 ;  /* 0x0003084098989836 */ /* 0x000fca0000000000 */
[----:B------:R-:W-:Y:S01]  /*5d40*/  @!P1 PRMT R152, RZ, 0x654, R152 ;  /* 0x00000654ff989816 */ /* 0x000fe20000000098 */
        /* <DEDUP_REMOVED lines=9> */
[----:B------:R-:W1:Y:S01]  /*5de0*/  MUFU.TANH R180, R180 ;  /* 0x000000b400b47308 */ /* 0x000e620000002400 */
[----:B------:R-:W-:-:S02]  /*5df0*/  WARPGROUP.DEPBAR.LE gsb0, 0x0 ;  /* 0x00008000000079c5 */ /* 0x000fc40000010000 */
[----:B------:R-:W-:Y:S01]  /*5e00*/  FMUL.FTZ R185, R161, UR4 ;  /* 0x00000004a1b97c20 */ /* 0x000fe20008410000 */
[----:B------:R-:W-:Y:S01]  /*5e10*/  FMUL.FTZ R184, R160, UR4 ;  /* 0x00000004a0b87c20 */ /* 0x000fe20008410000 */
[----:B------:R-:W-:Y:S01]  /*5e20*/  FMUL.FTZ R161, R170, UR4 ;  /* 0x00000004aaa17c20 */ /* 0x000fe20008410000 */
[----:B------:R-:W-:Y:S01]  /*5e30*/  FMUL.FTZ R186, R164, UR4 ;  /* 0x00000004a4ba7c20 */ /* 0x000fe20008410000 */
[----:B------:R-:W-:Y:S01]  /*5e40*/  FMUL.FTZ R187, R165, UR4 ;  /* 0x00000004a5bb7c20 */ /* 0x000fe20008410000 */
[----:B------:R-:W-:Y:S01]  /*5e50*/  FMUL.FTZ R160, R167, UR4 ;  /* 0x00000004a7a07c20 */ /* 0x000fe20008410000 */
[----:B------:R-:W-:Y:S02]  /*5e60*/  IMAD R170, R17, -0x2, R168 ;  /* 0xfffffffe11aa7824 */ /* 0x000fe400078e02a8 */
[----:B------:R-:W-:Y:S01]  /*5e70*/  FMUL.FTZ R164, R174, UR4 ;  /* 0x00000004aea47c20 */ /* 0x000fe20008410000 */
[----:B------:R-:W-:Y:S01]  /*5e80*/  FMUL.FTZ R165, R178, UR4 ;  /* 0x00000004b2a57c20 */ /* 0x000fe20008410000 */
[----:B------:R-:W-:Y:S01]  /*5e90*/  FMUL.FTZ R167, R182, UR4 ;  /* 0x00000004b6a77c20 */ /* 0x000fe20008410000 */
[----:B------:R-:W-:Y:S01]  /*5ea0*/  FMUL.FTZ R168, R183, UR4 ;  /* 0x00000004b7a87c20 */ /* 0x000fe20008410000 */
[----:B------:R-:W2:Y:S01]  /*5eb0*/  MUFU.TANH R184, R184 ;  /* 0x000000b800b87308 */ /* 0x000ea20000002400 */
[----:B0-----:R-:W-:Y:S01]  /*5ec0*/  IMAD R170, R21, UR60, R170 ;  /* 0x0000003c15aa7c24 */ /* 0x001fe2000f8e02aa */
[----:B------:R0:W-:Y:S03]  /*5ed0*/  @!P1 SYNCS.ARRIVE.TRANS64.RED.A1T0 RZ, [R152+URZ], RZ ;  /* 0x000000ff98ff99a7 */ /* 0x0001e6000810043f */
[----:B-1----:R-:W-:-:S03]  /*5ee0*/  IMAD.IADD R170, R170, 0x1, -R155 ;  /* 0x00000001aaaa7824 */ /* 0x002fc600078e0a9b */
[----:B------:R-:W1:Y:S01]  /*5ef0*/  MUFU.TANH R185, R185 ;  /* 0x000000b900b97308 */ /* 0x000e620000002400 */
[C---:B------:R-:W-:Y:S02]  /*5f00*/  VIADD R182, R170.reuse, UR58 ;  /* 0x0000003aaab67c36 */ /* 0x040fe40008000000 */
[----:B------:R-:W-:Y:S02]  /*5f10*/  VIADD R198, R170, UR54 ;  /* 0x00000036aac67c36 */ /* 0x000fe40008000000 */
[--C-:B-----5:R-:W-:Y:S02]  /*5f20*/  IMAD.IADD R177, R182, 0x1, R153.reuse ;  /* 0x00000001b6b17824 */ /* 0x120fe400078e0299 */
[----:B------:R-:W-:Y:S01]  /*5f30*/  IMAD.IADD R178, R198, 0x1, R153 ;  /* 0x00000001c6b27824 */ /* 0x000fe200078e0299 */
[----:B------:R-:W0:Y:S08]  /*5f40*/  MUFU.TANH R186, R186 ;  /* 0x000000ba00ba7308 */ /* 0x000e300000002400 */
[----:B------:R-:W0:Y:S08]  /*5f50*/  MUFU.TANH R187, R187 ;  /* 0x000000bb00bb7308 */ /* 0x000e300000002400 */
[----:B------:R-:W0:Y:S08]  /*5f60*/  MUFU.TANH R160, R160 ;  /* 0x000000a000a07308 */ /* 0x000e300000002400 */
[----:B------:R-:W0:Y:S08]  /*5f70*/  MUFU.TANH R161, R161 ;  /* 0x000000a100a17308 */ /* 0x000e300000002400 */
[----:B------:R-:W0:Y:S08]  /*5f80*/  MUFU.TANH R164, R164 ;  /* 0x000000a400a47308 */ /* 0x000e300000002400 */
[----:B------:R-:W0:Y:S08]  /*5f90*/  MUFU.TANH R165, R165 ;  /* 0x000000a500a57308 */ /* 0x000e300000002400 */
[----:B------:R-:W0:Y:S08]  /*5fa0*/  MUFU.TANH R167, R167 ;  /* 0x000000a700a77308 */ /* 0x000e300000002400 */
[----:B------:R-:W0:Y:S01]  /*5fb0*/  MUFU.TANH R168, R168 ;  /* 0x000000a800a87308 */ /* 0x000e220000002400 */
[----:B-1234-:R-:W-:Y:S05]  /*5fc0*/  @P2 BRA `(.L_x_1187) ;  /* 0x00000000005c2947 */ /* 0x01efea0003800000 */
[----:B0-----:R-:W-:Y:S01]  /*5fd0*/  IMAD R152, R21, UR60, R153 ;  /* 0x0000003c15987c24 */ /* 0x001fe2000f8e0299 */
[----:B------:R-:W-:Y:S03]  /*5fe0*/  BSSY B0, `(.L_x_1188) ;  /* 0x0000011000007945 */ /* 0x000fe60003800000 */
[----:B------:R-:W-:-:S05]  /*5ff0*/  IMAD.IADD R170, R152, 0x1, -R155 ;  /* 0x0000000198aa7824 */ /* 0x000fca00078e0a9b */
[----:B------:R-:W-:-:S13]  /*6000*/  ISETP.GT.AND P2, PT, R170, -0x1, PT ;  /* 0xffffffffaa00780c */ /* 0x000fda0003f44270 */
[----:B------:R-:W-:Y:S05]  /*6010*/  @P2 BRA `(.L_x_1189) ;  /* 0x0000000000202947 */ /* 0x000fea0003800000 */
[----:B------:R-:W-:Y:S01]  /*6020*/  IMAD.U32 R172, RZ, RZ, UR51 ;  /* 0x00000033ffac7e24 */ /* 0x000fe2000f8e00ff */
[----:B------:R-:W-:-:S04]  /*6030*/  LOP3.LUT R171, RZ, R170, RZ, 0x33, !PT ;  /* 0x000000aaffab7212 */ /* 0x000fc800078e33ff */
[----:B------:R-:W-:-:S13]  /*6040*/  ISETP.NE.AND P2, PT, R172, 0x1, PT ;  /* 0x00000001ac00780c */ /* 0x000fda0003f45270 */
[----:B------:R-:W0:Y:S02]  /*6050*/  @P2 LDC.64 R152, c[0x0][0x9e8] ;  /* 0x00027a00ff982b82 */ /* 0x000e240000000a00 */
[----:B0-----:R-:W-:-:S05]  /*6060*/  @P2 IMAD.HI.U32 R152, R171, R152, RZ ;  /* 0x00000098ab982227 */ /* 0x001fca00078e00ff */
[----:B------:R-:W-:-:S04]  /*6070*/  @P2 SHF.R.U32.HI R171, RZ, R153, R152 ;  /* 0x00000099ffab2219 */ /* 0x000fc80000011698 */
[----:B------:R-:W-:Y:S01]  /*6080*/  LOP3.LUT R170, RZ, R171, RZ, 0x33, !PT ;  /* 0x000000abffaa7212 */ /* 0x000fe200078e33ff */
[----:B------:R-:W-:Y:S06]  /*6090*/  BRA `(.L_x_1190) ;  /* 0x0000000000147947 */ /* 0x000fec0003800000 */
.L_x_1189:
[----:B------:R-:W-:-:S05]  /*60a0*/  IMAD.U32 R172, RZ, RZ, UR51 ;  /* 0x00000033ffac7e24 */ /* 0x000fca000f8e00ff */
[----:B------:R-:W-:-:S13]  /*60b0*/  ISETP.NE.AND P2, PT, R172, 0x1, PT ;  /* 0x00000001ac00780c */ /* 0x000fda0003f45270 */
[----:B------:R-:W0:Y:S02]  /*60c0*/  @P2 LDC.64 R152, c[0x0][0x9e8] ;  /* 0x00027a00ff982b82 */ /* 0x000e240000000a00 */
[----:B0-----:R-:W-:-:S05]  /*60d0*/  @P2 IMAD.HI.U32 R152, R170, R152, RZ ;  /* 0x00000098aa982227 */ /* 0x001fca00078e00ff */
[----:B------:R-:W-:-:S07]  /*60e0*/  @P2 SHF.R.U32.HI R170, RZ, R153, R152 ;  /* 0x00000099ffaa2219 */ /* 0x000fce0000011698 */
.L_x_1190:
[----:B------:R-:W-:Y:S05]  /*60f0*/  BSYNC B0 ;  /* 0x0000000000007941 */ /* 0x000fea0003800000 */
.L_x_1188:
[----:B------:R-:W-:-:S04]  /*6100*/  IMAD R170, R170, R172, -R181 ;  /* 0x000000acaaaa7224 */ /* 0x000fc800078e0ab5 */
[----:B------:R-:W-:-:S05]  /*6110*/  IMAD R170, R17, -0x2, R170 ;  /* 0xfffffffe11aa7824 */ /* 0x000fca00078e02aa */
[----:B------:R-:W-:Y:S02]  /*6120*/  VIADDMNMX R177, R170, R172, R177, PT ;  /* 0x000000acaab17246 */ /* 0x000fe400038001b1 */
[----:B------:R-:W-:-:S07]  /*6130*/  VIMNMX R178, R178, R170, !PT ;  /* 0x000000aab2b27248 */ /* 0x000fce0007fe0100 */
.L_x_1187:
[----:B------:R-:W-:Y:S01]  /*6140*/  ISETP.GT.AND P2, PT, R20, -0x1, PT ;  /* 0xffffffff1400780c */ /* 0x000fe20003f44270 */
[----:B------:R-:W1:Y:S03]  /*6150*/  SHFL.IDX PT, R153, R169, 0x1, 0x1c1f ;  /* 0x003c1f00a9997f89 */ /* 0x000e6600000e0000 */
[C---:B------:R-:W-:Y:S02]  /*6160*/  ISETP.GT.AND P5, PT, R178.reuse, RZ, P2 ;  /* 0x000000ffb200720c */ /* 0x040fe400017a4270 */
[C---:B------:R-:W-:Y:S02]  /*6170*/  ISETP.GT.AND P4, PT, R178.reuse, 0x1, P2 ;  /* 0x00000001b200780c */ /* 0x040fe40001784270 */
[C---:B------:R-:W-:Y:S02]  /*6180*/  ISETP.GT.AND P6, PT, R178.reuse, 0x8, P2 ;  /* 0x00000008b200780c */ /* 0x040fe400017c4270 */
[----:B------:R-:W-:-:S02]  /*6190*/  ISETP.GT.AND P3, PT, R178, 0x9, P2 ;  /* 0x00000009b200780c */ /* 0x000fc40001764270 */
[C---:B------:R-:W-:Y:S02]  /*61a0*/  ISETP.LT.OR P5, PT, R177.reuse, 0x1, P5 ;  /* 0x00000001b100780c */ /* 0x040fe40002fa1670 */
[C---:B------:R-:W-:Y:S02]  /*61b0*/  ISETP.LT.OR P4, PT, R177.reuse, 0x2, P4 ;  /* 0x00000002b100780c */ /* 0x040fe40002781670 */
[C---:B------:R-:W-:Y:S02]  /*61c0*/  ISETP.LT.OR P6, PT, R177.reuse, 0x9, P6 ;  /* 0x00000009b100780c */ /* 0x040fe400037c1670 */
[----:B------:R-:W-:Y:S02]  /*61d0*/  ISETP.LT.OR P3, PT, R177, 0xa, P3 ;  /* 0x0000000ab100780c */ /* 0x000fe40001f61670 */
[----:B------:R-:W-:Y:S02]  /*61e0*/  FSEL R183, R188, -INF , !P5 ;  /* 0xff800000bcb77808 */ /* 0x000fe40006800000 */
[----:B------:R-:W-:-:S02]  /*61f0*/  ISETP.GT.AND P5, PT, R178, 0x10, P2 ;  /* 0x00000010b200780c */ /* 0x000fc400017a4270 */
[----:B------:R-:W-:Y:S01]  /*6200*/  FSEL R189, R189, -INF , !P4 ;  /* 0xff800000bdbd7808 */ /* 0x000fe20006000000 */
[----:B-1----:R-:W-:Y:S01]  /*6210*/  IMAD.IADD R182, R182, 0x1, R153 ;  /* 0x00000001b6b67824 */ /* 0x002fe200078e0299 */
[----:B------:R-:W-:Y:S02]  /*6220*/  FSEL R191, R191, -INF , !P6 ;  /* 0xff800000bfbf7808 */ /* 0x000fe40007000000 */
[----:B------:R-:W-:Y:S02]  /*6230*/  FSEL R190, R190, -INF , !P3 ;  /* 0xff800000bebe7808 */ /* 0x000fe40005800000 */
        /* <DEDUP_REMOVED lines=10> */
[----:B------:R-:W-:Y:S01]  /*62e0*/  IMAD.IADD R185, R198, 0x1, R153 ;  /* 0x00000001c6b97824 */ /* 0x000fe200078e0299 */
[----:B0-----:R-:W-:Y:S02]  /*62f0*/  FSEL R171, R186, -INF , !P6 ;  /* 0xff800000baab7808 */ /* 0x001fe40007000000 */
        /* <DEDUP_REMOVED lines=10> */
[----:B------:R-:W-:Y:S02]  /*63a0*/  FSEL R174, R193, -INF , !P4 ;  /* 0xff800000c1ae7808 */ /* 0x000fe40006000000 */
        /* <DEDUP_REMOVED lines=10> */
[----:B------:R-:W-:-:S02]  /*6450*/  PLOP3.LUT P5, PT, PT, PT, UP1, 0x40, 0x0 ;  /* 0x000000000000781c */ /* 0x000fc40003fae818 */
[----:B------:R-:W-:Y:S02]  /*6460*/  FSEL R178, R196, -INF , !P4 ;  /* 0xff800000c4b27808 */ /* 0x000fe40006000000 */
[----:B------:R-:W-:Y:S02]  /*6470*/  FSEL R179, R179, -INF , !P6 ;  /* 0xff800000b3b37808 */ /* 0x000fe40007000000 */
[----:B------:R-:W-:-:S07]  /*6480*/  FSEL R180, R180, -INF , !P3 ;  /* 0xff800000b4b47808 */ /* 0x000fce0005800000 */
[----:B------:R-:W-:Y:S05]  /*6490*/  @P5 BRA `(.L_x_1191) ;  /* 0x00000000005c5947 */ /* 0x000fea0003800000 */
[----:B------:R-:W-:Y:S01]  /*64a0*/  IMAD R152, R21, UR60, R153 ;  /* 0x0000003c15987c24 */ /* 0x000fe2000f8e0299 */
        /* <DEDUP_REMOVED lines=12> */
.L_x_1193:
[----:B------:R-:W-:-:S05]  /*6570*/  IMAD.U32 R193, RZ, RZ, UR51 ;  /* 0x00000033ffc17e24 */ /* 0x000fca000f8e00ff */
[----:B------:R-:W-:-:S13]  /*6580*/  ISETP.NE.AND P3, PT, R193, 0x1, PT ;  /* 0x00000001c100780c */ /* 0x000fda0003f65270 */
[----:B------:R-:W0:Y:S02]  /*6590*/  @P3 LDC.64 R152, c[0x0][0x9e8] ;  /* 0x00027a00ff983b82 */ /* 0x000e240000000a00 */
[----:B0-----:R-:W-:-:S05]  /*65a0*/  @P3 IMAD.HI.U32 R152, R184, R152, RZ ;  /* 0x00000098b8983227 */ /* 0x001fca00078e00ff */
[----:B------:R-:W-:-:S07]  /*65b0*/  @P3 SHF.R.U32.HI R184, RZ, R153, R152 ;  /* 0x00000099ffb83219 */ /* 0x000fce0000011698 */
.L_x_1194:
[----:B------:R-:W-:Y:S05]  /*65c0*/  BSYNC B0 ;  /* 0x0000000000007941 */ /* 0x000fea0003800000 */
.L_x_1192:
[----:B------:R-:W-:-:S04]  /*65d0*/  IMAD R184, R184, R193, -R181 ;  /* 0x000000c1b8b87224 */ /* 0x000fc800078e0ab5 */
[----:B------:R-:W-:-:S05]  /*65e0*/  IMAD R184, R17, -0x2, R184 ;  /* 0xfffffffe11b87824 */ /* 0x000fca00078e02b8 */
[----:B------:R-:W-:Y:S02]  /*65f0*/  VIADDMNMX R182, R184, R193, R182, PT ;  /* 0x000000c1b8b67246 */ /* 0x000fe400038001b6 */
[----:B------:R-:W-:-:S07]  /*6600*/  VIMNMX R185, R185, R184, !PT ;  /* 0x000000b8b9b97248 */ /* 0x000fce0007fe0100 */
.L_x_1191:
[----:B------:R-:W-:Y:S01]  /*6610*/  FMNMX.FTZ R152, R183, R4, !PT ;  /* 0x00000004b7987209 */ /* 0x000fe20007810000 */
[----:B------:R-:W-:Y:S01]  /*6620*/  UMOV UR6, UR55 ;  /* 0x0000003700067c82 */ /* 0x000fe20008000000 */
[----:B------:R-:W-:Y:S01]  /*6630*/  ISETP.GT.AND P4, PT, R185, RZ, P2 ;  /* 0x000000ffb900720c */ /* 0x000fe20001784270 */
[----:B------:R-:W-:Y:S01]  /*6640*/  UMOV UR36, UR39 ;  /* 0x0000002700247c82 */ /* 0x000fe20008000000 */
[----:B------:R-:W-:Y:S01]  /*6650*/  FMNMX.FTZ R152, R189, R152, !PT ;  /* 0x00000098bd987209 */ /* 0x000fe20007810000 */
[----:B------:R-:W-:Y:S01]  /*6660*/  UMOV UR37, UR5 ;  /* 0x0000000500257c82 */ /* 0x000fe20008000000 */
[----:B------:R-:W-:Y:S02]  /*6670*/  ISETP.GT.AND P3, PT, R185, 0x1, P2 ;  /* 0x00000001b900780c */ /* 0x000fe40001764270 */
[----:B------:R-:W-:Y:S02]  /*6680*/  FMNMX.FTZ R153, R191, R152, !PT ;  /* 0x00000098bf997209 */ /* 0x000fe40007810000 */
[----:B------:R-:W-:-:S02]  /*6690*/  ISETP.LT.OR P4, PT, R182, 0x1, P4 ;  /* 0x00000001b600780c */ /* 0x000fc40002781670 */
[----:B------:R-:W-:Y:S02]  /*66a0*/  FMNMX.FTZ R152, R190, R153, !PT ;  /* 0x00000099be987209 */ /* 0x000fe40007810000 */
[----:B------:R-:W-:Y:S02]  /*66b0*/  ISETP.GT.AND P5, PT, R185, 0x8, P2 ;  /* 0x00000008b900780c */ /* 0x000fe400017a4270 */
[----:B------:R-:W-:Y:S02]  /*66c0*/  FMNMX.FTZ R153, R169, R152, !PT ;  /* 0x00000098a9997209 */ /* 0x000fe40007810000 */
[----:B------:R-:W-:Y:S02]  /*66d0*/  ISETP.LT.OR P3, PT, R182, 0x2, P3 ;  /* 0x00000002b600780c */ /* 0x000fe40001f61670 */
[----:B------:R-:W-:Y:S02]  /*66e0*/  FMNMX.FTZ R152, R170, R153, !PT ;  /* 0x00000099aa987209 */ /* 0x000fe40007810000 */
[----:B------:R-:W-:-:S02]  /*66f0*/  FSEL R184, R0, -INF , !P4 ;  /* 0xff80000000b87808 */ /* 0x000fc40006000000 */
        /* <DEDUP_REMOVED lines=15> */
[----:B------:R-:W-:Y:S02]  /*67f0*/  FSEL R156, R156, -INF , !P6 ;  /* 0xff8000009c9c7808 */ /* 0x000fe40007000000 */
[----:B------:R-:W-:Y:S02]  /*6800*/  FMNMX.FTZ R153, R179, R152, !PT ;  /* 0x00000098b3997209 */ /* 0x000fe40007810000 */
[----:B------:R-:W-:-:S02]  /*6810*/  ISETP.LT.OR P3, PT, R182, 0x11, P3 ;  /* 0x00000011b600780c */ /* 0x000fc40001f61670 */
[----:B------:R-:W-:Y:S02]  /*6820*/  FMNMX.FTZ R153, R180, R153, !PT ;  /* 0x00000099b4997209 */ /* 0x000fe40007810000 */
[----:B------:R-:W-:Y:S02]  /*6830*/  ISETP.GT.AND P6, PT, R185, 0x18, P2 ;  /* 0x00000018b900780c */ /* 0x000fe400017c4270 */
[C---:B------:R-:W-:Y:S01]  /*6840*/  ISETP.LT.OR P5, PT, R182.reuse, 0x12, P5 ;  /* 0x00000012b600780c */ /* 0x040fe20002fa1670 */
[----:B------:R-:W0:Y:S01]  /*6850*/  SHFL.BFLY PT, R152, R153, 0x2, 0x1f ;  /* 0x0c401f0099987f89 */ /* 0x000e2200000e0000 */
[----:B------:R-:W-:Y:S02]  /*6860*/  FSEL R157, R157, -INF , !P3 ;  /* 0xff8000009d9d7808 */ /* 0x000fe40005800000 */
[----:B------:R-:W-:Y:S02]  /*6870*/  ISETP.GT.AND P4, PT, R185, 0x19, P2 ;  /* 0x00000019b900780c */ /* 0x000fe40001784270 */
[----:B------:R-:W-:-:S02]  /*6880*/  ISETP.LT.OR P6, PT, R182, 0x19, P6 ;  /* 0x00000019b600780c */ /* 0x000fc400037c1670 */
[----:B------:R-:W-:Y:S02]  /*6890*/  FSEL R158, R158, -INF , !P5 ;  /* 0xff8000009e9e7808 */ /* 0x000fe40006800000 */
[----:B------:R-:W-:Y:S02]  /*68a0*/  ISETP.GT.AND P3, PT, R185, 0x20, P2 ;  /* 0x00000020b900780c */ /* 0x000fe40001764270 */
[----:B------:R-:W-:Y:S02]  /*68b0*/  FSEL R159, R159, -INF , !P6 ;  /* 0xff8000009f9f7808 */ /* 0x000fe40007000000 */
[C---:B------:R-:W-:Y:S02]  /*68c0*/  ISETP.LT.OR P4, PT, R182.reuse, 0x1a, P4 ;  /* 0x0000001ab600780c */ /* 0x040fe40002781670 */
[----:B------:R-:W-:Y:S02]  /*68d0*/  ISETP.GT.AND P5, PT, R185, 0x21, P2 ;  /* 0x00000021b900780c */ /* 0x000fe400017a4270 */
[----:B------:R-:W-:-:S02]  /*68e0*/  ISETP.LT.OR P3, PT, R182, 0x21, P3 ;  /* 0x00000021b600780c */ /* 0x000fc40001f61670 */
[----:B------:R-:W-:Y:S02]  /*68f0*/  FSEL R160, R160, -INF , !P4 ;  /* 0xff800000a0a07808 */ /* 0x000fe40006000000 */
[----:B------:R-:W-:Y:S02]  /*6900*/  ISETP.GT.AND P6, PT, R185, 0x28, P2 ;  /* 0x00000028b900780c */ /* 0x000fe400017c4270 */
[----:B------:R-:W-:Y:S02]  /*6910*/  ISETP.LT.OR P5, PT, R182, 0x22, P5 ;  /* 0x00000022b600780c */ /* 0x000fe40002fa1670 */
[----:B0-----:R-:W-:Y:S02]  /*6920*/  FMNMX.FTZ R181, R153, R152, !PT ;  /* 0x0000009899b57209 */ /* 0x001fe40007810000 */
[----:B------:R-:W-:Y:S02]  /*6930*/  FMNMX.FTZ R153, R184, R3, !PT ;  /* 0x00000003b8997209 */ /* 0x000fe40007810000 */
[----:B------:R-:W-:Y:S01]  /*6940*/  FSEL R161, R161, -INF , !P3 ;  /* 0xff800000a1a17808 */ /* 0x000fe20005800000 */
[----:B------:R-:W0:Y:S01]  /*6950*/  SHFL.BFLY PT, R152, R181, 0x1, 0x1f ;  /* 0x0c201f00b5987f89 */ /* 0x000e2200000e0000 */
[----:B------:R-:W-:-:S02]  /*6960*/  FMNMX.FTZ R153, R2, R153, !PT ;  /* 0x0000009902997209 */ /* 0x000fc40007810000 */
[----:B------:R-:W-:Y:S02]  /*6970*/  ISETP.GT.AND P3, PT, R185, 0x29, P2 ;  /* 0x00000029b900780c */ /* 0x000fe40001764270 */
[----:B------:R-:W-:Y:S02]  /*6980*/  FMNMX.FTZ R153, R154, R153, !PT ;  /* 0x000000999a997209 */ /* 0x000fe40007810000 */
[----:B------:R-:W-:Y:S02]  /*6990*/  FSEL R162, R162, -INF , !P5 ;  /* 0xff800000a2a27808 */ /* 0x000fe40006800000 */
[----:B------:R-:W-:Y:S02]  /*69a0*/  FMNMX.FTZ R0, R156, R153, !PT ;  /* 0x000000999c007209 */ /* 0x000fe40007810000 */
[----:B------:R-:W-:Y:S02]  /*69b0*/  ISETP.LT.OR P6, PT, R182, 0x29, P6 ;  /* 0x00000029b600780c */ /* 0x000fe400037c1670 */
[----:B------:R-:W-:-:S02]  /*69c0*/  FMNMX.FTZ R153, R157, R0, !PT ;  /* 0x000000009d997209 */ /* 0x000fc40007810000 */
[----:B------:R-:W-:Y:S02]  /*69d0*/  ISETP.GT.AND P5, PT, R185, 0x30, P2 ;  /* 0x00000030b900780c */ /* 0x000fe400017a4270 */
[----:B------:R-:W-:Y:S02]  /*69e0*/  FMNMX.FTZ R186, R158, R153, !PT ;  /* 0x000000999eba7209 */ /* 0x000fe40007810000 */
[----:B------:R-:W-:Y:S02]  /*69f0*/  ISETP.LT.OR P3, PT, R182, 0x2a, P3 ;  /* 0x0000002ab600780c */ /* 0x000fe40001f61670 */
[----:B------:R-:W-:Y:S02]  /*6a00*/  FMNMX.FTZ R153, R159, R186, !PT ;  /* 0x000000ba9f997209 */ /* 0x000fe40007810000 */
[----:B------:R-:W-:Y:S02]  /*6a10*/  FSEL R164, R164, -INF , !P6 ;  /* 0xff800000a4a47808 */ /* 0x000fe40007000000 */
[----:B------:R-:W-:-:S02]  /*6a20*/  FMNMX.FTZ R186, R160, R153, !PT ;  /* 0x00000099a0ba7209 */ /* 0x000fc40007810000 */
[----:B0-----:R-:W-:Y:S02]  /*6a30*/  FMNMX.FTZ R152, R181, R152, !PT ;  /* 0x00000098b5987209 */ /* 0x001fe40007810000 */
[----:B------:R-:W-:Y:S02]  /*6a40*/  FMNMX.FTZ R181, R161, R186, !PT ;  /* 0x000000baa1b57209 */ /* 0x000fe40007810000 */
[----:B------:R-:W-:Y:S01]  /*6a50*/  ISETP.GT.AND P6, PT, R185, 0x31, P2 ;  /* 0x00000031b900780c */ /* 0x000fe200017c4270 */
[----:B------:R-:W-:Y:S01]  /*6a60*/  FMUL.FTZ R0, R152, UR6 ;  /* 0x0000000698007c20 */ /* 0x000fe20008410000 */
[----:B------:R-:W-:Y:S02]  /*6a70*/  FMNMX.FTZ R181, R162, R181, !PT ;  /* 0x000000b5a2b57209 */ /* 0x000fe40007810000 */
[----:B------:R-:W-:Y:S02]  /*6a80*/  FSEL R163, R163, -INF , !P3 ;  /* 0xff800000a3a37808 */ /* 0x000fe40005800000 */
[----:B------:R-:W-:-:S02]  /*6a90*/  ISETP.LT.OR P5, PT, R182, 0x31, P5 ;  /* 0x00000031b600780c */ /* 0x000fc40002fa1670 */
[----:B------:R-:W-:Y:S02]  /*6aa0*/  FMNMX.FTZ R186, R164, R181, !PT ;  /* 0x000000b5a4ba7209 */ /* 0x000fe40007810000 */
[----:B------:R-:W-:Y:S02]  /*6ab0*/  FSETP.NEU.FTZ.AND P4, PT, R152, -INF , PT ;  /* 0xff8000009800780b */ /* 0x000fe40003f9d000 */
[----:B------:R-:W-:Y:S02]  /*6ac0*/  ISETP.GT.AND P3, PT, R185, 0x38, P2 ;  /* 0x00000038b900780c */ /* 0x000fe40001764270 */
[----:B------:R-:W-:Y:S02]  /*6ad0*/  ISETP.LT.OR P6, PT, R182, 0x32, P6 ;  /* 0x00000032b600780c */ /* 0x000fe400037c1670 */
[----:B------:R-:W-:Y:S02]  /*6ae0*/  FSEL R165, R165, -INF , !P5 ;  /* 0xff800000a5a57808 */ /* 0x000fe40006800000 */
[----:B------:R-:W-:-:S02]  /*6af0*/  FMNMX.FTZ R186, R163, R186, !PT ;  /* 0x000000baa3ba7209 */ /* 0x000fc40007810000 */
[----:B------:R-:W-:Y:S02]  /*6b00*/  FSEL R0, R0, RZ, P4 ;  /* 0x000000ff00007208 */ /* 0x000fe40002000000 */
[----:B------:R-:W-:Y:S02]  /*6b10*/  ISETP.GT.AND P2, PT, R185, 0x39, P2 ;  /* 0x00000039b900780c */ /* 0x000fe40001744270 */
[----:B------:R-:W-:Y:S01]  /*6b20*/  ISETP.LT.OR P3, PT, R182, 0x39, P3 ;  /* 0x00000039b600780c */ /* 0x000fe20001f61670 */
[--C-:B------:R-:W-:Y:S01]  /*6b30*/  FFMA.FTZ R183, R183, UR6, -R0.reuse ;  /* 0x00000006b7b77c23 */ /* 0x100fe20008010800 */
[----:B------:R-:W-:Y:S01]  /*6b40*/  FSEL R166, R166, -INF , !P6 ;  /* 0xff800000a6a67808 */ /* 0x000fe20007000000 */
[--C-:B------:R-:W-:Y:S01]  /*6b50*/  FFMA.FTZ R192, R169, UR6, -R0.reuse ;  /* 0x00000006a9c07c23 */ /* 0x100fe20008010800 */
[----:B------:R-:W-:Y:S01]  /*6b60*/  FMNMX.FTZ R181, R165, R186, !PT ;  /* 0x000000baa5b57209 */ /* 0x000fe20007810000 */
[----:B------:R0:W-:Y:S01]  /*6b70*/  MUFU.EX2 R153, R183 ;  /* 0x000000b700997308 */ /* 0x0001e20000000800 */
[----:B------:R-:W-:Y:S01]  /*6b80*/  ISETP.LT.OR P2, PT, R182, 0x3a, P2 ;  /* 0x0000003ab600780c */ /* 0x000fe20001741670 */
[--C-:B------:R-:W-:Y:S01]  /*6b90*/  FFMA.FTZ R169, R170, UR6, -R0.reuse ;  /* 0x00000006aaa97c23 */ /* 0x100fe20008010800 */
[----:B------:R-:W-:Y:S01]  /*6ba0*/  FSEL R167, R167, -INF , !P3 ;  /* 0xff800000a7a77808 */ /* 0x000fe20005800000 */
[--C-:B------:R-:W-:Y:S01]  /*6bb0*/  FFMA.FTZ R190, R190, UR6, -R0.reuse ;  /* 0x00000006bebe7c23 */ /* 0x100fe20008010800 */
[----:B------:R-:W-:Y:S01]  /*6bc0*/  FMNMX.FTZ R182, R166, R181, !PT ;  /* 0x000000b5a6b67209 */ /* 0x000fe20007810000 */
[--C-:B------:R-:W-:Y:S01]  /*6bd0*/  FFMA.FTZ R186, R179, UR6, -R0.reuse ;  /* 0x00000006b3ba7c23 */ /* 0x100fe20008010800 */
[----:B------:R-:W-:Y:S01]  /*6be0*/  FSEL R168, R168, -INF , !P2 ;  /* 0xff800000a8a87808 */ /* 0x000fe20005000000 */
[--C-:B------:R-:W-:Y:S01]  /*6bf0*/  FFMA.FTZ R194, R171, UR6, -R0.reuse ;  /* 0x00000006abc27c23 */ /* 0x100fe20008010800 */
[----:B0-----:R-:W-:Y:S01]  /*6c00*/  FMNMX.FTZ R183, R167, R182, !PT ;  /* 0x000000b6a7b77209 */ /* 0x001fe20007810000 */
[----:B------:R0:W-:Y:S01]  /*6c10*/  MUFU.EX2 R181, R190 ;  /* 0x000000be00b57308 */ /* 0x0001e20000000800 */
[----:B------:R-:W-:Y:S01]  /*6c20*/  FSEL R179, R152, RZ, P4 ;  /* 0x000000ff98b37208 */ /* 0x000fe20002000000 */
[--C-:B------:R-:W-:Y:S01]  /*6c30*/  FFMA.FTZ R171, R172, UR6, -R0.reuse ;  /* 0x00000006acab7c23 */ /* 0x100fe20008010800 */
[----:B------:R-:W-:Y:S01]  /*6c40*/  FMNMX.FTZ R183, R168, R183, !PT ;  /* 0x000000b7a8b77209 */ /* 0x000fe20007810000 */
[--C-:B------:R-:W-:Y:S01]  /*6c50*/  FFMA.FTZ R188, R173, UR6, -R0.reuse ;  /* 0x00000006adbc7c23 */ /* 0x100fe20008010800 */
[--C-:B------:R-:W-:Y:S01]  /*6c60*/  FFMA.FTZ R172, R177, UR6, -R0.reuse ;  /* 0x00000006b1ac7c23 */ /* 0x100fe20008010800 */
[--C-:B------:R-:W-:Y:S01]  /*6c70*/  FFMA.FTZ R196, R189, UR6, -R0.reuse ;  /* 0x00000006bdc47c23 */ /* 0x100fe20008010800 */
[--C-:B------:R-:W-:Y:S01]  /*6c80*/  FFMA.FTZ R198, R191, UR6, -R0.reuse ;  /* 0x00000006bfc67c23 */ /* 0x100fe20008010800 */
[----:B------:R-:W1:Y:S01]  /*6c90*/  SHFL.BFLY PT, R170, R183, 0x2, 0x1f ;  /* 0x0c401f00b7aa7f89 */ /* 0x000e6200000e0000 */
[--C-:B0-----:R-:W-:Y:S01]  /*6ca0*/  FFMA.FTZ R190, R175, UR6, -R0.reuse ;  /* 0x00000006afbe7c23 */ /* 0x101fe20008010800 */
[--C-:B------:R-:W-:Y:S01]  /*6cb0*/  FFMA.FTZ R173, R174, UR6, -R0.reuse ;  /* 0x00000006aead7c23 */ /* 0x100fe20008010800 */
[--C-:B------:R-:W-:Y:S01]  /*6cc0*/  FFMA.FTZ R175, R176, UR6, -R0.reuse ;  /* 0x00000006b0af7c23 */ /* 0x100fe20008010800 */
[--C-:B------:R-:W-:Y:S01]  /*6cd0*/  FFMA.FTZ R177, R178, UR6, -R0.reuse ;  /* 0x00000006b2b17c23 */ /* 0x100fe20008010800 */
[----:B------:R-:W-:Y:S01]  /*6ce0*/  FFMA.FTZ R180, R180, UR6, -R0 ;  /* 0x00000006b4b47c23 */ /* 0x000fe20008010800 */
[----:B------:R-:W-:Y:S01]  /*6cf0*/  FADD.FTZ R0, -R179, R4 ;  /* 0x00000004b3007221 */ /* 0x000fe20000010100 */
[----:B------:R-:W-:Y:S03]  /*6d00*/  MUFU.EX2 R196, R196 ;  /* 0x000000c400c47308 */ /* 0x000fe60000000800 */
[----:B------:R-:W-:-:S05]  /*6d10*/  FMUL.FTZ R0, R0, UR6 ;  /* 0x0000000600007c20 */ /* 0x000fca0008410000 */
[----:B------:R-:W-:Y:S08]  /*6d20*/  MUFU.EX2 R198, R198 ;  /* 0x000000c600c67308 */ /* 0x000ff00000000800 */
[----:B------:R-:W0:Y:S01]  /*6d30*/  MUFU.EX2 R0, R0 ;  /* 0x0000000000007308 */ /* 0x000e220000000800 */
[----:B-1----:R-:W-:-:S05]  /*6d40*/  FMNMX.FTZ R170, R183, R170, !PT ;  /* 0x000000aab7aa7209 */ /* 0x002fca0007810000 */
[----:B------:R-:W1:Y:S02]  /*6d50*/  SHFL.BFLY PT, R183, R170, 0x1, 0x1f ;  /* 0x0c201f00aab77f89 */ /* 0x000e6400000e0000 */
[----:B------:R-:W2:Y:S08]  /*6d60*/  MUFU.EX2 R192, R192 ;  /* 0x000000c000c07308 */ /* 0x000eb00000000800 */
[----:B------:R-:W3:Y:S08]  /*6d70*/  MUFU.EX2 R169, R169 ;  /* 0x000000a900a97308 */ /* 0x000ef00000000800 */
[----:B------:R-:W-:Y:S01]  /*6d80*/  MUFU.EX2 R194, R194 ;  /* 0x000000c200c27308 */ /* 0x000fe20000000800 */
[----:B-1----:R-:W-:-:S07]  /*6d90*/  FMNMX.FTZ R170, R170, R183, !PT ;  /* 0x000000b7aaaa7209 */ /* 0x002fce0007810000 */
[----:B------:R-:W-:Y:S01]  /*6da0*/  MUFU.EX2 R171, R171 ;  /* 0x000000ab00ab7308 */ /* 0x000fe20000000800 */
[C---:B------:R-:W-:Y:S01]  /*6db0*/  FSETP.NEU.FTZ.AND P2, PT, R170.reuse, -INF , PT ;  /* 0xff800000aa00780b */ /* 0x040fe20003f5d000 */
[----:B------:R-:W-:-:S05]  /*6dc0*/  FMUL.FTZ R183, R170, UR6 ;  /* 0x00000006aab77c20 */ /* 0x000fca0008410000 */
[----:B------:R-:W-:Y:S01]  /*6dd0*/  FSEL R183, R183, RZ, P2 ;  /* 0x000000ffb7b77208 */ /* 0x000fe20001000000 */
[----:B------:R-:W-:Y:S04]  /*6de0*/  MUFU.EX2 R188, R188 ;  /* 0x000000bc00bc7308 */ /* 0x000fe80000000800 */
[--C-:B------:R-:W-:Y:S01]  /*6df0*/  FFMA.FTZ R4, R2, UR6, -R183.reuse ;  /* 0x0000000602047c23 */ /* 0x100fe200080108b7 */
[----:B------:R-:W-:Y:S01]  /*6e00*/  FSEL R2, R170, RZ, P2 ;  /* 0x000000ffaa027208 */ /* 0x000fe20001000000 */
[--C-:B------:R-:W-:Y:S01]  /*6e10*/  FFMA.FTZ R197, R184, UR6, -R183.reuse ;  /* 0x00000006b8c57c23 */ /* 0x100fe200080108b7 */
[--C-:B------:R-:W-:Y:S01]  /*6e20*/  FFMA.FTZ R199, R154, UR6, -R183.reuse ;  /* 0x000000069ac77c23 */ /* 0x100fe200080108b7 */
[--C-:B------:R-:W-:Y:S01]  /*6e30*/  FFMA.FTZ R154, R156, UR6, -R183.reuse ;  /* 0x000000069c9a7c23 */ /* 0x100fe200080108b7 */
[----:B------:R-:W-:Y:S01]  /*6e40*/  FFMA.FTZ R193, R157, UR6, -R183 ;  /* 0x000000069dc17c23 */ /* 0x000fe200080108b7 */
[----:B------:R-:W-:Y:S01]  /*6e50*/  FADD.FTZ R2, -R2, R3 ;  /* 0x0000000302027221 */ /* 0x000fe20000010100 */
[----:B------:R-:W-:Y:S01]  /*6e60*/  MUFU.EX2 R4, R4 ;  /* 0x0000000400047308 */ /* 0x000fe20000000800 */
[----:B0-----:R-:W-:Y:S01]  /*6e70*/  FFMA.FTZ R3, R0, R16, R153 ;  /* 0x0000001000037223 */ /* 0x001fe20000010099 */
[--C-:B------:R-:W-:Y:S01]  /*6e80*/  FFMA.FTZ R156, R158, UR6, -R183.reuse ;  /* 0x000000069e9c7c23 */ /* 0x100fe200080108b7 */
[----:B------:R-:W-:Y:S01]  /*6e90*/  FMUL.FTZ R2, R2, UR6 ;  /* 0x0000000602027c20 */ /* 0x000fe20008410000 */
[----:B------:R-:W-:Y:S01]  /*6ea0*/  FFMA.FTZ R195, R159, UR6, -R183 ;  /* 0x000000069fc37c23 */ /* 0x000fe200080108b7 */
[----:B------:R-:W-:Y:S01]  /*6eb0*/  FADD.FTZ R3, R196, R3 ;  /* 0x00000003c4037221 */ /* 0x000fe20000010000 */
[--C-:B------:R-:W-:Y:S01]  /*6ec0*/  FFMA.FTZ R158, R160, UR6, -R183.reuse ;  /* 0x00000006a09e7c23 */ /* 0x100fe200080108b7 */
[----:B------:R-:W-:Y:S01]  /*6ed0*/  FFMA.FTZ R160, R162, UR6, -R183 ;  /* 0x00000006a2a07c23 */ /* 0x000fe200080108b7 */
[----:B------:R-:W-:Y:S01]  /*6ee0*/  MUFU.EX2 R197, R197 ;  /* 0x000000c500c57308 */ /* 0x000fe20000000800 */
[----:B------:R-:W-:Y:S01]  /*6ef0*/  FADD.FTZ R16, R198, R3 ;  /* 0x00000003c6107221 */ /* 0x000fe20000010000 */
[--C-:B------:R-:W-:Y:S01]  /*6f00*/  FFMA.FTZ R189, R161, UR6, -R183.reuse ;  /* 0x00000006a1bd7c23 */ /* 0x100fe200080108b7 */
[--C-:B------:R-:W-:Y:S01]  /*6f10*/  FFMA.FTZ R191, R164, UR6, -R183.reuse ;  /* 0x00000006a4bf7c23 */ /* 0x100fe200080108b7 */
[--C-:B------:R-:W-:Y:S01]  /*6f20*/  FFMA.FTZ R185, R165, UR6, -R183.reuse ;  /* 0x00000006a5b97c23 */ /* 0x100fe200080108b7 */
[----:B------:R-:W-:Y:S01]  /*6f30*/  FADD.FTZ R3, R181, R16 ;  /* 0x00000010b5037221 */ /* 0x000fe20000010000 */
[--C-:B------:R-:W-:Y:S01]  /*6f40*/  FFMA.FTZ R166, R166, UR6, -R183.reuse ;  /* 0x00000006a6a67c23 */ /* 0x100fe200080108b7 */
[----:B------:R-:W-:Y:S01]  /*6f50*/  FFMA.FTZ R167, R167, UR6, -R183 ;  /* 0x00000006a7a77c23 */ /* 0x000fe200080108b7 */
[----:B------:R-:W0:Y:S01]  /*6f60*/  MUFU.EX2 R2, R2 ;  /* 0x0000000200027308 */ /* 0x000e220000000800 */
[----:B--2---:R-:W-:Y:S01]  /*6f70*/  FADD.FTZ R162, R192, R3 ;  /* 0x00000003c0a27221 */ /* 0x004fe20000010000 */
[----:B------:R-:W-:Y:S01]  /*6f80*/  FFMA.FTZ R168, R168, UR6, -R183 ;  /* 0x00000006a8a87c23 */ /* 0x000fe200080108b7 */
[----:B------:R-:W-:Y:S01]  /*6f90*/  IMAD.U32 R157, RZ, RZ, UR14 ;  /* 0x0000000eff9d7e24 */ /* 0x000fe2000f8e00ff */
[C---:B------:R-:W-:Y:S01]  /*6fa0*/  ISETP.GT.AND P2, PT, R20.reuse, UR50, PT ;  /* 0x0000003214007c0c */ /* 0x040fe2000bf44270 */
[----:B------:R-:W-:Y:S01]  /*6fb0*/  VIADD R20, R20, 0xffffffff ;  /* 0xffffffff14147836 */ /* 0x000fe20000000000 */
[----:B------:R-:W-:Y:S01]  /*6fc0*/  F2FP.F16.F32.PACK_AB R196, R196, R153 ;  /* 0x00000099c4c4723e */ /* 0x000fe200000000ff */
[----:B------:R-:W-:Y:S01]  /*6fd0*/  @!P1 VIADD R157, R157, 0x30860 ;  /* 0x000308609d9d9836 */ /* 0x000fe20000000000 */
[----:B------:R-:W1:Y:S01]  /*6fe0*/  MUFU.EX2 R199, R199 ;  /* 0x000000c700c77308 */ /* 0x000e620000000800 */
[----:B------:R-:W-:-:S02]  /*6ff0*/  F2FP.F16.F32.PACK_AB R198, R181, R198 ;  /* 0x000000c6b5c6723e */ /* 0x000fc400000000ff */
[----:B---3--:R-:W-:Y:S02]  /*7000*/  F2FP.F16.F32.PACK_AB R192, R169, R192 ;  /* 0x000000c0a9c0723e */ /* 0x008fe400000000ff */
[----:B------:R-:W-:-:S03]  /*7010*/  @!P1 PRMT R157, RZ, 0x654, R157 ;  /* 0x00000654ff9d9816 */ /* 0x000fc6000000009d */
[----:B------:R-:W2:Y:S01]  /*7020*/  MUFU.EX2 R154, R154 ;  /* 0x0000009a009a7308 */ /* 0x000ea20000000800 */
[----:B0-----:R-:W-:Y:S01]  /*7030*/  FFMA.FTZ R5, R2, R5, R197 ;  /* 0x0000000502057223 */ /* 0x001fe200000100c5 */
[----:B------:R0:W-:Y:S01]  /*7040*/  @!P1 SYNCS.ARRIVE.TRANS64.RED.A1T0 RZ, [R157+URZ], RZ ;  /* 0x000000ff9dff99a7 */ /* 0x0001e2000810043f */
[C---:B------:R-:W-:Y:S02]  /*7050*/  F2FP.F16.F32.PACK_AB R197, R4.reuse, R197 ;  /* 0x000000c504c5723e */ /* 0x040fe400000000ff */
[----:B------:R-:W-:Y:S01]  /*7060*/  FADD.FTZ R16, R4, R5 ;  /* 0x0000000504107221 */ /* 0x000fe20000010000 */
[----:B------:R-:W-:Y:S01]  /*7070*/  FADD.FTZ R5, R169, R162 ;  /* 0x000000a2a9057221 */ /* 0x000fe20000010000 */
[----:B------:R-:W-:Y:S01]  /*7080*/  FFMA.FTZ R162, R163, UR6, -R183 ;  /* 0x00000006a3a27c23 */ /* 0x000fe200080108b7 */
[----:B------:R-:W3:Y:S01]  /*7090*/  MUFU.EX2 R193, R193 ;  /* 0x000000c100c17308 */ /* 0x000ee20000000800 */
[----:B-1----:R-:W-:Y:S01]  /*70a0*/  FADD.FTZ R3, R199, R16 ;  /* 0x00000010c7037221 */ /* 0x002fe20000010000 */
[----:B------:R-:W-:Y:S01]  /*70b0*/  FADD.FTZ R164, R194, R5 ;  /* 0x00000005c2a47221 */ /* 0x000fe20000010000 */
[----:B------:R-:W-:Y:S01]  /*70c0*/  F2FP.F16.F32.PACK_AB R194, R171, R194 ;  /* 0x000000c2abc2723e */ /* 0x000fe200000000ff */
[----:B------:R-:W-:-:S02]  /*70d0*/  IMAD.MOV.U32 R4, RZ, RZ, R152 ;  /* 0x000000ffff047224 */ /* 0x000fc400078e0098 */
[----:B------:R-:W-:Y:S02]  /*70e0*/  FADD.FTZ R5, R171, R164 ;  /* 0x000000a4ab057221 */ /* 0x000fe40000010000 */
[----:B------:R-:W1:Y:S01]  /*70f0*/  MUFU.EX2 R156, R156 ;  /* 0x0000009c009c7308 */ /* 0x000e620000000800 */
[----:B--2---:R-:W-:Y:S01]  /*7100*/  FADD.FTZ R16, R154, R3 ;  /* 0x000000039a107221 */ /* 0x004fe20000010000 */
[----:B------:R-:W-:Y:S01]  /*7110*/  FADD.FTZ R164, R188, R5 ;  /* 0x00000005bca47221 */ /* 0x000fe20000010000 */
[----:B------:R-:W-:-:S05]  /*7120*/  F2FP.F16.F32.PACK_AB R199, R154, R199 ;  /* 0x000000c79ac7723e */ /* 0x000fca00000000ff */
[----:B------:R-:W2:Y:S01]  /*7130*/  MUFU.EX2 R195, R195 ;  /* 0x000000c300c37308 */ /* 0x000ea20000000800 */
[----:B---3--:R-:W-:-:S07]  /*7140*/  FADD.FTZ R3, R193, R16 ;  /* 0x00000010c1037221 */ /* 0x008fce0000010000 */
[----:B------:R-:W3:Y:S01]  /*7150*/  MUFU.EX2 R173, R173 ;  /* 0x000000ad00ad7308 */ /* 0x000ee20000000800 */
[C---:B-1----:R-:W-:Y:S01]  /*7160*/  FADD.FTZ R16, R156.reuse, R3 ;  /* 0x000000039c107221 */ /* 0x042fe20000010000 */
[----:B------:R-:W-:-:S06]  /*7170*/  F2FP.F16.F32.PACK_AB R193, R156, R193 ;  /* 0x000000c19cc1723e */ /* 0x000fcc00000000ff */
[----:B------:R-:W1:Y:S01]  /*7180*/  MUFU.EX2 R158, R158 ;  /* 0x0000009e009e7308 */ /* 0x000e620000000800 */
[----:B--2---:R-:W-:-:S07]  /*7190*/  FADD.FTZ R3, R195, R16 ;  /* 0x00000010c3037221 */ /* 0x004fce0000010000 */
[----:B------:R-:W2:Y:S01]  /*71a0*/  MUFU.EX2 R190, R190 ;  /* 0x000000be00be7308 */ /* 0x000ea20000000800 */
[C---:B---3--:R-:W-:Y:S01]  /*71b0*/  FADD.FTZ R5, R173.reuse, R164 ;  /* 0x000000a4ad057221 */ /* 0x048fe20000010000 */
[----:B------:R-:W-:-:S06]  /*71c0*/  F2FP.F16.F32.PACK_AB R188, R173, R188 ;  /* 0x000000bcadbc723e */ /* 0x000fcc00000000ff */
[----:B------:R-:W3:Y:S01]  /*71d0*/  MUFU.EX2 R189, R189 ;  /* 0x000000bd00bd7308 */ /* 0x000ee20000000800 */
[C---:B-1----:R-:W-:Y:S01]  /*71e0*/  FADD.FTZ R16, R158.reuse, R3 ;  /* 0x000000039e107221 */ /* 0x042fe20000010000 */
[----:B------:R-:W-:-:S06]  /*71f0*/  F2FP.F16.F32.PACK_AB R195, R158, R195 ;  /* 0x000000c39ec3723e */ /* 0x000fcc00000000ff */
[----:B------:R-:W1:Y:S01]  /*7200*/  MUFU.EX2 R175, R175 ;  /* 0x000000af00af7308 */ /* 0x000e620000000800 */
[----:B--2---:R-:W-:-:S07]  /*7210*/  FADD.FTZ R164, R190, R5 ;  /* 0x00000005bea47221 */ /* 0x004fce0000010000 */
[----:B------:R-:W2:Y:S01]  /*7220*/  MUFU.EX2 R160, R160 ;  /* 0x000000a000a07308 */ /* 0x000ea20000000800 */
[----:B---3--:R-:W-:-:S07]  /*7230*/  FADD.FTZ R3, R189, R16 ;  /* 0x00000010bd037221 */ /* 0x008fce0000010000 */
[----:B------:R-:W3:Y:S01]  /*7240*/  MUFU.EX2 R172, R172 ;  /* 0x000000ac00ac7308 */ /* 0x000ee20000000800 */
[C---:B-1----:R-:W-:Y:S01]  /*7250*/  FADD.FTZ R5, R175.reuse, R164 ;  /* 0x000000a4af057221 */ /* 0x042fe20000010000 */
[----:B------:R-:W-:-:S06]  /*7260*/  F2FP.F16.F32.PACK_AB R190, R175, R190 ;  /* 0x000000beafbe723e */ /* 0x000fcc00000000ff */
[----:B------:R-:W1:Y:S01]  /*7270*/  MUFU.EX2 R191, R191 ;  /* 0x000000bf00bf7308 */ /* 0x000e620000000800 */
[C---:B--2---:R-:W-:Y:S01]  /*7280*/  FADD.FTZ R16, R160.reuse, R3 ;  /* 0x00000003a0107221 */ /* 0x044fe20000010000 */
[----:B------:R-:W-:-:S06]  /*7290*/  F2FP.F16.F32.PACK_AB R189, R160, R189 ;  /* 0x000000bda0bd723e */ /* 0x000fcc00000000ff */
[----:B------:R-:W2:Y:S01]  /*72a0*/  MUFU.EX2 R177, R177 ;  /* 0x000000b100b17308 */ /* 0x000ea20000000800 */
[----:B---3--:R-:W-:-:S07]  /*72b0*/  FADD.FTZ R164, R172, R5 ;  /* 0x00000005aca47221 */ /* 0x008fce0000010000 */
[----:B------:R-:W3:Y:S01]  /*72c0*/  MUFU.EX2 R162, R162 ;  /* 0x000000a200a27308 */ /* 0x000ee20000000800 */
[----:B-1----:R-:W-:-:S07]  /*72d0*/  FADD.FTZ R3, R191, R16 ;  /* 0x00000010bf037221 */ /* 0x002fce0000010000 */
[----:B------:R-:W1:Y:S01]  /*72e0*/  MUFU.EX2 R185, R185 ;  /* 0x000000b900b97308 */ /* 0x000e620000000800 */
[C---:B--2---:R-:W-:Y:S01]  /*72f0*/  FADD.FTZ R5, R177.reuse, R164 ;  /* 0x000000a4b1057221 */ /* 0x044fe20000010000 */
[----:B------:R-:W-:-:S06]  /*7300*/  F2FP.F16.F32.PACK_AB R184, R177, R172 ;  /* 0x000000acb1b8723e */ /* 0x000fcc00000000ff */
[----:B------:R-:W2:Y:S01]  /*7310*/  MUFU.EX2 R166, R166 ;  /* 0x000000a600a67308 */ /* 0x000ea20000000800 */
[C---:B---3--:R-:W-:Y:S01]  /*7320*/  FADD.FTZ R164, R162.reuse, R3 ;  /* 0x00000003a2a47221 */ /* 0x048fe20000010000 */
[----:B------:R-:W-:Y:S01]  /*7330*/  F2FP.F16.F32.PACK_AB R191, R162, R191 ;  /* 0x000000bfa2bf723e */ /* 0x000fe200000000ff */
[----:B------:R-:W-:-:S05]  /*7340*/  IMAD.MOV.U32 R3, RZ, RZ, R170 ;  /* 0x000000ffff037224 */ /* 0x000fca00078e00aa */
[----:B------:R-:W3:Y:S01]  /*7350*/  MUFU.EX2 R186, R186 ;  /* 0x000000ba00ba7308 */ /* 0x000ee20000000800 */
[----:B-1----:R-:W-:-:S07]  /*7360*/  FADD.FTZ R164, R185, R164 ;  /* 0x000000a4b9a47221 */ /* 0x002fce0000010000 */
[----:B------:R-:W1:Y:S01]  /*7370*/  MUFU.EX2 R167, R167 ;  /* 0x000000a700a77308 */ /* 0x000e620000000800 */
[C---:B--2---:R-:W-:Y:S01]  /*7380*/  FADD.FTZ R164, R166.reuse, R164 ;  /* 0x000000a4a6a47221 */ /* 0x044fe20000010000 */
[----:B------:R-:W-:-:S06]  /*7390*/  F2FP.F16.F32.PACK_AB R185, R166, R185 ;  /* 0x000000b9a6b9723e */ /* 0x000fcc00000000ff */
[----:B------:R-:W2:Y:S01]  /*73a0*/  MUFU.EX2 R179, R180 ;  /* 0x000000b400b37308 */ /* 0x000ea20000000800 */
[----:B---3--:R-:W-:-:S07]  /*73b0*/  FADD.FTZ R16, R186, R5 ;  /* 0x00000005ba107221 */ /* 0x008fce0000010000 */
[----:B------:R-:W3:Y:S01]  /*73c0*/  MUFU.EX2 R168, R168 ;  /* 0x000000a800a87308 */ /* 0x000ee20000000800 */
[----:B-1----:R-:W-:Y:S01]  /*73d0*/  FADD.FTZ R164, R167, R164 ;  /* 0x000000a4a7a47221 */ /* 0x002fe20000010000 */
[C---:B--2---:R-:W-:Y:S01]  /*73e0*/  FADD.FTZ R16, R179.reuse, R16 ;  /* 0x00000010b3107221 */ /* 0x044fe20000010000 */
[----:B------:R-:W-:Y:S02]  /*73f0*/  F2FP.F16.F32.PACK_AB R186, R179, R186 ;  /* 0x000000bab3ba723e */ /* 0x000fe400000000ff */
[C---:B---3--:R-:W-:Y:S01]  /*7400*/  FADD.FTZ R5, R168.reuse, R164 ;  /* 0x000000a4a8057221 */ /* 0x048fe20000010000 */
[----:B------:R-:W-:Y:S01]  /*7410*/  F2FP.F16.F32.PACK_AB R187, R168, R167 ;  /* 0x000000a7a8bb723e */ /* 0x000fe200000000ff */
[----:B0-----:R-:W-:Y:S06]  /*7420*/  @P2 BRA `(.L_x_1195) ;  /* 0xffffffd4002c2947 */ /* 0x001fec000383ffff */
[----:B------:R-:W-:Y:S01]  /*7430*/  IMAD.MOV.U32 R3, RZ, RZ, R170 ;  /* 0x000000ffff037224 */ /* 0x000fe200078e00aa */
[----:B------:R-:W-:Y:S01]  /*7440*/  UMOV UR37, UR5 ;  /* 0x0000000500257c82 */ /* 0x000fe20008000000 */
[----:B------:R-:W-:Y:S01]  /*7450*/  IMAD.MOV.U32 R4, RZ, RZ, R152 ;  /* 0x000000ffff047224 */ /* 0x000fe200078e0098 */
[----:B------:R-:W-:-:S06]  /*7460*/  UMOV UR36, UR39 ;  /* 0x0000002700247c82 */ /* 0x000fcc0008000000 */
.L_x_1178:
[----:B------:R-:W0:Y:S01]  /*7470*/  LDC R152, c[0x0][0x448] ;  /* 0x00011200ff987b82 */ /* 0x000e220000000800 */
[----:B------:R-:W-:Y:S01]  /*7480*/  UIADD3 UR4, UR61, 0x7f, URZ ;  /* 0x0000007f3d047890 */ /* 0x000fe2000fffe03f */
[----:B------:R-:W-:-:S05]  /*7490*/  IADD3 R156, -R155, 0x1, RZ ;  /* 0x000000019b9c7810 */ /* 0x000fca0007ffe1ff */
[----:B------:R-:W-:Y:S01]  /*74a0*/  IMAD R21, R21, UR60, R156 ;  /* 0x0000003c15157c24 */ /* 0x000fe2000f8e029c */
[----:B------:R-:W1:Y:S01]  /*74b0*/  LDC R157, c[0x0][0x9e4] ;  /* 0x00027900ff9d7b82 */ /* 0x000e620000000800 */
[----:B0-----:R-:W-:Y:S02]  /*74c0*/  ISETP.NE.AND P5, PT, R152, 0x1, PT ;  /* 0x000000019800780c */ /* 0x001fe40003fa5270 */
[----:B-1----:R-:W-:-:S11]  /*74d0*/  ISETP.GE.AND P6, PT, R157, 0x1, PT ;  /* 0x000000019d00780c */ /* 0x002fd60003fc6270 */
[----:B------:R-:W0:Y:S08]  /*74e0*/  @P5 LDC R152, c[0x0][0x44c] ;  /* 0x00011300ff985b82 */ /* 0x000e300000000800 */
[----:B------:R-:W1:Y:S01]  /*74f0*/  @P5 LDC R154, c[0x0][0x450] ;  /* 0x00011400ff9a5b82 */ /* 0x000e620000000800 */
[----:B0-----:R-:W-:-:S04]  /*7500*/  @P5 IMAD.HI.U32 R153, R152, UR4, RZ ;  /* 0x0000000498995c27 */ /* 0x001fc8000f8e00ff */
[----:B------:R-:W-:Y:S01]  /*7510*/  IMAD.U32 R152, RZ, RZ, UR4 ;  /* 0x00000004ff987e24 */ /* 0x000fe2000f8e00ff */
[----:B------:R-:W-:Y:S01]  /*7520*/  ULDC UR4, c[0x0][0x9dc] ;  /* 0x0002770000047ab9 */ /* 0x000fe20000000800 */
[----:B-1----:R-:W-:-:S05]  /*7530*/  @P5 SHF.R.U32.HI R152, RZ, R154, R153 ;  /* 0x0000009aff985219 */ /* 0x002fca0000011699 */
[----:B------:R-:W-:-:S04]  /*7540*/  IMAD.IADD R152, R21, 0x1, R152 ;  /* 0x0000000115987824 */ /* 0x000fc800078e0298 */
[----:B------:R-:W-:Y:S01]  /*7550*/  VIADD R21, R152, -UR4 ;  /* 0x8000000498157c36 */ /* 0x000fe20008000000 */
[----:B------:R-:W-:Y:S06]  /*7560*/  @!P6 BRA `(.L_x_1196) ;  /* 0x00000000003ce947 */ /* 0x000fec0003800000 */
[----:B------:R-:W-:-:S13]  /*7570*/  ISETP.GT.AND P2, PT, R152, -0x1, PT ;  /* 0xffffffff9800780c */ /* 0x000fda0003f44270 */
[----:B------:R-:W-:Y:S05]  /*7580*/  @P2 BRA `(.L_x_1197) ;  /* 0x00000000001c2947 */ /* 0x000fea0003800000 */
[----:B------:R-:W-:Y:S02]  /*7590*/  ISETP.NE.AND P2, PT, R157, 0x1, PT ;  /* 0x000000019d00780c */ /* 0x000fe40003f45270 */
[----:B------:R-:W-:-:S11]  /*75a0*/  LOP3.LUT R153, RZ, R152, RZ, 0x33, !PT ;  /* 0x00000098ff997212 */ /* 0x000fd600078e33ff */
[----:B------:R-:W0:Y:S02]  /*75b0*/  @P2 LDC.64 R154, c[0x0][0x9e8] ;  /* 0x00027a00ff9a2b82 */ /* 0x000e240000000a00 */
[----:B0-----:R-:W-:-:S05]  /*75c0*/  @P2 IMAD.HI.U32 R152, R153, R154, RZ ;  /* 0x0000009a99982227 */ /* 0x001fca00078e00ff */
[----:B------:R-:W-:-:S04]  /*75d0*/  @P2 SHF.R.U32.HI R153, RZ, R155, R152 ;  /* 0x0000009bff992219 */ /* 0x000fc80000011698 */
[----:B------:R-:W-:Y:S01]  /*75e0*/  LOP3.LUT R152, RZ, R153, RZ, 0x33, !PT ;  /* 0x00000099ff987212 */ /* 0x000fe200078e33ff */
[----:B------:R-:W-:Y:S06]  /*75f0*/  BRA `(.L_x_1198) ;  /* 0x0000000000107947 */ /* 0x000fec0003800000 */
.L_x_1197:
[----:B------:R-:W-:-:S13]  /*7600*/  ISETP.NE.AND P2, PT, R157, 0x1, PT ;  /* 0x000000019d00780c */ /* 0x000fda0003f45270 */
[----:B------:R-:W0:Y:S02]  /*7610*/  @P2 LDC.64 R154, c[0x0][0x9e8] ;  /* 0x00027a00ff9a2b82 */ /* 0x000e240000000a00 */
[----:B0-----:R-:W-:-:S05]  /*7620*/  @P2 IMAD.HI.U32 R154, R152, R154, RZ ;  /* 0x0000009a989a2227 */ /* 0x001fca00078e00ff */
[----:B------:R-:W-:-:S07]  /*7630*/  @P2 SHF.R.U32.HI R152, RZ, R155, R154 ;  /* 0x0000009bff982219 */ /* 0x000fce000001169a */
.L_x_1198:
[----:B------:R-:W-:-:S05]  /*7640*/  IMAD R152, R152, R157, RZ ;  /* 0x0000009d98987224 */ /* 0x000fca00078e02ff */
[----:B------:R-:W-:-:S07]  /*7650*/  VIMNMX R21, R21, R152, !PT ;  /* 0x0000009815157248 */ /* 0x000fce0007fe0100 */
.L_x_1196:
[----:B------:R-:W-:Y:S01]  /*7660*/  VIADD R21, R21, 0x3f ;  /* 0x0000003f15157836 */ /* 0x000fe20000000000 */
[----:B------:R-:W-:-:S04]  /*7670*/  R2UR UR4, R23 ;  /* 0x00000000170472ca */ /* 0x000fc800000e0000 */
[----:B------:R-:W-:-:S04]  /*7680*/  SHF.R.S32.HI R152, RZ, 0x1f, R21 ;  /* 0x0000001fff987819 */ /* 0x000fc80000011415 */
[----:B------:R-:W-:-:S04]  /*7690*/  LEA.HI R152, R152, R21, RZ, 0x6 ;  /* 0x0000001598987211 */ /* 0x000fc800078f30ff */
[----:B------:R-:W-:-:S04]  /*76a0*/  SHF.R.S32.HI R21, RZ, 0x6, R152 ;  /* 0x00000006ff157819 */ /* 0x000fc80000011498 */
[----:B------:R-:W-:-:S04]  /*76b0*/  VIMNMX R21, R21, UR4, !PT ;  /* 0x0000000415157c48 */ /* 0x000fc8000ffe0100 */
[----:B------:R-:W-:-:S13]  /*76c0*/  ISETP.GE.AND P2, PT, R20, R21, PT ;  /* 0x000000151400720c */ /* 0x000fda0003f46270 */
[----:B------:R-:W-:Y:S05]  /*76d0*/  @!P2 BRA `(.L_x_1199) ;  /* 0x000000200038a947 */ /* 0x000fea0003800000 */
[----:B------:R-:W-:Y:S01]  /*76e0*/  IMAD.MOV.U32 R220, RZ, RZ, R3 ;  /* 0x000000ffffdc7224 */ /* 0x000fe200078e0003 */
[----:B------:R-:W-:Y:S01]  /*76f0*/  UMOV UR7, UR36 ;  /* 0x0000002400077c82 */ /* 0x000fe20008000000 */
[----:B------:R-:W-:Y:S01]  /*7700*/  IMAD.MOV.U32 R207, RZ, RZ, R4 ;  /* 0x000000ffffcf7224 */ /* 0x000fe200078e0004 */
[----:B------:R-:W-:Y:S01]  /*7710*/  UMOV UR4, UR37 ;  /* 0x0000002500047c82 */ /* 0x000fe20008000000 */
[----:B------:R-:W-:Y:S01]  /*7720*/  ULDC UR5, c[0x0][0x9d8] ;  /* 0x0002760000057ab9 */ /* 0x000fe20000000800 */
[----:B------:R-:W-:-:S05]  /*7730*/  ULDC UR39, c[0x0][0x988] ;  /* 0x0002620000277ab9 */ /* 0x000fca0000000800 */
.L_x_1208:
[----:B------:R-:W-:-:S04]  /*7740*/  UIADD3 UR37, UR4, 0x1, URZ ;  /* 0x0000000104257890 */ /* 0x000fc8000fffe03f */
[----:B------:R-:W-:-:S04]  /*7750*/  UISETP.NE.AND UP0, UPT, UR37, 0x2, UPT ;  /* 0x000000022500788c */ /* 0x000fc8000bf05270 */
[----:B------:R-:W-:Y:S02]  /*7760*/  USEL UR36, URZ, 0x1, UP0 ;  /* 0x000000013f247887 */ /* 0x000fe40008000000 */
[----:B------:R-:W-:Y:S02]  /*7770*/  USEL UR37, UR37, URZ, UP0 ;  /* 0x0000003f25257287 */ /* 0x000fe40008000000 */
[----:B------:R-:W-:Y:S01]  /*7780*/  ULOP3.LUT UR36, UR7, UR36, URZ, 0x3c, !UPT ;  /* 0x0000002407247292 */ /* 0x000fe2000f8e3c3f */
[----:B------:R-:W-:Y:S11]  /*7790*/  @!P0 BRA `(.L_x_1200) ;  /* 0x0000000000048947 */ /* 0x000ff60003800000 */
[----:B------:R-:W-:Y:S01]  /*77a0*/  BPT.TRAP 0x1 ;  /* 0x000000040000795c */ /* 0x000fe20000300000 */
.L_x_1200:
[----:B------:R-:W-:Y:S01]  /*77b0*/  ULEA UR6, UR37, UR38, 0x3 ;  /* 0x0000002625067291 */ /* 0x000fe2000f8e183f */
[----:B------:R-:W-:-:S05]  /*77c0*/  IMAD.U32 R3, RZ, RZ, UR36 ;  /* 0x00000024ff037e24 */ /* 0x000fca000f8e00ff */
[----:B------:R-:W-:-:S04]  /*77d0*/  SHF.L.U32 R3, R3, 0x1f, RZ ;  /* 0x0000001f03037819 */ /* 0x000fc800000006ff */
[----:B------:R0:W1:Y:S01]  /*77e0*/  SYNCS.PHASECHK.TRANS64.TRYWAIT P2, [UR6+0x30830], R3 ;  /* 0x03083003ff0075a7 */ /* 0x0000620008040146 */
[----:B------:R-:W-:Y:S05]  /*77f0*/  @!P0 BRA `(.L_x_1201) ;  /* 0x0000000000048947 */ /* 0x000fea0003800000 */
[----:B------:R-:W-:Y:S01]  /*7800*/  BPT.TRAP 0x1 ;  /* 0x000000040000795c */ /* 0x000fe20000300000 */
.L_x_1201:
[----:B-1----:R-:W-:Y:S05]  /*7810*/  @P2 BRA `(.L_x_1202) ;  /* 0x0000000000082947 */ /* 0x002fea0003800000 */
[----:B------:R-:W1:Y:S02]  /*7820*/  SYNCS.PHASECHK.TRANS64.TRYWAIT P2, [UR6+0x30830], R3 ;  /* 0x03083003ff0075a7 */ /* 0x000e640008040146 */
[----:B-1----:R-:W-:Y:S05]  /*7830*/  @!P2 BRA `(.L_x_1203) ;  /* 0x000000e400d0a947 */ /* 0x002fea0003800000 */
.L_x_1202:
[----:B------:R-:W-:Y:S01]  /*7840*/  R2UR UR6, R18 ;  /* 0x00000000120672ca */ /* 0x000fe200000e0000 */
[----:B------:R-:W-:Y:S01]  /*7850*/  WARPGROUP.ARRIVE ;  /* 0x00000000000079c5 */ /* 0x000fe20000000000 */
        /* <DEDUP_REMOVED lines=179> */
[----:B------:R-:W-:Y:S01]  /*8390*/  UMOV UR44, UR56 ;  /* 0x00000038002c7c82 */ /* 0x000fe20008000000 */
[----:B------:R-:W-:Y:S01]  /*83a0*/  UMOV UR45, UR57 ;  /* 0x00000039002d7c82 */ /* 0x000fe20008000000 */
[----:B------:R-:W-:Y:S01]  /*83b0*/  UMOV UR47, 0x40000040 ;  /* 0x40000040002f7882 */ /* 0x000fe20000000000 */
        /* <DEDUP_REMOVED lines=44> */
.L_x_1204:
[----:B------:R-:W-:Y:S01]  /*8680*/  ULEA UR14, UR4, UR38, 0x3 ;  /* 0x00000026040e7291 */ /* 0x000fe2000f8e183f */
[----:B------:R-:W-:-:S05]  /*8690*/  IMAD.U32 R0, RZ, RZ, UR7 ;  /* 0x00000007ff007e24 */ /* 0x000fca000f8e00ff */
[----:B------:R-:W-:-:S04]  /*86a0*/  SHF.L.U32 R0, R0, 0x1f, RZ ;  /* 0x0000001f00007819 */ /* 0x000fc800000006ff */
[----:B------:R2:W3:Y:S01]  /*86b0*/  SYNCS.PHASECHK.TRANS64.TRYWAIT P2, [UR14+0x30850], R0 ;  /* 0x03085000ff0075a7 */ /* 0x0004e2000804014e */
[----:B------:R-:W-:Y:S05]  /*86c0*/  @!P0 BRA `(.L_x_1205) ;  /* 0x0000000000048947 */ /* 0x000fea0003800000 */
[----:B------:R-:W-:Y:S01]  /*86d0*/  BPT.TRAP 0x1 ;  /* 0x000000040000795c */ /* 0x000fe20000300000 */
.L_x_1205:
[----:B---3--:R-:W-:Y:S05]  /*86e0*/  @P2 BRA `(.L_x_1206) ;  /* 0x0000000000082947 */ /* 0x008fea0003800000 */
[----:B------:R-:W3:Y:S02]  /*86f0*/  SYNCS.PHASECHK.TRANS64.TRYWAIT P2, [UR14+0x30850], R0 ;  /* 0x03085000ff0075a7 */ /* 0x000ee4000804014e */
[----:B---3--:R-:W-:Y:S05]  /*8700*/  @!P2 BRA `(.L_x_1207) ;  /* 0x000000d80034a947 */ /* 0x008fea0003800000 */
.L_x_1206:
[----:B------:R-:W-:Y:S01]  /*8710*/  UIADD3 UR6, UR38, 0x400, URZ ;  /* 0x0000040026067890 */ /* 0x000fe2000fffe03f */
[----:B------:R-:W-:Y:S01]  /*8720*/  WARPGROUP.ARRIVE ;  /* 0x00000000000079c5 */ /* 0x000fe20000000000 */
[----:B------:R-:W-:Y:S01]  /*8730*/  UMOV UR7, 0x40000040 ;  /* 0x4000004000077882 */ /* 0x000fe20000000000 */
[----:B------:R-:W-:Y:S01]  /*8740*/  FMUL.FTZ R2, R152, UR5 ;  /* 0x0000000598027c20 */ /* 0x000fe20008410000 */
[----:B------:R-:W-:Y:S01]  /*8750*/  USHF.R.U32.HI UR6, URZ, 0x4, UR6 ;  /* 0x000000043f067899 */ /* 0x000fe20008011606 */
[----:B01----:R-:W-:Y:S01]  /*8760*/  FMUL.FTZ R3, R153, UR5 ;  /* 0x0000000599037c20 */ /* 0x003fe20008410000 */
[----:B------:R-:W-:Y:S01]  /*8770*/  FMUL.FTZ R152, R155, UR5 ;  /* 0x000000059b987c20 */ /* 0x000fe20008410000 */
[----:B------:R-:W-:Y:S01]  /*8780*/  FMUL.FTZ R155, R156, UR5 ;  /* 0x000000059c9b7c20 */ /* 0x000fe20008410000 */
[----:B------:R-:W-:Y:S01]  /*8790*/  ULOP3.LUT UR6, UR6, 0x3fff, URZ, 0xc0, !UPT ;  /* 0x00003fff06067892 */ /* 0x000fe2000f8ec03f */
[----:B------:R-:W2:Y:S01]  /*87a0*/  MUFU.TANH R2, R2 ;  /* 0x0000000200027308 */ /* 0x000ea20000002400 */
[----:B------:R-:W-:Y:S01]  /*87b0*/  FMUL.FTZ R157, R157, UR5 ;  /* 0x000000059d9d7c20 */ /* 0x000fe20008410000 */
[----:B------:R-:W-:Y:S01]  /*87c0*/  FMUL.FTZ R161, R161, UR5 ;  /* 0x00000005a1a17c20 */ /* 0x000fe20008410000 */
[----:B------:R-:W-:Y:S01]  /*87d0*/  ULOP3.LUT UR6, UR6, 0x2000000, URZ, 0xfc, !UPT ;  /* 0x0200000006067892 */ /* 0x000fe2000f8efc3f */
[----:B------:R-:W-:Y:S01]  /*87e0*/  FMUL.FTZ R156, R159, UR5 ;  /* 0x000000059f9c7c20 */ /* 0x000fe20008410000 */
[----:B------:R-:W-:Y:S01]  /*87f0*/  FMUL.FTZ R159, R164, UR5 ;  /* 0x00000005a49f7c20 */ /* 0x000fe20008410000 */
[----:B------:R-:W-:Y:S01]  /*8800*/  FMUL.FTZ R164, R173, UR5 ;  /* 0x00000005ada47c20 */ /* 0x000fe20008410000 */
[----:B------:R-:W-:Y:S01]  /*8810*/  ULEA UR4, UR4, UR6, 0xb ;  /* 0x0000000604047291 */ /* 0x000fe2000f8e583f */
[----:B------:R-:W0:Y:S01]  /*8820*/  MUFU.TANH R3, R3 ;  /* 0x0000000300037308 */ /* 0x000e220000002400 */
[----:B------:R-:W-:Y:S01]  /*8830*/  FMUL.FTZ R153, R154, UR5 ;  /* 0x000000059a997c20 */ /* 0x000fe20008410000 */
[----:B------:R-:W-:Y:S01]  /*8840*/  FMUL.FTZ R154, R158, UR5 ;  /* 0x000000059e9a7c20 */ /* 0x000fe20008410000 */
[----:B------:R-:W-:Y:S01]  /*8850*/  FMUL.FTZ R158, R172, UR5 ;  /* 0x00000005ac9e7c20 */ /* 0x000fe20008410000 */
[----:B------:R-:W-:Y:S01]  /*8860*/  FMUL.FTZ R172, R181, UR5 ;  /* 0x00000005b5ac7c20 */ /* 0x000fe20008410000 */
[----:B------:R-:W-:Y:S01]  /*8870*/  UIADD3 UR10, UR4, 0x180, URZ ;  /* 0x00000180040a7890 */ /* 0x000fe2000fffe03f */
[----:B------:R-:W-:Y:S01]  /*8880*/  FMUL.FTZ R162, R162, UR5 ;  /* 0x00000005a2a27c20 */ /* 0x000fe20008410000 */
[----:B------:R-:W-:Y:S01]  /*8890*/  UMOV UR6, UR4 ;  /* 0x0000000400067c82 */ /* 0x000fe20008000000 */
[----:B------:R-:W1:Y:S01]  /*88a0*/  MUFU.TANH R155, R155 ;  /* 0x0000009b009b7308 */ /* 0x000e620000002400 */
[----:B------:R-:W-:Y:S01]  /*88b0*/  HGMMA.64x256x16.F32 R24, R196, gdesc[UR4].tnspB, R24, gsb0 ;  /* 0x43e00004c4187df0 */ /* 0x000fe20008000818 */
[----:B------:R-:W-:Y:S01]  /*88c0*/  UIADD3 UR6, UR4, 0x80, URZ ;  /* 0x0000008004067890 */ /* 0x000fe2000fffe03f */
[----:B--2---:R-:W-:Y:S01]  /*88d0*/  FMNMX.FTZ R0, R2, R207, !PT ;  /* 0x000000cf02007209 */ /* 0x004fe20007810000 */
[----:B------:R-:W-:Y:S01]  /*88e0*/  UMOV UR7, 0x40000040 ;  /* 0x4000004000077882 */ /* 0x000fe20000000000 */
[----:B------:R-:W-:Y:S01]  /*88f0*/  UMOV UR11, 0x40000040 ;  /* 0x40000040000b7882 */ /* 0x000fe20000000000 */
[----:B------:R-:W-:Y:S01]  /*8900*/  FMUL.FTZ R163, R163, UR5 ;  /* 0x00000005a3a37c20 */ /* 0x000fe20008410000 */
[----:B------:R-:W-:Y:S01]  /*8910*/  FMUL.FTZ R166, R166, UR5 ;  /* 0x00000005a6a67c20 */ /* 0x000fe20008410000 */
[----:B------:R-:W2:Y:S01]  /*8920*/  MUFU.TANH R157, R157 ;  /* 0x0000009d009d7308 */ /* 0x000ea20000002400 */
[----:B0-----:R-:W-:Y:S01]  /*8930*/  FMNMX.FTZ R0, R3, R0, !PT ;  /* 0x0000000003007209 */ /* 0x001fe20007810000 */
[----:B------:R-:W-:Y:S01]  /*8940*/  FMUL.FTZ R167, R167, UR5 ;  /* 0x00000005a7a77c20 */ /* 0x000fe20008410000 */
[----:B------:R-:W-:Y:S01]  /*8950*/  FMUL.FTZ R170, R170, UR5 ;  /* 0x00000005aaaa7c20 */ /* 0x000fe20008410000 */
[----:B------:R-:W-:Y:S01]  /*8960*/  FMUL.FTZ R171, R171, UR5 ;  /* 0x00000005abab7c20 */ /* 0x000fe20008410000 */
[----:B------:R-:W-:Y:S01]  /*8970*/  FMUL.FTZ R174, R174, UR5 ;  /* 0x00000005aeae7c20 */ /* 0x000fe20008410000 */
[----:B------:R-:W-:Y:S01]  /*8980*/  FMUL.FTZ R175, R175, UR5 ;  /* 0x00000005afaf7c20 */ /* 0x000fe20008410000 */
[C---:B------:R-:W-:Y:S01]  /*8990*/  ISETP.GT.AND P2, PT, R20.reuse, R21, PT ;  /* 0x000000151400720c */ /* 0x040fe20003f44270 */
[----:B------:R-:W-:Y:S01]  /*89a0*/  MUFU.TANH R161, R161 ;  /* 0x000000a100a17308 */ /* 0x000fe20000002400 */
[----:B-1----:R-:W-:Y:S01]  /*89b0*/  FMNMX.FTZ R0, R155, R0, !PT ;  /* 0x000000009b007209 */ /* 0x002fe20007810000 */
[----:B------:R-:W-:-:S06]  /*89c0*/  VIADD R20, R20, 0xffffffff ;  /* 0xffffffff14147836 */ /* 0x000fcc0000000000 */
[----:B------:R-:W-:Y:S01]  /*89d0*/  MUFU.TANH R159, R159 ;  /* 0x0000009f009f7308 */ /* 0x000fe20000002400 */
[----:B--2---:R-:W-:-:S07]  /*89e0*/  FMNMX.FTZ R173, R157, R0, !PT ;  /* 0x000000009dad7209 */ /* 0x004fce0007810000 */
        /* <DEDUP_REMOVED lines=18> */
[----:B------:R-:W-:Y:S01]  /*8b10*/  UIADD3 UR6, UR4, 0x100, URZ ;  /* 0x0000010004067890 */ /* 0x000fe2000fffe03f */
[----:B------:R-:W-:Y:S02]  /*8b20*/  UMOV UR7, 0x40000040 ;  /* 0x4000004000077882 */ /* 0x000fe40000000000 */
[----:B------:R-:W-:Y:S01]  /*8b30*/  UMOV UR4, UR37 ;  /* 0x0000002500047c82 */ /* 0x000fe20008000000 */
[----:B------:R-:W-:Y:S02]  /*8b40*/  WARPGROUP.DEPBAR.LE gsb0, 0x0 ;  /* 0x00008000000079c5 */ /* 0x000fe40000010000 */
[----:B------:R-:W-:Y:S01]  /*8b50*/  WARPGROUP.ARRIVE ;  /* 0x00000000000079c5 */ /* 0x000fe20000000000 */
[----:B------:R-:W-:Y:S01]  /*8b60*/  FMUL.FTZ R192, R160, UR5 ;  /* 0x00000005a0c07c20 */ /* 0x000fe20008410000 */
[----:B------:R-:W-:Y:S01]  /*8b70*/  FMUL.FTZ R193, R165, UR5 ;  /* 0x00000005a5c17c20 */ /* 0x000fe20008410000 */
[----:B------:R-:W-:Y:S01]  /*8b80*/  FMUL.FTZ R160, R168, UR5 ;  /* 0x00000005a8a07c20 */ /* 0x000fe20008410000 */
[----:B------:R-:W-:Y:S01]  /*8b90*/  FMUL.FTZ R165, R169, UR5 ;  /* 0x00000005a9a57c20 */ /* 0x000fe20008410000 */
[----:B------:R-:W-:-:S15]  /*8ba0*/  FMUL.FTZ R169, R176, UR5 ;  /* 0x00000005b0a97c20 */ /* 0x000fde0008410000 */
[----:B------:R-:W-:-:S01]  /*8bb0*/  NOP ;  /* 0x0000000000007918 */ /* 0x000fc20000000000 */
[----:B------:R-:W-:Y:S01]  /*8bc0*/  HGMMA.64x256x16.F32 R24, R188, gdesc[UR4].tnspB, R24, gsb0 ;  /* 0x43e00004bc187df0 */ /* 0x000fe20008000818 */
[----:B------:R-:W0:Y:S01]  /*8bd0*/  MUFU.TANH R192, R192 ;  /* 0x000000c000c07308 */ /* 0x000e220000002400 */
[----:B------:R-:W-:Y:S01]  /*8be0*/  FMUL.FTZ R168, R177, UR5 ;  /* 0x00000005b1a87c20 */ /* 0x000fe20008410000 */
[----:B------:R-:W-:Y:S01]  /*8bf0*/  FMUL.FTZ R176, R178, UR5 ;  /* 0x00000005b2b07c20 */ /* 0x000fe20008410000 */
[----:B------:R-:W-:Y:S01]  /*8c00*/  FMUL.FTZ R178, R182, UR5 ;  /* 0x00000005b6b27c20 */ /* 0x000fe20008410000 */
[----:B------:R-:W-:Y:S01]  /*8c10*/  UMOV UR6, UR39 ;  /* 0x0000002700067c82 */ /* 0x000fe20008000000 */
[----:B------:R-:W-:-:S03]  /*8c20*/  UMOV UR7, UR36 ;  /* 0x0000002400077c82 */ /* 0x000fc60008000000 */
[----:B------:R-:W1:Y:S08]  /*8c30*/  MUFU.TANH R193, R193 ;  /* 0x000000c100c17308 */ /* 0x000e700000002400 */
[----:B------:R-:W2:Y:S01]  /*8c40*/  MUFU.TANH R160, R160 ;  /* 0x000000a000a07308 */ /* 0x000ea20000002400 */
[----:B0-----:R-:W-:Y:S01]  /*8c50*/  FMNMX.FTZ R0, R192, R173, !PT ;  /* 0x000000adc0007209 */ /* 0x001fe20007810000 */
[----:B------:R-:W-:-:S03]  /*8c60*/  FMUL.FTZ R173, R180, UR5 ;  /* 0x00000005b4ad7c20 */ /* 0x000fc60008410000 */
[----:B------:R-:W-:-:S03]  /*8c70*/  FMNMX.FTZ R0, R161, R0, !PT ;  /* 0x00000000a1007209 */ /* 0x000fc60007810000 */
[----:B------:R-:W0:Y:S01]  /*8c80*/  MUFU.TANH R165, R165 ;  /* 0x000000a500a57308 */ /* 0x000e220000002400 */
[----:B------:R-:W-:-:S04]  /*8c90*/  FMNMX.FTZ R0, R159, R0, !PT ;  /* 0x000000009f007209 */ /* 0x000fc80007810000 */
[----:B-1----:R-:W-:-:S03]  /*8ca0*/  FMNMX.FTZ R177, R193, R0, !PT ;  /* 0x00000000c1b17209 */ /* 0x002fc60007810000 */
[----:B------:R-:W1:Y:S01]  /*8cb0*/  MUFU.TANH R169, R169 ;  /* 0x000000a900a97308 */ /* 0x000e620000002400 */
[----:B--2---:R-:W-:-:S07]  /*8cc0*/  FMNMX.FTZ R0, R160, R177, !PT ;  /* 0x000000b1a0007209 */ /* 0x004fce0007810000 */
[----:B------:R-:W2:Y:S01]  /*8cd0*/  MUFU.TANH R168, R168 ;  /* 0x000000a800a87308 */ /* 0x000ea20000002400 */
[----:B0-----:R-:W-:-:S04]  /*8ce0*/  FMNMX.FTZ R177, R165, R0, !PT ;  /* 0x00000000a5b17209 */ /* 0x001fc80007810000 */
[----:B------:R-:W-:-:S03]  /*8cf0*/  FMNMX.FTZ R177, R158, R177, !PT ;  /* 0x000000b19eb17209 */ /* 0x000fc60007810000 */
[----:B------:R-:W0:Y:S01]  /*8d00*/  MUFU.TANH R173, R173 ;  /* 0x000000ad00ad7308 */ /* 0x000e220000002400 */
[----:B------:R-:W-:-:S04]  /*8d10*/  FMNMX.FTZ R0, R164, R177, !PT ;  /* 0x000000b1a4007209 */ /* 0x000fc80007810000 */
[----:B-1----:R-:W-:-:S03]  /*8d20*/  FMNMX.FTZ R177, R169, R0, !PT ;  /* 0x00000000a9b17209 */ /* 0x002fc60007810000 */
[----:B------:R-:W1:Y:S01]  /*8d30*/  MUFU.TANH R176, R176 ;  /* 0x000000b000b07308 */ /* 0x000e620000002400 */
[----:B--2---:R-:W-:-:S07]  /*8d40*/  FMNMX.FTZ R0, R168, R177, !PT ;  /* 0x000000b1a8007209 */ /* 0x004fce0007810000 */
[----:B------:R-:W-:Y:S01]  /*8d50*/  MUFU.TANH R178, R178 ;  /* 0x000000b200b27308 */ /* 0x000fe20000002400 */
[----:B0-----:R-:W-:-:S04]  /*8d60*/  FMNMX.FTZ R177, R173, R0, !PT ;  /* 0x00000000adb17209 */ /* 0x001fc80007810000 */
[----:B------:R-:W-:-:S05]  /*8d70*/  FMNMX.FTZ R177, R172, R177, !PT ;  /* 0x000000b1acb17209 */ /* 0x000fca0007810000 */
[----:B------:R-:W0:Y:S02]  /*8d80*/  SHFL.BFLY PT, R0, R177, 0x2, 0x1f ;  /* 0x0c401f00b1007f89 */ /* 0x000e2400000e0000 */
[----:B0-----:R-:W-:Y:S01]  /*8d90*/  FMNMX.FTZ R0, R177, R0, !PT ;  /* 0x00000000b1007209 */ /* 0x001fe20007810000 */
[----:B------:R-:W-:Y:S01]  /*8da0*/  FMUL.FTZ R177, R179, UR5 ;  /* 0x00000005b3b17c20 */ /* 0x000fe20008410000 */
[----:B------:R-:W-:-:S04]  /*8db0*/  FMNMX.FTZ R179, R153, R220, !PT ;  /* 0x000000dc99b37209 */ /* 0x000fc80007810000 */
[----:B------:R-:W-:Y:S01]  /*8dc0*/  FMNMX.FTZ R179, R152, R179, !PT ;  /* 0x000000b398b37209 */ /* 0x000fe20007810000 */
[----:B------:R-:W0:Y:S03]  /*8dd0*/  MUFU.TANH R177, R177 ;  /* 0x000000b100b17308 */ /* 0x000e260000002400 */
[----:B------:R-:W-:-:S04]  /*8de0*/  FMNMX.FTZ R179, R154, R179, !PT ;  /* 0x000000b39ab37209 */ /* 0x000fc80007810000 */
[----:B------:R-:W-:Y:S01]  /*8df0*/  FMNMX.FTZ R181, R156, R179, !PT ;  /* 0x000000b39cb57209 */ /* 0x000fe20007810000 */
[----:B------:R-:W-:-:S06]  /*8e00*/  FMUL.FTZ R179, R183, UR5 ;  /* 0x00000005b7b37c20 */ /* 0x000fcc0008410000 */
[----:B------:R-:W2:Y:S01]  /*8e10*/  MUFU.TANH R179, R179 ;  /* 0x000000b300b37308 */ /* 0x000ea20000002400 */
[----:B------:R-:W-:Y:S02]  /*8e20*/  WARPGROUP.DEPBAR.LE gsb0, 0x0 ;  /* 0x00008000000079c5 */ /* 0x000fe40000010000 */
[----:B------:R-:W-:Y:S01]  /*8e30*/  WARPGROUP.ARRIVE ;  /* 0x00000000000079c5 */ /* 0x000fe20000000000 */
[----:B------:R-:W3:Y:S05]  /*8e40*/  SHFL.BFLY PT, R189, R0, 0x1, 0x1f ;  /* 0x0c201f0000bd7f89 */ /* 0x000eea00000e0000 */
[----:B------:R-:W-:Y:S01]  /*8e50*/  HGMMA.64x256x16.F32 R24, R184, gdesc[UR8].tnspB, R24, gsb0 ;  /* 0x43e00008b8187df0 */ /* 0x000fe20008000818 */
[----:B---3--:R-:W-:-:S02]  /*8e60*/  FMNMX.FTZ R4, R0, R189, !PT ;  /* 0x000000bd00047209 */ /* 0x008fc40007810000 */
[----:B------:R-:W-:-:S03]  /*8e70*/  FMNMX.FTZ R0, R162, R181, !PT ;  /* 0x000000b5a2007209 */ /* 0x000fc60007810000 */
[----:B------:R-:W-:Y:S01]  /*8e80*/  FADD.FTZ R180, -R4, R207 ;  /* 0x000000cf04b47221 */ /* 0x000fe20000010100 */
[----:B------:R-:W-:Y:S01]  /*8e90*/  FMNMX.FTZ R181, R163, R0, !PT ;  /* 0x00000000a3b57209 */ /* 0x000fe20007810000 */
[----:B------:R-:W-:Y:S02]  /*8ea0*/  IMAD.MOV.U32 R207, RZ, RZ, R4 ;  /* 0x000000ffffcf7224 */ /* 0x000fe400078e0004 */
[----:B------:R-:W-:Y:S01]  /*8eb0*/  FMUL.FTZ R0, R180, UR6 ;  /* 0x00000006b4007c20 */ /* 0x000fe20008410000 */
[----:B------:R-:W-:Y:S01]  /*8ec0*/  FMNMX.FTZ R182, R166, R181, !PT ;  /* 0x000000b5a6b67209 */ /* 0x000fe20007810000 */
[----:B------:R-:W-:-:S03]  /*8ed0*/  FMUL.FTZ R180, R4, UR6 ;  /* 0x0000000604b47c20 */ /* 0x000fc60008410000 */
[----:B------:R-:W-:Y:S01]  /*8ee0*/  FMNMX.FTZ R181, R167, R182, !PT ;  /* 0x000000b6a7b57209 */ /* 0x000fe20007810000 */
[--C-:B------:R-:W-:Y:S01]  /*8ef0*/  FFMA.FTZ R182, R2, UR6, -R180.reuse ;  /* 0x0000000602b67c23 */ /* 0x100fe200080108b4 */
[--C-:B------:R-:W-:Y:S01]  /*8f00*/  FFMA.FTZ R196, R3, UR6, -R180.reuse ;  /* 0x0000000603c47c23 */ /* 0x100fe200080108b4 */
[----:B------:R-:W-:Y:S01]  /*8f10*/  MUFU.EX2 R0, R0 ;  /* 0x0000000000007308 */ /* 0x000fe20000000800 */
[----:B------:R-:W-:Y:S01]  /*8f20*/  FMNMX.FTZ R2, R170, R181, !PT ;  /* 0x000000b5aa027209 */ /* 0x000fe20007810000 */
[--C-:B------:R-:W-:Y:S01]  /*8f30*/  FFMA.FTZ R198, R155, UR6, -R180.reuse ;  /* 0x000000069bc67c23 */ /* 0x100fe200080108b4 */
[--C-:B------:R-:W-:Y:S01]  /*8f40*/  FFMA.FTZ R192, R192, UR6, -R180.reuse ;  /* 0x00000006c0c07c23 */ /* 0x100fe200080108b4 */
[--C-:B------:R-:W-:Y:S01]  /*8f50*/  FFMA.FTZ R155, R161, UR6, -R180.reuse ;  /* 0x00000006a19b7c23 */ /* 0x100fe200080108b4 */
        /* <DEDUP_REMOVED lines=12> */
[----:B-1----:R-:W-:Y:S01]  /*9020*/  FMNMX.FTZ R2, R176, R3, !PT ;  /* 0x00000003b0027209 */ /* 0x002fe20007810000 */
[----:B------:R-:W-:-:S03]  /*9030*/  FFMA.FTZ R165, R168, UR6, -R180 ;  /* 0x00000006a8a57c23 */ /* 0x000fc600080108b4 */
[----:B0-----:R-:W-:-:S03]  /*9040*/  FMNMX.FTZ R3, R177, R2, !PT ;  /* 0x00000002b1037209 */ /* 0x001fc60007810000 */
[----:B------:R-:W-:Y:S01]  /*9050*/  MUFU.EX2 R198, R198 ;  /* 0x000000c600c67308 */ /* 0x000fe20000000800 */
[----:B------:R-:W-:-:S04]  /*9060*/  FMNMX.FTZ R2, R178, R3, !PT ;  /* 0x00000003b2027209 */ /* 0x000fc80007810000 */
[----:B--2---:R-:W-:-:S03]  /*9070*/  FMNMX.FTZ R2, R179, R2, !PT ;  /* 0x00000002b3027209 */ /* 0x004fc60007810000 */
[----:B------:R-:W-:Y:S02]  /*9080*/  MUFU.EX2 R183, R183 ;  /* 0x000000b700b77308 */ /* 0x000fe40000000800 */
[----:B------:R-:W0:Y:S06]  /*9090*/  SHFL.BFLY PT, R3, R2, 0x2, 0x1f ;  /* 0x0c401f0002037f89 */ /* 0x000e2c00000e0000 */
[----:B------:R-:W-:Y:S08]  /*90a0*/  MUFU.EX2 R192, R192 ;  /* 0x000000c000c07308 */ /* 0x000ff00000000800 */
[----:B------:R-:W-:Y:S08]  /*90b0*/  MUFU.EX2 R155, R155 ;  /* 0x0000009b009b7308 */ /* 0x000ff00000000800 */
[----:B------:R-:W-:Y:S01]  /*90c0*/  MUFU.EX2 R194, R194 ;  /* 0x000000c200c27308 */ /* 0x000fe20000000800 */
[----:B0-----:R-:W-:-:S05]  /*90d0*/  FMNMX.FTZ R3, R2, R3, !PT ;  /* 0x0000000302037209 */ /* 0x001fca0007810000 */
[----:B------:R-:W0:Y:S02]  /*90e0*/  SHFL.BFLY PT, R2, R3, 0x1, 0x1f ;  /* 0x0c201f0003027f89 */ /* 0x000e2400000e0000 */
[----:B------:R-:W-:Y:S08]  /*90f0*/  MUFU.EX2 R157, R157 ;  /* 0x0000009d009d7308 */ /* 0x000ff00000000800 */
[----:B------:R-:W-:Y:S08]  /*9100*/  MUFU.EX2 R188, R188 ;  /* 0x000000bc00bc7308 */ /* 0x000ff00000000800 */
[----:B------:R-:W-:Y:S01]  /*9110*/  MUFU.EX2 R159, R159 ;  /* 0x0000009f009f7308 */ /* 0x000fe20000000800 */
[----:B0-----:R-:W-:-:S07]  /*9120*/  FMNMX.FTZ R3, R3, R2, !PT ;  /* 0x0000000203037209 */ /* 0x001fce0007810000 */
[----:B------:R-:W-:Y:S01]  /*9130*/  MUFU.EX2 R190, R190 ;  /* 0x000000be00be7308 */ /* 0x000fe20000000800 */
[----:B------:R-:W-:Y:S01]  /*9140*/  FADD.FTZ R2, -R3, R220 ;  /* 0x000000dc03027221 */ /* 0x000fe20000010100 */
[----:B------:R-:W-:-:S03]  /*9150*/  IMAD.MOV.U32 R220, RZ, RZ, R3 ;  /* 0x000000ffffdc7224 */ /* 0x000fc600078e0003 */
[----:B------:R-:W-:-:S03]  /*9160*/  FMUL.FTZ R2, R2, UR6 ;  /* 0x0000000602027c20 */ /* 0x000fc60008410000 */
[----:B------:R-:W-:Y:S08]  /*9170*/  MUFU.EX2 R161, R161 ;  /* 0x000000a100a17308 */ /* 0x000ff00000000800 */
[----:B------:R-:W-:Y:S08]  /*9180*/  MUFU.EX2 R2, R2 ;  /* 0x0000000200027308 */ /* 0x000ff00000000800 */
[----:B------:R-:W-:Y:S01]  /*9190*/  MUFU.EX2 R165, R165 ;  /* 0x000000a500a57308 */ /* 0x000fe20000000800 */
[----:B------:R-:W-:-:S02]  /*91a0*/  WARPGROUP.DEPBAR.LE gsb0, 0x0 ;  /* 0x00008000000079c5 */ /* 0x000fc40000010000 */
[--C-:B------:R-:W-:Y:S01]  /*91b0*/  FFMA.FTZ R186, R173, UR6, -R180.reuse ;  /* 0x00000006adba7c23 */ /* 0x100fe200080108b4 */
[----:B------:R-:W-:Y:S01]  /*91c0*/  FMUL.FTZ R173, R3, UR6 ;  /* 0x0000000603ad7c20 */ /* 0x000fe20008410000 */
[--C-:B------:R-:W-:Y:S01]  /*91d0*/  FFMA.FTZ R184, R169, UR6, -R180.reuse ;  /* 0x00000006a9b87c23 */ /* 0x100fe200080108b4 */
[----:B------:R-:W-:Y:S02]  /*91e0*/  FFMA.FTZ R169, R172, UR6, -R180 ;  /* 0x00000006aca97c23 */ /* 0x000fe400080108b4 */
[--C-:B------:R-:W-:Y:S01]  /*91f0*/  FFMA.FTZ R197, R153, UR6, -R173.reuse ;  /* 0x0000000699c57c23 */ /* 0x100fe200080108ad */
[----:B------:R-:W-:Y:S02]  /*9200*/  IMAD.U32 R153, RZ, RZ, UR37 ;  /* 0x00000025ff997e24 */ /* 0x000fe4000f8e00ff */
[--C-:B------:R-:W-:Y:S01]  /*9210*/  FFMA.FTZ R152, R152, UR6, -R173.reuse ;  /* 0x0000000698987c23 */ /* 0x100fe200080108ad */
[--C-:B------:R-:W-:Y:S01]  /*9220*/  FFMA.FTZ R199, R154, UR6, -R173.reuse ;  /* 0x000000069ac77c23 */ /* 0x100fe200080108ad */
[--C-:B------:R-:W-:Y:S01]  /*9230*/  FFMA.FTZ R154, R156, UR6, -R173.reuse ;  /* 0x000000069c9a7c23 */ /* 0x100fe200080108ad */
[----:B------:R-:W-:Y:S01]  /*9240*/  FFMA.FTZ R193, R162, UR6, -R173 ;  /* 0x00000006a2c17c23 */ /* 0x000fe200080108ad */
[----:B------:R-:W0:Y:S01]  /*9250*/  MUFU.EX2 R197, R197 ;  /* 0x000000c500c57308 */ /* 0x000e220000000800 */
[----:B------:R-:W-:Y:S01]  /*9260*/  @!P1 LEA R153, R153, UR38, 0x3 ;  /* 0x0000002699999c11 */ /* 0x000fe2000f8e18ff */
[----:B------:R-:W-:-:S02]  /*9270*/  IMAD.U32 R162, RZ, RZ, UR14 ;  /* 0x0000000effa27e24 */ /* 0x000fc4000f8e00ff */
[--C-:B------:R-:W-:Y:S01]  /*9280*/  FFMA.FTZ R156, R163, UR6, -R173.reuse ;  /* 0x00000006a39c7c23 */ /* 0x100fe200080108ad */
[--C-:B------:R-:W-:Y:S01]  /*9290*/  FFMA.FTZ R195, R166, UR6, -R173.reuse ;  /* 0x00000006a6c37c23 */ /* 0x100fe200080108ad */
[--C-:B------:R-:W-:Y:S01]  /*92a0*/  FFMA.FTZ R158, R167, UR6, -R173.reuse ;  /* 0x00000006a79e7c23 */ /* 0x100fe200080108ad */
[----:B------:R-:W-:Y:S02]  /*92b0*/  @!P1 VIADD R153, R153, 0x30840 ;  /* 0x0003084099999836 */ /* 0x000fe40000000000 */
[--C-:B------:R-:W-:Y:S01]  /*92c0*/  FFMA.FTZ R189, R170, UR6, -R173.reuse ;  /* 0x00000006aabd7c23 */ /* 0x100fe200080108ad */
[----:B------:R-:W1:Y:S01]  /*92d0*/  MUFU.EX2 R152, R152 ;  /* 0x0000009800987308 */ /* 0x000e620000000800 */
[----:B------:R-:W-:Y:S02]  /*92e0*/  @!P1 VIADD R162, R162, 0x30860 ;  /* 0x00030860a2a29836 */ /* 0x000fe40000000000 */
[----:B------:R-:W-:Y:S01]  /*92f0*/  FFMA.FTZ R160, R171, UR6, -R173 ;  /* 0x00000006aba07c23 */ /* 0x000fe200080108ad */
[----:B------:R-:W-:Y:S01]  /*9300*/  @!P1 PRMT R153, RZ, 0x654, R153 ;  /* 0x00000654ff999816 */ /* 0x000fe20000000099 */
[--C-:B------:R-:W-:Y:S01]  /*9310*/  FFMA.FTZ R191, R174, UR6, -R173.reuse ;  /* 0x00000006aebf7c23 */ /* 0x100fe200080108ad */
[--C-:B------:R-:W-:Y:S01]  /*9320*/  FFMA.FTZ R176, R176, UR6, -R173.reuse ;  /* 0x00000006b0b07c23 */ /* 0x100fe200080108ad */
[----:B------:R-:W-:Y:S01]  /*9330*/  FFMA.FTZ R177, R177, UR6, -R173 ;  /* 0x00000006b1b17c23 */ /* 0x000fe200080108ad */
[----:B------:R2:W-:Y:S01]  /*9340*/  @!P1 SYNCS.ARRIVE.TRANS64.RED.A1T0 RZ, [R153+URZ], RZ ;  /* 0x000000ff99ff99a7 */ /* 0x0005e2000810043f */
[----:B------:R-:W3:Y:S01]  /*9350*/  MUFU.EX2 R199, R199 ;  /* 0x000000c700c77308 */ /* 0x000ee20000000800 */
[----:B0-----:R-:W-:Y:S01]  /*9360*/  FFMA.FTZ R5, R2, R5, R197 ;  /* 0x0000000502057223 */ /* 0x001fe200000100c5 */
[----:B------:R-:W-:Y:S01]  /*9370*/  FFMA.FTZ R178, R178, UR6, -R173 ;  /* 0x00000006b2b27c23 */ /* 0x000fe200080108ad */
[----:B--2---:R-:W-:-:S05]  /*9380*/  FFMA.FTZ R153, R0, R16, R181 ;  /* 0x0000001000997223 */ /* 0x004fca00000100b5 */
[----:B------:R-:W0:Y:S01]  /*9390*/  MUFU.EX2 R154, R154 ;  /* 0x0000009a009a7308 */ /* 0x000e220000000800 */
[----:B------:R-:W-:Y:S01]  /*93a0*/  @!P1 PRMT R16, RZ, 0x654, R162 ;  /* 0x00000654ff109816 */ /* 0x000fe200000000a2 */
[----:B-1----:R-:W-:Y:S01]  /*93b0*/  FADD.FTZ R162, R152, R5 ;  /* 0x0000000598a27221 */ /* 0x002fe20000010000 */
[----:B------:R-:W-:Y:S01]  /*93c0*/  FADD.FTZ R153, R196, R153 ;  /* 0x00000099c4997221 */ /* 0x000fe20000010000 */
[----:B------:R-:W-:Y:S01]  /*93d0*/  F2FP.F16.F32.PACK_AB R197, R152, R197 ;  /* 0x000000c598c5723e */ /* 0x000fe200000000ff */
[----:B------:R1:W-:Y:S01]  /*93e0*/  @!P1 SYNCS.ARRIVE.TRANS64.RED.A1T0 RZ, [R16+URZ], RZ ;  /* 0x000000ff10ff99a7 */ /* 0x0003e2000810043f */
[----:B------:R-:W-:Y:S01]  /*93f0*/  F2FP.F16.F32.PACK_AB R196, R196, R181 ;  /* 0x000000b5c4c4723e */ /* 0x000fe200000000ff */
[----:B------:R-:W-:Y:S01]  /*9400*/  FADD.FTZ R164, R198, R153 ;  /* 0x00000099c6a47221 */ /* 0x000fe20000010000 */
[----:B------:R-:W2:Y:S01]  /*9410*/  MUFU.EX2 R193, R193 ;  /* 0x000000c100c17308 */ /* 0x000ea20000000800 */
[----:B---3--:R-:W-:Y:S01]  /*9420*/  FADD.FTZ R5, R199, R162 ;  /* 0x000000a2c7057221 */ /* 0x008fe20000010000 */
[C---:B------:R-:W-:Y:S01]  /*9430*/  F2FP.F16.F32.PACK_AB R198, R183.reuse, R198 ;  /* 0x000000c6b7c6723e */ /* 0x040fe200000000ff */
[----:B------:R-:W-:Y:S01]  /*9440*/  FADD.FTZ R153, R183, R164 ;  /* 0x000000a4b7997221 */ /* 0x000fe20000010000 */
[--C-:B-1----:R-:W-:Y:S01]  /*9450*/  FFMA.FTZ R16, R175, UR6, -R173.reuse ;  /* 0x00000006af107c23 */ /* 0x102fe200080108ad */
[----:B------:R-:W-:-:S02]  /*9460*/  FFMA.FTZ R173, R179, UR6, -R173 ;  /* 0x00000006b3ad7c23 */ /* 0x000fc400080108ad */
[----:B------:R-:W-:Y:S01]  /*9470*/  FADD.FTZ R164, R192, R153 ;  /* 0x00000099c0a47221 */ /* 0x000fe20000010000 */
[----:B------:R-:W1:Y:S01]  /*9480*/  MUFU.EX2 R156, R156 ;  /* 0x0000009c009c7308 */ /* 0x000e620000000800 */
[C---:B0-----:R-:W-:Y:S01]  /*9490*/  FADD.FTZ R162, R154.reuse, R5 ;  /* 0x000000059aa27221 */ /* 0x041fe20000010000 */
[----:B------:R-:W-:Y:S01]  /*94a0*/  F2FP.F16.F32.PACK_AB R199, R154, R199 ;  /* 0x000000c79ac7723e */ /* 0x000fe200000000ff */
[C---:B------:R-:W-:Y:S01]  /*94b0*/  FADD.FTZ R153, R155.reuse, R164 ;  /* 0x000000a49b997221 */ /* 0x040fe20000010000 */
[----:B------:R-:W-:-:S03]  /*94c0*/  F2FP.F16.F32.PACK_AB R192, R155, R192 ;  /* 0x000000c09bc0723e */ /* 0x000fc600000000ff */
[----:B------:R-:W-:Y:S01]  /*94d0*/  FADD.FTZ R164, R194, R153 ;  /* 0x00000099c2a47221 */ /* 0x000fe20000010000 */
[----:B------:R-:W0:Y:S01]  /*94e0*/  MUFU.EX2 R195, R195 ;  /* 0x000000c300c37308 */ /* 0x000e220000000800 */
[----:B--2---:R-:W-:Y:S01]  /*94f0*/  FADD.FTZ R5, R193, R162 ;  /* 0x000000a2c1057221 */ /* 0x004fe20000010000 */
[C---:B------:R-:W-:Y:S01]  /*9500*/  F2FP.F16.F32.PACK_AB R194, R157.reuse, R194 ;  /* 0x000000c29dc2723e */ /* 0x040fe200000000ff */
[----:B------:R-:W-:-:S04]  /*9510*/  FADD.FTZ R153, R157, R164 ;  /* 0x000000a49d997221 */ /* 0x000fc80000010000 */
[----:B------:R-:W-:Y:S01]  /*9520*/  FADD.FTZ R154, R188, R153 ;  /* 0x00000099bc9a7221 */ /* 0x000fe20000010000 */
[----:B------:R-:W2:Y:S01]  /*9530*/  MUFU.EX2 R158, R158 ;  /* 0x0000009e009e7308 */ /* 0x000ea20000000800 */
[C---:B-1----:R-:W-:Y:S01]  /*9540*/  FADD.FTZ R162, R156.reuse, R5 ;  /* 0x000000059ca27221 */ /* 0x042fe20000010000 */
[----:B------:R-:W-:Y:S01]  /*9550*/  F2FP.F16.F32.PACK_AB R193, R156, R193 ;  /* 0x000000c19cc1723e */ /* 0x000fe200000000ff */
[C---:B------:R-:W-:Y:S01]  /*9560*/  FADD.FTZ R153, R159.reuse, R154 ;  /* 0x0000009a9f997221 */ /* 0x040fe20000010000 */
[----:B------:R-:W-:-:S03]  /*9570*/  F2FP.F16.F32.PACK_AB R188, R159, R188 ;  /* 0x000000bc9fbc723e */ /* 0x000fc600000000ff */
[----:B------:R-:W-:Y:S01]  /*9580*/  FADD.FTZ R154, R190, R153 ;  /* 0x00000099be9a7221 */ /* 0x000fe20000010000 */
[----:B------:R-:W1:Y:S01]  /*9590*/  MUFU.EX2 R189, R189 ;  /* 0x000000bd00bd7308 */ /* 0x000e620000000800 */
[----:B0-----:R-:W-:Y:S01]  /*95a0*/  FADD.FTZ R5, R195, R162 ;  /* 0x000000a2c3057221 */ /* 0x001fe20000010000 */
[C---:B------:R-:W-:Y:S01]  /*95b0*/  F2FP.F16.F32.PACK_AB R190, R161.reuse, R190 ;  /* 0x000000bea1be723e */ /* 0x040fe200000000ff */
[----:B------:R-:W-:-:S05]  /*95c0*/  FADD.FTZ R153, R161, R154 ;  /* 0x0000009aa1997221 */ /* 0x000fca0000010000 */
[----:B------:R-:W0:Y:S01]  /*95d0*/  MUFU.EX2 R160, R160 ;  /* 0x000000a000a07308 */ /* 0x000e220000000800 */
[C---:B--2---:R-:W-:Y:S01]  /*95e0*/  FADD.FTZ R152, R158.reuse, R5 ;  /* 0x000000059e987221 */ /* 0x044fe20000010000 */
[----:B------:R-:W-:-:S06]  /*95f0*/  F2FP.F16.F32.PACK_AB R195, R158, R195 ;  /* 0x000000c39ec3723e */ /* 0x000fcc00000000ff */
[----:B------:R-:W2:Y:S01]  /*9600*/  MUFU.EX2 R191, R191 ;  /* 0x000000bf00bf7308 */ /* 0x000ea20000000800 */
[----:B-1----:R-:W-:-:S07]  /*9610*/  FADD.FTZ R5, R189, R152 ;  /* 0x00000098bd057221 */ /* 0x002fce0000010000 */
[----:B------:R-:W1:Y:S01]  /*9620*/  MUFU.EX2 R16, R16 ;  /* 0x0000001000107308 */ /* 0x000e620000000800 */
[C---:B0-----:R-:W-:Y:S01]  /*9630*/  FADD.FTZ R152, R160.reuse, R5 ;  /* 0x00000005a0987221 */ /* 0x041fe20000010000 */
[----:B------:R-:W-:-:S06]  /*9640*/  F2FP.F16.F32.PACK_AB R189, R160, R189 ;  /* 0x000000bda0bd723e */ /* 0x000fcc00000000ff */
[----:B------:R-:W0:Y:S01]  /*9650*/  MUFU.EX2 R184, R184 ;  /* 0x000000b800b87308 */ /* 0x000e220000000800 */
[----:B--2---:R-:W-:-:S07]  /*9660*/  FADD.FTZ R5, R191, R152 ;  /* 0x00000098bf057221 */ /* 0x004fce0000010000 */
[----:B------:R-:W2:Y:S01]  /*9670*/  MUFU.EX2 R176, R176 ;  /* 0x000000b000b07308 */ /* 0x000ea20000000800 */
[C---:B-1----:R-:W-:Y:S01]  /*9680*/  FADD.FTZ R5, R16.reuse, R5 ;  /* 0x0000000510057221 */ /* 0x042fe20000010000 */
[----:B------:R-:W-:-:S06]  /*9690*/  F2FP.F16.F32.PACK_AB R191, R16, R191 ;  /* 0x000000bf10bf723e */ /* 0x000fcc00000000ff */
[----:B------:R-:W1:Y:S01]  /*96a0*/  MUFU.EX2 R177, R177 ;  /* 0x000000b100b17308 */ /* 0x000e620000000800 */
[----:B0-----:R-:W-:Y:S01]  /*96b0*/  FADD.FTZ R152, R184, R153 ;  /* 0x00000099b8987221 */ /* 0x001fe20000010000 */
[----:B------:R-:W-:-:S03]  /*96c0*/  F2FP.F16.F32.PACK_AB R184, R165, R184 ;  /* 0x000000b8a5b8723e */ /* 0x000fc600000000ff */
[----:B------:R-:W-:-:S03]  /*96d0*/  FADD.FTZ R153, R165, R152 ;  /* 0x00000098a5997221 */ /* 0x000fc60000010000 */
[----:B------:R-:W0:Y:S01]  /*96e0*/  MUFU.EX2 R186, R186 ;  /* 0x000000ba00ba7308 */ /* 0x000e220000000800 */
[----:B--2---:R-:W-:-:S07]  /*96f0*/  FADD.FTZ R5, R176, R5 ;  /* 0x00000005b0057221 */ /* 0x004fce0000010000 */
[----:B------:R-:W2:Y:S01]  /*9700*/  MUFU.EX2 R178, R178 ;  /* 0x000000b200b27308 */ /* 0x000ea20000000800 */
[C---:B-1----:R-:W-:Y:S01]  /*9710*/  FADD.FTZ R5, R177.reuse, R5 ;  /* 0x00000005b1057221 */ /* 0x042fe20000010000 */
[----:B------:R-:W-:-:S06]  /*9720*/  F2FP.F16.F32.PACK_AB R185, R177, R176 ;  /* 0x000000b0b1b9723e */ /* 0x000fcc00000000ff */
[----:B------:R-:W1:Y:S01]  /*9730*/  MUFU.EX2 R169, R169 ;  /* 0x000000a900a97308 */ /* 0x000e620000000800 */
[----:B0-----:R-:W-:-:S07]  /*9740*/  FADD.FTZ R16, R186, R153 ;  /* 0x00000099ba107221 */ /* 0x001fce0000010000 */
[----:B------:R-:W0:Y:S01]  /*9750*/  MUFU.EX2 R173, R173 ;  /* 0x000000ad00ad7308 */ /* 0x000e220000000800 */
[----:B--2---:R-:W-:Y:S01]  /*9760*/  FADD.FTZ R5, R178, R5 ;  /* 0x00000005b2057221 */ /* 0x004fe20000010000 */
[C---:B-1----:R-:W-:Y:S01]  /*9770*/  FADD.FTZ R16, R169.reuse, R16 ;  /* 0x00000010a9107221 */ /* 0x042fe20000010000 */
[----:B------:R-:W-:Y:S02]  /*9780*/  F2FP.F16.F32.PACK_AB R186, R169, R186 ;  /* 0x000000baa9ba723e */ /* 0x000fe400000000ff */
[C---:B0-----:R-:W-:Y:S01]  /*9790*/  FADD.FTZ R5, R173.reuse, R5 ;  /* 0x00000005ad057221 */ /* 0x041fe20000010000 */
[----:B------:R-:W-:Y:S01]  /*97a0*/  F2FP.F16.F32.PACK_AB R187, R173, R178 ;  /* 0x000000b2adbb723e */ /* 0x000fe200000000ff */
[----:B------:R-:W-:Y:S06]  /*97b0*/  @P2 BRA `(.L_x_1208) ;  /* 0xffffffdc00e02947 */ /* 0x000fec000383ffff */
.L_x_1199:
[----:B------:R-:W-:-:S13]  /*97c0*/  R2UR UR4, R23 ;  /* 0x00000000170472ca */ /* 0x000fda00000e0000 */
[----:B------:R-:W-:-:S13]  /*97d0*/  ISETP.GE.AND P2, PT, R20, UR4, PT ;  /* 0x0000000414007c0c */ /* 0x000fda000bf46270 */
[----:B------:R-:W-:Y:S05]  /*97e0*/  @!P2 BRA `(.L_x_1209) ;  /* 0x0000002800f0a947 */ /* 0x000fea0003800000 */
[----:B------:R-:W-:Y:S01]  /*97f0*/  IMAD.MOV.U32 R207, RZ, RZ, R3 ;  /* 0x000000ffffcf7224 */ /* 0x000fe200078e0003 */
[----:B------:R-:W-:Y:S01]  /*9800*/  UMOV UR7, UR36 ;  /* 0x0000002400077c82 */ /* 0x000fe20008000000 */
[----:B------:R-:W-:Y:S01]  /*9810*/  IMAD.MOV.U32 R21, RZ, RZ, R4 ;  /* 0x000000ffff157224 */ /* 0x000fe200078e0004 */
[----:B------:R-:W-:Y:S01]  /*9820*/  UMOV UR4, UR37 ;  /* 0x0000002500047c82 */ /* 0x000fe20008000000 */
[----:B------:R-:W-:Y:S01]  /*9830*/  ULDC UR39, c[0x0][0x9e4] ;  /* 0x0002790000277ab9 */ /* 0x000fe20000000800 */
[----:B------:R-:W-:Y:S01]  /*9840*/  ULDC UR50, c[0x0][0x288] ;  /* 0x0000a20000327ab9 */ /* 0x000fe20000000800 */
[----:B------:R-:W-:Y:S01]  /*9850*/  ULDC UR5, c[0x0][0x9d8] ;  /* 0x0002760000057ab9 */ /* 0x000fe20000000800 */
[----:B------:R-:W-:Y:S01]  /*9860*/  ULDC UR51, c[0x0][0x988] ;  /* 0x0002620000337ab9 */ /* 0x000fe20000000800 */
[----:B------:R-:W-:-:S05]  /*9870*/  ULDC UR55, c[0x0][0x9e0] ;  /* 0x0002780000377ab9 */ /* 0x000fca0000000800 */
.L_x_1226:
[----:B------:R-:W-:-:S04]  /*9880*/  UIADD3 UR37, UR4, 0x1, URZ ;  /* 0x0000000104257890 */ /* 0x000fc8000fffe03f */
[----:B------:R-:W-:-:S04]  /*9890*/  UISETP.NE.AND UP0, UPT, UR37, 0x2, UPT ;  /* 0x000000022500788c */ /* 0x000fc8000bf05270 */
[----:B------:R-:W-:Y:S02]  /*98a0*/  USEL UR36, URZ, 0x1, UP0 ;  /* 0x000000013f247887 */ /* 0x000fe40008000000 */
[----:B------:R-:W-:Y:S02]  /*98b0*/  USEL UR37, UR37, URZ, UP0 ;  /* 0x0000003f25257287 */ /* 0x000fe40008000000 */
[----:B------:R-:W-:Y:S01]  /*98c0*/  ULOP3.LUT UR36, UR7, UR36, URZ, 0x3c, !UPT ;  /* 0x0000002407247292 */ /* 0x000fe2000f8e3c3f */
[----:B------:R-:W-:Y:S11]  /*98d0*/  @!P0 BRA `(.L_x_1210) ;  /* 0x0000000000048947 */ /* 0x000ff60003800000 */
[----:B------:R-:W-:Y:S01]  /*98e0*/  BPT.TRAP 0x1 ;  /* 0x000000040000795c */ /* 0x000fe20000300000 */
.L_x_1210:
[----:B------:R-:W-:Y:S01]  /*98f0*/  ULEA UR6, UR37, UR38, 0x3 ;  /* 0x0000002625067291 */ /* 0x000fe2000f8e183f */
[----:B------:R-:W-:-:S05]  /*9900*/  IMAD.U32 R3, RZ, RZ, UR36 ;  /* 0x00000024ff037e24 */ /* 0x000fca000f8e00ff */
[----:B------:R-:W-:-:S04]  /*9910*/  SHF.L.U32 R3, R3, 0x1f, RZ ;  /* 0x0000001f03037819 */ /* 0x000fc800000006ff */
[----:B------:R0:W1:Y:S01]  /*9920*/  SYNCS.PHASECHK.TRANS64.TRYWAIT P2, [UR6+0x30830], R3 ;  /* 0x03083003ff0075a7 */ /* 0x0000620008040146 */
[----:B------:R-:W-:Y:S05]  /*9930*/  @!P0 BRA `(.L_x_1211) ;  /* 0x0000000000048947 */ /* 0x000fea0003800000 */
[----:B------:R-:W-:Y:S01]  /*9940*/  BPT.TRAP 0x1 ;  /* 0x000000040000795c */ /* 0x000fe20000300000 */
.L_x_1211:
[----:B-1----:R-:W-:Y:S05]  /*9950*/  @P2 BRA `(.L_x_1212) ;  /* 0x0000000000082947 */ /* 0x002fea0003800000 */
[----:B------:R-:W1:Y:S02]  /*9960*/  SYNCS.PHASECHK.TRANS64.TRYWAIT P2, [UR6+0x30830], R3 ;  /* 0x03083003ff0075a7 */ /* 0x000e640008040146 */
[----:B-1----:R-:W-:Y:S05]  /*9970*/  @!P2 BRA `(.L_x_1213) ;  /* 0x000000c400b0a947 */ /* 0x002fea0003800000 */
.L_x_1212:
        /* <DEDUP_REMOVED lines=228> */
.L_x_1214:
[----:B------:R-:W-:Y:S01]  /*a7c0*/  ULEA UR10, UR4, UR38, 0x3 ;  /* 0x00000026040a7291 */ /* 0x000fe2000f8e183f */
[----:B------:R-:W-:-:S05]  /*a7d0*/  IMAD.U32 R0, RZ, RZ, UR7 ;  /* 0x00000007ff007e24 */ /* 0x000fca000f8e00ff */
[----:B------:R-:W-:-:S04]  /*a7e0*/  SHF.L.U32 R0, R0, 0x1f, RZ ;  /* 0x0000001f00007819 */ /* 0x000fc800000006ff */
[----:B------:R2:W3:Y:S01]  /*a7f0*/  SYNCS.PHASECHK.TRANS64.TRYWAIT P2, [UR10+0x30850], R0 ;  /* 0x03085000ff0075a7 */ /* 0x0004e2000804014a */
[----:B------:R-:W-:Y:S05]  /*a800*/  @!P0 BRA `(.L_x_1215) ;  /* 0x0000000000048947 */ /* 0x000fea0003800000 */
[----:B------:R-:W-:Y:S01]  /*a810*/  BPT.TRAP 0x1 ;  /* 0x000000040000795c */ /* 0x000fe20000300000 */
.L_x_1215:
[----:B---3--:R-:W-:Y:S05]  /*a820*/  @P2 BRA `(.L_x_1216) ;  /* 0x0000000000082947 */ /* 0x008fea0003800000 */
[----:B------:R-:W3:Y:S02]  /*a830*/  SYNCS.PHASECHK.TRANS64.TRYWAIT P2, [UR10+0x30850], R0 ;  /* 0x03085000ff0075a7 */ /* 0x000ee4000804014a */
[----:B---3--:R-:W-:Y:S05]  /*a840*/  @!P2 BRA `(.L_x_1217) ;  /* 0x000000b80014a947 */ /* 0x008fea0003800000 */
.L_x_1216:
[----:B------:R-:W-:Y:S01]  /*a850*/  UIADD3 UR6, UR38, 0x400, URZ ;  /* 0x0000040026067890 */ /* 0x000fe2000fffe03f */
[----:B------:R-:W-:Y:S01]  /*a860*/  WARPGROUP.ARRIVE ;  /* 0x00000000000079c5 */ /* 0x000fe20000000000 */
[----:B------:R-:W-:Y:S01]  /*a870*/  UMOV UR7, 0x40000040 ;  /* 0x4000004000077882 */ /* 0x000fe20000000000 */
[----:B01----:R-:W0:Y:S01]  /*a880*/  @P5 LDC R3, c[0x0][0x44c] ;  /* 0x00011300ff035b82 */ /* 0x003e220000000800 */
[----:B------:R-:W-:Y:S01]  /*a890*/  USHF.R.U32.HI UR6, URZ, 0x4, UR6 ;  /* 0x000000043f067899 */ /* 0x000fe20008011606 */
[----:B--2---:R-:W-:Y:S01]  /*a8a0*/  FMUL.FTZ R0, R154, UR5 ;  /* 0x000000059a007c20 */ /* 0x004fe20008410000 */
[----:B------:R-:W-:Y:S01]  /*a8b0*/  FMUL.FTZ R154, R162, UR5 ;  /* 0x00000005a29a7c20 */ /* 0x000fe20008410000 */
[----:B------:R-:W-:Y:S01]  /*a8c0*/  FMUL.FTZ R162, R179, UR5 ;  /* 0x00000005b3a27c20 */ /* 0x000fe20008410000 */
[----:B------:R-:W-:Y:S01]  /*a8d0*/  ULOP3.LUT UR6, UR6, 0x3fff, URZ, 0xc0, !UPT ;  /* 0x00003fff06067892 */ /* 0x000fe2000f8ec03f */
[----:B------:R-:W-:Y:S02]  /*a8e0*/  IMAD.SHL.U32 R179, R20, 0x40, RZ ;  /* 0x0000004014b37824 */ /* 0x000fe400078e00ff */
[----:B------:R-:W-:Y:S01]  /*a8f0*/  FMUL.FTZ R4, R155, UR5 ;  /* 0x000000059b047c20 */ /* 0x000fe20008410000 */
[----:B------:R-:W1:Y:S01]  /*a900*/  @P5 LDC R2, c[0x0][0x450] ;  /* 0x00011400ff025b82 */ /* 0x000e620000000800 */
[----:B------:R-:W-:Y:S01]  /*a910*/  ULOP3.LUT UR6, UR6, 0x2000000, URZ, 0xfc, !UPT ;  /* 0x0200000006067892 */ /* 0x000fe2000f8efc3f */
[----:B------:R-:W-:Y:S01]  /*a920*/  FMUL.FTZ R155, R163, UR5 ;  /* 0x00000005a39b7c20 */ /* 0x000fe20008410000 */
[----:B------:R-:W-:Y:S01]  /*a930*/  FMUL.FTZ R163, R178, UR5 ;  /* 0x00000005b2a37c20 */ /* 0x000fe20008410000 */
[----:B------:R-:W-:Y:S01]  /*a940*/  FMUL.FTZ R178, R181, UR5 ;  /* 0x00000005b5b27c20 */ /* 0x000fe20008410000 */
[----:B------:R-:W-:Y:S01]  /*a950*/  ULEA UR4, UR4, UR6, 0xb ;  /* 0x0000000604047291 */ /* 0x000fe2000f8e583f */
[----:B------:R-:W2:Y:S06]  /*a960*/  MUFU.TANH R0, R0 ;  /* 0x0000000000007308 */ /* 0x000eac0000002400 */
[----:B------:R-:W-:-:S02]  /*a970*/  UMOV UR6, UR4 ;  /* 0x0000000400067c82 */ /* 0x000fc40008000000 */
[----:B------:R-:W-:Y:S01]  /*a980*/  HGMMA.64x256x16.F32 R24, R196, gdesc[UR4].tnspB, R24, gsb0 ;  /* 0x43e00004c4187df0 */ /* 0x000fe20008000818 */
[----:B------:R-:W-:Y:S01]  /*a990*/  UIADD3 UR6, UR4, 0x80, URZ ;  /* 0x0000008004067890 */ /* 0x000fe2000fffe03f */
[----:B------:R-:W3:Y:S01]  /*a9a0*/  MUFU.TANH R4, R4 ;  /* 0x0000000400047308 */ /* 0x000ee20000002400 */
[----:B------:R-:W-:-:S07]  /*a9b0*/  UMOV UR7, 0x40000040 ;  /* 0x4000004000077882 */ /* 0x000fce0000000000 */
[----:B------:R-:W4:Y:S08]  /*a9c0*/  MUFU.TANH R154, R154 ;  /* 0x0000009a009a7308 */ /* 0x000f300000002400 */
[----:B------:R-:W0:Y:S08]  /*a9d0*/  MUFU.TANH R155, R155 ;  /* 0x0000009b009b7308 */ /* 0x000e300000002400 */
[----:B------:R-:W0:Y:S08]  /*a9e0*/  MUFU.TANH R163, R163 ;  /* 0x000000a300a37308 */ /* 0x000e300000002400 */
[----:B------:R-:W1:Y:S08]  /*a9f0*/  MUFU.TANH R162, R162 ;  /* 0x000000a200a27308 */ /* 0x000e700000002400 */
[----:B------:R-:W2:Y:S01]  /*aa00*/  MUFU.TANH R178, R178 ;  /* 0x000000b200b27308 */ /* 0x000ea20000002400 */
[----:B------:R-:W-:-:S02]  /*aa10*/  WARPGROUP.DEPBAR.LE gsb0, 0x0 ;  /* 0x00008000000079c5 */ /* 0x000fc40000010000 */
[----:B------:R-:W-:Y:S01]  /*aa20*/  WARPGROUP.ARRIVE ;  /* 0x00000000000079c5 */ /* 0x000fe20000000000 */
[----:B------:R-:W-:-:S04]  /*aa30*/  VIADD R196, R22, UR61 ;  /* 0x0000003d16c47c36 */ /* 0x000fc80008000000 */
[----:B0-----:R-:W-:Y:S01]  /*aa40*/  @P5 IMAD.HI.U32 R3, R196, R3, RZ ;  /* 0x00000003c4035227 */ /* 0x001fe200078e00ff */
[----:B------:R-:W-:Y:S01]  /*aa50*/  HGMMA.64x256x16.F32 R24, R192, gdesc[UR4].tnspB, R24, gsb0 ;  /* 0x43e00004c0187df0 */ /* 0x000fe20008000818 */
[----:B------:R-:W-:Y:S01]  /*aa60*/  UIADD3 UR6, UR4, 0x100, URZ ;  /* 0x0000010004067890 */ /* 0x000fe2000fffe03f */
[----:B------:R-:W-:Y:S02]  /*aa70*/  UMOV UR7, 0x40000040 ;  /* 0x4000004000077882 */ /* 0x000fe40000000000 */
[----:B-1----:R-:W-:Y:S01]  /*aa80*/  @P5 SHF.R.U32.HI R196, RZ, R2, R3 ;  /* 0x00000002ffc45219 */ /* 0x002fe20000011603 */
[----:B------:R-:W-:Y:S02]  /*aa90*/  WARPGROUP.DEPBAR.LE gsb0, 0x0 ;  /* 0x00008000000079c5 */ /* 0x000fe40000010000 */
[----:B------:R-:W-:Y:S01]  /*aaa0*/  WARPGROUP.ARRIVE ;  /* 0x00000000000079c5 */ /* 0x000fe20000000000 */
[----:B------:R-:W-:Y:S01]  /*aab0*/  FMUL.FTZ R192, R168, UR5 ;  /* 0x00000005a8c07c20 */ /* 0x000fe20008410000 */
[----:B------:R-:W-:Y:S01]  /*aac0*/  FMUL.FTZ R193, R169, UR5 ;  /* 0x00000005a9c17c20 */ /* 0x000fe20008410000 */
[----:B------:R-:W0:Y:S01]  /*aad0*/  SHFL.IDX PT, R168, R196, RZ, 0x1c1f ;  /* 0x001c1fffc4a87589 */ /* 0x000e2200000e0000 */
[----:B------:R-:W-:Y:S01]  /*aae0*/  FMUL.FTZ R194, R172, UR5 ;  /* 0x00000005acc27c20 */ /* 0x000fe20008410000 */
[----:B------:R-:W-:-:S15]  /*aaf0*/  FMUL.FTZ R195, R173, UR5 ;  /* 0x00000005adc37c20 */ /* 0x000fde0008410000 */
[----:B------:R-:W-:-:S01]  /*ab00*/  NOP ;  /* 0x0000000000007918 */ /* 0x000fc20000000000 */
[----:B------:R-:W-:Y:S01]  /*ab10*/  HGMMA.64x256x16.F32 R24, R188, gdesc[UR4].tnspB, R24, gsb0 ;  /* 0x43e00004bc187df0 */ /* 0x000fe20008000818 */
[----:B------:R-:W-:Y:S01]  /*ab20*/  UIADD3 UR6, UR4, 0x180, URZ ;  /* 0x0000018004067890 */ /* 0x000fe2000fffe03f */
[----:B------:R-:W1:Y:S01]  /*ab30*/  MUFU.TANH R192, R192 ;  /* 0x000000c000c07308 */ /* 0x000e620000002400 */
[----:B------:R-:W-:-:S07]  /*ab40*/  UMOV UR7, 0x40000040 ;  /* 0x4000004000077882 */ /* 0x000fce0000000000 */
[----:B------:R-:W0:Y:S08]  /*ab50*/  MUFU.TANH R193, R193 ;  /* 0x000000c100c17308 */ /* 0x000e300000002400 */
[----:B------:R-:W0:Y:S08]  /*ab60*/  MUFU.TANH R194, R194 ;  /* 0x000000c200c27308 */ /* 0x000e300000002400 */
[----:B------:R-:W0:Y:S01]  /*ab70*/  MUFU.TANH R195, R195 ;  /* 0x000000c300c37308 */ /* 0x000e220000002400 */
[----:B------:R-:W-:-:S02]  /*ab80*/  WARPGROUP.DEPBAR.LE gsb0, 0x0 ;  /* 0x00008000000079c5 */ /* 0x000fc40000010000 */
[----:B------:R-:W-:Y:S01]  /*ab90*/  WARPGROUP.ARRIVE ;  /* 0x00000000000079c5 */ /* 0x000fe20000000000 */
[----:B------:R-:W-:Y:S01]  /*aba0*/  FMUL.FTZ R191, R156, UR5 ;  /* 0x000000059cbf7c20 */ /* 0x000fe20008410000 */
[----:B------:R-:W-:Y:S01]  /*abb0*/  FMUL.FTZ R156, R166, UR5 ;  /* 0x00000005a69c7c20 */ /* 0x000fe20008410000 */
[----:B------:R-:W-:Y:S01]  /*abc0*/  IADD3 R166, -R179, 0x1, RZ ;  /* 0x00000001b3a67810 */ /* 0x000fe20007ffe1ff */
[----:B------:R-:W-:Y:S01]  /*abd0*/  FMUL.FTZ R189, R152, UR5 ;  /* 0x0000000598bd7c20 */ /* 0x000fe20008410000 */
[----:B------:R-:W-:Y:S01]  /*abe0*/  FMUL.FTZ R188, R153, UR5 ;  /* 0x0000000599bc7c20 */ /* 0x000fe20008410000 */
[----:B------:R-:W-:Y:S01]  /*abf0*/  HGMMA.64x256x16.F32 R24, R184, gdesc[UR4].tnspB, R24, gsb0 ;  /* 0x43e00004b8187df0 */ /* 0x000fe20008000818 */
[----:B------:R-:W-:Y:S01]  /*ac00*/  FMUL.FTZ R190, R157, UR5 ;  /* 0x000000059dbe7c20 */ /* 0x000fe20008410000 */
[----:B------:R-:W-:Y:S01]  /*ac10*/  FMUL.FTZ R152, R158, UR5 ;  /* 0x000000059e987c20 */ /* 0x000fe20008410000 */
[----:B------:R-:W-:Y:S01]  /*ac20*/  FMUL.FTZ R153, R159, UR5 ;  /* 0x000000059f997c20 */ /* 0x000fe20008410000 */
[----:B------:R-:W-:Y:S01]  /*ac30*/  FMUL.FTZ R157, R167, UR5 ;  /* 0x00000005a79d7c20 */ /* 0x000fe20008410000 */
[----:B------:R-:W-:Y:S01]  /*ac40*/  FMUL.FTZ R158, R170, UR5 ;  /* 0x00000005aa9e7c20 */ /* 0x000fe20008410000 */
[----:B------:R-:W-:Y:S01]  /*ac50*/  FMUL.FTZ R159, R171, UR5 ;  /* 0x00000005ab9f7c20 */ /* 0x000fe20008410000 */
[----:B------:R-:W-:Y:S01]  /*ac60*/  IMAD R3, R17, -0x2, R166 ;  /* 0xfffffffe11037824 */ /* 0x000fe200078e02a6 */
        /* <DEDUP_REMOVED lines=10> */
[----:B------:R-:W-:-:S02]  /*ad10*/  WARPGROUP.DEPBAR.LE gsb0, 0x0 ;  /* 0x00008000000079c5 */ /* 0x000fc40000010000 */
[----:B------:R-:W-:Y:S01]  /*ad20*/  FMUL.FTZ R185, R161, UR5 ;  /* 0x00000005a1b97c20 */ /* 0x000fe20008410000 */
[----:B------:R-:W-:Y:S01]  /*ad30*/  FMUL.FTZ R161, R175, UR5 ;  /* 0x00000005afa17c20 */ /* 0x000fe20008410000 */
[----:B------:R-:W-:Y:S01]  /*ad40*/  FMUL.FTZ R175, R176, UR5 ;  /* 0x00000005b0af7c20 */ /* 0x000fe20008410000 */
[----:B------:R-:W-:Y:S01]  /*ad50*/  FMUL.FTZ R176, R177, UR5 ;  /* 0x00000005b1b07c20 */ /* 0x000fe20008410000 */
[----:B------:R-:W-:Y:S01]  /*ad60*/  FMUL.FTZ R177, R180, UR5 ;  /* 0x00000005b4b17c20 */ /* 0x000fe20008410000 */
[----:B------:R-:W-:Y:S01]  /*ad70*/  FMUL.FTZ R186, R164, UR5 ;  /* 0x00000005a4ba7c20 */ /* 0x000fe20008410000 */
[----:B------:R-:W5:Y:S01]  /*ad80*/  LDC R180, c[0x0][0x2f0] ;  /* 0x0000bc00ffb47b82 */ /* 0x000f620000000800 */
[----:B------:R-:W-:Y:S02]  /*ad90*/  IMAD.U32 R164, RZ, RZ, UR37 ;  /* 0x00000025ffa47e24 */ /* 0x000fe4000f8e00ff */
[----:B------:R-:W-:Y:S01]  /*ada0*/  FMUL.FTZ R184, R160, UR5 ;  /* 0x00000005a0b87c20 */ /* 0x000fe20008410000 */
[----:B------:R-:W-:Y:S01]  /*adb0*/  FMUL.FTZ R187, R165, UR5 ;  /* 0x00000005a5bb7c20 */ /* 0x000fe20008410000 */
[----:B------:R-:W-:Y:S01]  /*adc0*/  FMUL.FTZ R160, R174, UR5 ;  /* 0x00000005aea07c20 */ /* 0x000fe20008410000 */
[----:B------:R-:W-:Y:S01]  /*add0*/  FMUL.FTZ R165, R183, UR5 ;  /* 0x00000005b7a57c20 */ /* 0x000fe20008410000 */
[----:B------:R-:W-:Y:S01]  /*ade0*/  @!P1 LEA R2, R164, UR38, 0x3 ;  /* 0x00000026a4029c11 */ /* 0x000fe2000f8e18ff */
[----:B------:R-:W-:Y:S01]  /*adf0*/  FMUL.FTZ R164, R182, UR5 ;  /* 0x00000005b6a47c20 */ /* 0x000fe20008410000 */
[----:B------:R-:W0:Y:S03]  /*ae00*/  MUFU.TANH R184, R184 ;  /* 0x000000b800b87308 */ /* 0x000e260000002400 */
[----:B------:R-:W-:-:S05]  /*ae10*/  @!P1 VIADD R2, R2, 0x30840 ;  /* 0x0003084002029836 */ /* 0x000fca0000000000 */
[----:B------:R-:W0:Y:S01]  /*ae20*/  MUFU.TANH R185, R185 ;  /* 0x000000b900b97308 */ /* 0x000e220000002400 */
[----:B------:R-:W-:-:S04]  /*ae30*/  @!P1 PRMT R2, RZ, 0x654, R2 ;  /* 0x00000654ff029816 */ /* 0x000fc80000000002 */
[----:B------:R0:W-:Y:S03]  /*ae40*/  @!P1 SYNCS.ARRIVE.TRANS64.RED.A1T0 RZ, [R2+URZ], RZ ;  /* 0x000000ff02ff99a7 */ /* 0x0001e6000810043f */
[----:B------:R-:W0:Y:S01]  /*ae50*/  MUFU.TANH R186, R186 ;  /* 0x000000ba00ba7308 */ /* 0x000e220000002400 */
[----:B-----5:R-:W-:-:S04]  /*ae60*/  IMAD R3, R180, UR60, R3 ;  /* 0x0000003cb4037c24 */ /* 0x020fc8000f8e0203 */
[----:B------:R-:W-:-:S03]  /*ae70*/  VIADD R3, R3, -UR50 ;  /* 0x8000003203037c36 */ /* 0x000fc60008000000 */
[----:B------:R-:W1:Y:S01]  /*ae80*/  MUFU.TANH R187, R187 ;  /* 0x000000bb00bb7308 */ /* 0x000e620000002400 */
[C---:B------:R-:W-:Y:S02]  /*ae90*/  VIADD R183, R3.reuse, UR55 ;  /* 0x0000003703b77c36 */ /* 0x040fe40008000000 */
[----:B------:R-:W-:Y:S02]  /*aea0*/  VIADD R197, R3, UR54 ;  /* 0x0000003603c57c36 */ /* 0x000fe40008000000 */
[--C-:B0-----:R-:W-:Y:S02]  /*aeb0*/  IMAD.IADD R181, R183, 0x1, R168.reuse ;  /* 0x00000001b7b57824 */ /* 0x101fe400078e02a8 */
[----:B------:R-:W-:Y:S01]  /*aec0*/  IMAD.IADD R182, R197, 0x1, R168 ;  /* 0x00000001c5b67824 */ /* 0x000fe200078e02a8 */
[----:B------:R-:W0:Y:S08]  /*aed0*/  MUFU.TANH R160, R160 ;  /* 0x000000a000a07308 */ /* 0x000e300000002400 */
[----:B------:R-:W0:Y:S08]  /*aee0*/  MUFU.TANH R161, R161 ;  /* 0x000000a100a17308 */ /* 0x000e300000002400 */
[----:B------:R-:W0:Y:S08]  /*aef0*/  MUFU.TANH R175, R175 ;  /* 0x000000af00af7308 */ /* 0x000e300000002400 */
[----:B------:R-:W0:Y:S08]  /*af00*/  MUFU.TANH R176, R176 ;  /* 0x000000b000b07308 */ /* 0x000e300000002400 */
[----:B------:R-:W0:Y:S08]  /*af10*/  MUFU.TANH R177, R177 ;  /* 0x000000b100b17308 */ /* 0x000e300000002400 */
[----:B------:R-:W0:Y:S08]  /*af20*/  MUFU.TANH R164, R164 ;  /* 0x000000a400a47308 */ /* 0x000e300000002400 */
[----:B------:R-:W0:Y:S01]  /*af30*/  MUFU.TANH R165, R165 ;  /* 0x000000a500a57308 */ /* 0x000e220000002400 */
[----:B-1234-:R-:W-:Y:S05]  /*af40*/  @!P6 BRA `(.L_x_1218) ;  /* 0x00000000005ce947 */ /* 0x01efea0003800000 */
[----:B------:R-:W-:Y:S01]  /*af50*/  IMAD R2, R180, UR60, R168 ;  /* 0x0000003cb4027c24 */ /* 0x000fe2000f8e02a8 */
[----:B------:R-:W-:Y:S03]  /*af60*/  BSSY B0, `(.L_x_1219) ;  /* 0x0000011000007945 */ /* 0x000fe60003800000 */
[----:B------:R-:W-:-:S05]  /*af70*/  VIADD R166, R2, -UR50 ;  /* 0x8000003202a67c36 */ /* 0x000fca0008000000 */
[----:B------:R-:W-:-:S13]  /*af80*/  ISETP.GT.AND P2, PT, R166, -0x1, PT ;  /* 0xffffffffa600780c */ /* 0x000fda0003f44270 */
[----:B------:R-:W-:Y:S05]  /*af90*/  @P2 BRA `(.L_x_1220) ;  /* 0x0000000000202947 */ /* 0x000fea0003800000 */
[----:B------:R-:W-:Y:S01]  /*afa0*/  IMAD.U32 R168, RZ, RZ, UR39 ;  /* 0x00000027ffa87e24 */ /* 0x000fe2000f8e00ff */
[----:B------:R-:W-:-:S04]  /*afb0*/  LOP3.LUT R167, RZ, R166, RZ, 0x33, !PT ;  /* 0x000000a6ffa77212 */ /* 0x000fc800078e33ff */
[----:B------:R-:W-:-:S13]  /*afc0*/  ISETP.NE.AND P2, PT, R168, 0x1, PT ;  /* 0x00000001a800780c */ /* 0x000fda0003f45270 */
[----:B------:R-:W1:Y:S02]  /*afd0*/  @P2 LDC.64 R2, c[0x0][0x9e8] ;  /* 0x00027a00ff022b82 */ /* 0x000e640000000a00 */
[----:B-1----:R-:W-:-:S05]  /*afe0*/  @P2 IMAD.HI.U32 R2, R167, R2, RZ ;  /* 0x00000002a7022227 */ /* 0x002fca00078e00ff */
[----:B------:R-:W-:-:S04]  /*aff0*/  @P2 SHF.R.U32.HI R167, RZ, R3, R2 ;  /* 0x00000003ffa72219 */ /* 0x000fc80000011602 */
[----:B------:R-:W-:Y:S01]  /*b000*/  LOP3.LUT R166, RZ, R167, RZ, 0x33, !PT ;  /* 0x000000a7ffa67212 */ /* 0x000fe200078e33ff */
[----:B------:R-:W-:Y:S06]  /*b010*/  BRA `(.L_x_1221) ;  /* 0x0000000000147947 */ /* 0x000fec0003800000 */
.L_x_1220:
[----:B------:R-:W-:-:S05]  /*b020*/  IMAD.U32 R168, RZ, RZ, UR39 ;  /* 0x00000027ffa87e24 */ /* 0x000fca000f8e00ff */
[----:B------:R-:W-:-:S13]  /*b030*/  ISETP.NE.AND P2, PT, R168, 0x1, PT ;  /* 0x00000001a800780c */ /* 0x000fda0003f45270 */
[----:B------:R-:W1:Y:S02]  /*b040*/  @P2 LDC.64 R2, c[0x0][0x9e8] ;  /* 0x00027a00ff022b82 */ /* 0x000e640000000a00 */
[----:B-1----:R-:W-:-:S05]  /*b050*/  @P2 IMAD.HI.U32 R2, R166, R2, RZ ;  /* 0x00000002a6022227 */ /* 0x002fca00078e00ff */
[----:B------:R-:W-:-:S07]  /*b060*/  @P2 SHF.R.U32.HI R166, RZ, R3, R2 ;  /* 0x00000003ffa62219 */ /* 0x000fce0000011602 */
.L_x_1221:
[----:B------:R-:W-:Y:S05]  /*b070*/  BSYNC B0 ;  /* 0x0000000000007941 */ /* 0x000fea0003800000 */
.L_x_1219:
[----:B------:R-:W-:-:S04]  /*b080*/  IMAD R166, R166, R168, -R179 ;  /* 0x000000a8a6a67224 */ /* 0x000fc800078e0ab3 */
[----:B------:R-:W-:-:S05]  /*b090*/  IMAD R166, R17, -0x2, R166 ;  /* 0xfffffffe11a67824 */ /* 0x000fca00078e02a6 */
[----:B------:R-:W-:Y:S02]  /*b0a0*/  VIADDMNMX R181, R166, R168, R181, PT ;  /* 0x000000a8a6b57246 */ /* 0x000fe400038001b5 */
[----:B------:R-:W-:-:S07]  /*b0b0*/  VIMNMX R182, R182, R166, !PT ;  /* 0x000000a6b6b67248 */ /* 0x000fce0007fe0100 */
.L_x_1218:
[----:B------:R-:W-:Y:S01]  /*b0c0*/  ISETP.GT.AND P2, PT, R20, -0x1, PT ;  /* 0xffffffff1400780c */ /* 0x000fe20003f44270 */
[----:B------:R-:W1:Y:S03]  /*b0d0*/  SHFL.IDX PT, R196, R196, 0x1, 0x1c1f ;  /* 0x003c1f00c4c47f89 */ /* 0x000e6600000e0000 */
[C---:B------:R-:W-:Y:S02]  /*b0e0*/  ISETP.GT.AND P4, PT, R182.reuse, RZ, P2 ;  /* 0x000000ffb600720c */ /* 0x040fe40001784270 */
[----:B------:R-:W-:Y:S02]  /*b0f0*/  ISETP.GT.AND P3, PT, R182, 0x1, P2 ;  /* 0x00000001b600780c */ /* 0x000fe40001764270 */
[C---:B------:R-:W-:Y:S02]  /*b100*/  ISETP.LT.OR P4, PT, R181.reuse, 0x1, P4 ;  /* 0x00000001b500780c */ /* 0x040fe40002781670 */
[----:B------:R-:W-:-:S02]  /*b110*/  ISETP.LT.OR P3, PT, R181, 0x2, P3 ;  /* 0x00000002b500780c */ /* 0x000fc40001f61670 */
[----:B------:R-:W-:Y:S02]  /*b120*/  FSEL R172, R189, -INF , !P4 ;  /* 0xff800000bdac7808 */ /* 0x000fe40006000000 */
[----:B------:R-:W-:Y:S02]  /*b130*/  FSEL R188, R188, -INF , !P3 ;  /* 0xff800000bcbc7808 */ /* 0x000fe40005800000 */
[C---:B------:R-:W-:Y:S02]  /*b140*/  ISETP.GT.AND P4, PT, R182.reuse, 0x8, P2 ;  /* 0x00000008b600780c */ /* 0x040fe40001784270 */
        /* <DEDUP_REMOVED lines=33> */
[----:B0-----:R-:W-:Y:S02]  /*b360*/  FSEL R175, R175, -INF , !P4 ;  /* 0xff800000afaf7808 */ /* 0x001fe40006000000 */
[----:B------:R-:W-:Y:S02]  /*b370*/  FSEL R176, R176, -INF , !P3 ;  /* 0xff800000b0b07808 */ /* 0x000fe40005800000 */
[C---:B------:R-:W-:Y:S02]  /*b380*/  ISETP.GT.AND P4, PT, R182.reuse, 0x38, P2 ;  /* 0x00000038b600780c */ /* 0x040fe40001784270 */
[----:B------:R-:W-:Y:S01]  /*b390*/  ISETP.GT.AND P3, PT, R182, 0x39, P2 ;  /* 0x00000039b600780c */ /* 0x000fe20001764270 */
[--C-:B-1----:R-:W-:Y:S01]  /*b3a0*/  IMAD.IADD R182, R197, 0x1, R196.reuse ;  /* 0x00000001c5b67824 */ /* 0x102fe200078e02c4 */
[C---:B------:R-:W-:Y:S02]  /*b3b0*/  ISETP.LT.OR P4, PT, R181.reuse, 0x39, P4 ;  /* 0x00000039b500780c */ /* 0x040fe40002781670 */
[----:B------:R-:W-:Y:S01]  /*b3c0*/  ISETP.LT.OR P3, PT, R181, 0x3a, P3 ;  /* 0x0000003ab500780c */ /* 0x000fe20001f61670 */
[----:B------:R-:W-:Y:S01]  /*b3d0*/  IMAD.IADD R181, R183, 0x1, R196 ;  /* 0x00000001b7b57824 */ /* 0x000fe200078e02c4 */
[----:B------:R-:W-:-:S02]  /*b3e0*/  FSEL R177, R177, -INF , !P4 ;  /* 0xff800000b1b17808 */ /* 0x000fc40006000000 */
[----:B------:R-:W-:Y:S01]  /*b3f0*/  FSEL R178, R178, -INF , !P3 ;  /* 0xff800000b2b27808 */ /* 0x000fe20005800000 */
[----:B------:R-:W-:Y:S08]  /*b400*/  @!P6 BRA `(.L_x_1222) ;  /* 0x00000000005ce947 */ /* 0x000ff00003800000 */
        /* <DEDUP_REMOVED lines=13> */
.L_x_1224:
[----:B------:R-:W-:-:S05]  /*b4e0*/  IMAD.U32 R184, RZ, RZ, UR39 ;  /* 0x00000027ffb87e24 */ /* 0x000fca000f8e00ff */
[----:B------:R-:W-:-:S13]  /*b4f0*/  ISETP.NE.AND P3, PT, R184, 0x1, PT ;  /* 0x00000001b800780c */ /* 0x000fda0003f65270 */
[----:B------:R-:W0:Y:S02]  /*b500*/  @P3 LDC.64 R2, c[0x0][0x9e8] ;  /* 0x00027a00ff023b82 */ /* 0x000e240000000a00 */
[----:B0-----:R-:W-:-:S05]  /*b510*/  @P3 IMAD.HI.U32 R2, R180, R2, RZ ;  /* 0x00000002b4023227 */ /* 0x001fca00078e00ff */
[----:B------:R-:W-:-:S07]  /*b520*/  @P3 SHF.R.U32.HI R180, RZ, R3, R2 ;  /* 0x00000003ffb43219 */ /* 0x000fce0000011602 */
.L_x_1225:
[----:B------:R-:W-:Y:S05]  /*b530*/  BSYNC B0 ;  /* 0x0000000000007941 */ /* 0x000fea0003800000 */
.L_x_1223:
[----:B------:R-:W-:-:S04]  /*b540*/  IMAD R180, R180, R184, -R179 ;  /* 0x000000b8b4b47224 */ /* 0x000fc800078e0ab3 */
[----:B------:R-:W-:-:S05]  /*b550*/  IMAD R180, R17, -0x2, R180 ;  /* 0xfffffffe11b47824 */ /* 0x000fca00078e02b4 */
[----:B------:R-:W-:Y:S02]  /*b560*/  VIADDMNMX R181, R180, R184, R181, PT ;  /* 0x000000b8b4b57246 */ /* 0x000fe400038001b5 */
[----:B------:R-:W-:-:S07]  /*b570*/  VIMNMX R182, R182, R180, !PT ;  /* 0x000000b4b6b67248 */ /* 0x000fce0007fe0100 */
.L_x_1222:
[----:B------:R-:W-:Y:S01]  /*b580*/  FMNMX.FTZ R3, R172, R21, !PT ;  /* 0x00000015ac037209 */ /* 0x000fe20007810000 */
[----:B------:R-:W-:Y:S01]  /*b590*/  UMOV UR6, UR51 ;  /* 0x0000003300067c82 */ /* 0x000fe20008000000 */
[----:B------:R-:W-:Y:S01]  /*b5a0*/  ISETP.GT.AND P4, PT, R182, 0x1, P2 ;  /* 0x00000001b600780c */ /* 0x000fe20001784270 */
[----:B------:R-:W-:Y:S01]  /*b5b0*/  UMOV UR7, UR36 ;  /* 0x0000002400077c82 */ /* 0x000fe20008000000 */
[----:B------:R-:W-:Y:S02]  /*b5c0*/  FMNMX.FTZ R2, R188, R3, !PT ;  /* 0x00000003bc027209 */ /* 0x000fe40007810000 */
[----:B------:R-:W-:Y:S02]  /*b5d0*/  ISETP.LT.OR P4, PT, R181, 0x2, P4 ;  /* 0x00000002b500780c */ /* 0x000fe40002781670 */
[----:B------:R-:W-:Y:S02]  /*b5e0*/  FMNMX.FTZ R3, R191, R2, !PT ;  /* 0x00000002bf037209 */ /* 0x000fe40007810000 */
[----:B------:R-:W-:-:S02]  /*b5f0*/  ISETP.GT.AND P3, PT, R182, 0x8, P2 ;  /* 0x00000008b600780c */ /* 0x000fc40001764270 */
[----:B------:R-:W-:Y:S02]  /*b600*/  FMNMX.FTZ R3, R190, R3, !PT ;  /* 0x00000003be037209 */ /* 0x000fe40007810000 */
[----:B------:R-:W-:Y:S02]  /*b610*/  ISETP.LT.OR P3, PT, R181, 0x9, P3 ;  /* 0x00000009b500780c */ /* 0x000fe40001f61670 */
[----:B------:R-:W-:Y:S02]  /*b620*/  FMNMX.FTZ R2, R166, R3, !PT ;  /* 0x00000003a6027209 */ /* 0x000fe40007810000 */
[----:B------:R-:W-:Y:S02]  /*b630*/  FSEL R152, R152, -INF , !P3 ;  /* 0xff80000098987808 */ /* 0x000fe40005800000 */
        /* <DEDUP_REMOVED lines=19> */
[----:B------:R-:W-:-:S02]  /*b770*/  FSEL R2, R4, -INF , !P4 ;  /* 0xff80000004027808 */ /* 0x000fc40006000000 */
[----:B------:R-:W-:Y:S02]  /*b780*/  FMNMX.FTZ R3, R178, R3, !PT ;  /* 0x00000003b2037209 */ /* 0x000fe40007810000 */
[C---:B------:R-:W-:Y:S02]  /*b790*/  ISETP.GT.AND P4, PT, R182.reuse, 0x9, P2 ;  /* 0x00000009b600780c */ /* 0x040fe40001784270 */
[----:B------:R-:W-:Y:S01]  /*b7a0*/  ISETP.GT.AND P3, PT, R182, 0x21, P2 ;  /* 0x00000021b600780c */ /* 0x000fe20001764270 */
[----:B------:R-:W0:Y:S01]  /*b7b0*/  SHFL.BFLY PT, R180, R3, 0x2, 0x1f ;  /* 0x0c401f0003b47f89 */ /* 0x000e2200000e0000 */
[C---:B------:R-:W-:Y:S02]  /*b7c0*/  ISETP.LT.OR P4, PT, R181.reuse, 0xa, P4 ;  /* 0x0000000ab500780c */ /* 0x040fe40002781670 */
[----:B------:R-:W-:Y:S02]  /*b7d0*/  ISETP.LT.OR P3, PT, R181, 0x22, P3 ;  /* 0x00000022b500780c */ /* 0x000fe40001f61670 */
[----:B------:R-:W-:-:S02]  /*b7e0*/  FSEL R153, R153, -INF , !P4 ;  /* 0xff80000099997808 */ /* 0x000fc40006000000 */
[C---:B------:R-:W-:Y:S02]  /*b7f0*/  ISETP.GT.AND P4, PT, R182.reuse, 0x11, P2 ;  /* 0x00000011b600780c */ /* 0x040fe40001784270 */
[----:B------:R-:W-:Y:S02]  /*b800*/  FSEL R159, R159, -INF , !P3 ;  /* 0xff8000009f9f7808 */ /* 0x000fe40005800000 */
[----:B------:R-:W-:Y:S02]  /*b810*/  ISETP.LT.OR P4, PT, R181, 0x12, P4 ;  /* 0x00000012b500780c */ /* 0x000fe40002781670 */
[C---:B------:R-:W-:Y:S02]  /*b820*/  ISETP.GT.AND P3, PT, R182.reuse, 0x29, P2 ;  /* 0x00000029b600780c */ /* 0x040fe40001764270 */
[----:B------:R-:W-:Y:S02]  /*b830*/  FSEL R155, R155, -INF , !P4 ;  /* 0xff8000009b9b7808 */ /* 0x000fe40006000000 */
[----:B------:R-:W-:-:S02]  /*b840*/  ISETP.GT.AND P4, PT, R182, RZ, P2 ;  /* 0x000000ffb600720c */ /* 0x000fc40001784270 */
[C---:B------:R-:W-:Y:S02]  /*b850*/  ISETP.LT.OR P3, PT, R181.reuse, 0x2a, P3 ;  /* 0x0000002ab500780c */ /* 0x040fe40001f61670 */
[----:B------:R-:W-:Y:S02]  /*b860*/  ISETP.LT.OR P4, PT, R181, 0x1, P4 ;  /* 0x00000001b500780c */ /* 0x000fe40002781670 */
[----:B------:R-:W-:Y:S02]  /*b870*/  FSEL R161, R161, -INF , !P3 ;  /* 0xff800000a1a17808 */ /* 0x000fe40005800000 */
[----:B0-----:R-:W-:Y:S02]  /*b880*/  FMNMX.FTZ R4, R3, R180, !PT ;  /* 0x000000b403047209 */ /* 0x001fe40007810000 */
[----:B------:R-:W-:Y:S02]  /*b890*/  FSEL R180, R0, -INF , !P4 ;  /* 0xff80000000b47808 */ /* 0x000fe40006000000 */
[----:B------:R-:W-:Y:S01]  /*b8a0*/  ISETP.GT.AND P4, PT, R182, 0x20, P2 ;  /* 0x00000020b600780c */ /* 0x000fe20001784270 */
[----:B------:R-:W0:Y:S01]  /*b8b0*/  SHFL.BFLY PT, R179, R4, 0x1, 0x1f ;  /* 0x0c201f0004b37f89 */ /* 0x000e2200000e0000 */
[----:B------:R-:W-:-:S02]  /*b8c0*/  FMNMX.FTZ R3, R180, R207, !PT ;  /* 0x000000cfb4037209 */ /* 0x000fc40007810000 */
[----:B------:R-:W-:Y:S02]  /*b8d0*/  ISETP.LT.OR P4, PT, R181, 0x21, P4 ;  /* 0x00000021b500780c */ /* 0x000fe40002781670 */
[----:B------:R-:W-:Y:S02]  /*b8e0*/  FMNMX.FTZ R3, R2, R3, !PT ;  /* 0x0000000302037209 */ /* 0x000fe40007810000 */
[----:B------:R-:W-:Y:S02]  /*b8f0*/  FSEL R158, R158, -INF , !P4 ;  /* 0xff8000009e9e7808 */ /* 0x000fe40006000000 */
[----:B------:R-:W-:Y:S02]  /*b900*/  FMNMX.FTZ R0, R152, R3, !PT ;  /* 0x0000000398007209 */ /* 0x000fe40007810000 */
[----:B------:R-:W-:Y:S02]  /*b910*/  ISETP.GT.AND P4, PT, R182, 0x28, P2 ;  /* 0x00000028b600780c */ /* 0x000fe40001784270 */
[----:B------:R-:W-:-:S02]  /*b920*/  FMNMX.FTZ R3, R153, R0, !PT ;  /* 0x0000000099037209 */ /* 0x000fc40007810000 */
[----:B------:R-:W-:Y:S02]  /*b930*/  ISETP.LT.OR P4, PT, R181, 0x29, P4 ;  /* 0x00000029b500780c */ /* 0x000fe40002781670 */
[----:B------:R-:W-:Y:S02]  /*b940*/  FMNMX.FTZ R0, R154, R3, !PT ;  /* 0x000000039a007209 */ /* 0x000fe40007810000 */
[----:B------:R-:W-:Y:S02]  /*b950*/  FSEL R160, R160, -INF , !P4 ;  /* 0xff800000a0a07808 */ /* 0x000fe40006000000 */
[----:B------:R-:W-:Y:S02]  /*b960*/  ISETP.GT.AND P3, PT, R182, 0x30, P2 ;  /* 0x00000030b600780c */ /* 0x000fe40001764270 */
[----:B------:R-:W-:Y:S02]  /*b970*/  R2UR UR4, R23 ;  /* 0x00000000170472ca */ /* 0x000fe400000e0000 */
[----:B0-----:R-:W-:-:S02]  /*b980*/  FMNMX.FTZ R4, R4, R179, !PT ;  /* 0x000000b304047209 */ /* 0x001fc40007810000 */
[----:B------:R-:W-:Y:S02]  /*b990*/  FMNMX.FTZ R179, R155, R0, !PT ;  /* 0x000000009bb37209 */ /* 0x000fe40007810000 */
[C---:B------:R-:W-:Y:S01]  /*b9a0*/  FSETP.NEU.FTZ.AND P4, PT, R4.reuse, -INF , PT ;  /* 0xff8000000400780b */ /* 0x040fe20003f9d000 */
[----:B------:R-:W-:Y:S01]  /*b9b0*/  FMUL.FTZ R3, R4, UR6 ;  /* 0x0000000604037c20 */ /* 0x000fe20008410000 */
[----:B------:R-:W-:Y:S02]  /*b9c0*/  FMNMX.FTZ R0, R156, R179, !PT ;  /* 0x000000b39c007209 */ /* 0x000fe40007810000 */
[----:B------:R-:W-:Y:S02]  /*b9d0*/  ISETP.LT.OR P3, PT, R181, 0x31, P3 ;  /* 0x00000031b500780c */ /* 0x000fe40001f61670 */
[----:B------:R-:W-:Y:S02]  /*b9e0*/  FSEL R3, R3, RZ, P4 ;  /* 0x000000ff03037208 */ /* 0x000fe40002000000 */
[----:B------:R-:W-:-:S03]  /*b9f0*/  FMNMX.FTZ R179, R157, R0, !PT ;  /* 0x000000009db37209 */ /* 0x000fc60007810000 */
[--C-:B------:R-:W-:Y:S01]  /*ba00*/  FFMA.FTZ R183, R172, UR6, -R3.reuse ;  /* 0x00000006acb77c23 */ /* 0x100fe20008010803 */
[----:B------:R-:W-:Y:S01]  /*ba10*/  FMNMX.FTZ R0, R158, R179, !PT ;  /* 0x000000b39e007209 */ /* 0x000fe20007810000 */
[--C-:B------:R-:W-:Y:S01]  /*ba20*/  FFMA.FTZ R190, R190, UR6, -R3.reuse ;  /* 0x00000006bebe7c23 */ /* 0x100fe20008010803 */
[----:B------:R-:W-:Y:S01]  /*ba30*/  FSEL R172, R163, -INF , !P3 ;  /* 0xff800000a3ac7808 */ /* 0x000fe20005800000 */
[--C-:B------:R-:W-:Y:S01]  /*ba40*/  FFMA.FTZ R196, R188, UR6, -R3.reuse ;  /* 0x00000006bcc47c23 */ /* 0x100fe20008010803 */
[----:B------:R-:W-:Y:S01]  /*ba50*/  ISETP.GT.AND P3, PT, R182, 0x31, P2 ;  /* 0x00000031b600780c */ /* 0x000fe20001764270 */
[--C-:B------:R-:W-:Y:S01]  /*ba60*/  FFMA.FTZ R184, R175, UR6, -R3.reuse ;  /* 0x00000006afb87c23 */ /* 0x100fe20008010803 */
[----:B------:R-:W-:Y:S01]  /*ba70*/  FMNMX.FTZ R179, R159, R0, !PT ;  /* 0x000000009fb37209 */ /* 0x000fe20007810000 */
[--C-:B------:R-:W-:Y:S01]  /*ba80*/  FFMA.FTZ R198, R191, UR6, -R3.reuse ;  /* 0x00000006bfc67c23 */ /* 0x100fe20008010803 */
[----:B------:R-:W-:Y:S01]  /*ba90*/  ISETP.LT.OR P3, PT, R181, 0x32, P3 ;  /* 0x00000032b500780c */ /* 0x000fe20001f61670 */
        /* <DEDUP_REMOVED lines=9> */
[----:B------:R-:W-:Y:S01]  /*bb30*/  ISETP.GT.AND P2, PT, R182, 0x39, P2 ;  /* 0x00000039b600780c */ /* 0x000fe20001744270 */
[--C-:B------:R-:W-:Y:S01]  /*bb40*/  FFMA.FTZ R171, R171, UR6, -R3.reuse ;  /* 0x00000006abab7c23 */ /* 0x100fe20008010803 */
[----:B------:R-:W-:Y:S01]  /*bb50*/  ISETP.LT.OR P3, PT, R181, 0x39, P3 ;  /* 0x00000039b500780c */ /* 0x000fe20001f61670 */
[--C-:B------:R-:W-:Y:S01]  /*bb60*/  FFMA.FTZ R175, R176, UR6, -R3.reuse ;  /* 0x00000006b0af7c23 */ /* 0x100fe20008010803 */
[----:B------:R-:W-:Y:S01]  /*bb70*/  FMNMX.FTZ R179, R172, R179, !PT ;  /* 0x000000b3acb37209 */ /* 0x000fe20007810000 */
[--C-:B------:R-:W-:Y:S01]  /*bb80*/  FFMA.FTZ R186, R177, UR6, -R3.reuse ;  /* 0x00000006b1ba7c23 */ /* 0x100fe20008010803 */
[----:B------:R-:W-:Y:S01]  /*bb90*/  ISETP.LT.OR P2, PT, R181, 0x3a, P2 ;  /* 0x0000003ab500780c */ /* 0x000fe20001741670 */
[----:B------:R-:W-:Y:S01]  /*bba0*/  FFMA.FTZ R178, R178, UR6, -R3 ;  /* 0x00000006b2b27c23 */ /* 0x000fe20008010803 */
[----:B------:R-:W-:Y:S01]  /*bbb0*/  FSEL R164, R164, -INF , !P3 ;  /* 0xff800000a4a47808 */ /* 0x000fe20005800000 */
[----:B------:R-:W-:Y:S01]  /*bbc0*/  MUFU.EX2 R163, R183 ;  /* 0x000000b700a37308 */ /* 0x000fe20000000800 */
[----:B------:R-:W-:-:S02]  /*bbd0*/  FMNMX.FTZ R181, R162, R179, !PT ;  /* 0x000000b3a2b57209 */ /* 0x000fc40007810000 */
[----:B------:R-:W-:Y:S02]  /*bbe0*/  FSEL R179, R165, -INF , !P2 ;  /* 0xff800000a5b37808 */ /* 0x000fe40005000000 */
[----:B------:R-:W-:Y:S02]  /*bbf0*/  FMNMX.FTZ R0, R164, R181, !PT ;  /* 0x000000b5a4007209 */ /* 0x000fe40007810000 */
[----:B------:R-:W-:Y:S01]  /*bc00*/  FSEL R166, R4, RZ, P4 ;  /* 0x000000ff04a67208 */ /* 0x000fe20002000000 */
[----:B------:R0:W-:Y:S01]  /*bc10*/  MUFU.EX2 R165, R190 ;  /* 0x000000be00a57308 */ /* 0x0001e20000000800 */
[----:B------:R-:W-:-:S03]  /*bc20*/  FMNMX.FTZ R0, R179, R0, !PT ;  /* 0x00000000b3007209 */ /* 0x000fc60007810000 */
[----:B------:R-:W-:Y:S02]  /*bc30*/  FADD.FTZ R166, -R166, R21 ;  /* 0x00000015a6a67221 */ /* 0x000fe40000010100 */
[----:B------:R-:W1:Y:S02]  /*bc40*/  SHFL.BFLY PT, R181, R0, 0x2, 0x1f ;  /* 0x0c401f0000b57f89 */ /* 0x000e6400000e0000 */
[----:B------:R-:W-:Y:S01]  /*bc50*/  MUFU.EX2 R196, R196 ;  /* 0x000000c400c47308 */ /* 0x000fe20000000800 */
[--C-:B0-----:R-:W-:Y:S01]  /*bc60*/  FFMA.FTZ R190, R173, UR6, -R3.reuse ;  /* 0x00000006adbe7c23 */ /* 0x101fe20008010803 */
[----:B------:R-:W-:-:S06]  /*bc70*/  FFMA.FTZ R173, R174, UR6, -R3 ;  /* 0x00000006aead7c23 */ /* 0x000fcc0008010803 */
[----:B------:R-:W-:Y:S08]  /*bc80*/  MUFU.EX2 R198, R198 ;  /* 0x000000c600c67308 */ /* 0x000ff00000000800 */
[----:B------:R-:W-:Y:S01]  /*bc90*/  MUFU.EX2 R192, R192 ;  /* 0x000000c000c07308 */ /* 0x000fe20000000800 */
[----:B-1----:R-:W-:-:S07]  /*bca0*/  FMNMX.FTZ R181, R0, R181, !PT ;  /* 0x000000b500b57209 */ /* 0x002fce0007810000 */
[----:B------:R-:W-:Y:S01]  /*bcb0*/  MUFU.EX2 R167, R167 ;  /* 0x000000a700a77308 */ /* 0x000fe20000000800 */
[----:B------:R-:W0:Y:S07]  /*bcc0*/  SHFL.BFLY PT, R0, R181, 0x1, 0x1f ;  /* 0x0c201f00b5007f89 */ /* 0x000e2e00000e0000 */
[----:B------:R-:W-:Y:S08]  /*bcd0*/  MUFU.EX2 R194, R194 ;  /* 0x000000c200c27308 */ /* 0x000ff00000000800 */
[----:B------:R-:W-:Y:S08]  /*bce0*/  MUFU.EX2 R169, R169 ;  /* 0x000000a900a97308 */ /* 0x000ff00000000800 */
[----:B------:R-:W-:Y:S01]  /*bcf0*/  MUFU.EX2 R188, R188 ;  /* 0x000000bc00bc7308 */ /* 0x000fe20000000800 */
[----:B0-----:R-:W-:Y:S01]  /*bd00*/  FMNMX.FTZ R3, R181, R0, !PT ;  /* 0x00000000b5037209 */ /* 0x001fe20007810000 */
[----:B------:R-:W-:-:S03]  /*bd10*/  FMUL.FTZ R0, R166, UR6 ;  /* 0x00000006a6007c20 */ /* 0x000fc60008410000 */
[C---:B------:R-:W-:Y:S01]  /*bd20*/  FSETP.NEU.FTZ.AND P2, PT, R3.reuse, -INF , PT ;  /* 0xff8000000300780b */ /* 0x040fe20003f5d000 */
[----:B------:R-:W-:Y:S02]  /*bd30*/  FMUL.FTZ R177, R3, UR6 ;  /* 0x0000000603b17c20 */ /* 0x000fe40008410000 */
[----:B------:R-:W-:Y:S03]  /*bd40*/  MUFU.EX2 R171, R171 ;  /* 0x000000ab00ab7308 */ /* 0x000fe60000000800 */
[----:B------:R-:W-:-:S05]  /*bd50*/  FSEL R177, R177, RZ, P2 ;  /* 0x000000ffb1b17208 */ /* 0x000fca0001000000 */
[----:B------:R-:W0:Y:S01]  /*bd60*/  MUFU.EX2 R0, R0 ;  /* 0x0000000000007308 */ /* 0x000e220000000800 */
        /* <DEDUP_REMOVED lines=8> */
[--C-:B------:R-:W-:Y:S01]  /*bdf0*/  FFMA.FTZ R154, R155, UR6, -R177.reuse ;  /* 0x000000069b9a7c23 */ /* 0x100fe200080108b1 */
[--C-:B------:R-:W-:Y:S01]  /*be00*/  FFMA.FTZ R195, R156, UR6, -R177.reuse ;  /* 0x000000069cc37c23 */ /* 0x100fe200080108b1 */
[----:B------:R-:W-:Y:S01]  /*be10*/  FMUL.FTZ R2, R2, UR6 ;  /* 0x0000000602027c20 */ /* 0x000fe20008410000 */
[--C-:B------:R-:W-:Y:S01]  /*be20*/  FFMA.FTZ R156, R157, UR6, -R177.reuse ;  /* 0x000000069d9c7c23 */ /* 0x100fe200080108b1 */
[--C-:B------:R-:W-:Y:S01]  /*be30*/  FFMA.FTZ R189, R158, UR6, -R177.reuse ;  /* 0x000000069ebd7c23 */ /* 0x100fe200080108b1 */
[--C-:B------:R-:W-:Y:S01]  /*be40*/  FFMA.FTZ R158, R159, UR6, -R177.reuse ;  /* 0x000000069f9e7c23 */ /* 0x100fe200080108b1 */
[----:B------:R-:W-:Y:S01]  /*be50*/  FFMA.FTZ R191, R160, UR6, -R177 ;  /* 0x00000006a0bf7c23 */ /* 0x000fe200080108b1 */
[----:B------:R-:W-:Y:S01]  /*be60*/  MUFU.EX2 R197, R197 ;  /* 0x000000c500c57308 */ /* 0x000fe20000000800 */
[----:B0-----:R-:W-:Y:S01]  /*be70*/  FFMA.FTZ R153, R0, R16, R163 ;  /* 0x0000001000997223 */ /* 0x001fe200000100a3 */
[----:B------:R-:W-:-:S02]  /*be80*/  IMAD.U32 R155, RZ, RZ, UR10 ;  /* 0x0000000aff9b7e24 */ /* 0x000fc4000f8e00ff */
[--C-:B------:R-:W-:Y:S01]  /*be90*/  FFMA.FTZ R185, R172, UR6, -R177.reuse ;  /* 0x00000006acb97c23 */ /* 0x100fe200080108b1 */
[----:B------:R-:W-:Y:S01]  /*bea0*/  FFMA.FTZ R162, R162, UR6, -R177 ;  /* 0x00000006a2a27c23 */ /* 0x000fe200080108b1 */
[----:B------:R-:W-:Y:S01]  /*beb0*/  FADD.FTZ R153, R196, R153 ;  /* 0x00000099c4997221 */ /* 0x000fe20000010000 */
[----:B------:R-:W-:Y:S02]  /*bec0*/  @!P1 VIADD R155, R155, 0x30860 ;  /* 0x000308609b9b9836 */ /* 0x000fe40000000000 */
[----:B------:R-:W-:Y:S01]  /*bed0*/  FFMA.FTZ R164, R164, UR6, -R177 ;  /* 0x00000006a4a47c23 */ /* 0x000fe200080108b1 */
[----:B------:R-:W0:Y:S01]  /*bee0*/  MUFU.EX2 R2, R2 ;  /* 0x0000000200027308 */ /* 0x000e220000000800 */
[----:B------:R-:W-:Y:S01]  /*bef0*/  FADD.FTZ R16, R198, R153 ;  /* 0x00000099c6107221 */ /* 0x000fe20000010000 */
[----:B------:R-:W-:Y:S01]  /*bf00*/  ISETP.GT.AND P2, PT, R20, UR4, PT ;  /* 0x0000000414007c0c */ /* 0x000fe2000bf44270 */
[----:B------:R-:W-:Y:S01]  /*bf10*/  UMOV UR4, UR37 ;  /* 0x0000002500047c82 */ /* 0x000fe20008000000 */
[----:B------:R-:W-:Y:S01]  /*bf20*/  @!P1 PRMT R155, RZ, 0x654, R155 ;  /* 0x00000654ff9b9816 */ /* 0x000fe2000000009b */
[C---:B------:R-:W-:Y:S01]  /*bf30*/  FADD.FTZ R153, R165.reuse, R16 ;  /* 0x00000010a5997221 */ /* 0x040fe20000010000 */
[----:B------:R-:W-:Y:S01]  /*bf40*/  F2FP.F16.F32.PACK_AB R196, R196, R163 ;  /* 0x000000a3c4c4723e */ /* 0x000fe200000000ff */
[----:B------:R-:W-:Y:S01]  /*bf50*/  VIADD R20, R20, 0xffffffff ;  /* 0xffffffff14147836 */ /* 0x000fe20000000000 */
[----:B------:R-:W1:Y:S01]  /*bf60*/  MUFU.EX2 R199, R199 ;  /* 0x000000c700c77308 */ /* 0x000e620000000800 */
[----:B------:R-:W-:Y:S01]  /*bf70*/  FADD.FTZ R160, R192, R153 ;  /* 0x00000099c0a07221 */ /* 0x000fe20000010000 */
[----:B------:R2:W-:Y:S01]  /*bf80*/  @!P1 SYNCS.ARRIVE.TRANS64.RED.A1T0 RZ, [R155+URZ], RZ ;  /* 0x000000ff9bff99a7 */ /* 0x0005e2000810043f */
[----:B------:R-:W-:Y:S01]  /*bf90*/  F2FP.F16.F32.PACK_AB R198, R165, R198 ;  /* 0x000000c6a5c6723e */ /* 0x000fe200000000ff */
[----:B------:R-:W-:-:S02]  /*bfa0*/  IMAD.MOV.U32 R207, RZ, RZ, R3 ;  /* 0x000000ffffcf7224 */ /* 0x000fc400078e0003 */
[----:B------:R-:W-:Y:S01]  /*bfb0*/  FADD.FTZ R153, R167, R160 ;  /* 0x000000a0a7997221 */ /* 0x000fe20000010000 */
[--C-:B------:R-:W-:Y:S01]  /*bfc0*/  FFMA.FTZ R160, R161, UR6, -R177.reuse ;  /* 0x00000006a1a07c23 */ /* 0x100fe200080108b1 */
[----:B------:R-:W-:Y:S01]  /*bfd0*/  FFMA.FTZ R177, R179, UR6, -R177 ;  /* 0x00000006b3b17c23 */ /* 0x000fe200080108b1 */
[----:B------:R-:W3:Y:S01]  /*bfe0*/  MUFU.EX2 R152, R152 ;  /* 0x0000009800987308 */ /* 0x000ee20000000800 */
[----:B0-----:R-:W-:Y:S01]  /*bff0*/  FFMA.FTZ R5, R2, R5, R197 ;  /* 0x0000000502057223 */ /* 0x001fe200000100c5 */
[----:B------:R-:W-:Y:S01]  /*c000*/  FADD.FTZ R168, R194, R153 ;  /* 0x00000099c2a87221 */ /* 0x000fe20000010000 */
[----:B------:R-:W-:Y:S02]  /*c010*/  F2FP.F16.F32.PACK_AB R192, R167, R192 ;  /* 0x000000c0a7c0723e */ /* 0x000fe400000000ff */
[----:B------:R-:W-:Y:S01]  /*c020*/  FADD.FTZ R16, R166, R5 ;  /* 0x00000005a6107221 */ /* 0x000fe20000010000 */
[C---:B------:R-:W-:Y:S01]  /*c030*/  FADD.FTZ R153, R169.reuse, R168 ;  /* 0x000000a8a9997221 */ /* 0x040fe20000010000 */
[----:B------:R-:W-:Y:S01]  /*c040*/  F2FP.F16.F32.PACK_AB R194, R169, R194 ;  /* 0x000000c2a9c2723e */ /* 0x000fe200000000ff */
[----:B------:R-:W0:Y:S01]  /*c050*/  MUFU.EX2 R193, R193 ;  /* 0x000000c100c17308 */ /* 0x000e220000000800 */
[----:B-1----:R-:W-:Y:S01]  /*c060*/  FADD.FTZ R5, R199, R16 ;  /* 0x00000010c7057221 */ /* 0x002fe20000010000 */
[----:B------:R-:W-:Y:S01]  /*c070*/  FADD.FTZ R168, R188, R153 ;  /* 0x00000099bca87221 */ /* 0x000fe20000010000 */
[----:B------:R-:W-:-:S02]  /*c080*/  F2FP.F16.F32.PACK_AB R188, R171, R188 ;  /* 0x000000bcabbc723e */ /* 0x000fc400000000ff */
[----:B------:R-:W-:Y:S01]  /*c090*/  F2FP.F16.F32.PACK_AB R197, R166, R197 ;  /* 0x000000c5a6c5723e */ /* 0x000fe200000000ff */
[----:B------:R-:W-:Y:S02]  /*c0a0*/  FADD.FTZ R153, R171, R168 ;  /* 0x000000a8ab997221 */ /* 0x000fe40000010000 */
        /* <DEDUP_REMOVED lines=21> */
[----:B-1----:R-:W-:-:S07]  /*c200*/  FADD.FTZ R5, R191, R16 ;  /* 0x00000010bf057221 */ /* 0x002fce0000010000 */
[----:B------:R-:W1:Y:S01]  /*c210*/  MUFU.EX2 R184, R184 ;  /* 0x000000b800b87308 */ /* 0x000e620000000800 */
[C---:B---3--:R-:W-:Y:S01]  /*c220*/  FADD.FTZ R153, R173.reuse, R168 ;  /* 0x000000a8ad997221 */ /* 0x048fe20000010000 */
[----:B------:R-:W-:-:S06]  /*c230*/  F2FP.F16.F32.PACK_AB R190, R173, R190 ;  /* 0x000000beadbe723e */ /* 0x000fcc00000000ff */
[----:B------:R-:W-:Y:S01]  /*c240*/  MUFU.EX2 R185, R185 ;  /* 0x000000b900b97308 */ /* 0x000fe20000000800 */
[----:B0-----:R-:W-:-:S07]  /*c250*/  F2FP.F16.F32.PACK_AB R191, R160, R191 ;  /* 0x000000bfa0bf723e */ /* 0x001fce00000000ff */
[----:B------:R-:W0:Y:S01]  /*c260*/  MUFU.EX2 R175, R175 ;  /* 0x000000af00af7308 */ /* 0x000e220000000800 */
[----:B-1----:R-:W-:-:S07]  /*c270*/  FADD.FTZ R168, R184, R153 ;  /* 0x00000099b8a87221 */ /* 0x002fce0000010000 */
[----:B--2---:R1:W2:Y:S08]  /*c280*/  MUFU.EX2 R155, R162 ;  /* 0x000000a2009b7308 */ /* 0x0042b00000000800 */
[----:B------:R-:W3:Y:S01]  /*c290*/  MUFU.EX2 R186, R186 ;  /* 0x000000ba00ba7308 */ /* 0x000ee20000000800 */
[----:B-1----:R-:W-:Y:S01]  /*c2a0*/  FADD.FTZ R162, R160, R5 ;  /* 0x00000005a0a27221 */ /* 0x002fe20000010000 */
[C---:B0-----:R-:W-:Y:S01]  /*c2b0*/  FADD.FTZ R153, R175.reuse, R168 ;  /* 0x000000a8af997221 */ /* 0x041fe20000010000 */
[----:B------:R-:W-:-:S02]  /*c2c0*/  F2FP.F16.F32.PACK_AB R184, R175, R184 ;  /* 0x000000b8afb8723e */ /* 0x000fc400000000ff */
[----:B------:R-:W-:-:S03]  /*c2d0*/  FADD.FTZ R162, R185, R162 ;  /* 0x000000a2b9a27221 */ /* 0x000fc60000010000 */
[----:B------:R-:W0:Y:S01]  /*c2e0*/  MUFU.EX2 R187, R164 ;  /* 0x000000a400bb7308 */ /* 0x000e220000000800 */
[C---:B--2---:R-:W-:Y:S01]  /*c2f0*/  FADD.FTZ R162, R155.reuse, R162 ;  /* 0x000000a29ba27221 */ /* 0x044fe20000010000 */
[----:B------:R-:W-:-:S06]  /*c300*/  F2FP.F16.F32.PACK_AB R185, R155, R185 ;  /* 0x000000b99bb9723e */ /* 0x000fcc00000000ff */
[----:B------:R-:W1:Y:S01]  /*c310*/  MUFU.EX2 R21, R178 ;  /* 0x000000b200157308 */ /* 0x000e620000000800 */
[----:B---3--:R-:W-:-:S07]  /*c320*/  FADD.FTZ R16, R186, R153 ;  /* 0x00000099ba107221 */ /* 0x008fce0000010000 */
[----:B------:R-:W2:Y:S01]  /*c330*/  MUFU.EX2 R177, R177 ;  /* 0x000000b100b17308 */ /* 0x000ea20000000800 */
[----:B0-----:R-:W-:Y:S01]  /*c340*/  FADD.FTZ R162, R187, R162 ;  /* 0x000000a2bba27221 */ /* 0x001fe20000010000 */
[C---:B-1----:R-:W-:Y:S01]  /*c350*/  FADD.FTZ R16, R21.reuse, R16 ;  /* 0x0000001015107221 */ /* 0x042fe20000010000 */
[----:B------:R-:W-:Y:S01]  /*c360*/  F2FP.F16.F32.PACK_AB R186, R21, R186 ;  /* 0x000000ba15ba723e */ /* 0x000fe200000000ff */
[----:B------:R-:W-:Y:S02]  /*c370*/  IMAD.MOV.U32 R21, RZ, RZ, R4 ;  /* 0x000000ffff157224 */ /* 0x000fe400078e0004 */
[C---:B--2---:R-:W-:Y:S01]  /*c380*/  FADD.FTZ R5, R177.reuse, R162 ;  /* 0x000000a2b1057221 */ /* 0x044fe20000010000 */
[----:B------:R-:W-:Y:S01]  /*c390*/  F2FP.F16.F32.PACK_AB R187, R177, R187 ;  /* 0x000000bbb1bb723e */ /* 0x000fe200000000ff */
[----:B------:R-:W-:Y:S06]  /*c3a0*/  @P2 BRA `(.L_x_1226) ;  /* 0xffffffd400342947 */ /* 0x000fec000383ffff */
.L_x_1209:
        /* <DEDUP_REMOVED lines=131> */
.L_x_1227:
[----:B------:R-:W-:Y:S01]  /*cbe0*/  ULEA UR5, UR37, UR38, 0x3 ;  /* 0x0000002625057291 */ /* 0x000fe2000f8e183f */
[----:B------:R-:W-:-:S05]  /*cbf0*/  IMAD.U32 R0, RZ, RZ, UR36 ;  /* 0x00000024ff007e24 */ /* 0x000fca000f8e00ff */
[----:B------:R-:W-:-:S04]  /*cc00*/  SHF.L.U32 R0, R0, 0x1f, RZ ;  /* 0x0000001f00007819 */ /* 0x000fc800000006ff */
[----:B------:R0:W1:Y:S01]  /*cc10*/  SYNCS.PHASECHK.TRANS64.TRYWAIT P2, [UR5+0x30850], R0 ;  /* 0x03085000ff0075a7 */ /* 0x0000620008040145 */
[----:B------:R-:W-:Y:S05]  /*cc20*/  @!P0 BRA `(.L_x_1228) ;  /* 0x0000000000048947 */ /* 0x000fea0003800000 */
[----:B------:R-:W-:Y:S01]  /*cc30*/  BPT.TRAP 0x1 ;  /* 0x000000040000795c */ /* 0x000fe20000300000 */
.L_x_1228:
[----:B-1----:R-:W-:Y:S05]  /*cc40*/  @P2 BRA `(.L_x_1229) ;  /* 0x0000000000082947 */ /* 0x002fea0003800000 */
[----:B------:R-:W1:Y:S02]  /*cc50*/  SYNCS.PHASECHK.TRANS64.TRYWAIT P0, [UR5+0x30850], R0 ;  /* 0x03085000ff0075a7 */ /* 0x000e640008000145 */
[----:B-1----:R-:W-:Y:S05]  /*cc60*/  @!P0 BRA `(.L_x_1230) ;  /* 0x0000009400248947 */ /* 0x002fea0003800000 */
.L_x_1229:
[----:B------:R-:W-:Y:S01]  /*cc70*/  UIADD3 UR38, UR38, 0x400, URZ ;  /* 0x0000040026267890 */ /* 0x000fe2000fffe03f */
[----:B------:R-:W-:Y:S01]  /*cc80*/  WARPGROUP.ARRIVE ;  /* 0x00000000000079c5 */ /* 0x000fe20000000000 */
[----:B------:R-:W-:Y:S01]  /*cc90*/  UMOV UR11, 0x40000040 ;  /* 0x40000040000b7882 */ /* 0x000fe20000000000 */
[----:B01----:R-:W0:Y:S01]  /*cca0*/  SHFL.BFLY PT, R0, R5, 0x2, 0x1f ;  /* 0x0c401f0005007f89 */ /* 0x003e2200000e0000 */
[----:B------:R-:W-:Y:S01]  /*ccb0*/  USHF.R.U32.HI UR38, URZ, 0x4, UR38 ;  /* 0x000000043f267899 */ /* 0x000fe20008011626 */
[----:B------:R-:W-:Y:S01]  /*ccc0*/  IMAD.MOV.U32 R6, RZ, RZ, RZ ;  /* 0x000000ffff067224 */ /* 0x000fe200078e00ff */
[----:B------:R-:W-:Y:S01]  /*ccd0*/  R2UR UR7, R208 ;  /* 0x00000000d00772ca */ /* 0x000fe200000e0000 */
[----:B------:R-:W1:Y:S01]  /*cce0*/  SHFL.BFLY PT, R7, R16, 0x2, 0x1f ;  /* 0x0c401f0010077f89 */ /* 0x000e6200000e0000 */
[----:B------:R-:W-:Y:S01]  /*ccf0*/  ULOP3.LUT UR38, UR38, 0x3fff, URZ, 0xc0, !UPT ;  /* 0x00003fff26267892 */ /* 0x000fe2000f8ec03f */
[----:B------:R-:W-:Y:S02]  /*cd00*/  IMAD.U32 R12, RZ, RZ, UR5 ;  /* 0x00000005ff0c7e24 */ /* 0x000fe4000f8e00ff */
[----:B------:R-:W-:Y:S01]  /*cd10*/  IMAD.U32 R13, RZ, RZ, UR6 ;  /* 0x00000006ff0d7e24 */ /* 0x000fe2000f8e00ff */
[----:B------:R-:W-:-:S04]  /*cd20*/  ULOP3.LUT UR4, UR38, 0x2000000, URZ, 0xfc, !UPT ;  /* 0x0200000026047892 */ /* 0x000fc8000f8efc3f */
[----:B------:R-:W-:Y:S02]  /*cd30*/  ULEA UR4, UR37, UR4, 0xb ;  /* 0x0000000425047291 */ /* 0x000fe4000f8e583f */
[----:B------:R-:W-:Y:S02]  /*cd40*/  UIADD3 UR37, UR37, 0x1, URZ ;  /* 0x0000000125257890 */ /* 0x000fe4000fffe03f */
[----:B------:R-:W-:Y:S02]  /*cd50*/  UIADD3 UR8, UR4, 0x80, URZ ;  /* 0x0000008004087890 */ /* 0x000fe4000fffe03f */
[----:B------:R-:W-:Y:S01]  /*cd60*/  UIADD3 UR7, UR7, 0x1, URZ ;  /* 0x0000000107077890 */ /* 0x000fe2000fffe03f */
[----:B------:R-:W-:Y:S01]  /*cd70*/  UMOV UR10, UR4 ;  /* 0x00000004000a7c82 */ /* 0x000fe20008000000 */
[----:B------:R-:W-:-:S05]  /*cd80*/  UISETP.NE.AND UP0, UPT, UR37, 0x2, UPT ;  /* 0x000000022500788c */ /* 0x000fca000bf05270 */
[----:B------:R-:W-:Y:S01]  /*cd90*/  HGMMA.64x256x16.F32 R24, R196, gdesc[UR8].tnspB, R24, gsb0 ;  /* 0x43e00008c4187df0 */ /* 0x000fe20008000818 */
[----:B------:R-:W-:Y:S01]  /*cda0*/  UMOV UR10, UR8 ;  /* 0x00000008000a7c82 */ /* 0x000fe20008000000 */
[----:B------:R-:W-:Y:S01]  /*cdb0*/  UMOV UR11, 0x40000040 ;  /* 0x40000040000b7882 */ /* 0x000fe20000000000 */
[----:B------:R-:W-:Y:S01]  /*cdc0*/  UIADD3 UR8, UR4, 0x100, URZ ;  /* 0x0000010004087890 */ /* 0x000fe2000fffe03f */
[----:B0-----:R-:W-:Y:S01]  /*cdd0*/  FADD.FTZ R2, R0, R5 ;  /* 0x0000000500027221 */ /* 0x001fe20000010000 */
[----:B------:R-:W-:Y:S01]  /*cde0*/  UIADD3 UR4, UR4, 0x180, URZ ;  /* 0x0000018004047890 */ /* 0x000fe2000fffe03f */
[----:B-1----:R-:W-:Y:S01]  /*cdf0*/  FADD.FTZ R7, R7, R16 ;  /* 0x0000001007077221 */ /* 0x002fe20000010000 */
[----:B------:R-:W-:Y:S01]  /*ce00*/  IMAD.MOV.U32 R5, RZ, RZ, RZ ;  /* 0x000000ffff057224 */ /* 0x000fe200078e00ff */
[----:B------:R-:W-:Y:S01]  /*ce10*/  USEL UR37, UR37, URZ, UP0 ;  /* 0x0000003f25257287 */ /* 0x000fe20008000000 */
[----:B------:R-:W0:Y:S01]  /*ce20*/  SHFL.BFLY PT, R9, R2, 0x1, 0x1f ;  /* 0x0c201f0002097f89 */ /* 0x000e2200000e0000 */
[----:B------:R-:W-:-:S03]  /*ce30*/  IMAD.U32 R208, RZ, RZ, UR7 ;  /* 0x00000007ffd07e24 */ /* 0x000fc6000f8e00ff */
[----:B------:R-:W1:Y:S01]  /*ce40*/  SHFL.BFLY PT, R0, R7, 0x1, 0x1f ;  /* 0x0c201f0007007f89 */ /* 0x000e6200000e0000 */
[----:B0-----:R-:W-:Y:S01]  /*ce50*/  FADD.FTZ R11, R2, R9 ;  /* 0x00000009020b7221 */ /* 0x001fe20000010000 */
[----:B------:R-:W-:Y:S02]  /*ce60*/  IMAD.MOV.U32 R2, RZ, RZ, -0x800000 ;  /* 0xff800000ff027424 */ /* 0x000fe400078e00ff */
        /* <DEDUP_REMOVED lines=8> */
[----:B------:R-:W-:Y:S08]  /*cef0*/  @P0 MUFU.RCP R6, R10 ;  /* 0x0000000a00060308 */ /* 0x000ff00000001000 */
[----:B------:R0:W1:Y:S08]  /*cf00*/  @P0 MUFU.LG2 R8, R10 ;  /* 0x0000000a00080308 */ /* 0x0000700000000c00 */
[----:B------:R-:W2:Y:S01]  /*cf10*/  @P2 MUFU.RCP R5, R11 ;  /* 0x0000000b00052308 */ /* 0x000ea20000001000 */
[----:B0-----:R-:W-:Y:S01]  /*cf20*/  @P2 FMUL.FTZ R10, R9, 0.69314718246459960938 ;  /* 0x3f317218090a2820 */ /* 0x001fe20000410000 */
[----:B------:R-:W-:-:S03]  /*cf30*/  @!P1 VIADD R9, R12, 0x30860 ;  /* 0x000308600c099836 */ /* 0x000fc60000000000 */
[----:B------:R-:W-:Y:S02]  /*cf40*/  @P2 FFMA.FTZ R2, R13, R3, R10 ;  /* 0x000000030d022223 */ /* 0x000fe4000001000a */
[----:B------:R-:W-:Y:S01]  /*cf50*/  @!P1 PRMT R9, RZ, 0x654, R9 ;  /* 0x00000654ff099816 */ /* 0x000fe20000000009 */
[----:B-1----:R-:W-:-:S04]  /*cf60*/  @P0 FMUL.FTZ R8, R8, 0.69314718246459960938 ;  /* 0x3f31721808080820 */ /* 0x002fc80000410000 */
[----:B------:R-:W-:Y:S01]  /*cf70*/  @P0 FFMA.FTZ R0, R7, R4, R8 ;  /* 0x0000000407000223 */ /* 0x000fe20000010008 */
[----:B------:R-:W-:Y:S01]  /*cf80*/  PLOP3.LUT P0, PT, PT, PT, PT, 0x8, 0x0 ;  /* 0x000000000000781c */ /* 0x000fe20003f0e170 */
[----:B------:R-:W-:Y:S02]  /*cf90*/  WARPGROUP.DEPBAR.LE gsb0, 0x0 ;  /* 0x00008000000079c5 */ /* 0x000fe40000010000 */
[----:B------:R-:W-:-:S06]  /*cfa0*/  WARPGROUP.ARRIVE ;  /* 0x00000000000079c5 */ /* 0x000fcc0000000000 */
[----:B------:R-:W-:Y:S01]  /*cfb0*/  HGMMA.64x256x16.F32 R24, R192, gdesc[UR8].tnspB, R24, gsb0 ;  /* 0x43e00008c0187df0 */ /* 0x000fe20008000818 */
[----:B------:R-:W-:Y:S01]  /*cfc0*/  UMOV UR10, UR8 ;  /* 0x00000008000a7c82 */ /* 0x000fe20008000000 */
[----:B------:R-:W-:Y:S01]  /*cfd0*/  UMOV UR11, 0x40000040 ;  /* 0x40000040000b7882 */ /* 0x000fe20000000000 */
[----:B------:R-:W-:Y:S02]  /*cfe0*/  WARPGROUP.DEPBAR.LE gsb0, 0x0 ;  /* 0x00008000000079c5 */ /* 0x000fe40000010000 */
[----:B------:R-:W-:-:S15]  /*cff0*/  WARPGROUP.ARRIVE ;  /* 0x00000000000079c5 */ /* 0x000fde0000000000 */
[----:B------:R-:W-:-:S08]  /*d000*/  NOP ;  /* 0x0000000000007918 */ /* 0x000fd00000000000 */
[----:B------:R-:W-:Y:S01]  /*d010*/  HGMMA.64x256x16.F32 R24, R188, gdesc[UR8].tnspB, R24, gsb0 ;  /* 0x43e00008bc187df0 */ /* 0x000fe20008000818 */
[----:B------:R-:W-:Y:S01]  /*d020*/  UMOV UR10, UR4 ;  /* 0x00000004000a7c82 */ /* 0x000fe20008000000 */
[----:B------:R-:W-:Y:S01]  /*d030*/  UMOV UR11, 0x40000040 ;  /* 0x40000040000b7882 */ /* 0x000fe20000000000 */
[----:B------:R-:W-:-:S04]  /*d040*/  USEL UR4, URZ, 0x1, UP0 ;  /* 0x000000013f047887 */ /* 0x000fc80008000000 */
[----:B------:R-:W-:Y:S01]  /*d050*/  ULOP3.LUT UR36, UR36, UR4, URZ, 0x3c, !UPT ;  /* 0x0000000424247292 */ /* 0x000fe2000f8e3c3f */
[----:B------:R-:W-:Y:S02]  /*d060*/  WARPGROUP.DEPBAR.LE gsb0, 0x0 ;  /* 0x00008000000079c5 */ /* 0x000fe40000010000 */
[----:B------:R-:W-:-:S15]  /*d070*/  WARPGROUP.ARRIVE ;  /* 0x00000000000079c5 */ /* 0x000fde0000000000 */
[----:B------:R-:W-:-:S03]  /*d080*/  NOP ;  /* 0x0000000000007918 */ /* 0x000fc60000000000 */
[----:B------:R-:W-:Y:S03]  /*d090*/  HGMMA.64x256x16.F32 R24, R184, gdesc[UR8].tnspB, R24, gsb0 ;  /* 0x43e00008b8187df0 */ /* 0x000fe60008000818 */
[----:B------:R-:W-:Y:S02]  /*d0a0*/  WARPGROUP.DEPBAR.LE gsb0, 0x0 ;  /* 0x00008000000079c5 */ /* 0x000fe40000010000 */
        /* <DEDUP_REMOVED lines=21> */
[-C--:B--2---:R-:W-:Y:S01]  /*d200*/  FMUL.FTZ R18, R27, R5.reuse ;  /* 0x000000051b127220 */ /* 0x084fe20000410000 */
        /* <DEDUP_REMOVED lines=107> */
.L_x_1160:
[----:B------:R-:W0:Y:S01]  /*d8c0*/  S2R R4, SR_CgaCtaId ;  /* 0x0000000000047919 */ /* 0x000e220000008800 */
[----:B------:R-:W-:Y:S01]  /*d8d0*/  MOV R207, 0x400 ;  /* 0x0000040000cf7802 */ /* 0x000fe20000000f00 */
[----:B------:R-:W-:Y:S01]  /*d8e0*/  BSSY B0, `(.L_x_1231) ;  /* 0x00002a2000007945 */ /* 0x000fe20003800000 */
[----:B------:R-:W-:Y:S02]  /*d8f0*/  BAR.SYNC.DEFER_BLOCKING 0x5, 0x180 ;  /* 0x0146000000007b1d */ /* 0x000fe40000010000 */
[----:B0-----:R-:W-:-:S05]  /*d900*/  LEA R207, R4, R207, 0x18 ;  /* 0x000000cf04cf7211 */ /* 0x001fca00078ec0ff */
[----:B------:R-:W0:Y:S02]  /*d910*/  LDS R4, [R207+0x308d0] ;  /* 0x0308d000cf047984 */ /* 0x000e240000000800 */
[----:B0-----:R-:W-:Y:S01]  /*d920*/  R2UR UR4, R4 ;  /* 0x00000000040472ca */ /* 0x001fe200000e0000 */
[----:B------:R-:W-:Y:S06]  /*d930*/  BAR.ARV 0x4, 0x180 ;  /* 0x0106000000007b1d */ /* 0x000fec0000002000 */
[----:B------:R-:W-:Y:S08]  /*d940*/  @P0 BRA `(.L_x_1232) ;  /* 0x0000001c006c0947 */ /* 0x000ff00003800000 */
[----:B------:R-:W0:Y:S01]  /*d950*/  S2R R4, SR_SWINHI ;  /* 0x0000000000047919 */ /* 0x000e220000002f00 */
[----:B------:R-:W-:Y:S01]  /*d960*/  IMAD R5, R206, 0x40, R19 ;  /* 0x00000040ce057824 */ /* 0x000fe200078e0213 */
[----:B------:R-:W-:Y:S01]  /*d970*/  R2UR UR11, R204 ;  /* 0x00000000cc0b72ca */ /* 0x000fe200000e0000 */
[----:B------:R-:W-:Y:S01]  /*d980*/  ULDC.64 UR8, c[0x0][0xb90] ;  /* 0x0002e40000087ab9 */ /* 0x000fe20000000a00 */
[----:B------:R-:W1:Y:S01]  /*d990*/  LDC R204, c[0x0][0xbe8] ;  /* 0x0002fa00ffcc7b82 */ /* 0x000e620000000800 */
[----:B------:R-:W-:Y:S01]  /*d9a0*/  F2FP.F16.F32.PACK_AB R24, R25, R24 ;  /* 0x000000181918723e */ /* 0x000fe200000000ff */
[----:B------:R-:W-:Y:S01]  /*d9b0*/  ULDC.64 UR14, c[0x0][0x208] ;  /* 0x00008200000e7ab9 */ /* 0x000fe20000000a00 */
[----:B------:R-:W-:Y:S02]  /*d9c0*/  F2FP.F16.F32.PACK_AB R25, R18, R26 ;  /* 0x0000001a1219723e */ /* 0x000fe400000000ff */
[----:B------:R-:W-:Y:S02]  /*d9d0*/  F2FP.F16.F32.PACK_AB R26, R29, R28 ;  /* 0x0000001c1d1a723e */ /* 0x000fe400000000ff */
[----:B------:R-:W-:-:S02]  /*d9e0*/  F2FP.F16.F32.PACK_AB R27, R16, R27 ;  /* 0x0000001b101b723e */ /* 0x000fc400000000ff */
[----:B------:R-:W-:Y:S02]  /*d9f0*/  R2UR UR13, R205 ;  /* 0x00000000cd0d72ca */ /* 0x000fe400000e0000 */
[----:B------:R-:W-:Y:S01]  /*da00*/  F2FP.F16.F32.PACK_AB R32, R33, R32 ;  /* 0x000000202120723e */ /* 0x000fe200000000ff */
[----:B------:R-:W-:Y:S01]  /*da10*/  USHF.R.S32.HI UR10, URZ, 0x1f, UR11 ;  /* 0x0000001f3f0a7899 */ /* 0x000fe2000801140b */
[----:B------:R-:W-:Y:S01]  /*da20*/  F2FP.F16.F32.PACK_AB R33, R35, R34 ;  /* 0x000000222321723e */ /* 0x000fe200000000ff */
[----:B------:R-:W-:Y:S01]  /*da30*/  UIMAD.WIDE.U32 UR6, UR11, UR8, URZ ;  /* 0x000000080b0672a5 */ /* 0x000fe2000f8e003f */
[----:B------:R-:W-:Y:S01]  /*da40*/  F2FP.F16.F32.PACK_AB R35, R39, R38 ;  /* 0x000000262723723e */ /* 0x000fe200000000ff */
[----:B------:R-:W-:Y:S01]  /*da50*/  VIADD R39, R22, UR61 ;  /* 0x0000003d16277c36 */ /* 0x000fe20008000000 */
[----:B------:R-:W-:Y:S01]  /*da60*/  UIMAD UR5, UR10, UR8, URZ ;  /* 0x000000080a0572a4 */ /* 0x000fe2000f8e023f */
[----:B------:R-:W-:Y:S02]  /*da70*/  F2FP.F16.F32.PACK_AB R40, R41, R40 ;  /* 0x000000282928723e */ /* 0x000fe400000000ff */
[----:B------:R-:W-:Y:S01]  /*da80*/  F2FP.F16.F32.PACK_AB R34, R37, R36 ;  /* 0x000000242522723e */ /* 0x000fe200000000ff */
[----:B------:R-:W-:Y:S01]  /*da90*/  UIMAD UR5, UR11, UR9, UR5 ;  /* 0x000000090b0572a4 */ /* 0x000fe2000f8e0205 */
[----:B------:R-:W-:Y:S01]  /*daa0*/  F2FP.F16.F32.PACK_AB R41, R43, R42 ;  /* 0x0000002a2b29723e */ /* 0x000fe200000000ff */
[----:B------:R-:W-:Y:S01]  /*dab0*/  USHF.R.S32.HI UR12, URZ, 0x1f, UR13 ;  /* 0x0000001f3f0c7899 */ /* 0x000fe2000801140d */
[----:B------:R-:W-:Y:S01]  /*dac0*/  F2FP.F16.F32.PACK_AB R42, R45, R176 ;  /* 0x000000b02d2a723e */ /* 0x000fe200000000ff */
[----:B------:R-:W-:Y:S01]  /*dad0*/  IMAD.MOV.U32 R36, RZ, RZ, R39 ;  /* 0x000000ffff247224 */ /* 0x000fe200078e0027 */
[----:B------:R-:W-:Y:S01]  /*dae0*/  F2FP.F16.F32.PACK_AB R43, R47, R46 ;  /* 0x0000002e2f2b723e */ /* 0x000fe200000000ff */
[----:B------:R-:W-:Y:S01]  /*daf0*/  ULDC.64 UR8, c[0x0][0xb98] ;  /* 0x0002e60000087ab9 */ /* 0x000fe20000000a00 */
[----:B------:R-:W-:-:S02]  /*db00*/  MOV R168, R207 ;  /* 0x000000cf00a87202 */ /* 0x000fc40000000f00 */
[----:B0-----:R-:W-:Y:S01]  /*db10*/  MOV R169, R4 ;  /* 0x0000000400a97202 */ /* 0x001fe20000000f00 */
[----:B------:R-:W-:Y:S01]  /*db20*/  UIADD3 UR7, UR7, UR5, URZ ;  /* 0x0000000507077290 */ /* 0x000fe2000fffe03f */
[----:B------:R-:W-:Y:S01]  /*db30*/  F2FP.F16.F32.PACK_AB R196, R121, R196 ;  /* 0x000000c479c4723e */ /* 0x000fe200000000ff */
[----:B------:R-:W-:Y:S01]  /*db40*/  UIMAD UR5, UR12, UR8, URZ ;  /* 0x000000080c0572a4 */ /* 0x000fe2000f8e023f */
[----:B------:R-:W-:Y:S01]  /*db50*/  F2FP.F16.F32.PACK_AB R198, R125, R124 ;  /* 0x0000007c7dc6723e */ /* 0x000fe200000000ff */
[--C-:B------:R-:W-:Y:S01]  /*db60*/  IMAD.WIDE R12, R212, 0x2, R168.reuse ;  /* 0x00000002d40c7825 */ /* 0x100fe200078e02a8 */
[----:B------:R-:W-:Y:S01]  /*db70*/  UIMAD.WIDE.U32 UR6, UR13, UR8, UR6 ;  /* 0x000000080d0672a5 */ /* 0x000fe2000f8e0006 */
[----:B------:R-:W-:Y:S01]  /*db80*/  F2FP.F16.F32.PACK_AB R199, R100, R96 ;  /* 0x0000006064c7723e */ /* 0x000fe200000000ff */
[----:B------:R-:W-:Y:S01]  /*db90*/  UIMAD UR5, UR13, UR9, UR5 ;  /* 0x000000090d0572a4 */ /* 0x000fe2000f8e0205 */
[----:B------:R-:W-:Y:S01]  /*dba0*/  IMAD.WIDE R168, R5, 0x2, R168 ;  /* 0x0000000205a87825 */ /* 0x000fe200078e02a8 */
[C---:B------:R-:W-:Y:S01]  /*dbb0*/  IADD3 R7, P3, R12.reuse, 0xc060, RZ ;  /* 0x0000c0600c077810 */ /* 0x040fe20007f7e0ff */
[----:B------:R-:W-:Y:S01]  /*dbc0*/  ULDC.64 UR8, c[0x0][0xae8] ;  /* 0x0002ba0000087ab9 */ /* 0x000fe20000000a00 */
[----:B------:R-:W-:-:S02]  /*dbd0*/  LOP3.LUT R139, R12, 0x380, RZ, 0xc0, !PT ;  /* 0x000003800c8b7812 */ /* 0x000fc400078ec0ff */
[----:B------:R-:W-:Y:S01]  /*dbe0*/  LOP3.LUT R4, R7, 0x380, RZ, 0xc0, !PT ;  /* 0x0000038007047812 */ /* 0x000fe200078ec0ff */
[--C-:B------:R-:W-:Y:S01]  /*dbf0*/  IMAD.X R5, RZ, RZ, R13.reuse, P3 ;  /* 0x000000ffff057224 */ /* 0x100fe200018e060d */
[----:B------:R-:W-:Y:S02]  /*dc00*/  IADD3 R99, P4, R12, 0xc040, RZ ;  /* 0x0000c0400c637810 */ /* 0x000fe40007f9e0ff */
[----:B------:R-:W-:Y:S02]  /*dc10*/  SHF.R.U64 R4, R4, 0x3, RZ ;  /* 0x0000000304047819 */ /* 0x000fe400000012ff */
[C---:B------:R-:W-:Y:S02]  /*dc20*/  IADD3 R31, P5, R12.reuse, 0xc020, RZ ;  /* 0x0000c0200c1f7810 */ /* 0x040fe40007fbe0ff */
        /* <DEDUP_REMOVED lines=10> */
[--C-:B------:R-:W-:Y:S01]  /*dcd0*/  IMAD.X R153, RZ, RZ, R13.reuse, P2 ;  /* 0x000000ffff997224 */ /* 0x100fe200010e060d */
[----:B------:R-:W-:Y:S01]  /*dce0*/  LOP3.LUT R4, R4, R7, RZ, 0x3c, !PT ;  /* 0x0000000704047212 */ /* 0x000fe200078e3cff */
[--C-:B------:R-:W-:Y:S01]  /*dcf0*/  IMAD.X R7, RZ, RZ, R13.reuse, P4 ;  /* 0x000000ffff077224 */ /* 0x100fe200020e060d */
[C---:B------:R-:W-:Y:S01]  /*dd00*/  IADD3 R102, P4, R12.reuse, 0x8000, RZ ;  /* 0x000080000c667810 */ /* 0x040fe20007f9e0ff */
[----:B------:R-:W-:Y:S01]  /*dd10*/  IMAD.X R155, RZ, RZ, R13, P3 ;  /* 0x000000ffff9b7224 */ /* 0x000fe200018e060d */
[----:B------:R-:W-:-:S02]  /*dd20*/  IADD3 R98, P5, R12, 0x4060, RZ ;  /* 0x000040600c627810 */ /* 0x000fc40007fbe0ff */
        /* <DEDUP_REMOVED lines=10> */
[----:B------:R-:W-:Y:S01]  /*ddd0*/  LOP3.LUT R138, R139, R12, RZ, 0x3c, !PT ;  /* 0x0000000c8b8a7212 */ /* 0x000fe200078e3cff */
[--C-:B------:R-:W-:Y:S01]  /*dde0*/  IMAD.X R9, RZ, RZ, R13.reuse, P2 ;  /* 0x000000ffff097224 */ /* 0x100fe200010e060d */
[----:B------:R-:W-:Y:S01]  /*ddf0*/  LOP3.LUT R12, R23, 0x380, RZ, 0xc0, !PT ;  /* 0x00000380170c7812 */ /* 0x000fe200078ec0ff */
[--C-:B------:R-:W-:Y:S01]  /*de00*/  IMAD.X R167, RZ, RZ, R13.reuse, P3 ;  /* 0x000000ffffa77224 */ /* 0x100fe200018e060d */
[----:B------:R-:W-:Y:S01]  /*de10*/  IADD3 R107, P2, R168, 0x7000, RZ ;  /* 0x00007000a86b7810 */ /* 0x000fe20007f5e0ff */
[----:B------:R-:W-:Y:S01]  /*de20*/  IMAD.MOV.U32 R139, RZ, RZ, R13 ;  /* 0x000000ffff8b7224 */ /* 0x000fe200078e000d */
[----:B------:R-:W-:-:S02]  /*de30*/  SHF.R.U64 R12, R12, 0x3, RZ ;  /* 0x000000030c0c7819 */ /* 0x000fc400000012ff */
[----:B------:R-:W-:Y:S02]  /*de40*/  LOP3.LUT R13, R114, 0x380, RZ, 0xc0, !PT ;  /* 0x00000380720d7812 */ /* 0x000fe400078ec0ff */
[----:B------:R-:W-:Y:S02]  /*de50*/  LOP3.LUT R146, R12, R23, RZ, 0x3c, !PT ;  /* 0x000000170c927212 */ /* 0x000fe400078e3cff */
[----:B------:R-:W-:Y:S02]  /*de60*/  LOP3.LUT R23, R106, 0x380, RZ, 0xc0, !PT ;  /* 0x000003806a177812 */ /* 0x000fe400078ec0ff */
[----:B------:R-:W-:Y:S02]  /*de70*/  SHF.R.U64 R13, R13, 0x3, RZ ;  /* 0x000000030d0d7819 */ /* 0x000fe400000012ff */
[----:B------:R-:W-:Y:S02]  /*de80*/  SHF.R.U64 R23, R23, 0x3, RZ ;  /* 0x0000000317177819 */ /* 0x000fe400000012ff */
[----:B------:R-:W-:-:S02]  /*de90*/  LOP3.LUT R142, R13, R114, RZ, 0x3c, !PT ;  /* 0x000000720d8e7212 */ /* 0x000fc400078e3cff */
[----:B------:R-:W-:Y:S02]  /*dea0*/  LOP3.LUT R154, R23, R106, RZ, 0x3c, !PT ;  /* 0x0000006a179a7212 */ /* 0x000fe400078e3cff */
[----:B------:R-:W-:Y:S02]  /*deb0*/  LOP3.LUT R106, R107, 0x380, RZ, 0xc0, !PT ;  /* 0x000003806b6a7812 */ /* 0x000fe400078ec0ff */
[----:B------:R-:W-:Y:S02]  /*dec0*/  LOP3.LUT R13, R102, 0x380, RZ, 0xc0, !PT ;  /* 0x00000380660d7812 */ /* 0x000fe400078ec0ff */
[----:B------:R-:W-:Y:S02]  /*ded0*/  SHF.R.U64 R106, R106, 0x3, RZ ;  /* 0x000000036a6a7819 */ /* 0x000fe400000012ff */
[----:B------:R-:W-:Y:S02]  /*dee0*/  LOP3.LUT R12, R15, 0x380, RZ, 0xc0, !PT ;  /* 0x000003800f0c7812 */ /* 0x000fe400078ec0ff */
[----:B------:R-:W-:-:S02]  /*def0*/  SHF.R.U64 R13, R13, 0x3, RZ ;  /* 0x000000030d0d7819 */ /* 0x000fc400000012ff */
[----:B------:R-:W-:Y:S01]  /*df00*/  LOP3.LUT R106, R106, R107, RZ, 0x3c, !PT ;  /* 0x0000006b6a6a7212 */ /* 0x000fe200078e3cff */
[----:B------:R-:W-:Y:S01]  /*df10*/  IMAD.X R107, RZ, RZ, R169, P2 ;  /* 0x000000ffff6b7224 */ /* 0x000fe200010e06a9 */
[----:B------:R-:W-:Y:S02]  /*df20*/  IADD3 R135, P2, R168, 0xe000, RZ ;  /* 0x0000e000a8877810 */ /* 0x000fe40007f5e0ff */
[----:B------:R-:W-:Y:S02]  /*df30*/  SHF.R.U64 R12, R12, 0x3, RZ ;  /* 0x000000030c0c7819 */ /* 0x000fe400000012ff */
[----:B------:R-:W-:Y:S02]  /*df40*/  LOP3.LUT R156, R13, R102, RZ, 0x3c, !PT ;  /* 0x000000660d9c7212 */ /* 0x000fe400078e3cff */
[----:B------:R-:W-:Y:S02]  /*df50*/  LOP3.LUT R13, R20, 0x380, RZ, 0xc0, !PT ;  /* 0x00000380140d7812 */ /* 0x000fe400078ec0ff */
[----:B------:R-:W-:-:S02]  /*df60*/  LOP3.LUT R134, R135, 0x380, RZ, 0xc0, !PT ;  /* 0x0000038087867812 */ /* 0x000fc400078ec0ff */
[----:B------:R-:W-:Y:S02]  /*df70*/  LOP3.LUT R150, R12, R15, RZ, 0x3c, !PT ;  /* 0x0000000f0c967212 */ /* 0x000fe400078e3cff */
[----:B------:R-:W-:Y:S02]  /*df80*/  LOP3.LUT R12, R21, 0x380, RZ, 0xc0, !PT ;  /* 0x00000380150c7812 */ /* 0x000fe400078ec0ff */
[----:B------:R-:W-:Y:S02]  /*df90*/  SHF.R.U64 R13, R13, 0x3, RZ ;  /* 0x000000030d0d7819 */ /* 0x000fe400000012ff */
[----:B------:R-:W-:Y:S02]  /*dfa0*/  SHF.R.U64 R134, R134, 0x3, RZ ;  /* 0x0000000386867819 */ /* 0x000fe400000012ff */
[----:B------:R-:W-:Y:S02]  /*dfb0*/  SHF.R.U64 R12, R12, 0x3, RZ ;  /* 0x000000030c0c7819 */ /* 0x000fe400000012ff */
[----:B------:R-:W-:-:S02]  /*dfc0*/  LOP3.LUT R164, R13, R20, RZ, 0x3c, !PT ;  /* 0x000000140da47212 */ /* 0x000fc400078e3cff */
[----:B------:R-:W-:Y:S02]  /*dfd0*/  LOP3.LUT R10, R31, 0x380, RZ, 0xc0, !PT ;  /* 0x000003801f0a7812 */ /* 0x000fe400078ec0ff */
[----:B------:R-:W-:Y:S02]  /*dfe0*/  IADD3 R13, P3, R168, 0x1000, RZ ;  /* 0x00001000a80d7810 */ /* 0x000fe40007f7e0ff */
[----:B------:R-:W-:Y:S01]  /*dff0*/  LOP3.LUT R134, R134, R135, RZ, 0x3c, !PT ;  /* 0x0000008786867212 */ /* 0x000fe200078e3cff */
[----:B------:R-:W-:Y:S01]  /*e000*/  IMAD.X R135, RZ, RZ, R169, P2 ;  /* 0x000000ffff877224 */ /* 0x000fe200010e06a9 */
[----:B-1----:R-:W-:Y:S02]  /*e010*/  ISETP.NE.AND P2, PT, R204, 0x1, PT ;  /* 0x00000001cc00780c */ /* 0x002fe40003f45270 */
[----:B------:R-:W-:Y:S02]  /*e020*/  LOP3.LUT R160, R12, R21, RZ, 0x3c, !PT ;  /* 0x000000150ca07212 */ /* 0x000fe400078e3cff */
[----:B------:R-:W-:-:S02]  /*e030*/  SHF.R.U64 R10, R10, 0x3, RZ ;  /* 0x000000030a0a7819 */ /* 0x000fc400000012ff */
[----:B------:R-:W-:Y:S02]  /*e040*/  LOP3.LUT R12, R13, 0x380, RZ, 0xc0, !PT ;  /* 0x000003800d0c7812 */ /* 0x000fe400078ec0ff */
[----:B------:R-:W-:Y:S02]  /*e050*/  LOP3.LUT R10, R10, R31, RZ, 0x3c, !PT ;  /* 0x0000001f0a0a7212 */ /* 0x000fe400078e3cff */
[----:B------:R-:W-:Y:S02]  /*e060*/  SHF.R.U64 R12, R12, 0x3, RZ ;  /* 0x000000030c0c7819 */ /* 0x000fe400000012ff */
[----:B------:R-:W-:Y:S02]  /*e070*/  LOP3.LUT R31, R110, 0x380, RZ, 0xc0, !PT ;  /* 0x000003806e1f7812 */ /* 0x000fe400078ec0ff */
[----:B------:R-:W-:Y:S01]  /*e080*/  MOV R197, R138 ;  /* 0x0000008a00c57202 */ /* 0x000fe20000000f00 */
[----:B------:R-:W-:Y:S01]  /*e090*/  BAR.SYNC.DEFER_BLOCKING 0x1, 0x100 ;  /* 0x0044000000007b1d */ /* 0x000fe20000010000 */
[----:B------:R-:W-:-:S02]  /*e0a0*/  LOP3.LUT R23, R98, 0x380, RZ, 0xc0, !PT ;  /* 0x0000038062177812 */ /* 0x000fc400078ec0ff */
[----:B------:R-:W-:Y:S01]  /*e0b0*/  LOP3.LUT R12, R12, R13, RZ, 0x3c, !PT ;  /* 0x0000000d0c0c7212 */ /* 0x000fe200078e3cff */
[----:B------:R-:W-:Y:S01]  /*e0c0*/  IMAD.X R13, RZ, RZ, R169, P3 ;  /* 0x000000ffff0d7224 */ /* 0x000fe200018e06a9 */
[----:B------:R-:W-:Y:S02]  /*e0d0*/  SHF.R.U64 R31, R31, 0x3, RZ ;  /* 0x000000031f1f7819 */ /* 0x000fe400000012ff */
[----:B------:R-:W-:Y:S02]  /*e0e0*/  SHF.R.U64 R23, R23, 0x3, RZ ;  /* 0x0000000317177819 */ /* 0x000fe400000012ff */
[----:B------:R-:W-:Y:S02]  /*e0f0*/  IADD3 R111, P3, R168, 0x8000, RZ ;  /* 0x00008000a86f7810 */ /* 0x000fe40007f7e0ff */
[----:B------:R-:W-:Y:S02]  /*e100*/  LOP3.LUT R152, R31, R110, RZ, 0x3c, !PT ;  /* 0x0000006e1f987212 */ /* 0x000fe400078e3cff */
[----:B------:R-:W-:-:S02]  /*e110*/  LOP3.LUT R158, R23, R98, RZ, 0x3c, !PT ;  /* 0x00000062179e7212 */ /* 0x000fc400078e3cff */
[----:B------:R-:W-:Y:S02]  /*e120*/  LOP3.LUT R110, R111, 0x380, RZ, 0xc0, !PT ;  /* 0x000003806f6e7812 */ /* 0x000fe400078ec0ff */
[----:B------:R-:W-:Y:S02]  /*e130*/  LOP3.LUT R6, R99, 0x380, RZ, 0xc0, !PT ;  /* 0x0000038063067812 */ /* 0x000fe400078ec0ff */
[----:B------:R-:W-:Y:S02]  /*e140*/  LOP3.LUT R23, R8, 0x380, RZ, 0xc0, !PT ;  /* 0x0000038008177812 */ /* 0x000fe400078ec0ff */
[----:B------:R-:W-:Y:S02]  /*e150*/  SHF.R.U64 R110, R110, 0x3, RZ ;  /* 0x000000036e6e7819 */ /* 0x000fe400000012ff */
[----:B------:R-:W-:Y:S01]  /*e160*/  SHF.R.U64 R6, R6, 0x3, RZ ;  /* 0x0000000306067819 */ /* 0x000fe200000012ff */
[----:B------:R0:W-:Y:S01]  /*e170*/  STSM.16.M88.4 [R197], R24 ;  /* 0x00000018c5007844 */ /* 0x0001e20000000200 */
[----:B------:R-:W-:-:S02]  /*e180*/  SHF.R.U64 R23, R23, 0x3, RZ ;  /* 0x0000000317177819 */ /* 0x000fc400000012ff */
[----:B------:R-:W-:Y:S01]  /*e190*/  LOP3.LUT R110, R110, R111, RZ, 0x3c, !PT ;  /* 0x0000006f6e6e7212 */ /* 0x000fe200078e3cff */
[----:B------:R-:W-:Y:S01]  /*e1a0*/  IMAD.X R111, RZ, RZ, R169, P3 ;  /* 0x000000ffff6f7224 */ /* 0x000fe200018e06a9 */
[----:B------:R-:W-:Y:S02]  /*e1b0*/  LOP3.LUT R6, R6, R99, RZ, 0x3c, !PT ;  /* 0x0000006306067212 */ /* 0x000fe400078e3cff */
[----:B------:R-:W-:Y:S02]  /*e1c0*/  LOP3.LUT R8, R23, R8, RZ, 0x3c, !PT ;  /* 0x0000000817087212 */ /* 0x000fe400078e3cff */
[C---:B------:R-:W-:Y:S02]  /*e1d0*/  IADD3 R99, P0, R168.reuse, 0x5000, RZ ;  /* 0x00005000a8637810 */ /* 0x040fe40007f1e0ff */
[----:B------:R-:W-:Y:S02]  /*e1e0*/  IADD3 R23, P3, R168, 0xf000, RZ ;  /* 0x0000f000a8177810 */ /* 0x000fe40007f7e0ff */
[----:B------:R-:W-:-:S02]  /*e1f0*/  LOP3.LUT R21, R14, 0x380, RZ, 0xc0, !PT ;  /* 0x000003800e157812 */ /* 0x000fc400078ec0ff */
[----:B------:R-:W-:Y:S01]  /*e200*/  LOP3.LUT R98, R99, 0x380, RZ, 0xc0, !PT ;  /* 0x0000038063627812 */ /* 0x000fe200078ec0ff */
[----:B0-----:R-:W0:Y:S01]  /*e210*/  @P2 LDC R24, c[0x0][0xbec] ;  /* 0x0002fb00ff182b82 */ /* 0x001e220000000800 */
[----:B------:R-:W-:Y:S01]  /*e220*/  LOP3.LUT R16, R23, 0x380, RZ, 0xc0, !PT ;  /* 0x0000038017107812 */ /* 0x000fe200078ec0ff */
[----:B------:R-:W-:Y:S01]  /*e230*/  IMAD.X R139, RZ, RZ, R169, P3 ;  /* 0x000000ffff8b7224 */ /* 0x000fe200018e06a9 */
[----:B------:R-:W-:Y:S02]  /*e240*/  SHF.R.U64 R21, R21, 0x3, RZ ;  /* 0x0000000315157819 */ /* 0x000fe400000012ff */
[----:B------:R-:W-:Y:S02]  /*e250*/  SHF.R.U64 R98, R98, 0x3, RZ ;  /* 0x0000000362627819 */ /* 0x000fe400000012ff */
[----:B------:R-:W-:Y:S01]  /*e260*/  SHF.R.U64 R16, R16, 0x3, RZ ;  /* 0x0000000310107819 */ /* 0x000fe200000012ff */
[----:B------:R-:W1:Y:S01]  /*e270*/  @P2 LDC R27, c[0x0][0xbf0] ;  /* 0x0002fc00ff1b2b82 */ /* 0x000e620000000800 */
[----:B------:R-:W-:-:S02]  /*e280*/  LOP3.LUT R15, R30, 0x380, RZ, 0xc0, !PT ;  /* 0x000003801e0f7812 */ /* 0x000fc400078ec0ff */
[----:B------:R-:W-:Y:S02]  /*e290*/  LOP3.LUT R166, R21, R14, RZ, 0x3c, !PT ;  /* 0x0000000e15a67212 */ /* 0x000fe400078e3cff */
[----:B------:R-:W-:Y:S01]  /*e2a0*/  LOP3.LUT R98, R98, R99, RZ, 0x3c, !PT ;  /* 0x0000006362627212 */ /* 0x000fe200078e3cff */
[----:B------:R-:W-:Y:S01]  /*e2b0*/  IMAD.X R99, RZ, RZ, R169, P0 ;  /* 0x000000ffff637224 */ /* 0x000fe200000e06a9 */
[----:B------:R-:W-:Y:S02]  /*e2c0*/  LOP3.LUT R138, R16, R23, RZ, 0x3c, !PT ;  /* 0x00000017108a7212 */ /* 0x000fe400078e3cff */
[----:B------:R-:W-:Y:S02]  /*e2d0*/  MOV R150, R150 ;  /* 0x0000009600967202 */ /* 0x000fe40000000f00 */
[----:B------:R-:W-:Y:S02]  /*e2e0*/  SHF.R.U64 R15, R15, 0x3, RZ ;  /* 0x000000030f0f7819 */ /* 0x000fe400000012ff */
[----:B------:R-:W-:Y:S01]  /*e2f0*/  MOV R16, R4 ;  /* 0x0000000400107202 */ /* 0x000fe20000000f00 */
[----:B------:R-:W-:Y:S01]  /*e300*/  STSM.16.M88.4 [R150], R32 ;  /* 0x0000002096007844 */ /* 0x000fe20000000200 */
[----:B------:R-:W-:Y:S01]  /*e310*/  MOV R18, R6 ;  /* 0x0000000600127202 */ /* 0x000fe20000000f00 */
[----:B0-----:R-:W-:Y:S01]  /*e320*/  @P2 IMAD.HI.U32 R24, R39, R24, RZ ;  /* 0x0000001827182227 */ /* 0x001fe200078e00ff */
[----:B------:R-:W-:-:S02]  /*e330*/  MOV R160, R160 ;  /* 0x000000a000a07202 */ /* 0x000fc40000000f00 */
[C---:B------:R-:W-:Y:S02]  /*e340*/  IADD3 R20, P4, R168.reuse, 0x2000, RZ ;  /* 0x00002000a8147810 */ /* 0x040fe40007f9e0ff */
[----:B------:R-:W-:Y:S01]  /*e350*/  IADD3 R127, P0, R168, 0xc000, RZ ;  /* 0x0000c000a87f7810 */ /* 0x000fe20007f1e0ff */
[----:B------:R-:W-:Y:S01]  /*e360*/  STSM.16.M88.4 [R160], R40 ;  /* 0x00000028a0007844 */ /* 0x000fe20000000200 */
[----:B------:R-:W-:Y:S02]  /*e370*/  MOV R23, R10 ;  /* 0x0000000a00177202 */ /* 0x000fe40000000f00 */
[----:B------:R-:W-:Y:S02]  /*e380*/  MOV R166, R166 ;  /* 0x000000a600a67202 */ /* 0x000fe40000000f00 */
[----:B------:R-:W-:Y:S02]  /*e390*/  F2FP.F16.F32.PACK_AB R4, R49, R178 ;  /* 0x000000b23104723e */ /* 0x000fe400000000ff */
[----:B------:R-:W-:-:S02]  /*e3a0*/  F2FP.F16.F32.PACK_AB R5, R51, R50 ;  /* 0x000000323305723e */ /* 0x000fc400000000ff */
[----:B------:R-:W-:Y:S02]  /*e3b0*/  F2FP.F16.F32.PACK_AB R6, R53, R179 ;  /* 0x000000b33506723e */ /* 0x000fe400000000ff */
[----:B------:R-:W-:Y:S02]  /*e3c0*/  F2FP.F16.F32.PACK_AB R7, R55, R54 ;  /* 0x000000363707723e */ /* 0x000fe400000000ff */
[----:B------:R-:W-:Y:S02]  /*e3d0*/  MOV R25, R8 ;  /* 0x0000000800197202 */ /* 0x000fe40000000f00 */
[----:B------:R-:W-:Y:S01]  /*e3e0*/  F2FP.F16.F32.PACK_AB R8, R57, R180 ;  /* 0x000000b43908723e */ /* 0x000fe200000000ff */
[----:B------:R0:W-:Y:S01]  /*e3f0*/  STSM.16.M88.4 [R166], R4 ;  /* 0x00000004a6007844 */ /* 0x0001e20000000200 */
[----:B------:R-:W-:Y:S02]  /*e400*/  F2FP.F16.F32.PACK_AB R9, R59, R58 ;  /* 0x0000003a3b09723e */ /* 0x000fe400000000ff */
[----:B------:R-:W-:-:S02]  /*e410*/  F2FP.F16.F32.PACK_AB R10, R61, R181 ;  /* 0x000000b53d0a723e */ /* 0x000fc400000000ff */
[----:B------:R-:W-:Y:S02]  /*e420*/  F2FP.F16.F32.PACK_AB R11, R63, R62 ;  /* 0x0000003e3f0b723e */ /* 0x000fe400000000ff */
[----:B-1----:R-:W-:Y:S02]  /*e430*/  @P2 SHF.R.U32.HI R36, RZ, R27, R24 ;  /* 0x0000001bff242219 */ /* 0x002fe40000011618 */
[----:B------:R-:W-:Y:S01]  /*e440*/  LOP3.LUT R162, R15, R30, RZ, 0x3c, !PT ;  /* 0x0000001e0fa27212 */ /* 0x000fe200078e3cff */
[----:B------:R1:W-:Y:S01]  /*e450*/  STSM.16.M88.4 [R25], R8 ;  /* 0x0000000819007844 */ /* 0x0003e20000000200 */
[----:B------:R-:W-:Y:S01]  /*e460*/  LOP3.LUT R15, R20, 0x380, RZ, 0xc0, !PT ;  /* 0x00000380140f7812 */ /* 0x000fe200078ec0ff */
[----:B------:R-:W-:Y:S01]  /*e470*/  IMAD.MOV R37, RZ, RZ, -R36 ;  /* 0x000000ffff257224 */ /* 0x000fe200078e0a24 */
[----:B------:R-:W-:Y:S02]  /*e480*/  LOP3.LUT R126, R127, 0x380, RZ, 0xc0, !PT ;  /* 0x000003807f7e7812 */ /* 0x000fe400078ec0ff */
[----:B------:R-:W-:Y:S01]  /*e490*/  IADD3 R103, P1, R168, 0x6000, RZ ;  /* 0x00006000a8677810 */ /* 0x000fe20007f3e0ff */
[----:B------:R-:W-:Y:S01]  /*e4a0*/  IMAD R37, R204, R37, R39 ;  /* 0x00000025cc257224 */ /* 0x000fe200078e0227 */
[----:B------:R-:W-:-:S02]  /*e4b0*/  MOV R164, R164 ;  /* 0x000000a400a47202 */ /* 0x000fc40000000f00 */
[----:B0-----:R-:W-:Y:S02]  /*e4c0*/  F2FP.F16.F32.PACK_AB R4, R65, R182 ;  /* 0x000000b64104723e */ /* 0x001fe400000000ff */
[----:B------:R-:W-:Y:S02]  /*e4d0*/  F2FP.F16.F32.PACK_AB R5, R67, R66 ;  /* 0x000000424305723e */ /* 0x000fe400000000ff */
[----:B------:R-:W-:Y:S02]  /*e4e0*/  F2FP.F16.F32.PACK_AB R6, R69, R183 ;  /* 0x000000b74506723e */ /* 0x000fe400000000ff */
[----:B------:R-:W-:Y:S02]  /*e4f0*/  F2FP.F16.F32.PACK_AB R7, R71, R70 ;  /* 0x000000464707723e */ /* 0x000fe400000000ff */
[----:B------:R-:W-:Y:S02]  /*e500*/  MOV R162, R162 ;  /* 0x000000a200a27202 */ /* 0x000fe40000000f00 */
[----:B-1----:R-:W-:Y:S01]  /*e510*/  F2FP.F16.F32.PACK_AB R8, R73, R184 ;  /* 0x000000b84908723e */ /* 0x002fe200000000ff */
[----:B------:R-:W-:Y:S01]  /*e520*/  STSM.16.M88.4 [R164], R4 ;  /* 0x00000004a4007844 */ /* 0x000fe20000000200 */
[----:B------:R-:W-:-:S02]  /*e530*/  F2FP.F16.F32.PACK_AB R9, R75, R74 ;  /* 0x0000004a4b09723e */ /* 0x000fc400000000ff */
[----:B------:R-:W-:Y:S02]  /*e540*/  F2FP.F16.F32.PACK_AB R10, R77, R185 ;  /* 0x000000b94d0a723e */ /* 0x000fe400000000ff */
[----:B------:R-:W-:Y:S02]  /*e550*/  F2FP.F16.F32.PACK_AB R11, R79, R78 ;  /* 0x0000004e4f0b723e */ /* 0x000fe400000000ff */
[----:B------:R-:W-:Y:S02]  /*e560*/  SHF.R.U64 R15, R15, 0x3, RZ ;  /* 0x000000030f0f7819 */ /* 0x000fe400000012ff */
[----:B------:R-:W-:Y:S01]  /*e570*/  SHF.R.U64 R126, R126, 0x3, RZ ;  /* 0x000000037e7e7819 */ /* 0x000fe200000012ff */
[----:B------:R0:W-:Y:S01]  /*e580*/  STSM.16.M88.4 [R162], R8 ;  /* 0x00000008a2007844 */ /* 0x0001e20000000200 */
[----:B------:R-:W-:Y:S02]  /*e590*/  MOV R158, R158 ;  /* 0x0000009e009e7202 */ /* 0x000fe40000000f00 */
[----:B------:R-:W-:-:S02]  /*e5a0*/  F2FP.F16.F32.PACK_AB R24, R81, R186 ;  /* 0x000000ba5118723e */ /* 0x000fc400000000ff */
[----:B------:R-:W-:Y:S02]  /*e5b0*/  F2FP.F16.F32.PACK_AB R25, R83, R82 ;  /* 0x000000525319723e */ /* 0x000fe400000000ff */
[----:B------:R-:W-:Y:S02]  /*e5c0*/  F2FP.F16.F32.PACK_AB R26, R85, R187 ;  /* 0x000000bb551a723e */ /* 0x000fe400000000ff */
[----:B------:R-:W-:Y:S02]  /*e5d0*/  F2FP.F16.F32.PACK_AB R27, R87, R86 ;  /* 0x00000056571b723e */ /* 0x000fe400000000ff */
[C---:B------:R-:W-:Y:S02]  /*e5e0*/  IADD3 R21, P5, R168.reuse, 0x3000, RZ ;  /* 0x00003000a8157810 */ /* 0x040fe40007fbe0ff */
[----:B------:R-:W-:Y:S01]  /*e5f0*/  IADD3 R31, P6, R168, 0x4000, RZ ;  /* 0x00004000a81f7810 */ /* 0x000fe20007fde0ff */
[----:B------:R1:W-:Y:S01]  /*e600*/  STSM.16.M88.4 [R158], R24 ;  /* 0x000000189e007844 */ /* 0x0003e20000000200 */
[----:B------:R-:W-:Y:S01]  /*e610*/  LOP3.LUT R102, R103, 0x380, RZ, 0xc0, !PT ;  /* 0x0000038067667812 */ /* 0x000fe200078ec0ff */
[----:B0-----:R-:W-:Y:S01]  /*e620*/  IMAD.U32 R9, RZ, RZ, UR5 ;  /* 0x00000005ff097e24 */ /* 0x001fe2000f8e00ff */
[----:B------:R-:W-:Y:S01]  /*e630*/  LOP3.LUT R14, R15, R20, RZ, 0x3c, !PT ;  /* 0x000000140f0e7212 */ /* 0x000fe200078e3cff */
[--C-:B------:R-:W-:Y:S01]  /*e640*/  IMAD.X R15, RZ, RZ, R169.reuse, P4 ;  /* 0x000000ffff0f7224 */ /* 0x100fe200020e06a9 */
[----:B------:R-:W-:Y:S01]  /*e650*/  LOP3.LUT R126, R126, R127, RZ, 0x3c, !PT ;  /* 0x0000007f7e7e7212 */ /* 0x000fe200078e3cff */
[----:B------:R-:W-:Y:S01]  /*e660*/  IMAD.X R127, RZ, RZ, R169, P0 ;  /* 0x000000ffff7f7224 */ /* 0x000fe200000e06a9 */
[----:B------:R-:W-:Y:S01]  /*e670*/  LOP3.LUT R20, R21, 0x380, RZ, 0xc0, !PT ;  /* 0x0000038015147812 */ /* 0x000fe200078ec0ff */
[----:B------:R-:W-:Y:S01]  /*e680*/  ULDC UR5, c[0x0][0xa88] ;  /* 0x0002a20000057ab9 */ /* 0x000fe20000000800 */
[----:B------:R-:W-:-:S02]  /*e690*/  LOP3.LUT R30, R31, 0x380, RZ, 0xc0, !PT ;  /* 0x000003801f1e7812 */ /* 0x000fc400078ec0ff */
[----:B------:R-:W-:Y:S02]  /*e6a0*/  SHF.R.U64 R102, R102, 0x3, RZ ;  /* 0x0000000366667819 */ /* 0x000fe400000012ff */
[----:B------:R-:W-:Y:S02]  /*e6b0*/  SHF.R.S32.HI R8, RZ, 0x1f, R36 ;  /* 0x0000001fff087819 */ /* 0x000fe40000011424 */
[----:B------:R-:W-:Y:S01]  /*e6c0*/  F2FP.F16.F32.PACK_AB R5, R44, R3 ;  /* 0x000000032c05723e */ /* 0x000fe200000000ff */
[----:B-1----:R-:W-:Y:S01]  /*e6d0*/  VIADD R26, R211, UR61 ;  /* 0x0000003dd31a7c36 */ /* 0x002fe20008000000 */
[----:B------:R-:W-:Y:S02]  /*e6e0*/  IADD3 R24, P0, R36, UR6, RZ ;  /* 0x0000000624187c10 */ /* 0x000fe4000ff1e0ff */
[----:B------:R-:W-:Y:S02]  /*e6f0*/  SHF.R.S32.HI R3, RZ, 0x1f, R37 ;  /* 0x0000001fff037819 */ /* 0x000fe40000011425 */
[----:B------:R-:W-:-:S02]  /*e700*/  SHF.R.U64 R20, R20, 0x3, RZ ;  /* 0x0000000314147819 */ /* 0x000fc400000012ff */
[----:B------:R-:W-:Y:S02]  /*e710*/  SHF.R.U64 R30, R30, 0x3, RZ ;  /* 0x000000031e1e7819 */ /* 0x000fe400000012ff */
[----:B------:R-:W-:Y:S01]  /*e720*/  LOP3.LUT R102, R102, R103, RZ, 0x3c, !PT ;  /* 0x0000006766667212 */ /* 0x000fe200078e3cff */
[----:B------:R-:W-:Y:S01]  /*e730*/  IMAD.X R103, RZ, RZ, R169, P1 ;  /* 0x000000ffff677224 */ /* 0x000fe200008e06a9 */
[----:B------:R-:W-:Y:S01]  /*e740*/  IADD3.X R25, R8, UR7, R9, P0, !PT ;  /* 0x0000000708197c10 */ /* 0x000fe200087fe409 */
[----:B------:R-:W-:Y:S01]  /*e750*/  ULDC.64 UR6, c[0x0][0xb88] ;  /* 0x0002e20000067ab9 */ /* 0x000fe20000000a00 */
[----:B------:R-:W-:Y:S01]  /*e760*/  IADD3 R131, P1, R168, 0xd000, RZ ;  /* 0x0000d000a8837810 */ /* 0x000fe20007f3e0ff */
[----:B------:R-:W-:Y:S01]  /*e770*/  IMAD R8, R3, UR6, RZ ;  /* 0x0000000603087c24 */ /* 0x000fe2000f8e02ff */
[----:B------:R-:W-:Y:S01]  /*e780*/  LOP3.LUT R20, R20, R21, RZ, 0x3c, !PT ;  /* 0x0000001514147212 */ /* 0x000fe200078e3cff */
[--C-:B------:R-:W-:Y:S01]  /*e790*/  IMAD.X R21, RZ, RZ, R169.reuse, P5 ;  /* 0x000000ffff157224 */ /* 0x100fe200028e06a9 */
[----:B------:R-:W-:Y:S01]  /*e7a0*/  LOP3.LUT R30, R30, R31, RZ, 0x3c, !PT ;  /* 0x0000001f1e1e7212 */ /* 0x000fe200078e3cff */
[----:B------:R-:W-:Y:S01]  /*e7b0*/  IMAD.X R31, RZ, RZ, R169, P6 ;  /* 0x000000ffff1f7224 */ /* 0x000fe200030e06a9 */
[----:B------:R-:W-:Y:S01]  /*e7c0*/  MOV R156, R156 ;  /* 0x0000009c009c7202 */ /* 0x000fe20000000f00 */
[----:B------:R-:W-:Y:S01]  /*e7d0*/  IMAD.WIDE.U32 R24, R37, UR6, R24 ;  /* 0x0000000625187c25 */ /* 0x000fe2000f8e0018 */
[----:B------:R-:W-:-:S02]  /*e7e0*/  F2FP.F16.F32.PACK_AB R32, R89, R188 ;  /* 0x000000bc5920723e */ /* 0x000fc400000000ff */
[----:B------:R-:W-:Y:S01]  /*e7f0*/  F2FP.F16.F32.PACK_AB R33, R91, R90 ;  /* 0x0000005a5b21723e */ /* 0x000fe200000000ff */
[----:B------:R-:W-:Y:S01]  /*e800*/  IMAD R37, R37, UR7, R8 ;  /* 0x0000000725257c24 */ /* 0x000fe2000f8e0208 */
[----:B------:R-:W-:Y:S01]  /*e810*/  F2FP.F16.F32.PACK_AB R34, R93, R189 ;  /* 0x000000bd5d22723e */ /* 0x000fe200000000ff */
[----:B------:R-:W-:Y:S01]  /*e820*/  ULDC.64 UR6, c[0x0][0xb50] ;  /* 0x0002d40000067ab9 */ /* 0x000fe20000000a00 */
[----:B------:R-:W-:Y:S01]  /*e830*/  F2FP.F16.F32.PACK_AB R35, R95, R94 ;  /* 0x0000005e5f23723e */ /* 0x000fe200000000ff */
[----:B------:R-:W-:Y:S01]  /*e840*/  IMAD R3, R204, UR5, RZ ;  /* 0x00000005cc037c24 */ /* 0x000fe2000f8e02ff */
[C---:B------:R-:W-:Y:S02]  /*e850*/  IADD3 R115, P4, R168.reuse, 0x9000, RZ ;  /* 0x00009000a8737810 */ /* 0x040fe40007f9e0ff */
[C---:B------:R-:W-:Y:S01]  /*e860*/  IADD3 R119, P5, R168.reuse, 0xa000, RZ ;  /* 0x0000a000a8777810 */ /* 0x040fe20007fbe0ff */
[----:B------:R-:W-:Y:S01]  /*e870*/  STSM.16.M88.4 [R156], R32 ;  /* 0x000000209c007844 */ /* 0x000fe20000000200 */
[----:B------:R-:W-:-:S02]  /*e880*/  IADD3 R123, P6, R168, 0xb000, RZ ;  /* 0x0000b000a87b7810 */ /* 0x000fc40007fde0ff */
[----:B------:R-:W-:Y:S02]  /*e890*/  LOP3.LUT R130, R131, 0x380, RZ, 0xc0, !PT ;  /* 0x0000038083827812 */ /* 0x000fe400078ec0ff */
[----:B------:R-:W-:Y:S02]  /*e8a0*/  MOV R154, R154 ;  /* 0x0000009a009a7202 */ /* 0x000fe40000000f00 */
[----:B------:R-:W-:Y:S02]  /*e8b0*/  F2FP.F16.F32.PACK_AB R4, R97, R190 ;  /* 0x000000be6104723e */ /* 0x000fe400000000ff */
[----:B------:R-:W-:Y:S02]  /*e8c0*/  F2FP.F16.F32.PACK_AB R6, R101, R191 ;  /* 0x000000bf6506723e */ /* 0x000fe400000000ff */
[----:B------:R-:W-:Y:S02]  /*e8d0*/  F2FP.F16.F32.PACK_AB R7, R52, R48 ;  /* 0x000000303407723e */ /* 0x000fe400000000ff */
[----:B------:R-:W-:-:S02]  /*e8e0*/  LOP3.LUT R114, R115, 0x380, RZ, 0xc0, !PT ;  /* 0x0000038073727812 */ /* 0x000fc400078ec0ff */
[----:B------:R-:W-:Y:S01]  /*e8f0*/  LOP3.LUT R118, R119, 0x380, RZ, 0xc0, !PT ;  /* 0x0000038077767812 */ /* 0x000fe200078ec0ff */
[----:B------:R0:W-:Y:S01]  /*e900*/  STSM.16.M88.4 [R154], R4 ;  /* 0x000000049a007844 */ /* 0x0001e20000000200 */
[----:B------:R-:W-:Y:S02]  /*e910*/  LOP3.LUT R122, R123, 0x380, RZ, 0xc0, !PT ;  /* 0x000003807b7a7812 */ /* 0x000fe400078ec0ff */
[----:B------:R-:W-:Y:S02]  /*e920*/  SHF.R.U64 R130, R130, 0x3, RZ ;  /* 0x0000000382827819 */ /* 0x000fe400000012ff */
[----:B------:R-:W-:Y:S02]  /*e930*/  LOP3.LUT R29, R168, 0x380, RZ, 0xc0, !PT ;  /* 0x00000380a81d7812 */ /* 0x000fe400078ec0ff */
[----:B------:R-:W-:Y:S02]  /*e940*/  LOP3.LUT P0, RZ, R209, 0x3, RZ, 0xc0, !PT ;  /* 0x00000003d1ff7812 */ /* 0x000fe4000780c0ff */
[----:B------:R-:W-:-:S02]  /*e950*/  SHF.R.U64 R114, R114, 0x3, RZ ;  /* 0x0000000372727819 */ /* 0x000fc400000012ff */
[----:B------:R-:W-:Y:S02]  /*e960*/  SHF.R.U64 R118, R118, 0x3, RZ ;  /* 0x0000000376767819 */ /* 0x000fe400000012ff */
[----:B------:R-:W-:Y:S02]  /*e970*/  SHF.R.U64 R122, R122, 0x3, RZ ;  /* 0x000000037a7a7819 */ /* 0x000fe400000012ff */
[----:B------:R-:W-:Y:S01]  /*e980*/  LOP3.LUT R130, R130, R131, RZ, 0x3c, !PT ;  /* 0x0000008382827212 */ /* 0x000fe200078e3cff */
[----:B0-----:R-:W-:Y:S01]  /*e990*/  VIADD R4, R26, 0x8 ;  /* 0x000000081a047836 */ /* 0x001fe20000000000 */
[----:B------:R-:W-:Y:S01]  /*e9a0*/  SHF.R.U64 R29, R29, 0x3, RZ ;  /* 0x000000031d1d7819 */ /* 0x000fe200000012ff */
[----:B------:R-:W-:Y:S01]  /*e9b0*/  IMAD.IADD R5, R25, 0x1, R37 ;  /* 0x0000000119057824 */ /* 0x000fe200078e0225 */
[----:B------:R-:W-:Y:S01]  /*e9c0*/  LEA R25, P3, R24, UR6, 0x2 ;  /* 0x0000000618197c11 */ /* 0x000fe2000f8610ff */
[----:B------:R-:W-:Y:S01]  /*e9d0*/  IMAD.X R131, RZ, RZ, R169, P1 ;  /* 0x000000ffff837224 */ /* 0x000fe200008e06a9 */
[----:B------:R-:W-:-:S02]  /*e9e0*/  MOV R152, R152 ;  /* 0x0000009800987202 */ /* 0x000fc40000000f00 */
[----:B------:R-:W-:Y:S01]  /*e9f0*/  F2FP.F16.F32.PACK_AB R8, R105, R192 ;  /* 0x000000c06908723e */ /* 0x000fe200000000ff */
[----:B------:R-:W-:Y:S01]  /*ea00*/  SHFL.IDX PT, R44, R25, RZ, 0x1c1f ;  /* 0x001c1fff192c7589 */ /* 0x000fe200000e0000 */
[----:B------:R-:W-:Y:S02]  /*ea10*/  F2FP.F16.F32.PACK_AB R9, R60, R56 ;  /* 0x000000383c09723e */ /* 0x000fe400000000ff */
[----:B------:R-:W-:Y:S01]  /*ea20*/  F2FP.F16.F32.PACK_AB R10, R109, R193 ;  /* 0x000000c16d0a723e */ /* 0x000fe200000000ff */
[----:B------:R-:W-:Y:S01]  /*ea30*/  SHFL.IDX PT, R46, R25, 0x1, 0x1c1f ;  /* 0x003c1f00192e7f89 */ /* 0x000fe200000e0000 */
[----:B------:R-:W-:Y:S02]  /*ea40*/  F2FP.F16.F32.PACK_AB R11, R68, R64 ;  /* 0x00000040440b723e */ /* 0x000fe400000000ff */
[-C--:B------:R-:W-:Y:S02]  /*ea50*/  ISETP.GE.OR P1, PT, R26, R3.reuse, P0 ;  /* 0x000000031a00720c */ /* 0x080fe40000726670 */
[----:B------:R-:W-:Y:S01]  /*ea60*/  ISETP.GE.OR P0, PT, R4, R3, P0 ;  /* 0x000000030400720c */ /* 0x000fe20000706670 */
[----:B------:R0:W-:Y:S01]  /*ea70*/  STSM.16.M88.4 [R152], R8 ;  /* 0x0000000898007844 */ /* 0x0001e20000000200 */
[----:B------:R-:W-:-:S02]  /*ea80*/  LEA.HI.X R24, R24, UR7, R5, 0x2, P3 ;  /* 0x0000000718187c11 */ /* 0x000fc400098f1405 */
[----:B------:R-:W-:Y:S01]  /*ea90*/  LOP3.LUT R114, R114, R115, RZ, 0x3c, !PT ;  /* 0x0000007372727212 */ /* 0x000fe200078e3cff */
[--C-:B------:R-:W-:Y:S01]  /*eaa0*/  IMAD.X R115, RZ, RZ, R169.reuse, P4 ;  /* 0x000000ffff737224 */ /* 0x100fe200020e06a9 */
[----:B------:R-:W-:Y:S01]  /*eab0*/  LOP3.LUT R118, R118, R119, RZ, 0x3c, !PT ;  /* 0x0000007776767212 */ /* 0x000fe200078e3cff */
[--C-:B------:R-:W-:Y:S01]  /*eac0*/  IMAD.X R119, RZ, RZ, R169.reuse, P5 ;  /* 0x000000ffff777224 */ /* 0x100fe200028e06a9 */
[----:B------:R-:W-:Y:S01]  /*ead0*/  LOP3.LUT R122, R122, R123, RZ, 0x3c, !PT ;  /* 0x0000007b7a7a7212 */ /* 0x000fe200078e3cff */
[--C-:B------:R-:W-:Y:S01]  /*eae0*/  IMAD.X R123, RZ, RZ, R169.reuse, P6 ;  /* 0x000000ffff7b7224 */ /* 0x100fe200030e06a9 */
[----:B------:R-:W-:Y:S01]  /*eaf0*/  LOP3.LUT R28, R29, R168, RZ, 0x3c, !PT ;  /* 0x000000a81d1c7212 */ /* 0x000fe200078e3cff */
[----:B------:R-:W-:Y:S01]  /*eb00*/  IMAD.MOV.U32 R29, RZ, RZ, R169 ;  /* 0x000000ffff1d7224 */ /* 0x000fe200078e00a9 */
[----:B------:R-:W-:Y:S01]  /*eb10*/  MOV R146, R146 ;  /* 0x0000009200927202 */ /* 0x000fe20000000f00 */
[----:B------:R-:W1:Y:S01]  /*eb20*/  SHFL.IDX PT, R45, R24, RZ, 0x1c1f ;  /* 0x001c1fff182d7589 */ /* 0x000e6200000e0000 */
[----:B------:R-:W-:-:S02]  /*eb30*/  F2FP.F16.F32.PACK_AB R4, R113, R194 ;  /* 0x000000c27104723e */ /* 0x000fc400000000ff */
[----:B------:R-:W-:Y:S01]  /*eb40*/  F2FP.F16.F32.PACK_AB R5, R76, R72 ;  /* 0x000000484c05723e */ /* 0x000fe200000000ff */
[----:B------:R-:W2:Y:S01]  /*eb50*/  SHFL.IDX PT, R47, R24, 0x1, 0x1c1f ;  /* 0x003c1f00182f7f89 */ /* 0x000ea200000e0000 */
[----:B------:R-:W-:Y:S02]  /*eb60*/  F2FP.F16.F32.PACK_AB R6, R117, R195 ;  /* 0x000000c37506723e */ /* 0x000fe400000000ff */
[----:B------:R-:W-:Y:S02]  /*eb70*/  F2FP.F16.F32.PACK_AB R7, R84, R80 ;  /* 0x000000505407723e */ /* 0x000fe400000000ff */
[----:B------:R-:W-:Y:S02]  /*eb80*/  MOV R142, R142 ;  /* 0x0000008e008e7202 */ /* 0x000fe40000000f00 */
[----:B------:R-:W-:Y:S01]  /*eb90*/  F2FP.F16.F32.PACK_AB R197, R92, R88 ;  /* 0x000000585cc5723e */ /* 0x000fe200000000ff */
[----:B------:R-:W-:Y:S01]  /*eba0*/  STSM.16.M88.4 [R146], R4 ;  /* 0x0000000492007844 */ /* 0x000fe20000000200 */
[----:B0-----:R-:W-:-:S02]  /*ebb0*/  F2FP.F16.F32.PACK_AB R8, R129, R128 ;  /* 0x000000808108723e */ /* 0x001fc400000000ff */
[----:B------:R-:W-:Y:S01]  /*ebc0*/  F2FP.F16.F32.PACK_AB R9, R108, R104 ;  /* 0x000000686c09723e */ /* 0x000fe200000000ff */
[----:B------:R-:W-:Y:S01]  /*ebd0*/  STSM.16.M88.4 [R142], R196 ;  /* 0x000000c48e007844 */ /* 0x000fe20000000200 */
[----:B------:R-:W-:Y:S02]  /*ebe0*/  F2FP.F16.F32.PACK_AB R10, R133, R132 ;  /* 0x00000084850a723e */ /* 0x000fe400000000ff */
[----:B------:R-:W-:Y:S02]  /*ebf0*/  F2FP.F16.F32.PACK_AB R11, R116, R112 ;  /* 0x00000070740b723e */ /* 0x000fe400000000ff */
[----:B------:R-:W-:Y:S02]  /*ec00*/  F2FP.F16.F32.PACK_AB R169, R170, R120 ;  /* 0x00000078aaa9723e */ /* 0x000fe400000000ff */
[----:B------:R-:W-:Y:S01]  /*ec10*/  F2FP.F16.F32.PACK_AB R168, R137, R136 ;  /* 0x0000008889a8723e */ /* 0x000fe200000000ff */
[----:B------:R0:W-:Y:S01]  /*ec20*/  STSM.16.M88.4 [R23], R8 ;  /* 0x0000000817007844 */ /* 0x0001e20000000200 */
[----:B------:R-:W-:-:S02]  /*ec30*/  F2FP.F16.F32.PACK_AB R170, R141, R140 ;  /* 0x0000008c8daa723e */ /* 0x000fc400000000ff */
[----:B------:R-:W-:Y:S02]  /*ec40*/  F2FP.F16.F32.PACK_AB R171, R172, R171 ;  /* 0x000000abacab723e */ /* 0x000fe400000000ff */
[----:B------:R-:W-:Y:S02]  /*ec50*/  F2FP.F16.F32.PACK_AB R173, R174, R173 ;  /* 0x000000adaead723e */ /* 0x000fe400000000ff */
[----:B------:R-:W-:Y:S01]  /*ec60*/  F2FP.F16.F32.PACK_AB R172, R145, R144 ;  /* 0x0000009091ac723e */ /* 0x000fe200000000ff */
[----:B------:R-:W-:Y:S01]  /*ec70*/  STSM.16.M88.4 [R18], R168 ;  /* 0x000000a812007844 */ /* 0x000fe20000000200 */
[----:B------:R-:W-:Y:S02]  /*ec80*/  F2FP.F16.F32.PACK_AB R174, R149, R148 ;  /* 0x0000009495ae723e */ /* 0x000fe400000000ff */
[----:B------:R-:W-:-:S05]  /*ec90*/  F2FP.F16.F32.PACK_AB R175, R177, R175 ;  /* 0x000000afb1af723e */ /* 0x000fca00000000ff */
[----:B------:R-:W-:Y:S01]  /*eca0*/  STSM.16.M88.4 [R16], R172 ;  /* 0x000000ac10007844 */ /* 0x000fe20000000200 */
[----:B0-----:R-:W0:Y:S08]  /*ecb0*/  @P2 LDC R9, c[0x0][0xbec] ;  /* 0x0002fb00ff092b82 */ /* 0x001e300000000800 */
[----:B------:R-:W-:Y:S01]  /*ecc0*/  BAR.SYNC.DEFER_BLOCKING 0x1, 0x100 ;  /* 0x0044000000007b1d */ /* 0x000fe20000010000 */
[----:B------:R-:W-:-:S02]  /*ecd0*/  UIMAD UR5, UR10, UR8, URZ ;  /* 0x000000080a0572a4 */ /* 0x000fc4000f8e023f */
[----:B------:R-:W-:-:S03]  /*ece0*/  UIMAD.WIDE.U32 UR6, UR11, UR8, URZ ;  /* 0x000000080b0672a5 */ /* 0x000fc6000f8e003f */
[----:B-1----:R1:W-:Y:S04]  /*ecf0*/  @!P1 ST.E desc[UR14][R44.64], R0 ;  /* 0x000000002c009985 */ /* 0x0023e8000c10190e */
[----:B--2---:R2:W-:Y:S04]  /*ed00*/  @!P0 ST.E desc[UR14][R46.64], R2 ;  /* 0x000000022e008985 */ /* 0x0045e8000c10190e */
[----:B------:R3:W5:Y:S01]  /*ed10*/  LD.E.128 R32, desc[UR14][R12.64] ;  /* 0x0000000e0c207980 */ /* 0x000762000c101d00 */
[----:B-1----:R-:W-:Y:S01]  /*ed20*/  IMAD R0, R203, 0x20, R206 ;  /* 0x00000020cb007824 */ /* 0x002fe200078e02ce */
[----:B------:R-:W-:-:S02]  /*ed30*/  UIMAD UR5, UR11, UR9, UR5 ;  /* 0x000000090b0572a4 */ /* 0x000fc4000f8e0205 */
[----:B------:R-:W5:Y:S01]  /*ed40*/  LD.E.128 R24, desc[UR14][R28.64] ;  /* 0x0000000e1c187980 */ /* 0x000f62000c101d00 */
[----:B---3--:R-:W1:Y:S01]  /*ed50*/  @P2 LDC R13, c[0x0][0xbf0] ;  /* 0x0002fc00ff0d2b82 */ /* 0x008e620000000800 */
[----:B--2---:R-:W-:Y:S01]  /*ed60*/  VIADD R2, R0, UR61 ;  /* 0x0000003d00027c36 */ /* 0x004fe20008000000 */
[----:B------:R-:W-:Y:S01]  /*ed70*/  ULDC.64 UR10, c[0x0][0xaf0] ;  /* 0x0002bc00000a7ab9 */ /* 0x000fe20000000a00 */
[----:B------:R-:W-:Y:S01]  /*ed80*/  UIADD3 UR7, UR7, UR5, URZ ;  /* 0x0000000507077290 */ /* 0x000fe2000fffe03f */
[----:B------:R2:W5:Y:S01]  /*ed90*/  LD.E.128 R36, desc[UR14][R14.64] ;  /* 0x0000000e0e247980 */ /* 0x000562000c101d00 */
[----:B0-----:R-:W-:Y:S01]  /*eda0*/  @P2 IMAD.HI.U32 R0, R2, R9, RZ ;  /* 0x0000000902002227 */ /* 0x001fe200078e00ff */
[----:B------:R-:W-:Y:S02]  /*edb0*/  UIMAD UR8, UR12, UR10, URZ ;  /* 0x0000000a0c0872a4 */ /* 0x000fe4000f8e023f */
[----:B------:R0:W5:Y:S01]  /*edc0*/  LD.E.128 R4, desc[UR14][R20.64] ;  /* 0x0000000e14047980 */ /* 0x000162000c101d00 */
[----:B------:R-:W-:Y:S01]  /*edd0*/  IMAD.MOV.U32 R11, RZ, RZ, R2 ;  /* 0x000000ffff0b7224 */ /* 0x000fe200078e0002 */
[----:B------:R-:W-:-:S02]  /*ede0*/  UIMAD UR5, UR13, UR11, UR8 ;  /* 0x0000000b0d0572a4 */ /* 0x000fc4000f8e0208 */
[----:B------:R-:W-:Y:S01]  /*edf0*/  UIMAD.WIDE.U32 UR6, UR13, UR10, UR6 ;  /* 0x0000000a0d0672a5 */ /* 0x000fe2000f8e0006 */
[----:B------:R0:W5:Y:S01]  /*ee00*/  LD.E.128 R40, desc[UR14][R30.64] ;  /* 0x0000000e1e287980 */ /* 0x000162000c101d00 */
[----:B------:R-:W-:Y:S02]  /*ee10*/  ULDC.64 UR8, c[0x0][0xae0] ;  /* 0x0002b80000087ab9 */ /* 0x000fe40000000a00 */
[----:B------:R-:W-:Y:S01]  /*ee20*/  UIADD3 UR5, UR7, UR5, URZ ;  /* 0x0000000507057290 */ /* 0x000fe2000fffe03f */
[----:B------:R-:W5:Y:S04]  /*ee30*/  LD.E.128 R96, desc[UR14][R98.64] ;  /* 0x0000000e62607980 */ /* 0x000f68000c101d00 */
[----:B------:R-:W5:Y:S01]  /*ee40*/  LD.E.128 R100, desc[UR14][R102.64] ;  /* 0x0000000e66647980 */ /* 0x000f62000c101d00 */
[----:B-1----:R-:W-:-:S03]  /*ee50*/  @P2 SHF.R.U32.HI R11, RZ, R13, R0 ;  /* 0x0000000dff0b2219 */ /* 0x002fc60000011600 */
[----:B------:R-:W5:Y:S01]  /*ee60*/  LD.E.128 R104, desc[UR14][R106.64] ;  /* 0x0000000e6a687980 */ /* 0x000f62000c101d00 */
[--C-:B------:R-:W-:Y:S01]  /*ee70*/  SHF.R.S32.HI R0, RZ, 0x1f, R11.reuse ;  /* 0x0000001fff007819 */ /* 0x100fe2000001140b */
[----:B------:R-:W-:Y:S02]  /*ee80*/  IMAD.MOV R13, RZ, RZ, -R11 ;  /* 0x000000ffff0d7224 */ /* 0x000fe400078e0a0b */
[----:B------:R-:W5:Y:S01]  /*ee90*/  LD.E.128 R108, desc[UR14][R110.64] ;  /* 0x0000000e6e6c7980 */ /* 0x000f62000c101d00 */
[----:B------:R-:W-:Y:S02]  /*eea0*/  IMAD.U32 R9, RZ, RZ, UR7 ;  /* 0x00000007ff097e24 */ /* 0x000fe4000f8e00ff */
[----:B------:R-:W-:Y:S01]  /*eeb0*/  IMAD R0, R0, UR8, RZ ;  /* 0x0000000800007c24 */ /* 0x000fe2000f8e02ff */
[----:B------:R-:W5:Y:S01]  /*eec0*/  LD.E.128 R112, desc[UR14][R114.64] ;  /* 0x0000000e72707980 */ /* 0x000f62000c101d00 */
[----:B------:R-:W-:Y:S02]  /*eed0*/  IMAD R13, R204, R13, R2 ;  /* 0x0000000dcc0d7224 */ /* 0x000fe400078e0202 */
[----:B------:R-:W-:Y:S01]  /*eee0*/  IMAD.U32 R8, RZ, RZ, UR6 ;  /* 0x00000006ff087e24 */ /* 0x000fe2000f8e00ff */
[----:B------:R-:W5:Y:S01]  /*eef0*/  LD.E.128 R116, desc[UR14][R118.64] ;  /* 0x0000000e76747980 */ /* 0x000f62000c101d00 */
[----:B------:R-:W-:Y:S01]  /*ef00*/  IMAD.U32 R9, RZ, RZ, UR5 ;  /* 0x00000005ff097e24 */ /* 0x000fe2000f8e00ff */
[----:B------:R-:W-:Y:S01]  /*ef10*/  ULDC.64 UR6, c[0x0][0xad8] ;  /* 0x0002b60000067ab9 */ /* 0x000fe20000000a00 */
[----:B--2---:R-:W-:Y:S01]  /*ef20*/  IMAD R15, R11, UR9, R0 ;  /* 0x000000090b0f7c24 */ /* 0x004fe2000f8e0200 */
[----:B------:R-:W5:Y:S01]  /*ef30*/  LD.E.128 R120, desc[UR14][R122.64] ;  /* 0x0000000e7a787980 */ /* 0x000f62000c101d00 */
[----:B------:R-:W-:-:S03]  /*ef40*/  SHF.R.S32.HI R0, RZ, 0x1f, R13 ;  /* 0x0000001fff007819 */ /* 0x000fc6000001140d */
[----:B------:R-:W5:Y:S01]  /*ef50*/  LD.E.128 R124, desc[UR14][R126.64] ;  /* 0x0000000e7e7c7980 */ /* 0x000f62000c101d00 */
[----:B------:R-:W-:-:S03]  /*ef60*/  IMAD.WIDE.U32 R8, R11, UR8, R8 ;  /* 0x000000080b087c25 */ /* 0x000fc6000f8e0008 */
[----:B------:R-:W5:Y:S04]  /*ef70*/  LD.E.128 R128, desc[UR14][R130.64] ;  /* 0x0000000e82807980 */ /* 0x000f68000c101d00 */
[----:B------:R-:W5:Y:S04]  /*ef80*/  LD.E.128 R132, desc[UR14][R134.64] ;  /* 0x0000000e86847980 */ /* 0x000f68000c101d00 */
[----:B------:R-:W5:Y:S01]  /*ef90*/  LD.E.128 R136, desc[UR14][R138.64] ;  /* 0x0000000e8a887980 */ /* 0x000f62000c101d00 */
[----:B------:R-:W-:Y:S01]  /*efa0*/  @!PT LDS RZ, [RZ] ;  /* 0x00000000fffff984 */ /* 0x000fe20000000800 */
[----:B------:R-:W-:Y:S01]  /*efb0*/  @!PT LDS RZ, [RZ] ;  /* 0x00000000fffff984 */ /* 0x000fe20000000800 */
[----:B------:R-:W-:Y:S01]  /*efc0*/  @!PT LDS RZ, [RZ] ;  /* 0x00000000fffff984 */ /* 0x000fe20000000800 */
[----:B------:R-:W-:Y:S01]  /*efd0*/  @!PT LDS RZ, [RZ] ;  /* 0x00000000fffff984 */ /* 0x000fe20000000800 */
[----:B------:R1:W-:Y:S06]  /*efe0*/  MEMBAR.ALL.CTA ;  /* 0x0000000000007992 */ /* 0x0003ec0000008000 */
[----:B-1----:R-:W1:Y:S01]  /*eff0*/  FENCE.VIEW.ASYNC.S ;  /* 0x00000000000073c6 */ /* 0x002e620000000000 */
[----:B------:R-:W-:-:S02]  /*f000*/  IMAD.IADD R9, R9, 0x1, R15 ;  /* 0x0000000109097824 */ /* 0x000fc400078e020f */
[----:B------:R-:W-:Y:S02]  /*f010*/  IMAD R2, R0, UR6, RZ ;  /* 0x0000000600027c24 */ /* 0x000fe4000f8e02ff */
[----:B------:R-:W-:Y:S02]  /*f020*/  VIADD R18, R206, UR61 ;  /* 0x0000003dce127c36 */ /* 0x000fe40008000000 */
[C---:B------:R-:W-:Y:S02]  /*f030*/  IMAD R11, R13.reuse, UR7, R2 ;  /* 0x000000070d0b7c24 */ /* 0x040fe4000f8e0202 */
[----:B------:R-:W-:Y:S01]  /*f040*/  IMAD.WIDE.U32 R8, R13, UR6, R8 ;  /* 0x000000060d087c25 */ /* 0x000fe2000f8e0008 */
[C---:B------:R-:W-:Y:S01]  /*f050*/  ISETP.GE.AND P2, PT, R18.reuse, R3, PT ;  /* 0x000000031200720c */ /* 0x040fe20003f46270 */
[----:B------:R-:W-:Y:S02]  /*f060*/  ULDC.64 UR6, c[0x0][0xa80] ;  /* 0x0002a00000067ab9 */ /* 0x000fe40000000a00 */
[----:B------:R-:W-:Y:S01]  /*f070*/  VIADD R0, R18, 0x20 ;  /* 0x0000002012007836 */ /* 0x000fe20000000000 */
[----:B------:R-:W-:Y:S01]  /*f080*/  LEA R2, P3, R8, UR6, 0x1 ;  /* 0x0000000608027c11 */ /* 0x000fe2000f8608ff */
[----:B------:R-:W-:-:S02]  /*f090*/  IMAD.IADD R9, R9, 0x1, R11 ;  /* 0x0000000109097824 */ /* 0x000fc400078e020b */
[----:B------:R-:W-:Y:S01]  /*f0a0*/  VIADD R207, R207, 0x30820 ;  /* 0x00030820cfcf7836 */ /* 0x000fe20000000000 */
[-C--:B------:R-:W-:Y:S01]  /*f0b0*/  ISETP.GE.AND P1, PT, R0, R3.reuse, PT ;  /* 0x000000030000720c */ /* 0x080fe20003f26270 */
[----:B------:R-:W-:Y:S01]  /*f0c0*/  VIADD R0, R18, 0x40 ;  /* 0x0000004012007836 */ /* 0x000fe20000000000 */
[----:B------:R-:W-:Y:S02]  /*f0d0*/  LEA.HI.X R16, R8, UR7, R9, 0x1, P3 ;  /* 0x0000000708107c11 */ /* 0x000fe400098f0c09 */
[----:B------:R-:W-:Y:S01]  /*f0e0*/  PRMT R207, RZ, 0x654, R207 ;  /* 0x00000654ffcf7816 */ /* 0x000fe200000000cf */
[----:B-1----:R0:W1:Y:S01]  /*f0f0*/  SHFL.IDX PT, R14, R2, RZ, 0x181f ;  /* 0x00181fff020e7589 */ /* 0x00206200000e0000 */
[----:B------:R-:W-:Y:S01]  /*f100*/  ISETP.GE.AND P0, PT, R0, R3, PT ;  /* 0x000000030000720c */ /* 0x000fe20003f06270 */
[----:B------:R-:W-:Y:S01]  /*f110*/  BSSY B1, `(.L_x_1233) ;  /* 0x0000016000017945 */ /* 0x000fe20003800000 */
[----:B------:R0:W-:Y:S01]  /*f120*/  SYNCS.ARRIVE.TRANS64.RED.A1T0 RZ, [R207+URZ], RZ ;  /* 0x000000ffcfff79a7 */ /* 0x0001e2000810043f */
[----:B------:R0:W2:Y:S02]  /*f130*/  SHFL.IDX PT, R0, R16, RZ, 0x181f ;  /* 0x00181fff10007589 */ /* 0x0000a400000e0000 */
[----:B------:R-:W-:Y:S08]  /*f140*/  @P2 BRA `(.L_x_1234) ;  /* 0x0000000000482947 */ /* 0x000ff00003800000 */
        /* <DEDUP_REMOVED lines=18> */
.L_x_1234:
[----:B------:R-:W-:Y:S05]  /*f270*/  BSYNC B1 ;  /* 0x0000000000017941 */ /* 0x000fea0003800000 */
.L_x_1233:
[----:B--2---:R2:W4:Y:S01]  /*f280*/  SHFL.IDX PT, R0, R16, 0x1, 0x181f ;  /* 0x00381f0010007f89 */ /* 0x00452200000e0000 */
[----:B------:R-:W-:Y:S03]  /*f290*/  BSSY B1, `(.L_x_1235) ;  /* 0x0000015000017945 */ /* 0x000fe60003800000 */
[----:B-1-3--:R2:W1:Y:S01]  /*f2a0*/  SHFL.IDX PT, R14, R2, 0x1, 0x181f ;  /* 0x00381f00020e7f89 */ /* 0x00a46200000e0000 */
        /* <DEDUP_REMOVED lines=8> */
[----:B------:R-:W-:Y:S02]  /*f330*/  @!P3 LEA R10, P5, R201, R14, 0x1 ;  /* 0x0000000ec90ab211 */ /* 0x000fe400078a08ff */
[----:B----4-:R-:W-:Y:S02]  /*f340*/  @!P4 LEA.HI.X R9, R19, R0, R217, 0x1, P6 ;  /* 0x000000001309c211 */ /* 0x010fe400030f0cd9 */
[----:B------:R-:W-:Y:S02]  /*f350*/  @!P2 LEA R12, P6, R200, R14, 0x1 ;  /* 0x0000000ec80ca211 */ /* 0x000fe400078c08ff */
[----:B------:R-:W-:Y:S01]  /*f360*/  @!P3 LEA.HI.X R11, R201, R0, R216, 0x1, P5 ;  /* 0x00000000c90bb211 */ /* 0x000fe200028f0cd8 */
[----:B-----5:R3:W-:Y:S01]  /*f370*/  @!P4 ST.E.128 desc[UR6][R8.64], R32 ;  /* 0x000000200800c985 */ /* 0x0207e2000c101d06 */
[----:B------:R-:W-:-:S02]  /*f380*/  @!P1 LEA R14, P5, R202, R14, 0x1 ;  /* 0x0000000eca0e9211 */ /* 0x000fc400078a08ff */
[-C--:B------:R-:W-:Y:S01]  /*f390*/  @!P2 LEA.HI.X R13, R200, R0.reuse, R215, 0x1, P6 ;  /* 0x00000000c80da211 */ /* 0x080fe200030f0cd7 */
[----:B------:R3:W-:Y:S01]  /*f3a0*/  @!P3 ST.E.128 desc[UR6][R10.64], R96 ;  /* 0x000000600a00b985 */ /* 0x0007e2000c101d06 */
[----:B------:R-:W-:-:S03]  /*f3b0*/  @!P1 LEA.HI.X R15, R202, R0, R214, 0x1, P5 ;  /* 0x00000000ca0f9211 */ /* 0x000fc600028f0cd6 */
[----:B------:R3:W-:Y:S04]  /*f3c0*/  @!P2 ST.E.128 desc[UR6][R12.64], R112 ;  /* 0x000000700c00a985 */ /* 0x0007e8000c101d06 */
[----:B------:R3:W-:Y:S02]  /*f3d0*/  @!P1 ST.E.128 desc[UR6][R14.64], R128 ;  /* 0x000000800e009985 */ /* 0x0007e4000c101d06 */
.L_x_1236:
[----:B------:R-:W-:Y:S05]  /*f3e0*/  BSYNC B1 ;  /* 0x0000000000017941 */ /* 0x000fea0003800000 */
.L_x_1235:
[----:B----4-:R4:W0:Y:S01]  /*f3f0*/  SHFL.IDX PT, R0, R16, 0x2, 0x181f ;  /* 0x00581f0010007f89 */ /* 0x01082200000e0000 */
        /* <DEDUP_REMOVED lines=10> */
[-C--:B------:R-:W-:Y:S02]  /*f4a0*/  @!P2 LEA R10, P5, R201, R14.reuse, 0x1 ;  /* 0x0000000ec90aa211 */ /* 0x080fe400078a08ff */
[----:B------:R-:W-:Y:S02]  /*f4b0*/  @!P1 LEA R12, P4, R200, R14, 0x1 ;  /* 0x0000000ec80c9211 */ /* 0x000fe400078808ff */
[----:B0-----:R-:W-:Y:S02]  /*f4c0*/  @!P3 LEA.HI.X R9, R19, R0, R217, 0x1, P6 ;  /* 0x000000001309b211 */ /* 0x001fe400030f0cd9 */
[----:B------:R-:W-:Y:S02]  /*f4d0*/  @!P0 LEA R14, P6, R202, R14, 0x1 ;  /* 0x0000000eca0e8211 */ /* 0x000fe400078c08ff */
[-C--:B------:R-:W-:Y:S01]  /*f4e0*/  @!P2 LEA.HI.X R11, R201, R0.reuse, R216, 0x1, P5 ;  /* 0x00000000c90ba211 */ /* 0x080fe200028f0cd8 */
[----:B-----5:R3:W-:Y:S01]  /*f4f0*/  @!P3 ST.E.128 desc[UR6][R8.64], R36 ;  /* 0x000000240800b985 */ /* 0x0207e2000c101d06 */
[----:B------:R-:W-:-:S02]  /*f500*/  @!P1 LEA.HI.X R13, R200, R0, R215, 0x1, P4 ;  /* 0x00000000c80d9211 */ /* 0x000fc400020f0cd7 */
[----:B------:R-:W-:Y:S01]  /*f510*/  @!P0 LEA.HI.X R15, R202, R0, R214, 0x1, P6 ;  /* 0x00000000ca0f8211 */ /* 0x000fe200030f0cd6 */
[----:B------:R3:W-:Y:S04]  /*f520*/  @!P2 ST.E.128 desc[UR6][R10.64], R100 ;  /* 0x000000640a00a985 */ /* 0x0007e8000c101d06 */
[----:B------:R3:W-:Y:S04]  /*f530*/  @!P1 ST.E.128 desc[UR6][R12.64], R116 ;  /* 0x000000740c009985 */ /* 0x0007e8000c101d06 */
[----:B------:R3:W-:Y:S02]  /*f540*/  @!P0 ST.E.128 desc[UR6][R14.64], R132 ;  /* 0x000000840e008985 */ /* 0x0007e4000c101d06 */
.L_x_1238:
[----:B------:R-:W-:Y:S05]  /*f550*/  BSYNC B1 ;  /* 0x0000000000017941 */ /* 0x000fea0003800000 */
.L_x_1237:
[----:B0-----:R-:W-:Y:S01]  /*f560*/  VIADD R0, R18, 0x60 ;  /* 0x0000006012007836 */ /* 0x001fe20000000000 */
[----:B--2-4-:R-:W4:Y:S04]  /*f570*/  SHFL.IDX PT, R16, R16, 0x3, 0x181f ;  /* 0x00781f0010107f89 */ /* 0x014f2800000e0000 */
[----:B------:R-:W-:Y:S01]  /*f580*/  ISETP.GE.AND P0, PT, R0, R3, PT ;  /* 0x000000030000720c */ /* 0x000fe20003f06270 */
[----:B---3--:R3:W0:-:S12]  /*f590*/  SHFL.IDX PT, R12, R2, 0x3, 0x181f ;  /* 0x00781f00020c7f89 */ /* 0x00861800000e0000 */
[----:B---3--:R-:W-:Y:S05]  /*f5a0*/  @P0 BRA `(.L_x_1239) ;  /* 0x0000000c00540947 */ /* 0x008fea0003800000 */
[----:B------:R-:W-:Y:S01]  /*f5b0*/  ULDC UR5, c[0x0][0xac8] ;  /* 0x0002b20000057ab9 */ /* 0x000fe20000000800 */
[----:B------:R-:W-:Y:S01]  /*f5c0*/  ULDC.64 UR6, c[0x0][0x208] ;  /* 0x0000820000067ab9 */ /* 0x000fe20000000a00 */
[----:B------:R-:W-:Y:S02]  /*f5d0*/  ISETP.GE.AND P3, PT, R19, UR5, PT ;  /* 0x0000000513007c0c */ /* 0x000fe4000bf66270 */
[----:B------:R-:W-:Y:S02]  /*f5e0*/  ISETP.GE.AND P4, PT, R201, UR5, PT ;  /* 0x00000005c9007c0c */ /* 0x000fe4000bf86270 */
[----:B------:R-:W-:-:S09]  /*f5f0*/  ISETP.GE.AND P5, PT, R200, UR5, PT ;  /* 0x00000005c8007c0c */ /* 0x000fd2000bfa6270 */
[-C--:B0-----:R-:W-:Y:S02]  /*f600*/  @!P3 LEA R2, P0, R19, R12.reuse, 0x1 ;  /* 0x0000000c1302b211 */ /* 0x081fe400078008ff */
[----:B------:R-:W-:Y:S02]  /*f610*/  @!P4 LEA R8, P1, R201, R12, 0x1 ;  /* 0x0000000cc908c211 */ /* 0x000fe400078208ff */
[----:B----4-:R-:W-:Y:S02]  /*f620*/  @!P3 LEA.HI.X R3, R19, R16, R217, 0x1, P0 ;  /* 0x000000101303b211 */ /* 0x010fe400000f0cd9 */
[----:B------:R-:W-:Y:S02]  /*f630*/  ISETP.GE.AND P0, PT, R202, UR5, PT ;  /* 0x00000005ca007c0c */ /* 0x000fe4000bf06270 */
[----:B------:R-:W-:Y:S01]  /*f640*/  @!P5 LEA R10, P2, R200, R12, 0x1 ;  /* 0x0000000cc80ad211 */ /* 0x000fe200078408ff */
[----:B-----5:R3:W-:Y:S01]  /*f650*/  @!P3 ST.E.128 desc[UR6][R2.64], R4 ;  /* 0x000000040200b985 */ /* 0x0207e2000c101d06 */
        /* <DEDUP_REMOVED lines=10> */
.L_x_1232:
[----:B------:R-:W0:Y:S01]  /*f700*/  LDC R8, c[0x0][0xbe8] ;  /* 0x0002fa00ff087b82 */ /* 0x000e220000000800 */
[----:B------:R-:W-:Y:S01]  /*f710*/  R2UR UR6, R204 ;  /* 0x00000000cc0672ca */ /* 0x000fe200000e0000 */
[----:B------:R-:W-:Y:S01]  /*f720*/  BSSY B1, `(.L_x_1240) ;  /* 0x0000035000017945 */ /* 0x000fe20003800000 */
[----:B------:R-:W-:Y:S01]  /*f730*/  R2UR UR5, R205 ;  /* 0x00000000cd0572ca */ /* 0x000fe200000e0000 */
[----:B------:R-:W-:Y:S01]  /*f740*/  IMAD R6, R203, 0x20, R206 ;  /* 0x00000020cb067824 */ /* 0x000fe200078e02ce */
[----:B------:R-:W-:-:S09]  /*f750*/  ISETP.GE.AND P0, PT, R218, 0x80, PT ;  /* 0x00000080da00780c */ /* 0x000fd20003f06270 */
[----:B------:R-:W-:Y:S02]  /*f760*/  USHF.R.S32.HI UR8, URZ, 0x1f, UR6 ;  /* 0x0000001f3f087899 */ /* 0x000fe40008011406 */
[----:B------:R-:W-:Y:S01]  /*f770*/  USHF.R.S32.HI UR9, URZ, 0x1f, UR5 ;  /* 0x0000001f3f097899 */ /* 0x000fe20008011405 */
[----:B0-----:R-:W-:-:S13]  /*f780*/  ISETP.NE.AND P1, PT, R8, 0x1, PT ;  /* 0x000000010800780c */ /* 0x001fda0003f25270 */
[----:B------:R-:W0:Y:S08]  /*f790*/  @P1 LDC R9, c[0x0][0xbec] ;  /* 0x0002fb00ff091b82 */ /* 0x000e300000000800 */
[----:B------:R-:W1:Y:S01]  /*f7a0*/  @P1 LDC R11, c[0x0][0xbf0] ;  /* 0x0002fc00ff0b1b82 */ /* 0x000e620000000800 */
[----:B------:R-:W-:Y:S05]  /*f7b0*/  @P0 BRA `(.L_x_1241) ;  /* 0x0000000000ac0947 */ /* 0x000fea0003800000 */
[----:B------:R-:W2:Y:S01]  /*f7c0*/  S2R R0, SR_TID.X ;  /* 0x0000000000007919 */ /* 0x000ea20000002100 */
[----:B------:R-:W3:Y:S01]  /*f7d0*/  LDC R3, c[0x0][0xbe8] ;  /* 0x0002fa00ff037b82 */ /* 0x000ee20000000800 */
[----:B------:R-:W-:Y:S01]  /*f7e0*/  IMAD.U32 R4, RZ, RZ, UR61 ;  /* 0x0000003dff047e24 */ /* 0x000fe2000f8e00ff */
[----:B------:R-:W-:Y:S02]  /*f7f0*/  ULDC UR5, c[0x0][0xa88] ;  /* 0x0002a20000057ab9 */ /* 0x000fe40000000800 */
[----:B---3--:R-:W-:Y:S02]  /*f800*/  IMAD R5, R3, UR5, RZ ;  /* 0x0000000503057c24 */ /* 0x008fe4000f8e02ff */
[----:B--2---:R-:W-:-:S04]  /*f810*/  IADD3 R4, R4, -0x80, R0 ;  /* 0xffffff8004047810 */ /* 0x004fc80007ffe000 */
[----:B------:R-:W-:-:S13]  /*f820*/  ISETP.GE.AND P0, PT, R4, R5, PT ;  /* 0x000000050400720c */ /* 0x000fda0003f06270 */
[----:B------:R-:W-:Y:S05]  /*f830*/  @P0 BRA `(.L_x_1241) ;  /* 0x00000000008c0947 */ /* 0x000fea0003800000 */
[----:B------:R-:W-:Y:S01]  /*f840*/  ISETP.NE.AND P0, PT, R3, 0x1, PT ;  /* 0x000000010300780c */ /* 0x000fe20003f05270 */
[----:B------:R-:W-:Y:S01]  /*f850*/  ULDC.64 UR10, c[0x0][0xb90] ;  /* 0x0002e400000a7ab9 */ /* 0x000fe20000000a00 */
[----:B------:R-:W-:Y:S01]  /*f860*/  R2UR UR13, R204 ;  /* 0x00000000cc0d72ca */ /* 0x000fe200000e0000 */
[----:B------:R-:W-:Y:S01]  /*f870*/  UIMAD UR5, UR8, UR10, URZ ;  /* 0x0000000a080572a4 */ /* 0x000fe2000f8e023f */
[----:B------:R-:W-:Y:S01]  /*f880*/  R2UR UR12, R205 ;  /* 0x00000000cd0c72ca */ /* 0x000fe200000e0000 */
[----:B------:R-:W-:-:S08]  /*f890*/  IMAD.MOV.U32 R2, RZ, RZ, R4 ;  /* 0x000000ffff027224 */ /* 0x000fd000078e0004 */
[----:B------:R-:W2:Y:S02]  /*f8a0*/  @P0 LDC R5, c[0x0][0xbec] ;  /* 0x0002fb00ff050b82 */ /* 0x000ea40000000800 */
[----:B------:R-:W-:Y:S02]  /*f8b0*/  UIMAD.WIDE.U32 UR6, UR13, UR10, URZ ;  /* 0x0000000a0d0672a5 */ /* 0x000fe4000f8e003f */
[----:B------:R-:W-:-:S03]  /*f8c0*/  UIMAD UR5, UR13, UR11, UR5 ;  /* 0x0000000b0d0572a4 */ /* 0x000fc6000f8e0205 */
[----:B------:R-:W-:Y:S01]  /*f8d0*/  ULDC.64 UR10, c[0x0][0xb98] ;  /* 0x0002e600000a7ab9 */ /* 0x000fe20000000a00 */
[----:B------:R-:W3:Y:S01]  /*f8e0*/  @P0 LDC R7, c[0x0][0xbf0] ;  /* 0x0002fc00ff070b82 */ /* 0x000ee20000000800 */
[----:B------:R-:W-:Y:S02]  /*f8f0*/  UIADD3 UR7, UR7, UR5, URZ ;  /* 0x0000000507077290 */ /* 0x000fe4000fffe03f */
[----:B------:R-:W-:Y:S02]  /*f900*/  UIMAD UR5, UR9, UR10, URZ ;  /* 0x0000000a090572a4 */ /* 0x000fe4000f8e023f */
[----:B------:R-:W-:Y:S02]  /*f910*/  UIMAD.WIDE.U32 UR6, UR12, UR10, UR6 ;  /* 0x0000000a0c0672a5 */ /* 0x000fe4000f8e0006 */
[----:B------:R-:W-:-:S03]  /*f920*/  UIMAD UR5, UR12, UR11, UR5 ;  /* 0x0000000b0c0572a4 */ /* 0x000fc6000f8e0205 */
[----:B------:R-:W-:Y:S01]  /*f930*/  ULDC.64 UR10, c[0x0][0xb88] ;  /* 0x0002e200000a7ab9 */ /* 0x000fe20000000a00 */
[----:B------:R-:W-:Y:S01]  /*f940*/  ULDC.64 UR12, c[0x0][0x208] ;  /* 0x00008200000c7ab9 */ /* 0x000fe20000000a00 */
[----:B--2---:R-:W-:-:S05]  /*f950*/  @P0 IMAD.HI.U32 R0, R4, R5, RZ ;  /* 0x0000000504000227 */ /* 0x004fca00078e00ff */
[----:B---3--:R-:W-:-:S05]  /*f960*/  @P0 SHF.R.U32.HI R2, RZ, R7, R0 ;  /* 0x00000007ff020219 */ /* 0x008fca0000011600 */
[----:B------:R-:W-:-:S04]  /*f970*/  IMAD.MOV R5, RZ, RZ, -R2 ;  /* 0x000000ffff057224 */ /* 0x000fc800078e0a02 */
[----:B------:R-:W-:Y:S01]  /*f980*/  IMAD R5, R3, R5, R4 ;  /* 0x0000000503057224 */ /* 0x000fe200078e0204 */
[----:B------:R-:W-:Y:S01]  /*f990*/  SHF.R.S32.HI R3, RZ, 0x1f, R2 ;  /* 0x0000001fff037819 */ /* 0x000fe20000011402 */
[----:B------:R-:W-:Y:S01]  /*f9a0*/  IMAD.U32 R4, RZ, RZ, UR5 ;  /* 0x00000005ff047e24 */ /* 0x000fe2000f8e00ff */
[----:B------:R-:W-:Y:S02]  /*f9b0*/  IADD3 R2, P0, R2, UR6, RZ ;  /* 0x0000000602027c10 */ /* 0x000fe4000ff1e0ff */
[----:B------:R-:W-:Y:S02]  /*f9c0*/  SHF.R.S32.HI R0, RZ, 0x1f, R5 ;  /* 0x0000001fff007819 */ /* 0x000fe40000011405 */
[----:B------:R-:W-:Y:S01]  /*f9d0*/  IADD3.X R3, R3, UR7, R4, P0, !PT ;  /* 0x0000000703037c10 */ /* 0x000fe200087fe404 */
[----:B------:R-:W-:Y:S02]  /*f9e0*/  ULDC.64 UR6, c[0x0][0xb50] ;  /* 0x0002d40000067ab9 */ /* 0x000fe40000000a00 */
[----:B------:R-:W-:-:S02]  /*f9f0*/  IMAD R0, R0, UR10, RZ ;  /* 0x0000000a00007c24 */ /* 0x000fc4000f8e02ff */
[----:B------:R-:W-:-:S04]  /*fa00*/  IMAD.WIDE.U32 R2, R5, UR10, R2 ;  /* 0x0000000a05027c25 */ /* 0x000fc8000f8e0002 */
[----:B------:R-:W-:Y:S01]  /*fa10*/  IMAD R7, R5, UR11, R0 ;  /* 0x0000000b05077c24 */ /* 0x000fe2000f8e0200 */
[----:B------:R-:W-:-:S03]  /*fa20*/  LEA R4, P0, R2, UR6, 0x2 ;  /* 0x0000000602047c11 */ /* 0x000fc6000f8010ff */
[----:B------:R-:W-:-:S05]  /*fa30*/  IMAD.IADD R3, R3, 0x1, R7 ;  /* 0x0000000103037824 */ /* 0x000fca00078e0207 */
[----:B------:R-:W-:Y:S01]  /*fa40*/  LEA.HI.X R5, R2, UR7, R3, 0x2, P0 ;  /* 0x0000000702057c11 */ /* 0x000fe200080f1403 */
[----:B------:R-:W-:-:S05]  /*fa50*/  IMAD.MOV.U32 R3, RZ, RZ, -0x800000 ;  /* 0xff800000ff037424 */ /* 0x000fca00078e00ff */
[----:B------:R2:W-:Y:S02]  /*fa60*/  STG.E desc[UR12][R4.64], R3 ;  /* 0x0000000304007986 */ /* 0x0005e4000c10190c */
.L_x_1241:
[----:B------:R-:W-:Y:S05]  /*fa70*/  BSYNC B1 ;  /* 0x0000000000017941 */ /* 0x000fea0003800000 */
.L_x_1240:
[----:B------:R-:W-:Y:S01]  /*fa80*/  R2UR UR13, R204 ;  /* 0x00000000cc0d72ca */ /* 0x000fe200000e0000 */
[----:B------:R-:W-:Y:S01]  /*fa90*/  ULDC.64 UR10, c[0x0][0xae8] ;  /* 0x0002ba00000a7ab9 */ /* 0x000fe20000000a00 */
[----:B------:R-:W-:Y:S01]  /*faa0*/  R2UR UR12, R205 ;  /* 0x00000000cd0c72ca */ /* 0x000fe200000e0000 */
[----:B------:R-:W-:Y:S01]  /*fab0*/  UIMAD UR5, UR8, UR10, URZ ;  /* 0x0000000a080572a4 */ /* 0x000fe2000f8e023f */
[----:B------:R-:W-:Y:S01]  /*fac0*/  VIADD R6, R6, UR61 ;  /* 0x0000003d06067c36 */ /* 0x000fe20008000000 */
[----:B------:R-:W-:Y:S03]  /*fad0*/  BSSY B1, `(.L_x_1242) ;  /* 0x000003d000017945 */ /* 0x000fe60003800000 */
[----:B0-----:R-:W-:-:S04]  /*fae0*/  @P1 IMAD.HI.U32 R0, R6, R9, RZ ;  /* 0x0000000906001227 */ /* 0x001fc800078e00ff */
[----:B--2---:R-:W-:Y:S01]  /*faf0*/  IMAD.MOV.U32 R5, RZ, RZ, R6 ;  /* 0x000000ffff057224 */ /* 0x004fe200078e0006 */
[----:B------:R-:W-:Y:S01]  /*fb00*/  UIMAD.WIDE.U32 UR6, UR13, UR10, URZ ;  /* 0x0000000a0d0672a5 */ /* 0x000fe2000f8e003f */
[----:B-1----:R-:W-:Y:S01]  /*fb10*/  @P1 SHF.R.U32.HI R5, RZ, R11, R0 ;  /* 0x0000000bff051219 */ /* 0x002fe20000011600 */
[----:B------:R-:W-:-:S03]  /*fb20*/  UIMAD UR5, UR13, UR11, UR5 ;  /* 0x0000000b0d0572a4 */ /* 0x000fc6000f8e0205 */
[----:B------:R-:W-:Y:S01]  /*fb30*/  ULDC.64 UR10, c[0x0][0xaf0] ;  /* 0x0002bc00000a7ab9 */ /* 0x000fe20000000a00 */
[----:B------:R-:W-:Y:S01]  /*fb40*/  UIADD3 UR7, UR7, UR5, URZ ;  /* 0x0000000507077290 */ /* 0x000fe2000fffe03f */
[--C-:B------:R-:W-:Y:S01]  /*fb50*/  SHF.R.S32.HI R0, RZ, 0x1f, R5.reuse ;  /* 0x0000001fff007819 */ /* 0x100fe20000011405 */
[----:B------:R-:W-:Y:S01]  /*fb60*/  UIMAD UR5, UR9, UR10, URZ ;  /* 0x0000000a090572a4 */ /* 0x000fe2000f8e023f */
[----:B------:R-:W-:Y:S01]  /*fb70*/  IMAD.MOV R7, RZ, RZ, -R5 ;  /* 0x000000ffff077224 */ /* 0x000fe200078e0a05 */
[----:B------:R-:W-:Y:S02]  /*fb80*/  UIMAD.WIDE.U32 UR6, UR12, UR10, UR6 ;  /* 0x0000000a0c0672a5 */ /* 0x000fe4000f8e0006 */
[----:B------:R-:W-:Y:S01]  /*fb90*/  UIMAD UR5, UR12, UR11, UR5 ;  /* 0x0000000b0c0572a4 */ /* 0x000fe2000f8e0205 */
[----:B------:R-:W-:Y:S01]  /*fba0*/  IMAD R7, R8, R7, R6 ;  /* 0x0000000708077224 */ /* 0x000fe200078e0206 */
[----:B------:R-:W-:Y:S01]  /*fbb0*/  ULDC.64 UR8, c[0x0][0xae0] ;  /* 0x0002b80000087ab9 */ /* 0x000fe20000000a00 */
[----:B------:R-:W-:Y:S01]  /*fbc0*/  VIADD R6, R206, UR61 ;  /* 0x0000003dce067c36 */ /* 0x000fe20008000000 */
[----:B------:R-:W-:Y:S01]  /*fbd0*/  UIADD3 UR5, UR7, UR5, URZ ;  /* 0x0000000507057290 */ /* 0x000fe2000fffe03f */
[----:B------:R-:W-:-:S02]  /*fbe0*/  IMAD R0, R0, UR8, RZ ;  /* 0x0000000800007c24 */ /* 0x000fc4000f8e02ff */
[----:B------:R-:W-:Y:S02]  /*fbf0*/  IMAD.U32 R3, RZ, RZ, UR7 ;  /* 0x00000007ff037e24 */ /* 0x000fe4000f8e00ff */
[----:B------:R-:W-:Y:S01]  /*fc00*/  IMAD.U32 R2, RZ, RZ, UR6 ;  /* 0x00000006ff027e24 */ /* 0x000fe2000f8e00ff */
[----:B------:R-:W-:Y:S01]  /*fc10*/  ULDC.64 UR6, c[0x0][0xad8] ;  /* 0x0002b60000067ab9 */ /* 0x000fe20000000a00 */
[----:B------:R-:W-:Y:S01]  /*fc20*/  IMAD.U32 R3, RZ, RZ, UR5 ;  /* 0x00000005ff037e24 */ /* 0x000fe2000f8e00ff */
[----:B------:R-:W-:Y:S01]  /*fc30*/  ULDC UR5, c[0x0][0xa88] ;  /* 0x0002a20000057ab9 */ /* 0x000fe20000000800 */
[C---:B------:R-:W-:Y:S01]  /*fc40*/  IMAD R9, R5.reuse, UR9, R0 ;  /* 0x0000000905097c24 */ /* 0x040fe2000f8e0200 */
[----:B------:R-:W-:Y:S01]  /*fc50*/  SHF.R.S32.HI R0, RZ, 0x1f, R7 ;  /* 0x0000001fff007819 */ /* 0x000fe20000011407 */
[----:B------:R-:W-:-:S04]  /*fc60*/  IMAD.WIDE.U32 R2, R5, UR8, R2 ;  /* 0x0000000805027c25 */ /* 0x000fc8000f8e0002 */
[----:B------:R-:W-:Y:S02]  /*fc70*/  IMAD.IADD R3, R3, 0x1, R9 ;  /* 0x0000000103037824 */ /* 0x000fe400078e0209 */
[----:B------:R-:W-:Y:S02]  /*fc80*/  IMAD R4, R0, UR6, RZ ;  /* 0x0000000600047c24 */ /* 0x000fe4000f8e02ff */
[----:B------:R-:W-:Y:S02]  /*fc90*/  IMAD R9, R8, UR5, RZ ;  /* 0x0000000508097c24 */ /* 0x000fe4000f8e02ff */
[C---:B------:R-:W-:Y:S02]  /*fca0*/  IMAD R5, R7.reuse, UR7, R4 ;  /* 0x0000000707057c24 */ /* 0x040fe4000f8e0204 */
[----:B------:R-:W-:Y:S01]  /*fcb0*/  IMAD.WIDE.U32 R2, R7, UR6, R2 ;  /* 0x0000000607027c25 */ /* 0x000fe2000f8e0002 */
[----:B------:R-:W-:Y:S01]  /*fcc0*/  ISETP.GE.AND P2, PT, R6, R9, PT ;  /* 0x000000090600720c */ /* 0x000fe20003f46270 */
[----:B------:R-:W-:-:S02]  /*fcd0*/  ULDC.64 UR6, c[0x0][0xa80] ;  /* 0x0002a00000067ab9 */ /* 0x000fc40000000a00 */
[----:B------:R-:W-:Y:S01]  /*fce0*/  VIADD R0, R6, 0x20 ;  /* 0x0000002006007836 */ /* 0x000fe20000000000 */
[----:B------:R-:W-:Y:S01]  /*fcf0*/  LEA R4, P3, R2, UR6, 0x1 ;  /* 0x0000000602047c11 */ /* 0x000fe2000f8608ff */
[----:B------:R-:W-:-:S03]  /*fd00*/  IMAD.IADD R3, R3, 0x1, R5 ;  /* 0x0000000103037824 */ /* 0x000fc600078e0205 */
[-C--:B------:R-:W-:Y:S01]  /*fd10*/  ISETP.GE.AND P1, PT, R0, R9.reuse, PT ;  /* 0x000000090000720c */ /* 0x080fe20003f26270 */
[----:B------:R-:W-:Y:S01]  /*fd20*/  VIADD R0, R6, 0x40 ;  /* 0x0000004006007836 */ /* 0x000fe20000000000 */
[----:B------:R-:W-:Y:S02]  /*fd30*/  LEA.HI.X R5, R2, UR7, R3, 0x1, P3 ;  /* 0x0000000702057c11 */ /* 0x000fe400098f0c03 */
[----:B------:R0:W1:Y:S02]  /*fd40*/  SHFL.IDX PT, R2, R4, RZ, 0x181f ;  /* 0x00181fff04027589 */ /* 0x00006400000e0000 */
[----:B------:R-:W-:Y:S02]  /*fd50*/  ISETP.GE.AND P0, PT, R0, R9, PT ;  /* 0x000000090000720c */ /* 0x000fe40003f06270 */
[----:B------:R0:W2:Y:S01]  /*fd60*/  SHFL.IDX PT, R0, R5, RZ, 0x181f ;  /* 0x00181fff05007589 */ /* 0x0000a200000e0000 */
[----:B------:R-:W-:Y:S10]  /*fd70*/  @P2 BRA `(.L_x_1243) ;  /* 0x0000000000482947 */ /* 0x000ff40003800000 */
        /* <DEDUP_REMOVED lines=18> */
.L_x_1243:
[----:B------:R-:W-:Y:S05]  /*fea0*/  BSYNC B1 ;  /* 0x0000000000017941 */ /* 0x000fea0003800000 */
.L_x_1242:
        /* <DEDUP_REMOVED lines=22> */
.L_x_1245:
[----:B------:R-:W-:Y:S05]  /*10010*/  BSYNC B1 ;  /* 0x0000000000017941 */ /* 0x000fea0003800000 */
.L_x_1244:
        /* <DEDUP_REMOVED lines=22> */
.L_x_1247:
[----:B------:R-:W-:Y:S05]  /*10180*/  BSYNC B1 ;  /* 0x0000000000017941 */ /* 0x000fea0003800000 */
.L_x_1246:
[----:B0-----:R-:W-:Y:S01]  /*10190*/  VIADD R0, R6, 0x60 ;  /* 0x0000006006007836 */ /* 0x001fe20000000000 */
[----:B--2-4-:R-:W0:Y:S04]  /*101a0*/  SHFL.IDX PT, R5, R5, 0x3, 0x181f ;  /* 0x00781f0005057f89 */ /* 0x014e2800000e0000 */
[----:B------:R-:W-:Y:S01]  /*101b0*/  ISETP.GE.AND P0, PT, R0, R9, PT ;  /* 0x000000090000720c */ /* 0x000fe20003f06270 */
[----:B-1-3--:R1:W2:-:S12]  /*101c0*/  SHFL.IDX PT, R2, R4, 0x3, 0x181f ;  /* 0x00781f0004027f89 */ /* 0x00a29800000e0000 */
        /* <DEDUP_REMOVED lines=8> */
[-C--:B------:R-:W-:Y:S02]  /*10250*/  @!P2 LEA R8, P5, R201, R2.reuse, 0x1 ;  /* 0x00000002c908a211 */ /* 0x080fe400078a08ff */
[-C--:B------:R-:W-:Y:S02]  /*10260*/  @!P1 LEA R10, P4, R200, R2.reuse, 0x1 ;  /* 0x00000002c80a9211 */ /* 0x080fe400078808ff */
[-C--:B0-----:R-:W-:Y:S02]  /*10270*/  @!P3 LEA.HI.X R7, R19, R5.reuse, R217, 0x1, P6 ;  /* 0x000000051307b211 */ /* 0x081fe400030f0cd9 */
        /* <DEDUP_REMOVED lines=8> */
.L_x_1239:
[----:B------:R-:W-:Y:S05]  /*10300*/  BSYNC B0 ;  /* 0x0000000000007941 */ /* 0x000fea0003800000 */
.L_x_1231:
[----:B------:R-:W-:Y:S02]  /*10310*/  ULDC UR5, c[0x0][0xc38] ;  /* 0x00030e0000057ab9 */ /* 0x000fe40000000800 */
[----:B------:R-:W-:-:S06]  /*10320*/  UISETP.GE.AND UP0, UPT, UR4, UR5, UPT ;  /* 0x000000050400728c */ /* 0x000fcc000bf06270 */
[----:B------:R-:W-:-:S13]  /*10330*/  PLOP3.LUT P0, PT, PT, PT, UP0, 0x80, 0x0 ;  /* 0x000000000000781c */ /* 0x000fda0003f0f008 */
[----:B------:R-:W-:Y:S05]  /*10340*/  @!P0 BRA `(.L_x_1248) ;  /* 0xffffff0800ac8947 */ /* 0x000fea000383ffff */
[----:B------:R-:W-:Y:S05]  /*10350*/  EXIT ;  /* 0x000000000000794d */ /* 0x000fea0003800000 */
.L_x_1150:
[----:B------:R-:W-:-:S08]  /*10360*/  NOP ;  /* 0x0000000000007918 */ /* 0x000fd00000000000 */
[----:B0-----:R-:W0:-:S00]  /*10370*/  USETMAXREG.DEALLOC.CTAPOOL 0x18 ;  /* 0x00000018000079c8 */ /* 0x001e0000080e0500 */
[----:B0-----:R-:W-:-:S06]  /*10380*/  LOP3.LUT R0, R0, 0x3, RZ, 0xc0, !PT ;  /* 0x0000000300007812 */ /* 0x001fcc00078ec0ff */
[----:B------:R-:W0:Y:S01]  /*10390*/  S2UR UR6, SR_CTAID.X ;  /* 0x00000000000679c3 */ /* 0x000e220000002500 */
[----:B------:R-:W-:Y:S01]  /*103a0*/  LOP3.LUT R19, R19, 0xfffffffb, RZ, 0xc0, !PT ;  /* 0xfffffffb13137812 */ /* 0x000fe200078ec0ff */
[----:B------:R-:W-:Y:S01]  /*103b0*/  STL [R1+0x18], RZ ;  /* 0x000018ff01007387 */ /* 0x000fe20000100800 */
[----:B------:R-:W-:-:S03]  /*103c0*/  IMAD.MOV.U32 R18, RZ, RZ, RZ ;  /* 0x000000ffff127224 */ /* 0x000fc600078e00ff */
[----:B------:R-:W1:Y:S02]  /*103d0*/  SHFL.IDX PT, R0, R0, RZ, 0x1f ;  /* 0x00001fff00007589 */ /* 0x000e6400000e0000 */
[----:B-1----:R-:W-:Y:S02]  /*103e0*/  ISETP.NE.AND P0, PT, R0, RZ, PT ;  /* 0x000000ff0000720c */ /* 0x002fe40003f05270 */
[----:B------:R-:W0:Y:S11]  /*103f0*/  LDC R0, c[0x0][0xc38] ;  /* 0x00030e00ff007b82 */ /* 0x000e360000000800 */
[----:B------:R-:W-:Y:S01]  /*10400*/  @P0 LOP3.LUT R19, R19, 0x4, RZ, 0xfc, !PT ;  /* 0x0000000413130812 */ /* 0x000fe200078efcff */
[----:B------:R-:W-:Y:S06]  /*10410*/  @P0 BAR.ARV 0x4, 0x180 ;  /* 0x0106000000000b1d */ /* 0x000fec0000002000 */
[----:B0-----:R-:W-:Y:S01]  /*10420*/  ISETP.LE.AND P0, PT, R0, UR6, PT ;  /* 0x0000000600007c0c */ /* 0x001fe2000bf03270 */
[----:B------:R-:W-:-:S05]  /*10430*/  IMAD.MOV.U32 R0, RZ, RZ, 0x1 ;  /* 0x00000001ff007424 */ /* 0x000fca00078e00ff */
[----:B------:R0:W-:Y:S07]  /*10440*/  STL [R1+0x8], R0 ;  /* 0x0000080001007387 */ /* 0x0001ee0000100800 */
[----:B------:R-:W-:Y:S05]  /*10450*/  @P0 BRA `(.L_x_1249) ;  /* 0x0000005400780947 */ /* 0x000fea0003800000 */
[----:B------:R-:W1:Y:S01]  /*10460*/  S2R R6, SR_TID.X ;  /* 0x0000000000067919 */ /* 0x000e620000002100 */
[----:B------:R-:W2:Y:S01]  /*10470*/  S2UR UR5, SR_CgaCtaId ;  /* 0x00000000000579c3 */ /* 0x000ea20000008800 */
[----:B------:R-:W-:Y:S01]  /*10480*/  UMOV UR4, 0x400 ;  /* 0x0000040000047882 */ /* 0x000fe20000000000 */
[----:B------:R-:W-:Y:S01]  /*10490*/  IMAD.MOV.U32 R18, RZ, RZ, RZ ;  /* 0x000000ffff127224 */ /* 0x000fe200078e00ff */
[----:B------:R-:W-:Y:S01]  /*104a0*/  ULDC UR44, c[0x0][0xc] ;  /* 0x00000300002c7ab9 */ /* 0x000fe20000000800 */
[----:B------:R-:W-:Y:S01]  /*104b0*/  ULDC.64 UR38, c[0x0][0x198] ;  /* 0x0000660000267ab9 */ /* 0x000fe20000000a00 */
[----:B--2---:R-:W-:-:S06]  /*104c0*/  ULEA UR4, UR5, UR4, 0x18 ;  /* 0x0000000405047291 */ /* 0x004fcc000f8ec03f */
[----:B------:R-:W-:Y:S01]  /*104d0*/  IMAD.U32 R17, RZ, RZ, UR4 ;  /* 0x00000004ff117e24 */ /* 0x000fe2000f8e00ff */
[C---:B-1----:R-:W-:Y:S01]  /*104e0*/  LOP3.LUT R5, R6.reuse, 0x7f, RZ, 0xc0, !PT ;  /* 0x0000007f06057812 */ /* 0x042fe200078ec0ff */
[----:B0-----:R-:W-:-:S05]  /*104f0*/  IMAD.SHL.U32 R0, R6, 0x8, RZ ;  /* 0x0000000806007824 */ /* 0x001fca00078e00ff */
[C---:B------:R-:W-:Y:S02]  /*10500*/  LOP3.LUT R2, R0.reuse, 0x1f8, RZ, 0xc0, !PT ;  /* 0x000001f800027812 */ /* 0x040fe400078ec0ff */
[----:B------:R-:W-:Y:S02]  /*10510*/  LOP3.LUT R0, R0, 0x38, RZ, 0xc0, !PT ;  /* 0x0000003800007812 */ /* 0x000fe400078ec0ff */
[----:B------:R-:W-:Y:S01]  /*10520*/  LOP3.LUT R3, R2, 0x38, R6, 0x78, !PT ;  /* 0x0000003802037812 */ /* 0x000fe200078e7806 */
[----:B------:R-:W-:-:S05]  /*10530*/  IMAD.SHL.U32 R2, R5, 0x8, RZ ;  /* 0x0000000805027824 */ /* 0x000fca00078e00ff */
[----:B------:R-:W-:Y:S01]  /*10540*/  LOP3.LUT R4, R3, 0x200, R2, 0xf8, !PT ;  /* 0x0000020003047812 */ /* 0x000fe200078ef802 */
[----:B------:R-:W-:Y:S01]  /*10550*/  IMAD.SHL.U32 R2, R6, 0x10, RZ ;  /* 0x0000001006027824 */ /* 0x000fe200078e00ff */
[----:B------:R-:W-:-:S03]  /*10560*/  SHF.R.U32.HI R3, RZ, 0x3, R5 ;  /* 0x00000003ff037819 */ /* 0x000fc60000011605 */
[----:B------:R-:W-:Y:S01]  /*10570*/  IMAD R4, R4, 0x2, R17 ;  /* 0x0000000204047824 */ /* 0x000fe200078e0211 */
[----:B------:R-:W-:Y:S01]  /*10580*/  LOP3.LUT R2, R3, 0x70, R2, 0xf8, !PT ;  /* 0x0000007003027812 */ /* 0x000fe200078ef802 */
[----:B------:R-:W-:Y:S02]  /*10590*/  IMAD.U32 R3, RZ, RZ, UR6 ;  /* 0x00000006ff037e24 */ /* 0x000fe4000f8e00ff */
[----:B------:R-:W-:Y:S01]  /*105a0*/  IMAD.MOV.U32 R2, RZ, RZ, 0x1 ;  /* 0x00000001ff027424 */ /* 0x000fe200078e00ff */
[----:B------:R-:W-:Y:S04]  /*105b0*/  STL [R1+0x10], R4 ;  /* 0x0000100401007387 */ /* 0x000fe80000100800 */
[----:B------:R0:W-:Y:S04]  /*105c0*/  STL [R1+0x14], R3 ;  /* 0x0000140301007387 */ /* 0x0001e80000100800 */
[----:B------:R-:W-:Y:S04]  /*105d0*/  STL [R1+0x18], RZ ;  /* 0x000018ff01007387 */ /* 0x000fe80000100800 */
[----:B------:R1:W-:Y:S01]  /*105e0*/  STL [R1+0x8], R2 ;  /* 0x0000080201007387 */ /* 0x0003e20000100800 */
[----:B0-----:R-:W-:-:S02]  /*105f0*/  LOP3.LUT R3, R0, 0x40, RZ, 0xfc, !PT ;  /* 0x0000004000037812 */ /* 0x001fc400078efcff */
[C---:B-1----:R-:W-:Y:S02]  /*10600*/  LOP3.LUT R2, R0.reuse, 0x80, RZ, 0xfc, !PT ;  /* 0x0000008000027812 */ /* 0x042fe400078efcff */
[----:B------:R-:W-:-:S07]  /*10610*/  LOP3.LUT R0, R0, 0xc0, RZ, 0xfc, !PT ;  /* 0x000000c000007812 */ /* 0x000fce00078efcff */
.L_x_1356:
[----:B--2---:R-:W2:Y:S01]  /*10620*/  LDL R0, [R1+0x14] ;  /* 0x0000140001007983 */ /* 0x004ea20000100800 */
[----:B------:R-:W-:Y:S02]  /*10630*/  ULDC UR8, c[0x0][0xc60] ;  /* 0x0003180000087ab9 */ /* 0x000fe40000000800 */
[----:B------:R-:W-:-:S11]  /*10640*/  UISETP.NE.AND UP0, UPT, UR8, 0x1, UPT ;  /* 0x000000010800788c */ /* 0x000fd6000bf05270 */
[----:B------:R-:W-:Y:S01]  /*10650*/  @UP0 ULDC UR4, c[0x0][0xc64] ;  /* 0x0003190000040ab9 */ /* 0x000fe20000000800 */
[----:B------:R-:W-:Y:S01]  /*10660*/  @UP0 ULDC UR9, c[0x0][0xc68] ;  /* 0x00031a0000090ab9 */ /* 0x000fe20000000800 */
[C---:B--2---:R-:W-:Y:S02]  /*10670*/  R2UR UR7, R0.reuse ;  /* 0x00000000000772ca */ /* 0x044fe400000e0000 */
[----:B------:R-:W-:-:S11]  /*10680*/  R2UR UR6, R0 ;  /* 0x00000000000672ca */ /* 0x000fd600000e0000 */
[----:B------:R-:W-:-:S04]  /*10690*/  UIMAD.WIDE.U32 UR4, UR7, UR4, URZ ;  /* 0x00000004070472a5 */ /* 0x000fc8000f8e003f */
[----:B------:R-:W-:-:S03]  /*106a0*/  @UP0 USHF.R.U32.HI UR7, URZ, UR9, UR5 ;  /* 0x000000093f070299 */ /* 0x000fc60008011605 */
[----:B------:R-:W-:Y:S02]  /*106b0*/  ULDC UR4, c[0x0][0xc78] ;  /* 0x00031e0000047ab9 */ /* 0x000fe40000000800 */
[----:B------:R-:W-:Y:S02]  /*106c0*/  UISETP.GE.AND UP0, UPT, UR7, UR4, UPT ;  /* 0x000000040700728c */ /* 0x000fe4000bf06270 */
[----:B------:R-:W-:-:S04]  /*106d0*/  UIADD3 UR4, -UR7, URZ, URZ ;  /* 0x0000003f07047290 */ /* 0x000fc8000fffe13f */
[----:B------:R-:W-:Y:S01]  /*106e0*/  PLOP3.LUT P0, PT, PT, PT, UP0, 0x80, 0x0 ;  /* 0x000000000000781c */ /* 0x000fe20003f0f008 */
[----:B------:R-:W-:-:S12]  /*106f0*/  UIMAD UR8, UR8, UR4, UR6 ;  /* 0x00000004080872a4 */ /* 0x000fd8000f8e0206 */
[----:B01--4-:R-:W-:Y:S05]  /*10700*/  @!P0 BRA `(.L_x_1250) ;  /* 0x0000000000208947 */ /* 0x013fea0003800000 */
        /* <DEDUP_REMOVED lines=8> */
.L_x_1250:
[----:B------:R-:W-:Y:S01]  /*10790*/  ULDC UR9, c[0x0][0xc54] ;  /* 0x0003150000097ab9 */ /* 0x000fe20000000800 */
[----:B------:R-:W-:Y:S01]  /*107a0*/  UMOV UR6, UR8 ;  /* 0x0000000800067c82 */ /* 0x000fe20008000000 */
[----:B------:R-:W-:-:S11]  /*107b0*/  UISETP.NE.AND UP0, UPT, UR9, 0x1, UPT ;  /* 0x000000010900788c */ /* 0x000fd6000bf05270 */
[----:B------:R-:W-:Y:S02]  /*107c0*/  @UP0 ULDC.64 UR10, c[0x0][0xc58] ;  /* 0x00031600000a0ab9 */ /* 0x000fe40000000a00 */
[----:B------:R-:W-:-:S04]  /*107d0*/  UIMAD.WIDE.U32 UR4, UR8, UR10, URZ ;  /* 0x0000000a080472a5 */ /* 0x000fc8000f8e003f */
[----:B------:R-:W-:-:S04]  /*107e0*/  @UP0 USHF.R.U32.HI UR6, URZ, UR11, UR5 ;  /* 0x0000000b3f060299 */ /* 0x000fc80008011605 */
[----:B------:R-:W-:-:S12]  /*107f0*/  UIMAD UR4, UR6, UR9, URZ ;  /* 0x00000009060472a4 */ /* 0x000fd8000f8e023f */
.L_x_1251:
[----:B------:R-:W-:Y:S02]  /*10800*/  UIADD3 UR4, UR8, -UR4, URZ ;  /* 0x8000000408047290 */ /* 0x000fe4000fffe03f */
        /* <DEDUP_REMOVED lines=8> */
[----:B------:R-:W-:Y:S01]  /*10890*/  ULDC UR13, c[0x0][0xc54] ;  /* 0x00031500000d7ab9 */ /* 0x000fe20000000800 */
[----:B------:R-:W-:-:S02]  /*108a0*/  UISETP.NE.U32.AND UP0, UPT, UR10, URZ, UPT ;  /* 0x0000003f0a00728c */ /* 0x000fc4000bf05070 */
[----:B------:R-:W-:Y:S02]  /*108b0*/  UIMAD UR13, UR7, UR13, UR4 ;  /* 0x0000000d070d72a4 */ /* 0x000fe4000f8e0204 */
[----:B------:R-:W-:Y:S01]  /*108c0*/  USHF.L.U32 UR43, UR43, 0x7, URZ ;  /* 0x000000072b2b7899 */ /* 0x000fe2000800063f */
[----:B------:R-:W-:Y:S01]  /*108d0*/  ULDC.64 UR4, c[0x0][0x9e0] ;  /* 0x0002780000047ab9 */ /* 0x000fe20000000a00 */
[----:B------:R-:W-:Y:S02]  /*108e0*/  UISETP.NE.AND.EX UP0, UPT, UR11, URZ, UPT, UP0 ;  /* 0x0000003f0b00728c */ /* 0x000fe4000bf05300 */
[----:B------:R-:W-:Y:S02]  /*108f0*/  UISETP.GE.AND UP3, UPT, UR5, 0x1, UPT ;  /* 0x000000010500788c */ /* 0x000fe4000bf66270 */
[----:B------:R-:W-:Y:S01]  /*10900*/  UIADD3 UR12, UR43, 0x7f, URZ ;  /* 0x0000007f2b0c7890 */ /* 0x000fe2000fffe03f */
[----:B------:R-:W-:Y:S01]  /*10910*/  ULDC UR10, c[0x0][0x424] ;  /* 0x00010900000a7ab9 */ /* 0x000fe20000000800 */
[----:B------:R-:W-:Y:S01]  /*10920*/  ULDC UR6, c[0x0][0x288] ;  /* 0x0000a20000067ab9 */ /* 0x000fe20000000800 */
[----:B------:R-:W-:Y:S01]  /*10930*/  @UP2 ULDC UR8, c[0x0][0xc4c] ;  /* 0x0003130000082ab9 */ /* 0x000fe20000000800 */
[----:B------:R-:W-:Y:S01]  /*10940*/  @UP1 ULDC UR11, c[0x0][0x44c] ;  /* 0x00011300000b1ab9 */ /* 0x000fe20000000800 */
[----:B------:R-:W-:Y:S01]  /*10950*/  USEL UR15, UR10, 0x1, UP0 ;  /* 0x000000010a0f7887 */ /* 0x000fe20008000000 */
[----:B------:R-:W-:Y:S01]  /*10960*/  PLOP3.LUT P1, PT, PT, PT, UP3, 0x80, 0x0 ;  /* 0x000000000000781c */ /* 0x000fe20003f2f038 */
[----:B------:R-:W-:-:S02]  /*10970*/  UIADD3 UR16, -UR6, 0x1, URZ ;  /* 0x0000000106107890 */ /* 0x000fc4000fffe13f */
[----:B------:R-:W-:Y:S02]  /*10980*/  UIMAD.WIDE.U32 UR8, UR13, UR8, URZ ;  /* 0x000000080d0872a5 */ /* 0x000fe4000f8e003f */
[----:B------:R-:W-:Y:S01]  /*10990*/  UIMAD.WIDE.U32 UR10, UR12, UR11, URZ ;  /* 0x0000000b0c0a72a5 */ /* 0x000fe2000f8e003f */
[----:B------:R-:W-:Y:S01]  /*109a0*/  ULDC UR7, c[0x0][0x2f0] ;  /* 0x0000bc0000077ab9 */ /* 0x000fe20000000800 */
[----:B------:R-:W-:Y:S01]  /*109b0*/  @UP2 ULDC UR17, c[0x0][0xc50] ;  /* 0x0003140000112ab9 */ /* 0x000fe20000000800 */
[----:B------:R-:W-:Y:S01]  /*109c0*/  @UP1 ULDC UR18, c[0x0][0x450] ;  /* 0x0001140000121ab9 */ /* 0x000fe20000000800 */
[----:B------:R-:W-:Y:S01]  /*109d0*/  UMOV UR42, UR13 ;  /* 0x0000000d002a7c82 */ /* 0x000fe20008000000 */
[----:B------:R-:W-:Y:S02]  /*109e0*/  UIMAD UR16, UR15, UR7, UR16 ;  /* 0x000000070f1072a4 */ /* 0x000fe4000f8e0210 */
[----:B------:R-:W-:Y:S02]  /*109f0*/  @UP2 USHF.R.U32.HI UR42, URZ, UR17, UR9 ;  /* 0x000000113f2a2299 */ /* 0x000fe40008011609 */
[----:B------:R-:W-:-:S02]  /*10a00*/  @UP1 USHF.R.U32.HI UR12, URZ, UR18, UR11 ;  /* 0x000000123f0c1299 */ /* 0x000fc4000801160b */
[----:B------:R-:W-:Y:S02]  /*10a10*/  UIADD3 UR36, -UR42, URZ, URZ ;  /* 0x0000003f2a247290 */ /* 0x000fe4000fffe13f */
[----:B------:R-:W-:Y:S02]  /*10a20*/  UIADD3 UR12, UR16, UR12, URZ ;  /* 0x0000000c100c7290 */ /* 0x000fe4000fffe03f */
[----:B------:R-:W-:Y:S02]  /*10a30*/  UIMAD UR36, UR14, UR36, UR13 ;  /* 0x000000240e2472a4 */ /* 0x000fe4000f8e020d */
[----:B------:R-:W-:Y:S01]  /*10a40*/  UIADD3 UR4, UR12, UR4, URZ ;  /* 0x000000040c047290 */ /* 0x000fe2000fffe03f */
[----:B------:R-:W-:Y:S11]  /*10a50*/  @!P1 BRA `(.L_x_1252) ;  /* 0x0000000000449947 */ /* 0x000ff60003800000 */
        /* <DEDUP_REMOVED lines=10> */
.L_x_1253:
[----:B------:R-:W-:-:S11]  /*10b00*/  UISETP.NE.AND UP0, UPT, UR5, 0x1, UPT ;  /* 0x000000010500788c */ /* 0x000fd6000bf05270 */
[----:B------:R-:W-:Y:S02]  /*10b10*/  @UP0 ULDC.64 UR12, c[0x0][0x9e8] ;  /* 0x00027a00000c0ab9 */ /* 0x000fe40000000a00 */
[----:B------:R-:W-:-:S04]  /*10b20*/  UIMAD.WIDE.U32 UR8, UR10, UR12, URZ ;  /* 0x0000000c0a0872a5 */ /* 0x000fc8000f8e003f */
[----:B------:R-:W-:-:S12]  /*10b30*/  @UP0 USHF.R.U32.HI UR10, URZ, UR13, UR9 ;  /* 0x0000000d3f0a0299 */ /* 0x000fd80008011609 */
.L_x_1254:
[----:B------:R-:W-:-:S04]  /*10b40*/  UIMAD UR10, UR10, UR5, UR5 ;  /* 0x000000050a0a72a4 */ /* 0x000fc8000f8e0205 */
[----:B------:R-:W-:-:S04]  /*10b50*/  UISETP.LT.AND UP0, UPT, UR4, UR10, UPT ;  /* 0x0000000a0400728c */ /* 0x000fc8000bf01270 */
[----:B------:R-:W-:-:S12]  /*10b60*/  USEL UR4, UR4, UR10, UP0 ;  /* 0x0000000a04047287 */ /* 0x000fd80008000000 */
.L_x_1252:
[----:B------:R-:W-:Y:S02]  /*10b70*/  UIMAD UR12, UR15, UR7, 0x3f ;  /* 0x0000003f0f0c74a4 */ /* 0x000fe4000f8e0207 */
[----:B------:R-:W-:Y:S02]  /*10b80*/  UIADD3 UR4, UR4, 0x3f, URZ ;  /* 0x0000003f04047890 */ /* 0x000fe4000fffe03f */
[----:B------:R-:W-:Y:S02]  /*10b90*/  USHF.R.S32.HI UR13, URZ, 0x1f, UR12 ;  /* 0x0000001f3f0d7899 */ /* 0x000fe4000801140c */
[----:B------:R-:W-:Y:S01]  /*10ba0*/  USHF.R.S32.HI UR10, URZ, 0x1f, UR4 ;  /* 0x0000001f3f0a7899 */ /* 0x000fe20008011404 */
[----:B------:R-:W-:Y:S01]  /*10bb0*/  @UP1 ULDC UR8, c[0x0][0x44c] ;  /* 0x0001130000081ab9 */ /* 0x000fe20000000800 */
[----:B------:R-:W-:Y:S02]  /*10bc0*/  ULEA.HI UR13, UR13, UR12, URZ, 0x6 ;  /* 0x0000000c0d0d7291 */ /* 0x000fe4000f8f303f */
[----:B------:R-:W-:-:S02]  /*10bd0*/  UIMAD.WIDE.U32 UR8, UR43, UR8, URZ ;  /* 0x000000082b0872a5 */ /* 0x000fc4000f8e003f */
[----:B------:R-:W-:Y:S01]  /*10be0*/  ULEA.HI UR10, UR10, UR4, URZ, 0x6 ;  /* 0x000000040a0a7291 */ /* 0x000fe2000f8f303f */
[----:B------:R-:W-:Y:S01]  /*10bf0*/  @UP1 ULDC UR14, c[0x0][0x450] ;  /* 0x00011400000e1ab9 */ /* 0x000fe20000000800 */
[----:B------:R-:W-:Y:S01]  /*10c00*/  UMOV UR11, UR43 ;  /* 0x0000002b000b7c82 */ /* 0x000fe20008000000 */
[----:B------:R-:W-:Y:S02]  /*10c10*/  UIMAD UR4, UR15, UR7, -UR6 ;  /* 0x000000070f0472a4 */ /* 0x000fe4000f8e0a06 */
[----:B------:R-:W-:Y:S02]  /*10c20*/  USHF.R.S32.HI UR13, URZ, 0x6, UR13 ;  /* 0x000000063f0d7899 */ /* 0x000fe4000801140d */
[----:B------:R-:W-:Y:S02]  /*10c30*/  USHF.R.S32.HI UR10, URZ, 0x6, UR10 ;  /* 0x000000063f0a7899 */ /* 0x000fe4000801140a */
[----:B------:R-:W-:Y:S02]  /*10c40*/  @UP1 USHF.R.U32.HI UR11, URZ, UR14, UR9 ;  /* 0x0000000e3f0b1299 */ /* 0x000fe40008011609 */
[----:B------:R-:W-:-:S02]  /*10c50*/  UISETP.LT.AND UP0, UPT, UR13, UR10, UPT ;  /* 0x0000000a0d00728c */ /* 0x000fc4000bf01270 */
[----:B------:R-:W-:Y:S01]  /*10c60*/  UIADD3 UR4, UR4, UR11, URZ ;  /* 0x0000000b04047290 */ /* 0x000fe2000fffe03f */
[----:B------:R-:W-:Y:S01]  /*10c70*/  ULDC UR8, c[0x0][0x9dc] ;  /* 0x0002770000087ab9 */ /* 0x000fe20000000800 */
[----:B------:R-:W-:Y:S02]  /*10c80*/  USEL UR41, UR13, UR10, UP0 ;  /* 0x0000000a0d297287 */ /* 0x000fe40008000000 */
        /* <DEDUP_REMOVED lines=12> */
.L_x_1256:
[----:B------:R-:W-:-:S11]  /*10d50*/  UISETP.NE.AND UP0, UPT, UR5, 0x1, UPT ;  /* 0x000000010500788c */ /* 0x000fd6000bf05270 */
[----:B------:R-:W-:Y:S02]  /*10d60*/  @UP0 ULDC.64 UR10, c[0x0][0x9e8] ;  /* 0x00027a00000a0ab9 */ /* 0x000fe40000000a00 */
[----:B------:R-:W-:-:S04]  /*10d70*/  UIMAD.WIDE.U32 UR6, UR4, UR10, URZ ;  /* 0x0000000a040672a5 */ /* 0x000fc8000f8e003f */
[----:B------:R-:W-:-:S12]  /*10d80*/  @UP0 USHF.R.U32.HI UR4, URZ, UR11, UR7 ;  /* 0x0000000b3f040299 */ /* 0x000fd80008011607 */
.L_x_1257:
[----:B------:R-:W-:-:S04]  /*10d90*/  UIMAD UR4, UR4, UR5, URZ ;  /* 0x00000005040472a4 */ /* 0x000fc8000f8e023f */
[----:B------:R-:W-:-:S04]  /*10da0*/  UISETP.LT.AND UP0, UPT, UR8, UR4, UPT ;  /* 0x000000040800728c */ /* 0x000fc8000bf01270 */
[----:B------:R-:W-:-:S12]  /*10db0*/  USEL UR8, UR8, UR4, !UP0 ;  /* 0x0000000408087287 */ /* 0x000fd8000c000000 */
.L_x_1255:
[----:B------:R-:W-:Y:S01]  /*10dc0*/  USHF.R.S32.HI UR4, URZ, 0x1f, UR8 ;  /* 0x0000001f3f047899 */ /* 0x000fe20008011408 */
[----:B------:R-:W-:Y:S03]  /*10dd0*/  BSSY B7, `(.L_x_1258) ;  /* 0x00004aa000077945 */ /* 0x000fe60003800000 */
[----:B------:R-:W-:-:S04]  /*10de0*/  ULEA.HI UR4, UR4, UR8, URZ, 0x6 ;  /* 0x0000000804047291 */ /* 0x000fc8000f8f303f */
[----:B------:R-:W-:-:S04]  /*10df0*/  USHF.R.S32.HI UR4, URZ, 0x6, UR4 ;  /* 0x000000063f047899 */ /* 0x000fc80008011404 */
[----:B------:R-:W-:-:S04]  /*10e00*/  UISETP.LT.AND UP0, UPT, URZ, UR4, UPT ;  /* 0x000000043f00728c */ /* 0x000fc8000bf01270 */
[----:B------:R-:W-:-:S04]  /*10e10*/  USEL UR40, URZ, UR4, !UP0 ;  /* 0x000000043f287287 */ /* 0x000fc8000c000000 */
[----:B------:R-:W-:-:S06]  /*10e20*/  UISETP.GT.AND UP0, UPT, UR41, UR40, UPT ;  /* 0x000000282900728c */ /* 0x000fcc000bf04270 */
[----:B------:R-:W-:-:S13]  /*10e30*/  PLOP3.LUT P0, PT, PT, PT, UP0, 0x80, 0x0 ;  /* 0x000000000000781c */ /* 0x000fda0003f0f008 */
[----:B------:R-:W-:Y:S05]  /*10e40*/  @P0 BRA `(.L_x_1259) ;  /* 0x00000000004c0947 */ /* 0x000fea0003800000 */
[----:B------:R-:W0:Y:S02]  /*10e50*/  S2R R0, SR_TID.X ;  /* 0x0000000000007919 */ /* 0x000e240000002100 */
[----:B0-----:R-:W-:-:S04]  /*10e60*/  LOP3.LUT R0, R0, 0x7f, RZ, 0xc0, !PT ;  /* 0x0000007f00007812 */ /* 0x001fc800078ec0ff */
[----:B------:R-:W-:-:S13]  /*10e70*/  ISETP.NE.AND P1, PT, R0, RZ, PT ;  /* 0x000000ff0000720c */ /* 0x000fda0003f25270 */
[----:B------:R-:W-:Y:S05]  /*10e80*/  @P1 BRA `(.L_x_1260) ;  /* 0x0000004800781947 */ /* 0x000fea0003800000 */
[----:B------:R-:W0:Y:S01]  /*10e90*/  S2R R5, SR_LANEID ;  /* 0x0000000000057919 */ /* 0x000e220000000000 */
[----:B------:R-:W-:Y:S01]  /*10ea0*/  VOTEU.ANY UR4, UPT, PT ;  /* 0x0000000000047886 */ /* 0x000fe200038e0100 */
[----:B------:R-:W1:Y:S01]  /*10eb0*/  LDC.64 R2, c[0x0][0xc80] ;  /* 0x00032000ff027b82 */ /* 0x000e620000000a00 */
[----:B------:R-:W0:Y:S01]  /*10ec0*/  FLO.U32 R0, UR4 ;  /* 0x0000000400007d00 */ /* 0x000e2200080e0000 */
[----:B------:R-:W-:Y:S01]  /*10ed0*/  ULDC.64 UR6, c[0x0][0x208] ;  /* 0x0000820000067ab9 */ /* 0x000fe20000000a00 */
[----:B0-----:R-:W-:-:S06]  /*10ee0*/  ISETP.EQ.U32.AND P0, PT, R0, R5, PT ;  /* 0x000000050000720c */ /* 0x001fcc0003f02070 */
[----:B------:R-:W1:Y:S07]  /*10ef0*/  POPC R5, UR4 ;  /* 0x0000000400057d09 */ /* 0x000e6e0008000000 */
[----:B-1----:R-:W2:Y:S01]  /*10f00*/  @P0 ATOMG.E.ADD.STRONG.GPU PT, R3, desc[UR6][R2.64], R5 ;  /* 0x00000005020309a8 */ /* 0x002ea200081ee1c6 */
[----:B------:R-:W0:Y:S02]  /*10f10*/  S2R R4, SR_LTMASK ;  /* 0x0000000000047919 */ /* 0x000e240000003900 */
[----:B0-----:R-:W-:-:S04]  /*10f20*/  LOP3.LUT R4, R4, UR4, RZ, 0xc0, !PT ;  /* 0x0000000404047c12 */ /* 0x001fc8000f8ec0ff */
[----:B------:R-:W0:Y:S01]  /*10f30*/  POPC R7, R4 ;  /* 0x0000000400077309 */ /* 0x000e220000000000 */
[----:B--2---:R-:W0:Y:S02]  /*10f40*/  SHFL.IDX PT, R0, R3, R0, 0x1f ;  /* 0x00001f0003007589 */ /* 0x004e2400000e0000 */
[----:B0-----:R-:W-:-:S05]  /*10f50*/  IADD3 R0, R0, UR44, R7 ;  /* 0x0000002c00007c10 */ /* 0x001fca000fffe007 */
[----:B------:R3:W-:Y:S01]  /*10f60*/  STL [R1+0x14], R0 ;  /* 0x0000140001007387 */ /* 0x0007e20000100800 */
[----:B------:R-:W-:Y:S05]  /*10f70*/  BRA `(.L_x_1260) ;  /* 0x00000048003c7947 */ /* 0x000fea0003800000 */
.L_x_1259:
[----:B------:R-:W-:Y:S01]  /*10f80*/  VIADD R0, R17, 0x20400 ;  /* 0x0002040011007836 */ /* 0x000fe20000000000 */
[----:B------:R-:W-:Y:S04]  /*10f90*/  BSSY B6, `(.L_x_1261) ;  /* 0x0000013000067945 */ /* 0x000fe80003800000 */
[----:B------:R-:W-:-:S13]  /*10fa0*/  LOP3.LUT P0, RZ, R0, 0x3ff, RZ, 0xc0, !PT ;  /* 0x000003ff00ff7812 */ /* 0x000fda000780c0ff */
[----:B------:R-:W-:Y:S05]  /*10fb0*/  @!P0 BRA `(.L_x_1262) ;  /* 0x0000000000408947 */ /* 0x000fea0003800000 */
        /* <DEDUP_REMOVED lines=16> */
.L_x_1262:
[----:B------:R-:W-:Y:S05]  /*110c0*/  BSYNC B6 ;  /* 0x0000000000067941 */ /* 0x000fea0003800000 */
.L_x_1261:
        /* <DEDUP_REMOVED lines=8> */
[----:B------:R0:W1:Y:S01]  /*11150*/  LDC.64 R2, c[0x4][R16] ;  /* 0x0100000010027b82 */ /* 0x0000620000000a00 */
        /* <DEDUP_REMOVED lines=11> */
.L_x_1265:
        /* <DEDUP_REMOVED lines=15> */
.L_x_1264:
[----:B------:R-:W-:Y:S05]  /*11300*/  BSYNC B6 ;  /* 0x0000000000067941 */ /* 0x000fea0003800000 */
.L_x_1263:
[----:B------:R-:W-:Y:S01]  /*11310*/  ULDC.64 UR4, c[0x0][0x9f8] ;  /* 0x00027e0000047ab9 */ /* 0x000fe20000000a00 */
[----:B------:R-:W-:Y:S01]  /*11320*/  IMAD.U32 R7, RZ, RZ, UR42 ;  /* 0x0000002aff077e24 */ /* 0x000fe2000f8e00ff */
[----:B------:R-:W-:Y:S01]  /*11330*/  UISETP.NE.U32.AND UP0, UPT, UR4, URZ, UPT ;  /* 0x0000003f0400728c */ /* 0x000fe2000bf05070 */
[----:B------:R-:W-:-:S03]  /*11340*/  ULDC.64 UR6, c[0x0][0x208] ;  /* 0x0000820000067ab9 */ /* 0x000fc60000000a00 */
[----:B------:R-:W-:-:S06]  /*11350*/  UISETP.NE.AND.EX UP0, UPT, UR5, URZ, UPT, UP0 ;  /* 0x0000003f0500728c */ /* 0x000fcc000bf05300 */
[----:B------:R-:W-:-:S05]  /*11360*/  PLOP3.LUT P0, PT, PT, PT, UP0, 0x80, 0x0 ;  /* 0x000000000000781c */ /* 0x000fca0003f0f008 */
[----:B------:R-:W-:Y:S02]  /*11370*/  @UP0 ULDC.64 UR4, c[0x0][0x9f8] ;  /* 0x00027e0000040ab9 */ /* 0x000fe40000000a00 */
[----:B------:R-:W-:-:S06]  /*11380*/  @UP0 UIMAD.WIDE UR4, UR42, 0x4, UR4 ;  /* 0x000000042a0408a5 */ /* 0x000fcc000f8e0204 */
[----:B------:R-:W-:Y:S02]  /*11390*/  IMAD.U32 R2, RZ, RZ, UR4 ;  /* 0x00000004ff027e24 */ /* 0x000fe4000f8e00ff */
[----:B------:R-:W-:-:S05]  /*113a0*/  IMAD.U32 R3, RZ, RZ, UR5 ;  /* 0x00000005ff037e24 */ /* 0x000fca000f8e00ff */
[----:B------:R0:W2:Y:S01]  /*113b0*/  @P0 LDG.E R7, desc[UR6][R2.64] ;  /* 0x0000000602070981 */ /* 0x0000a2000c1e1900 */
[----:B------:R-:W-:Y:S01]  /*113c0*/  UMOV UR4, 0xffffffff ;  /* 0xffffffff00047882 */ /* 0x000fe20000000000 */
[----:B------:R-:W-:Y:S01]  /*113d0*/  IMAD.U32 R0, RZ, RZ, UR41 ;  /* 0x00000029ff007e24 */ /* 0x000fe2000f8e00ff */
[----:B------:R-:W-:Y:S01]  /*113e0*/  LOP3.LUT R19, R19, 0xfffffffe, RZ, 0xc0, !PT ;  /* 0xfffffffe13137812 */ /* 0x000fe200078ec0ff */
[----:B------:R-:W1:Y:S02]  /*113f0*/  S2R R4, SR_TID.X ;  /* 0x0000000000047919 */ /* 0x000e640000002100 */
[----:B------:R-:W-:Y:S01]  /*11400*/  VIADD R0, R0, 0xffffffff ;  /* 0xffffffff00007836 */ /* 0x000fe20000000000 */
[----:B0-----:R-:W0:Y:S02]  /*11410*/  LDC.64 R2, c[0x0][0x418] ;  /* 0x00010600ff027b82 */ /* 0x001e240000000a00 */
[----:B0-----:R-:W-:Y:S02]  /*11420*/  ISETP.NE.U32.AND P0, PT, R2, RZ, PT ;  /* 0x000000ff0200720c */ /* 0x001fe40003f05070 */
[----:B-1----:R-:W-:-:S02]  /*11430*/  SHF.R.U32.HI R4, RZ, 0x5, R4 ;  /* 0x00000005ff047819 */ /* 0x002fc40000011604 */
[----:B------:R-:W-:Y:S02]  /*11440*/  ISETP.NE.AND.EX P1, PT, R3, RZ, PT, P0 ;  /* 0x000000ff0300720c */ /* 0x000fe40003f25300 */
[----:B------:R-:W-:-:S11]  /*11450*/  LOP3.LUT R4, R4, 0x3, RZ, 0xc0, !PT ;  /* 0x0000000304047812 */ /* 0x000fd600078ec0ff */
[----:B------:R-:W-:Y:S02]  /*11460*/  @P1 LOP3.LUT R19, R19, 0x1, RZ, 0xfc, !PT ;  /* 0x0000000113131812 */ /* 0x000fe400078efcff */
[----:B--2---:R-:W-:Y:S01]  /*11470*/  SHF.R.S32.HI R8, RZ, 0x1f, R7 ;  /* 0x0000001fff087819 */ /* 0x004fe20000011407 */
[----:B------:R0:W-:Y:S01]  /*11480*/  STL [R1+0x4], R7 ;  /* 0x0000040701007387 */ /* 0x0001e20000100800 */
[----:B------:R-:W-:-:S03]  /*11490*/  SEL R16, R7, RZ, !P1 ;  /* 0x000000ff07107207 */ /* 0x000fc60004800000 */
[----:B------:R0:W-:Y:S01]  /*114a0*/  STL [R1+0xc], R8 ;  /* 0x00000c0801007387 */ /* 0x0001e20000100800 */
[----:B------:R-:W-:Y:S05]  /*114b0*/  BRA.DIV UR4, `(.L_x_1266) ;  /* 0x0000004e04287947 */ /* 0x000fea000b800000 */
[----:B------:R1:W2:Y:S02]  /*114c0*/  SHFL.IDX PT, R14, R4, RZ, 0x1f ;  /* 0x00001fff040e7589 */ /* 0x0002a400000e0000 */
.L_x_1371:
[----:B------:R3:W-:Y:S01]  /*114d0*/  STL [R1], R0 ;  /* 0x0000000001007387 */ /* 0x0007e20000100800 */
[----:B--2---:R-:W-:Y:S02]  /*114e0*/  ISETP.NE.AND P0, PT, R14, RZ, PT ;  /* 0x000000ff0e00720c */ /* 0x004fe40003f05270 */
[----:B------:R-:W-:Y:S02]  /*114f0*/  PLOP3.LUT P2, PT, PT, PT, PT, 0x8, 0x0 ;  /* 0x000000000000781c */ /* 0x000fe40003f4e170 */
[----:B------:R-:W-:-:S11]  /*11500*/  LOP3.LUT R19, R19, 0xfffffffd, RZ, 0xc0, !PT ;  /* 0xfffffffd13137812 */ /* 0x000fd600078ec0ff */
[----:B------:R-:W-:Y:S01]  /*11510*/  @P2 LOP3.LUT R19, R19, 0x2, RZ, 0xfc, !PT ;  /* 0x0000000213132812 */ /* 0x000fe200078efcff */
[----:B---3--:R-:W-:Y:S06]  /*11520*/  @P0 BRA `(.L_x_1267) ;  /* 0x0000000400480947 */ /* 0x008fec0003800000 */
[----:B------:R-:W-:-:S03]  /*11530*/  UMOV UR4, 0xffffffff ;  /* 0xffffffff00047882 */ /* 0x000fc60000000000 */
[----:B------:R-:W-:Y:S05]  /*11540*/  BRA.DIV UR4, `(.L_x_1268) ;  /* 0x0000004e04247947 */ /* 0x000fea000b800000 */
[----:B------:R-:W-:-:S13]  /*11550*/  ELECT P6, URZ, PT ;  /* 0x00000000003f782f */ /* 0x000fda00038c0000 */
.L_x_1374:
[----:B------:R-:W-:Y:S05]  /*11560*/  @!P6 BRA `(.L_x_1267) ;  /* 0x000000040038e947 */ /* 0x000fea0003800000 */
[----:B------:R-:W-:Y:S01]  /*11570*/  IMAD.MOV.U32 R16, RZ, RZ, R7 ;  /* 0x000000ffff107224 */ /* 0x000fe200078e0007 */
[----:B------:R-:W-:Y:S06]  /*11580*/  @!P1 BRA `(.L_x_1269) ;  /* 0x0000000000509947 */ /* 0x000fec0003800000 */
[----:B------:R-:W2:Y:S01]  /*11590*/  LDC R6, c[0x0][0x43c] ;  /* 0x00010f00ff067b82 */ /* 0x000ea20000000800 */
[----:B------:R-:W-:Y:S01]  /*115a0*/  IMAD.MOV.U32 R9, RZ, RZ, R0 ;  /* 0x000000ffff097224 */ /* 0x000fe200078e0000 */
[----:B------:R-:W-:Y:S01]  /*115b0*/  ULDC.64 UR4, c[0x0][0x428] ;  /* 0x00010a0000047ab9 */ /* 0x000fe20000000a00 */
[----:B------:R-:W-:Y:S01]  /*115c0*/  ULDC.64 UR6, c[0x0][0x208] ;  /* 0x0000820000067ab9 */ /* 0x000fe20000000a00 */
[----:B--2---:R-:W-:-:S13]  /*115d0*/  ISETP.NE.AND P0, PT, R6, 0x1, PT ;  /* 0x000000010600780c */ /* 0x004fda0003f05270 */
[----:B-1----:R-:W1:Y:S02]  /*115e0*/  @P0 LDC.64 R4, c[0x0][0x440] ;  /* 0x00011000ff040b82 */ /* 0x002e640000000a00 */
[----:B-1----:R-:W-:-:S04]  /*115f0*/  @P0 IMAD.HI.U32 R0, R9, R4, RZ ;  /* 0x0000000409000227 */ /* 0x002fc800078e00ff */
[----:B------:R-:W-:Y:S01]  /*11600*/  IMAD.MOV.U32 R4, RZ, RZ, R9 ;  /* 0x000000ffff047224 */ /* 0x000fe200078e0009 */
[----:B------:R-:W-:-:S04]  /*11610*/  @P0 SHF.R.U32.HI R4, RZ, R5, R0 ;  /* 0x00000005ff040219 */ /* 0x000fc80000011600 */
[--C-:B------:R-:W-:Y:S01]  /*11620*/  SHF.R.S32.HI R5, RZ, 0x1f, R4.reuse ;  /* 0x0000001fff057819 */ /* 0x100fe20000011404 */
[----:B------:R-:W-:-:S04]  /*11630*/  IMAD.MOV R0, RZ, RZ, -R4 ;  /* 0x000000ffff007224 */ /* 0x000fc800078e0a04 */
[----:B------:R-:W-:Y:S02]  /*11640*/  IMAD R9, R6, R0, R9 ;  /* 0x0000000006097224 */ /* 0x000fe400078e0209 */
[----:B------:R-:W-:Y:S02]  /*11650*/  IMAD R0, R8, UR4, RZ ;  /* 0x0000000408007c24 */ /* 0x000fe4000f8e02ff */
[C---:B------:R-:W-:Y:S01]  /*11660*/  IMAD.WIDE.U32 R4, R7.reuse, UR4, R4 ;  /* 0x0000000407047c25 */ /* 0x040fe2000f8e0004 */
[----:B------:R2:W-:Y:S03]  /*11670*/  STL [R1], R9 ;  /* 0x0000000901007387 */ /* 0x0005e60000100800 */
[----:B------:R-:W-:Y:S01]  /*11680*/  IMAD R0, R7, UR5, R0 ;  /* 0x0000000507007c24 */ /* 0x000fe2000f8e0200 */
[----:B------:R-:W-:-:S03]  /*11690*/  LEA R2, P0, R4, R2, 0x2 ;  /* 0x0000000204027211 */ /* 0x000fc600078010ff */
[----:B------:R-:W-:-:S05]  /*116a0*/  IMAD.IADD R0, R5, 0x1, R0 ;  /* 0x0000000105007824 */ /* 0x000fca00078e0200 */
[----:B------:R-:W-:-:S05]  /*116b0*/  LEA.HI.X R3, R4, R3, R0, 0x2, P0 ;  /* 0x0000000304037211 */ /* 0x000fca00000f1400 */
[----:B------:R2:W5:Y:S02]  /*116c0*/  LDG.E R16, desc[UR6][R2.64] ;  /* 0x0000000602107981 */ /* 0x000564000c1e1900 */
.L_x_1269:
[----:B--2---:R-:W2:Y:S01]  /*116d0*/  LDL R2, [R1+0x8] ;  /* 0x0000080001027983 */ /* 0x004ea20000100800 */
[----:B------:R-:W-:Y:S01]  /*116e0*/  IMAD R0, R18, 0x8, R17 ;  /* 0x0000000812007824 */ /* 0x000fe200078e0211 */
[----:B--2---:R-:W-:-:S04]  /*116f0*/  SHF.L.U32 R2, R2, 0x1f, RZ ;  /* 0x0000001f02027819 */ /* 0x004fc800000006ff */
[----:B------:R-:W2:Y:S02]  /*11700*/  SYNCS.PHASECHK.TRANS64.TRYWAIT P0, [R0+URZ+0x30840], R2 ;  /* 0x03084002000075a7 */ /* 0x000ea4000800017f */
[----:B--2---:R-:W-:Y:S05]  /*11710*/  @!P0 BRA `(.L_x_1270) ;  /* 0x0000004800d08947 */ /* 0x004fea0003800000 */
.L_x_1375:
[----:B------:R-:W3:Y:S02]  /*11720*/  S2R R3, SR_TID.X ;  /* 0x0000000000037919 */ /* 0x000ee40000002100 */
[----:B---3--:R-:W-:-:S04]  /*11730*/  LOP3.LUT R3, R3, 0x7f, RZ, 0xc0, !PT ;  /* 0x0000007f03037812 */ /* 0x008fc800078ec0ff */
[----:B------:R-:W-:-:S13]  /*11740*/  ISETP.NE.AND P0, PT, R3, RZ, PT ;  /* 0x000000ff0300720c */ /* 0x000fda0003f05270 */
[----:B------:R-:W-:Y:S05]  /*11750*/  @P0 BRA `(.L_x_1271) ;  /* 0x00000000001c0947 */ /* 0x000fea0003800000 */
[----:B------:R-:W3:Y:S01]  /*11760*/  S2R R3, SR_TID.X ;  /* 0x0000000000037919 */ /* 0x000ee20000002100 */
[----:B--2---:R-:W-:-:S04]  /*11770*/  IMAD.MOV.U32 R2, RZ, RZ, 0x8000 ;  /* 0x00008000ff027424 */ /* 0x004fc800078e00ff */
[----:B------:R4:W-:Y:S01]  /*11780*/  SYNCS.ARRIVE.TRANS64 RZ, [R0+URZ+0x30830], R2 ;  /* 0x0308300200ff79a7 */ /* 0x0009e2000800003f */
[----:B---3--:R-:W-:-:S04]  /*11790*/  LOP3.LUT R3, R3, 0x1f, RZ, 0xc0, !PT ;  /* 0x0000001f03037812 */ /* 0x008fc800078ec0ff */
[----:B------:R-:W-:-:S13]  /*117a0*/  ISETP.NE.AND P0, PT, R3, RZ, PT ;  /* 0x000000ff0300720c */ /* 0x000fda0003f05270 */
[----:B----4-:R-:W-:Y:S05]  /*117b0*/  @!P0 BRA `(.L_x_1271) ;  /* 0x0000000000048947 */ /* 0x010fea0003800000 */
[----:B------:R-:W-:Y:S01]  /*117c0*/  BPT.TRAP 0x1 ;  /* 0x000000040000795c */ /* 0x000fe20000300000 */
.L_x_1271:
[----:B--2---:R-:W2:Y:S01]  /*117d0*/  LDL R2, [R1] ;  /* 0x0000000001027983 */ /* 0x004ea20000100800 */
[----:B------:R-:W-:Y:S01]  /*117e0*/  R2UR UR33, R0 ;  /* 0x00000000002172ca */ /* 0x000fe200000e0000 */
[----:B------:R-:W-:Y:S01]  /*117f0*/  IMAD R0, R18, 0x8000, R17 ;  /* 0x0000800012007824 */ /* 0x000fe200078e0211 */
[----:B-----5:R-:W-:Y:S01]  /*11800*/  R2UR UR37, R16 ;  /* 0x00000000102572ca */ /* 0x020fe200000e0000 */
[----:B------:R-:W-:Y:S01]  /*11810*/  UIADD3 UR4, UP0, UR38, 0x370, URZ ;  /* 0x0000037026047890 */ /* 0x000fe2000ff1e03f */
[----:B------:R-:W-:Y:S01]  /*11820*/  PLOP3.LUT P0, PT, PT, PT, PT, 0x80, 0x0 ;  /* 0x000000000000781c */ /* 0x000fe20003f0f070 */
[----:B------:R-:W-:Y:S01]  /*11830*/  UMOV UR6, 0x0 ;  /* 0x0000000000067882 */ /* 0x000fe20000000000 */
[----:B------:R-:W-:Y:S01]  /*11840*/  R2UR UR8, R0 ;  /* 0x00000000000872ca */ /* 0x000fe200000e0000 */
[----:B------:R-:W-:Y:S01]  /*11850*/  UIADD3.X UR5, URZ, UR39, URZ, UP0, !UPT ;  /* 0x000000273f057290 */ /* 0x000fe200087fe43f */
[----:B------:R-:W-:Y:S01]  /*11860*/  LOP3.LUT R19, R19, 0xfffffffd, RZ, 0xc0, !PT ;  /* 0xfffffffd13137812 */ /* 0x000fe200078ec0ff */
[----:B------:R-:W-:Y:S01]  /*11870*/  UMOV UR7, 0x14f00000 ;  /* 0x14f0000000077882 */ /* 0x000fe20000000000 */
[----:B------:R-:W-:Y:S01]  /*11880*/  UMOV UR34, URZ ;  /* 0x0000003f00227c82 */ /* 0x000fe20008000000 */
[----:B------:R-:W-:Y:S01]  /*11890*/  UMOV UR26, 0x40 ;  /* 0x00000040001a7882 */ /* 0x000fe20000000000 */
[----:B------:R-:W-:Y:S01]  /*118a0*/  UMOV UR28, UR36 ;  /* 0x00000024001c7c82 */ /* 0x000fe20008000000 */
[----:B------:R-:W-:-:S02]  /*118b0*/  UIADD3 UR33, UR33, 0x30830, URZ ;  /* 0x0003083021217890 */ /* 0x000fc4000fffe03f */
[----:B------:R-:W-:Y:S01]  /*118c0*/  UMOV UR29, UR37 ;  /* 0x00000025001d7c82 */ /* 0x000fe20008000000 */
[----:B------:R-:W-:Y:S01]  /*118d0*/  UMOV UR18, 0x80 ;  /* 0x0000008000127882 */ /* 0x000fe20000000000 */
[----:B------:R-:W-:Y:S01]  /*118e0*/  UMOV UR20, UR36 ;  /* 0x0000002400147c82 */ /* 0x000fe20008000000 */
[----:B------:R-:W-:Y:S01]  /*118f0*/  UMOV UR21, UR37 ;  /* 0x0000002500157c82 */ /* 0x000fe20008000000 */
[----:B------:R-:W-:Y:S01]  /*11900*/  UIADD3 UR32, UR8, 0x20400, URZ ;  /* 0x0002040008207890 */ /* 0x000fe2000fffe03f */
[----:B------:R-:W-:Y:S01]  /*11910*/  @P0 LOP3.LUT R19, R19, 0x2, RZ, 0xfc, !PT ;  /* 0x0000000213130812 */ /* 0x000fe200078efcff */
[----:B------:R-:W-:Y:S02]  /*11920*/  UIADD3 UR24, UR8, 0x22400, URZ ;  /* 0x0002240008187890 */ /* 0x000fe4000fffe03f */
[----:B------:R-:W-:Y:S02]  /*11930*/  UIADD3 UR16, UR8, 0x24400, URZ ;  /* 0x0002440008107890 */ /* 0x000fe4000fffe03f */
[----:B------:R-:W-:Y:S01]  /*11940*/  UIADD3 UR8, UR8, 0x26400, URZ ;  /* 0x0002640008087890 */ /* 0x000fe2000fffe03f */
[----:B------:R-:W-:Y:S01]  /*11950*/  UMOV UR25, UR33 ;  /* 0x0000002100197c82 */ /* 0x000fe20008000000 */
[----:B------:R-:W-:Y:S01]  /*11960*/  UMOV UR17, UR33 ;  /* 0x0000002100117c82 */ /* 0x000fe20008000000 */
[----:B------:R-:W-:Y:S01]  /*11970*/  UMOV UR10, 0xc0 ;  /* 0x000000c0000a7882 */ /* 0x000fe20000000000 */
[----:B------:R-:W-:Y:S01]  /*11980*/  UMOV UR12, UR36 ;  /* 0x00000024000c7c82 */ /* 0x000fe20008000000 */
[----:B------:R-:W-:Y:S01]  /*11990*/  UMOV UR13, UR37 ;  /* 0x00000025000d7c82 */ /* 0x000fe20008000000 */
[----:B------:R-:W-:Y:S01]  /*119a0*/  UMOV UR9, UR33 ;  /* 0x0000002100097c82 */ /* 0x000fe20008000000 */
[----:B--2---:R-:W-:-:S13]  /*119b0*/  R2UR UR35, R2 ;  /* 0x00000000022372ca */ /* 0x004fda00000e0000 */
[----:B------:R-:W-:-:S07]  /*119c0*/  USHF.L.U32 UR35, UR35, 0x6, URZ ;  /* 0x0000000623237899 */ /* 0x000fce000800063f */
[----:B------:R-:W-:Y:S01]  /*119d0*/  UMOV UR27, UR35 ;  /* 0x00000023001b7c82 */ /* 0x000fe20008000000 */
[----:B------:R-:W-:Y:S01]  /*119e0*/  UMOV UR19, UR35 ;  /* 0x0000002300137c82 */ /* 0x000fe20008000000 */
[----:B------:R2:W-:Y:S01]  /*119f0*/  UTMALDG.4D [UR32], [UR4], desc[UR6] ;  /* 0x00000620040075b4 */ /* 0x0005e20008019000 */
[----:B------:R-:W-:Y:S01]  /*11a00*/  UMOV UR11, UR35 ;  /* 0x00000023000b7c82 */ /* 0x000fe20008000000 */
[----:B------:R2:W-:Y:S01]  /*11a10*/  UTMALDG.4D [UR24], [UR4], desc[UR6] ;  /* 0x00000618040075b4 */ /* 0x0005e20008019000 */
[----:B------:R2:W-:Y:S01]  /*11a20*/  UTMALDG.4D [UR16], [UR4], desc[UR6] ;  /* 0x00000610040075b4 */ /* 0x0005e20008019000 */
[----:B------:R2:W-:Y:S02]  /*11a30*/  UTMALDG.4D [UR8], [UR4], desc[UR6] ;  /* 0x00000608040075b4 */ /* 0x0005e40008019000 */
[----:B--2---:R-:W-:Y:S01]  /*11a40*/  NOP ;  /* 0x0000000000007918 */ /* 0x004fe20000000000 */
.L_x_1267:
[----:B------:R-:W-:Y:S01]  /*11a50*/  VIADD R0, R17, 0x10400 ;  /* 0x0001040011007836 */ /* 0x000fe20000000000 */
[----:B------:R-:W-:Y:S05]  /*11a60*/  WARPSYNC.ALL ;  /* 0x0000000000007948 */ /* 0x000fea0003800000 */
[----:B------:R-:W-:Y:S01]  /*11a70*/  BAR.SYNC.DEFER_BLOCKING 0x8, 0x180 ;  /* 0x0206000000007b1d */ /* 0x000fe20000010000 */
[----:B------:R-:W-:-:S05]  /*11a80*/  LOP3.LUT P0, RZ, R0, 0x3ff, RZ, 0xc0, !PT ;  /* 0x000003ff00ff7812 */ /* 0x000fca000780c0ff */
[----:B------:R-:W-:Y:S08]  /*11a90*/  BSSY B6, `(.L_x_1272) ;  /* 0x0000012000067945 */ /* 0x000ff00003800000 */
[----:B------:R-:W-:Y:S05]  /*11aa0*/  @!P0 BRA `(.L_x_1273) ;  /* 0x0000000000408947 */ /* 0x000fea0003800000 */
[----:B------:R-:W-:Y:S01]  /*11ab0*/  MOV R2, 0x0 ;  /* 0x0000000000027802 */ /* 0x000fe20000000f00 */
[----:B------:R-:W-:Y:S01]  /*11ac0*/  ULDC.64 UR6, c[0x4][0xa8] ;  /* 0x01002a0000067ab9 */ /* 0x000fe20000000a00 */
[----:B------:R-:W-:Y:S01]  /*11ad0*/  ULDC.64 UR8, c[0x4][0xb0] ;  /* 0x01002c0000087ab9 */ /* 0x000fe20000000a00 */
[----:B------:R-:W-:Y:S01]  /*11ae0*/  ULDC.64 UR4, c[0x4][0x20] ;  /* 0x0100080000047ab9 */ /* 0x000fe20000000a00 */
[----:B-1----:R-:W-:Y:S02]  /*11af0*/  IMAD.U32 R4, RZ, RZ, UR6 ;  /* 0x00000006ff047e24 */ /* 0x002fe4000f8e00ff */
[----:B------:R-:W1:Y:S01]  /*11b00*/  LDC.64 R2, c[0x4][R2] ;  /* 0x0100000002027b82 */ /* 0x000e620000000a00 */
[----:B------:R-:W-:Y:S02]  /*11b10*/  IMAD.U32 R5, RZ, RZ, UR7 ;  /* 0x00000007ff057e24 */ /* 0x000fe4000f8e00ff */
[----:B------:R-:W-:Y:S02]  /*11b20*/  IMAD.U32 R6, RZ, RZ, UR8 ;  /* 0x00000008ff067e24 */ /* 0x000fe4000f8e00ff */
[----:B0-----:R-:W-:-:S02]  /*11b30*/  IMAD.U32 R7, RZ, RZ, UR9 ;  /* 0x00000009ff077e24 */ /* 0x001fc4000f8e00ff */
[----:B------:R-:W-:Y:S02]  /*11b40*/  IMAD.U32 R10, RZ, RZ, UR4 ;  /* 0x00000004ff0a7e24 */ /* 0x000fe4000f8e00ff */
[----:B------:R-:W-:Y:S02]  /*11b50*/  IMAD.U32 R11, RZ, RZ, UR5 ;  /* 0x00000005ff0b7e24 */ /* 0x000fe4000f8e00ff */
[----:B------:R-:W-:Y:S02]  /*11b60*/  IMAD.MOV.U32 R8, RZ, RZ, 0x70 ;  /* 0x00000070ff087424 */ /* 0x000fe400078e00ff */
[----:B------:R-:W-:Y:S02]  /*11b70*/  IMAD.MOV.U32 R12, RZ, RZ, 0x1 ;  /* 0x00000001ff0c7424 */ /* 0x000fe400078e00ff */
[----:B------:R-:W-:-:S07]  /*11b80*/  IMAD.MOV.U32 R13, RZ, RZ, RZ ;  /* 0x000000ffff0d7224 */ /* 0x000fce00078e00ff */
[----:B------:R-:W-:-:S07]  /*11b90*/  LEPC R20, `(.L_x_1273) ;  /* 0x000000001014794e */ /* 0x000fce0000000000 */
[----:B-1----:R-:W-:Y:S05]  /*11ba0*/  CALL.ABS.NOINC R2 ;  /* 0x0000000002007343 */ /* 0x002fea0003c00000 */
.L_x_1273:
[----:B------:R-:W-:Y:S05]  /*11bb0*/  BSYNC B6 ;  /* 0x0000000000067941 */ /* 0x000fea0003800000 */
.L_x_1272:
[----:B------:R-:W2:Y:S01]  /*11bc0*/  S2R R2, SR_TID.X ;  /* 0x0000000000027919 */ /* 0x000ea20000002100 */
[----:B0-----:R-:W0:Y:S01]  /*11bd0*/  LDC R7, c[0x0][0x448] ;  /* 0x00011200ff077b82 */ /* 0x001e220000000800 */
[----:B------:R-:W-:Y:S01]  /*11be0*/  USHF.R.S32.HI UR4, URZ, 0x1f, UR36 ;  /* 0x0000001f3f047899 */ /* 0x000fe20008011424 */
[----:B------:R-:W-:Y:S01]  /*11bf0*/  ULDC.64 UR8, c[0x0][0x2d8] ;  /* 0x0000b60000087ab9 */ /* 0x000fe20000000a00 */
[----:B------:R-:W3:Y:S02]  /*11c00*/  S2R R10, SR_TID.X ;  /* 0x00000000000a7919 */ /* 0x000ee40000002100 */
[----:B------:R-:W-:Y:S02]  /*11c10*/  UIMAD UR6, UR4, UR8, URZ ;  /* 0x00000008040672a4 */ /* 0x000fe4000f8e023f */
[----:B------:R-:W-:Y:S01]  /*11c20*/  UIMAD.WIDE.U32 UR4, UR36, UR8, URZ ;  /* 0x00000008240472a5 */ /* 0x000fe2000f8e003f */
[----:B------:R-:W4:Y:S01]  /*11c30*/  S2R R8, SR_TID.X ;  /* 0x0000000000087919 */ /* 0x000f220000002100 */
[----:B------:R-:W-:-:S02]  /*11c40*/  UIMAD UR6, UR36, UR9, UR6 ;  /* 0x00000009240672a4 */ /* 0x000fc4000f8e0206 */
[----:B------:R-:W-:Y:S02]  /*11c50*/  USHF.R.S32.HI UR7, URZ, 0x1f, UR42 ;  /* 0x0000001f3f077899 */ /* 0x000fe4000801142a */
[----:B------:R-:W-:Y:S01]  /*11c60*/  UIADD3 UR5, UR5, UR6, URZ ;  /* 0x0000000605057290 */ /* 0x000fe2000fffe03f */
[----:B------:R-:W-:-:S03]  /*11c70*/  ULDC.64 UR8, c[0x0][0x2e0] ;  /* 0x0000b80000087ab9 */ /* 0x000fc60000000a00 */
[----:B------:R-:W-:Y:S02]  /*11c80*/  UIMAD.WIDE.U32 UR4, UR42, UR8, UR4 ;  /* 0x000000082a0472a5 */ /* 0x000fe4000f8e0004 */
[----:B------:R-:W-:-:S04]  /*11c90*/  UIMAD UR6, UR7, UR8, URZ ;  /* 0x00000008070672a4 */ /* 0x000fc8000f8e023f */
[----:B------:R-:W-:Y:S01]  /*11ca0*/  UIMAD UR6, UR42, UR9, UR6 ;  /* 0x000000092a0672a4 */ /* 0x000fe2000f8e0206 */
[----:B0-----:R-:W-:Y:S01]  /*11cb0*/  ISETP.NE.AND P0, PT, R7, 0x1, PT ;  /* 0x000000010700780c */ /* 0x001fe20003f05270 */
[----:B-1----:R-:W-:Y:S02]  /*11cc0*/  IMAD.U32 R4, RZ, RZ, UR4 ;  /* 0x00000004ff047e24 */ /* 0x002fe4000f8e00ff */
[----:B------:R-:W-:Y:S02]  /*11cd0*/  UIADD3 UR6, UR5, UR6, URZ ;  /* 0x0000000605067290 */ /* 0x000fe4000fffe03f */
[----:B------:R-:W-:Y:S01]  /*11ce0*/  IMAD.U32 R5, RZ, RZ, UR5 ;  /* 0x00000005ff057e24 */ /* 0x000fe2000f8e00ff */
[----:B------:R-:W-:Y:S01]  /*11cf0*/  ULDC.64 UR4, c[0x0][0x2d0] ;  /* 0x0000b40000047ab9 */ /* 0x000fe20000000a00 */
[C---:B--2---:R-:W-:Y:S01]  /*11d00*/  LOP3.LUT R0, R2.reuse, 0x7f, RZ, 0xc0, !PT ;  /* 0x0000007f02007812 */ /* 0x044fe200078ec0ff */
[----:B------:R-:W-:-:S03]  /*11d10*/  IMAD.SHL.U32 R2, R2, 0x10, RZ ;  /* 0x0000001002027824 */ /* 0x000fc600078e00ff */
[----:B------:R-:W-:Y:S01]  /*11d20*/  SHF.R.U32.HI R0, RZ, 0x3, R0 ;  /* 0x00000003ff007819 */ /* 0x000fe20000011600 */
[----:B---3--:R-:W-:Y:S01]  /*11d30*/  IMAD.SHL.U32 R10, R10, 0x8, RZ ;  /* 0x000000080a0a7824 */ /* 0x008fe200078e00ff */
[----:B------:R-:W0:Y:S02]  /*11d40*/  @P0 LDC R3, c[0x0][0x44c] ;  /* 0x00011300ff030b82 */ /* 0x000e240000000800 */
[----:B------:R-:W-:Y:S01]  /*11d50*/  LOP3.LUT R2, R0, 0x70, R2, 0xf8, !PT ;  /* 0x0000007000027812 */ /* 0x000fe200078ef802 */
[----:B----4-:R-:W-:Y:S01]  /*11d60*/  IMAD.SHL.U32 R9, R8, 0x8, RZ ;  /* 0x0000000808097824 */ /* 0x010fe200078e00ff */
[----:B------:R-:W-:-:S03]  /*11d70*/  LOP3.LUT R10, R10, 0x38, RZ, 0xc0, !PT ;  /* 0x000000380a0a7812 */ /* 0x000fc600078ec0ff */
[----:B------:R-:W-:Y:S01]  /*11d80*/  VIADD R2, R2, UR43 ;  /* 0x0000002b02027c36 */ /* 0x000fe20008000000 */
[----:B------:R-:W1:Y:S01]  /*11d90*/  @P0 LDC R0, c[0x0][0x450] ;  /* 0x00011400ff000b82 */ /* 0x000e620000000800 */
[C---:B------:R-:W-:Y:S02]  /*11da0*/  LOP3.LUT R12, R10.reuse, 0x40, RZ, 0xfc, !PT ;  /* 0x000000400a0c7812 */ /* 0x040fe400078efcff */
[----:B------:R-:W-:Y:S01]  /*11db0*/  IMAD.MOV.U32 R6, RZ, RZ, R2 ;  /* 0x000000ffff067224 */ /* 0x000fe200078e0002 */
[C---:B------:R-:W-:Y:S02]  /*11dc0*/  LOP3.LUT R11, R10.reuse, 0x80, RZ, 0xfc, !PT ;  /* 0x000000800a0b7812 */ /* 0x040fe400078efcff */
[----:B------:R-:W-:Y:S02]  /*11dd0*/  LOP3.LUT R10, R10, 0xc0, RZ, 0xfc, !PT ;  /* 0x000000c00a0a7812 */ /* 0x000fe400078efcff */
[----:B------:R-:W-:Y:S01]  /*11de0*/  LOP3.LUT R9, R9, 0x38, RZ, 0xc0, !PT ;  /* 0x0000003809097812 */ /* 0x000fe200078ec0ff */
[----:B0-----:R-:W-:-:S05]  /*11df0*/  @P0 IMAD.HI.U32 R3, R2, R3, RZ ;  /* 0x0000000302030227 */ /* 0x001fca00078e00ff */
[----:B-1----:R-:W-:Y:S01]  /*11e00*/  @P0 SHF.R.U32.HI R6, RZ, R0, R3 ;  /* 0x00000000ff060219 */ /* 0x002fe20000011603 */
[----:B------:R-:W-:-:S04]  /*11e10*/  IMAD.U32 R3, RZ, RZ, UR6 ;  /* 0x00000006ff037e24 */ /* 0x000fc8000f8e00ff */
[----:B------:R-:W-:-:S04]  /*11e20*/  IMAD.MOV R0, RZ, RZ, -R6 ;  /* 0x000000ffff007224 */ /* 0x000fc800078e0a06 */
[----:B------:R-:W-:Y:S02]  /*11e30*/  IMAD R0, R7, R0, R2 ;  /* 0x0000000007007224 */ /* 0x000fe400078e0202 */
[----:B------:R-:W-:Y:S01]  /*11e40*/  IMAD.MOV.U32 R2, RZ, RZ, R4 ;  /* 0x000000ffff027224 */ /* 0x000fe200078e0004 */
[----:B------:R-:W-:-:S03]  /*11e50*/  SHF.R.S32.HI R4, RZ, 0x1f, R6 ;  /* 0x0000001fff047819 */ /* 0x000fc60000011406 */
[----:B------:R-:W-:-:S04]  /*11e60*/  IMAD.WIDE.U32 R2, R6, UR4, R2 ;  /* 0x0000000406027c25 */ /* 0x000fc8000f8e0002 */
[----:B------:R-:W-:-:S04]  /*11e70*/  IMAD R4, R4, UR4, RZ ;  /* 0x0000000404047c24 */ /* 0x000fc8000f8e02ff */
[----:B------:R-:W-:Y:S01]  /*11e80*/  IMAD R4, R6, UR5, R4 ;  /* 0x0000000506047c24 */ /* 0x000fe2000f8e0204 */
[----:B------:R-:W-:-:S03]  /*11e90*/  ULDC.64 UR4, c[0x0][0x2c8] ;  /* 0x0000b20000047ab9 */ /* 0x000fc60000000a00 */
[----:B------:R-:W-:Y:S01]  /*11ea0*/  IMAD.IADD R3, R3, 0x1, R4 ;  /* 0x0000000103037824 */ /* 0x000fe200078e0204 */
[----:B------:R-:W-:Y:S01]  /*11eb0*/  SHF.R.S32.HI R4, RZ, 0x1f, R0 ;  /* 0x0000001fff047819 */ /* 0x000fe20000011400 */
[----:B------:R-:W-:-:S04]  /*11ec0*/  IMAD.WIDE.U32 R2, R0, UR4, R2 ;  /* 0x0000000400027c25 */ /* 0x000fc8000f8e0002 */
[----:B------:R-:W-:-:S04]  /*11ed0*/  IMAD R4, R4, UR4, RZ ;  /* 0x0000000404047c24 */ /* 0x000fc8000f8e02ff */
[----:B------:R-:W-:Y:S01]  /*11ee0*/  IMAD R4, R0, UR5, R4 ;  /* 0x0000000500047c24 */ /* 0x000fe2000f8e0204 */
[----:B------:R-:W-:Y:S02]  /*11ef0*/  ULDC.64 UR4, c[0x0][0x280] ;  /* 0x0000a00000047ab9 */ /* 0x000fe40000000a00 */
[----:B------:R-:W-:Y:S01]  /*11f00*/  LEA R6, P0, R2, UR4, 0x1 ;  /* 0x0000000402067c11 */ /* 0x000fe2000f8008ff */
[----:B------:R-:W-:Y:S01]  /*11f10*/  ULDC UR4, c[0x0][0x2b8] ;  /* 0x0000ae0000047ab9 */ /* 0x000fe20000000800 */
[----:B------:R-:W-:Y:S01]  /*11f20*/  IMAD.IADD R5, R3, 0x1, R4 ;  /* 0x0000000103057824 */ /* 0x000fe200078e0204 */
[----:B------:R-:W-:Y:S02]  /*11f30*/  ISETP.GE.AND P3, PT, R10, UR4, PT ;  /* 0x000000040a007c0c */ /* 0x000fe4000bf66270 */
[----:B------:R-:W-:Y:S02]  /*11f40*/  LOP3.LUT R10, R8, 0x7f, RZ, 0xc0, !PT ;  /* 0x0000007f080a7812 */ /* 0x000fe400078ec0ff */
[----:B------:R0:W5:Y:S01]  /*11f50*/  LDL R8, [R1+0x10] ;  /* 0x0000100001087983 */ /* 0x0001620000100800 */
[----:B------:R-:W-:-:S02]  /*11f60*/  LEA.HI.X R5, R2, UR5, R5, 0x1, P0 ;  /* 0x0000000502057c11 */ /* 0x000fc400080f0c05 */
[----:B------:R-:W-:Y:S02]  /*11f70*/  ISETP.GE.AND P0, PT, R9, UR4, PT ;  /* 0x0000000409007c0c */ /* 0x000fe4000bf06270 */
[----:B------:R-:W-:Y:S02]  /*11f80*/  ISETP.GE.AND P1, PT, R12, UR4, PT ;  /* 0x000000040c007c0c */ /* 0x000fe4000bf26270 */
[----:B------:R-:W-:Y:S01]  /*11f90*/  ISETP.GE.AND P2, PT, R11, UR4, PT ;  /* 0x000000040b007c0c */ /* 0x000fe2000bf46270 */
[----:B------:R-:W-:Y:S01]  /*11fa0*/  UMOV UR4, 0xffffffff ;  /* 0xffffffff00047882 */ /* 0x000fe20000000000 */
[----:B------:R-:W-:Y:S02]  /*11fb0*/  SHF.R.U32.HI R10, RZ, 0x3, R10 ;  /* 0x00000003ff0a7819 */ /* 0x000fe4000001160a */
[----:B0-----:R-:W-:Y:S09]  /*11fc0*/  BRA.DIV UR4, `(.L_x_1274) ;  /* 0x0000004204b87947 */ /* 0x001ff2000b800000 */
[----:B------:R-:W0:Y:S01]  /*11fd0*/  SHFL.IDX PT, R3, R6, RZ, 0x181f ;  /* 0x00181fff06037589 */ /* 0x000e2200000e0000 */
[----:B------:R-:W-:Y:S01]  /*11fe0*/  ULDC UR4, c[0x0][0x288] ;  /* 0x0000a20000047ab9 */ /* 0x000fe20000000800 */
[----:B------:R-:W-:Y:S01]  /*11ff0*/  VIADD R0, R10, UR43 ;  /* 0x0000002b0a007c36 */ /* 0x000fe20008000000 */
[----:B------:R-:W-:Y:S01]  /*12000*/  ULDC.64 UR6, c[0x0][0x208] ;  /* 0x0000820000067ab9 */ /* 0x000fe20000000a00 */
[----:B------:R-:W1:Y:S01]  /*12010*/  SHFL.IDX PT, R2, R5, RZ, 0x181f ;  /* 0x00181fff05027589 */ /* 0x000e6200000e0000 */
[----:B------:R-:W-:-:S03]  /*12020*/  IMAD R4, R7, UR4, RZ ;  /* 0x0000000407047c24 */ /* 0x000fc6000f8e02ff */
[----:B------:R-:W-:Y:S02]  /*12030*/  SHFL.IDX PT, R7, R5, 0x7, 0x181f ;  /* 0x00f81f0005077f89 */ /* 0x000fe400000e0000 */
[----:B------:R-:W-:-:S13]  /*12040*/  ISETP.GE.AND P4, PT, R0, R4, PT ;  /* 0x000000040000720c */ /* 0x000fda0003f86270 */
        /* <DEDUP_REMOVED lines=8> */
[----:B------:R0:W-:Y:S02]  /*120d0*/  @!P4 LDGSTS.E.BYPASS.LTC128B.128 [R8+0x1c400], desc[UR6][R2.64+0x180], !P3 ;  /* 0x1c4001800208cfae */ /* 0x0001e4000d901d46 */
[----:B0-----:R-:W-:-:S02]  /*120e0*/  VIADD R2, R0, 0x10 ;  /* 0x0000001000027836 */ /* 0x001fc40000000000 */
[----:B------:R-:W0:Y:S03]  /*120f0*/  SHFL.IDX PT, R3, R6, 0x1, 0x181f ;  /* 0x00381f0006037f89 */ /* 0x000e2600000e0000 */
[----:B------:R-:W-:Y:S02]  /*12100*/  ISETP.GE.AND P4, PT, R2, R4, PT ;  /* 0x000000040200720c */ /* 0x000fe40003f86270 */
[----:B------:R-:W1:Y:S11]  /*12110*/  SHFL.IDX PT, R2, R5, 0x1, 0x181f ;  /* 0x00381f0005027f89 */ /* 0x000e7600000e0000 */
        /* <DEDUP_REMOVED lines=73> */
[----:B------:R0:W-:Y:S04]  /*125b0*/  @!P4 LDGSTS.E.BYPASS.LTC128B.128 [R8+0x1f400], desc[UR6][R2.64+0x180], !P3 ;  /* 0x1f4001800208cfae */ /* 0x0001e8000d901d46 */
[----:B0-----:R0:W1:Y:S02]  /*125c0*/  SHFL.IDX PT, R2, R6, 0x7, 0x181f ;  /* 0x00f81f0006027f89 */ /* 0x00106400000e0000 */
.L_x_1392:
[----:B------:R-:W-:Y:S01]  /*125d0*/  VIADD R0, R0, 0x70 ;  /* 0x0000007000007836 */ /* 0x000fe20000000000 */
[----:B------:R-:W-:Y:S04]  /*125e0*/  BSSY B0, `(.L_x_1275) ;  /* 0x000000d000007945 */ /* 0x000fe80003800000 */
[----:B------:R-:W-:-:S13]  /*125f0*/  ISETP.GE.AND P4, PT, R0, R4, PT ;  /* 0x000000040000720c */ /* 0x000fda0003f86270 */
[----:B------:R-:W-:Y:S05]  /*12600*/  @P4 BRA `(.L_x_1276) ;  /* 0x0000000000284947 */ /* 0x000fea0003800000 */
[----:B-1----:R-:W-:Y:S01]  /*12610*/  LEA R2, P4, R9, R2, 0x1 ;  /* 0x0000000209027211 */ /* 0x002fe200078808ff */
[----:B------:R-:W-:-:S04]  /*12620*/  ULDC.64 UR4, c[0x0][0x208] ;  /* 0x0000820000047ab9 */ /* 0x000fc80000000a00 */
[----:B------:R-:W-:-:S05]  /*12630*/  IMAD.X R3, RZ, RZ, R7, P4 ;  /* 0x000000ffff037224 */ /* 0x000fca00020e0607 */
[----:B------:R-:W-:Y:S01]  /*12640*/  @!PT LDS RZ, [RZ] ;  /* 0x00000000fffff984 */ /* 0x000fe20000000800 */
[----:B------:R-:W-:Y:S01]  /*12650*/  @!PT LDS RZ, [RZ] ;  /* 0x00000000fffff984 */ /* 0x000fe20000000800 */
[----:B------:R-:W-:Y:S01]  /*12660*/  @!PT LDS RZ, [RZ] ;  /* 0x00000000fffff984 */ /* 0x000fe20000000800 */
[----:B------:R2:W-:Y:S04]  /*12670*/  LDGSTS.E.BYPASS.LTC128B.128 [R8+0x13c00], desc[UR4][R2.64], !P0 ;  /* 0x13c0000002087fae */ /* 0x0005e8000c101d44 */
[----:B------:R2:W-:Y:S04]  /*12680*/  LDGSTS.E.BYPASS.LTC128B.128 [R8+0x17c00], desc[UR4][R2.64+0x80], !P1 ;  /* 0x17c0008002087fae */ /* 0x0005e8000c901d44 */
[----:B------:R2:W-:Y:S04]  /*12690*/  LDGSTS.E.BYPASS.LTC128B.128 [R8+0x1bc00], desc[UR4][R2.64+0x100], !P2 ;  /* 0x1bc0010002087fae */ /* 0x0005e8000d101d44 */
[----:B------:R2:W-:Y:S02]  /*126a0*/  LDGSTS.E.BYPASS.LTC128B.128 [R8+0x1fc00], desc[UR4][R2.64+0x180], !P3 ;  /* 0x1fc0018002087fae */ /* 0x0005e4000d901d44 */
.L_x_1276:
[----:B------:R-:W-:Y:S05]  /*126b0*/  BSYNC B0 ;  /* 0x0000000000007941 */ /* 0x000fea0003800000 */
.L_x_1275:
[----:B------:R-:W-:Y:S01]  /*126c0*/  NOP ;  /* 0x0000000000007918 */ /* 0x000fe20000000000 */
[----:B------:R-:W-:Y:S01]  /*126d0*/  PLOP3.LUT P0, PT, PT, PT, PT, 0x80, 0x0 ;  /* 0x000000000000781c */ /* 0x000fe20003f0f070 */
[----:B0-----:R-:W-:-:S12]  /*126e0*/  VIADD R6, R17, 0x30800 ;  /* 0x0003080011067836 */ /* 0x001fd80000000000 */
.L_x_1277:
[----:B------:R-:W-:Y:S02]  /*126f0*/  PLOP3.LUT P1, PT, P1, P0, PT, 0xa2, 0x0 ;  /* 0x000000000000781c */ /* 0x000fe40000f21472 */
[----:B------:R-:W-:-:S08]  /*12700*/  @P0 R2UR P1, UR4, R17 ;  /* 0x00000000110402ca */ /* 0x000fd00000020000 */
[----:B------:R-:W-:-:S05]  /*12710*/  @P0 PLOP3.LUT P0, PT, P1, PT, PT, 0x80, 0x0 ;  /* 0x000000000000081c */ /* 0x000fca0000f0f070 */
[----:B------:R-:W-:Y:S01]  /*12720*/  @!P1 SYNCS.ARRIVE.TRANS64.RED.A0T1 RZ, [UR4+0x30800], RZ ;  /* 0x030800ffffff99a7 */ /* 0x000fe20008200404 */
[----:B------:R-:W-:Y:S07]  /*12730*/  @!P1 ARRIVES.LDGSTSBAR.64.TRANSCNT [UR4+0x30800] ;  /* 0x03080000ff0099b0 */ /* 0x000fee0008000a84 */
[----:B------:R-:W-:Y:S05]  /*12740*/  @P0 BRA.U.ANY `(.L_x_1277) ;  /* 0xfffffffd00e80947 */ /* 0x000fea000393ffff */
[----:B-12---:R-:W2:Y:S02]  /*12750*/  LDL.LU R2, [R1+0x18] ;  /* 0x0000180001027983 */ /* 0x006ea40000300800 */
        /* <DEDUP_REMOVED lines=9> */
[----:B------:R-:W1:Y:S03]  /*127f0*/  SYNCS.PHASECHK.TRANS64.TRYWAIT P0, [R17+URZ+0x30820], R0 ;  /* 0x03082000110075a7 */ /* 0x000e66000800017f */
[----:B01----:R-:W-:Y:S05]  /*12800*/  @!P0 BRA `(.L_x_1279) ;  /* 0x0000004400c08947 */ /* 0x003fea0003800000 */
.L_x_1393:
[----:B------:R-:W-:Y:S05]  /*12810*/  BSYNC B0 ;  /* 0x0000000000007941 */ /* 0x000fea0003800000 */
.L_x_1278:
[----:B------:R-:W-:-:S04]  /*12820*/  UIADD3 UR4, UR41, -0x2, URZ ;  /* 0xfffffffe29047890 */ /* 0x000fc8000fffe03f */
[----:B------:R-:W-:-:S06]  /*12830*/  UISETP.GE.AND UP0, UPT, UR4, UR40, UPT ;  /* 0x000000280400728c */ /* 0x000fcc000bf06270 */
[----:B------:R-:W-:-:S13]  /*12840*/  PLOP3.LUT P0, PT, PT, PT, UP0, 0x80, 0x0 ;  /* 0x000000000000781c */ /* 0x000fda0003f0f008 */
[----:B------:R-:W-:Y:S05]  /*12850*/  @!P0 BRA `(.L_x_1280) ;  /* 0x0000002800388947 */ /* 0x000fea0003800000 */
[----:B0-----:R-:W-:Y:S01]  /*12860*/  IMAD R0, RZ, RZ, -UR41 ;  /* 0x80000029ff007e24 */ /* 0x001fe2000f8e02ff */
[----:B------:R-:W-:Y:S01]  /*12870*/  LOP3.LUT R5, RZ, UR40, RZ, 0x33, !PT ;  /* 0x00000028ff057c12 */ /* 0x000fe2000f8e33ff */
[----:B------:R-:W-:-:S03]  /*12880*/  IMAD.U32 R4, RZ, RZ, UR4 ;  /* 0x00000004ff047e24 */ /* 0x000fc6000f8e00ff */
[----:B------:R-:W-:-:S05]  /*12890*/  VIADDMNMX R5, R0, 0x1, R5, !PT ;  /* 0x0000000100057846 */ /* 0x000fca0007800105 */
[----:B------:R-:W-:-:S05]  /*128a0*/  VIADD R0, R5, UR41 ;  /* 0x0000002905007c36 */ /* 0x000fca0008000000 */
[----:B------:R-:W-:-:S04]  /*128b0*/  LOP3.LUT R0, R0, 0x1, RZ, 0xc0, !PT ;  /* 0x0000000100007812 */ /* 0x000fc800078ec0ff */
[----:B------:R-:W-:-:S13]  /*128c0*/  ISETP.NE.U32.AND P0, PT, R0, 0x1, PT ;  /* 0x000000010000780c */ /* 0x000fda0003f05070 */
[----:B------:R-:W-:Y:S05]  /*128d0*/  @P0 BRA `(.L_x_1281) ;  /* 0x0000000c00600947 */ /* 0x000fea0003800000 */
[----:B------:R-:W2:Y:S01]  /*128e0*/  LDL R2, [R1+0x8] ;  /* 0x0000080001027983 */ /* 0x000ea20000100800 */
[----:B------:R-:W-:Y:S01]  /*128f0*/  LOP3.LUT P1, RZ, R19, 0x2, RZ, 0xc0, !PT ;  /* 0x0000000213ff7812 */ /* 0x000fe2000782c0ff */
[----:B------:R-:W-:Y:S01]  /*12900*/  VIADD R0, R18, 0x1 ;  /* 0x0000000112007836 */ /* 0x000fe20000000000 */
[----:B------:R-:W-:Y:S04]  /*12910*/  BSSY B0, `(.L_x_1282) ;  /* 0x00000d0000007945 */ /* 0x000fe80003800000 */
[----:B------:R-:W-:-:S04]  /*12920*/  ISETP.NE.AND P0, PT, R0, 0x2, PT ;  /* 0x000000020000780c */ /* 0x000fc80003f05270 */
[----:B------:R-:W-:Y:S02]  /*12930*/  SEL R10, RZ, 0x1, P0 ;  /* 0x00000001ff0a7807 */ /* 0x000fe40000000000 */
[----:B------:R-:W-:Y:S02]  /*12940*/  SEL R0, R0, RZ, P0 ;  /* 0x000000ff00007207 */ /* 0x000fe40000000000 */
[----:B--2---:R-:W-:Y:S01]  /*12950*/  LOP3.LUT R10, R2, R10, RZ, 0x3c, !PT ;  /* 0x0000000a020a7212 */ /* 0x004fe200078e3cff */
[----:B------:R-:W-:Y:S06]  /*12960*/  @!P1 BRA `(.L_x_1283) ;  /* 0x0000000c00289947 */ /* 0x000fec0003800000 */
[----:B------:R-:W-:Y:S01]  /*12970*/  LOP3.LUT P1, RZ, R19, 0x1, RZ, 0xc0, !PT ;  /* 0x0000000113ff7812 */ /* 0x000fe2000782c0ff */
[----:B------:R-:W-:-:S12]  /*12980*/  IMAD.MOV.U32 R8, RZ, RZ, R16 ;  /* 0x000000ffff087224 */ /* 0x000fd800078e0010 */
[----:B------:R-:W-:Y:S05]  /*12990*/  @!P1 BRA `(.L_x_1284) ;  /* 0x0000000000589947 */ /* 0x000fea0003800000 */
[----:B------:R-:W2:Y:S01]  /*129a0*/  LDL R9, [R1+0xc] ;  /* 0x00000c0001097983 */ /* 0x000ea20000100800 */
[----:B------:R-:W0:Y:S03]  /*129b0*/  LDC R8, c[0x0][0x43c] ;  /* 0x00010f00ff087b82 */ /* 0x000e260000000800 */
[----:B------:R-:W3:Y:S01]  /*129c0*/  LDL R12, [R1+0x4] ;  /* 0x00000400010c7983 */ /* 0x000ee20000100800 */
[----:B------:R-:W-:Y:S01]  /*129d0*/  IMAD.MOV.U32 R7, RZ, RZ, R4 ;  /* 0x000000ffff077224 */ /* 0x000fe200078e0004 */
[----:B------:R-:W-:Y:S01]  /*129e0*/  ULDC.64 UR4, c[0x0][0x428] ;  /* 0x00010a0000047ab9 */ /* 0x000fe20000000a00 */
[----:B------:R-:W-:Y:S01]  /*129f0*/  ULDC.64 UR6, c[0x0][0x208] ;  /* 0x0000820000067ab9 */ /* 0x000fe20000000a00 */
[----:B0-----:R-:W-:-:S13]  /*12a00*/  ISETP.NE.AND P0, PT, R8, 0x1, PT ;  /* 0x000000010800780c */ /* 0x001fda0003f05270 */
[----:B------:R-:W0:Y:S02]  /*12a10*/  @P0 LDC.64 R2, c[0x0][0x440] ;  /* 0x00011000ff020b82 */ /* 0x000e240000000a00 */
[----:B0-----:R-:W-:-:S05]  /*12a20*/  @P0 IMAD.HI.U32 R2, R4, R2, RZ ;  /* 0x0000000204020227 */ /* 0x001fca00078e00ff */
[----:B------:R-:W-:-:S05]  /*12a30*/  @P0 SHF.R.U32.HI R7, RZ, R3, R2 ;  /* 0x00000003ff070219 */ /* 0x000fca0000011602 */
[----:B------:R-:W-:-:S04]  /*12a40*/  IMAD.MOV R2, RZ, RZ, -R7 ;  /* 0x000000ffff027224 */ /* 0x000fc800078e0a07 */
[----:B------:R-:W-:Y:S02]  /*12a50*/  IMAD R4, R8, R2, R4 ;  /* 0x0000000208047224 */ /* 0x000fe400078e0204 */
[----:B------:R-:W0:Y:S01]  /*12a60*/  LDC.64 R2, c[0x0][0x418] ;  /* 0x00010600ff027b82 */ /* 0x000e220000000a00 */
[----:B--2---:R-:W-:Y:S01]  /*12a70*/  IMAD R8, R9, UR4, RZ ;  /* 0x0000000409087c24 */ /* 0x004fe2000f8e02ff */
[----:B------:R-:W-:-:S03]  /*12a80*/  SHF.R.S32.HI R9, RZ, 0x1f, R7 ;  /* 0x0000001fff097819 */ /* 0x000fc60000011407 */
[----:B---3--:R-:W-:Y:S02]  /*12a90*/  IMAD R11, R12, UR5, R8 ;  /* 0x000000050c0b7c24 */ /* 0x008fe4000f8e0208 */
[----:B------:R-:W-:-:S04]  /*12aa0*/  IMAD.MOV.U32 R8, RZ, RZ, R7 ;  /* 0x000000ffff087224 */ /* 0x000fc800078e0007 */
[----:B------:R-:W-:-:S04]  /*12ab0*/  IMAD.WIDE.U32 R8, R12, UR4, R8 ;  /* 0x000000040c087c25 */ /* 0x000fc8000f8e0008 */
[----:B------:R-:W-:Y:S01]  /*12ac0*/  IMAD.IADD R7, R11, 0x1, R9 ;  /* 0x000000010b077824 */ /* 0x000fe200078e0209 */
[----:B0-----:R-:W-:-:S04]  /*12ad0*/  LEA R2, P0, R8, R2, 0x2 ;  /* 0x0000000208027211 */ /* 0x001fc800078010ff */
[----:B------:R-:W-:-:S05]  /*12ae0*/  LEA.HI.X R3, R8, R3, R7, 0x2, P0 ;  /* 0x0000000308037211 */ /* 0x000fca00000f1407 */
[----:B------:R0:W5:Y:S04]  /*12af0*/  LDG.E R8, desc[UR6][R2.64] ;  /* 0x0000000602087981 */ /* 0x000168000c1e1900 */
.L_x_1284:
[----:B0-----:R-:W-:Y:S01]  /*12b00*/  IMAD R3, R0, 0x8, R17 ;  /* 0x0000000800037824 */ /* 0x001fe200078e0211 */
[----:B------:R-:W-:Y:S01]  /*12b10*/  SHF.L.U32 R2, R10, 0x1f, RZ ;  /* 0x0000001f0a027819 */ /* 0x000fe200000006ff */
[----:B------:R-:W-:Y:S03]  /*12b20*/  BSSY B1, `(.L_x_1285) ;  /* 0x0000003000017945 */ /* 0x000fe60003800000 */
[----:B------:R-:W0:Y:S02]  /*12b30*/  SYNCS.PHASECHK.TRANS64.TRYWAIT P0, [R3+URZ+0x30840], R2 ;  /* 0x03084002030075a7 */ /* 0x000e24000800017f */
[----:B0-----:R-:W-:Y:S05]  /*12b40*/  @!P0 BRA `(.L_x_1286) ;  /* 0x0000004400048947 */ /* 0x001fea0003800000 */
.L_x_1394:
[----:B------:R-:W-:Y:S05]  /*12b50*/  BSYNC B1 ;  /* 0x0000000000017941 */ /* 0x000fea0003800000 */
.L_x_1285:
[----:B------:R-:W1:Y:S01]  /*12b60*/  S2R R7, SR_TID.X ;  /* 0x0000000000077919 */ /* 0x000e620000002100 */
[----:B------:R-:W-:Y:S01]  /*12b70*/  BSSY B1, `(.L_x_1287) ;  /* 0x000000b000017945 */ /* 0x000fe20003800000 */
[----:B-1----:R-:W-:-:S04]  /*12b80*/  LOP3.LUT R7, R7, 0x7f, RZ, 0xc0, !PT ;  /* 0x0000007f07077812 */ /* 0x002fc800078ec0ff */
[----:B------:R-:W-:-:S13]  /*12b90*/  ISETP.NE.AND P1, PT, R7, RZ, PT ;  /* 0x000000ff0700720c */ /* 0x000fda0003f25270 */
[----:B------:R-:W-:Y:S05]  /*12ba0*/  @P1 BRA `(.L_x_1288) ;  /* 0x00000000001c1947 */ /* 0x000fea0003800000 */
[----:B------:R-:W1:Y:S01]  /*12bb0*/  S2R R7, SR_TID.X ;  /* 0x0000000000077919 */ /* 0x000e620000002100 */
[----:B0-----:R-:W-:-:S04]  /*12bc0*/  IMAD.MOV.U32 R2, RZ, RZ, 0x8000 ;  /* 0x00008000ff027424 */ /* 0x001fc800078e00ff */
[----:B------:R2:W-:Y:S01]  /*12bd0*/  SYNCS.ARRIVE.TRANS64 RZ, [R3+URZ+0x30830], R2 ;  /* 0x0308300203ff79a7 */ /* 0x0005e2000800003f */
[----:B-1----:R-:W-:-:S04]  /*12be0*/  LOP3.LUT R7, R7, 0x1f, RZ, 0xc0, !PT ;  /* 0x0000001f07077812 */ /* 0x002fc800078ec0ff */
[----:B------:R-:W-:-:S13]  /*12bf0*/  ISETP.NE.AND P0, PT, R7, RZ, PT ;  /* 0x000000ff0700720c */ /* 0x000fda0003f05270 */
[----:B--2---:R-:W-:Y:S05]  /*12c00*/  @!P0 BRA `(.L_x_1288) ;  /* 0x0000000000048947 */ /* 0x004fea0003800000 */
[----:B------:R-:W-:Y:S01]  /*12c10*/  BPT.TRAP 0x1 ;  /* 0x000000040000795c */ /* 0x000fe20000300000 */
.L_x_1288:
[----:B------:R-:W-:Y:S05]  /*12c20*/  BSYNC B1 ;  /* 0x0000000000017941 */ /* 0x000fea0003800000 */
.L_x_1287:
[----:B------:R-:W-:Y:S01]  /*12c30*/  IMAD.MOV.U32 R11, RZ, RZ, RZ ;  /* 0x000000ffff0b7224 */ /* 0x000fe200078e00ff */
[----:B------:R-:W-:Y:S01]  /*12c40*/  UIADD3 UR4, UP0, UR38, 0x370, URZ ;  /* 0x0000037026047890 */ /* 0x000fe2000ff1e03f */
[----:B------:R-:W-:Y:S01]  /*12c50*/  IMAD R7, R0, 0x8000, R17 ;  /* 0x0000800000077824 */ /* 0x000fe200078e0211 */
[----:B------:R-:W-:Y:S01]  /*12c60*/  PLOP3.LUT P0, PT, PT, PT, PT, 0x80, 0x0 ;  /* 0x000000000000781c */ /* 0x000fe20003f0f070 */
[----:B0-----:R-:W-:Y:S01]  /*12c70*/  VIADD R3, R3, 0x30830 ;  /* 0x0003083003037836 */ /* 0x001fe20000000000 */
[----:B------:R-:W-:Y:S01]  /*12c80*/  R2UR UR10, R11 ;  /* 0x000000000b0a72ca */ /* 0x000fe200000e0000 */
[----:B------:R-:W-:Y:S01]  /*12c90*/  IMAD.SHL.U32 R2, R4, 0x40, RZ ;  /* 0x0000004004027824 */ /* 0x000fe200078e00ff */
[----:B------:R-:W-:Y:S01]  /*12ca0*/  UIADD3.X UR5, URZ, UR39, URZ, UP0, !UPT ;  /* 0x000000273f057290 */ /* 0x000fe200087fe43f */
[----:B------:R-:W-:Y:S01]  /*12cb0*/  VIADD R9, R7, 0x20400 ;  /* 0x0002040007097836 */ /* 0x000fe20000000000 */
[----:B------:R-:W-:Y:S01]  /*12cc0*/  UMOV UR6, 0x0 ;  /* 0x0000000000067882 */ /* 0x000fe20000000000 */
[----:B------:R-:W-:-:S10]  /*12cd0*/  UMOV UR7, 0x14f00000 ;  /* 0x14f0000000077882 */ /* 0x000fd40000000000 */
.L_x_1289:
[----:B------:R-:W-:-:S13]  /*12ce0*/  @P0 ELECT P2, URZ, PT ;  /* 0x00000000003f082f */ /* 0x000fda0003840000 */
[----:B-----5:R-:W-:Y:S01]  /*12cf0*/  @P2 R2UR UR13, R8 ;  /* 0x00000000080d22ca */ /* 0x020fe200000e0000 */
[----:B------:R-:W-:Y:S01]  /*12d00*/  UMOV UR12, UR36 ;  /* 0x00000024000c7c82 */ /* 0x000fe20008000000 */
[----:B------:R-:W-:Y:S02]  /*12d10*/  @P2 R2UR UR11, R2 ;  /* 0x00000000020b22ca */ /* 0x000fe400000e0000 */
[----:B------:R-:W-:Y:S02]  /*12d20*/  @P2 R2UR UR9, R3 ;  /* 0x00000000030922ca */ /* 0x000fe400000e0000 */
[----:B------:R-:W-:Y:S02]  /*12d30*/  @P2 R2UR UR8, R9 ;  /* 0x00000000090822ca */ /* 0x000fe400000e0000 */
[----:B------:R-:W-:Y:S02]  /*12d40*/  @P2 PLOP3.LUT P0, PT, P2, PT, PT, 0x8, 0x0 ;  /* 0x000000000000281c */ /* 0x000fe4000170e170 */
        /* <DEDUP_REMOVED lines=9> */
.L_x_1290:
[----:B------:R-:W-:-:S13]  /*12de0*/  @P0 ELECT P2, URZ, PT ;  /* 0x00000000003f082f */ /* 0x000fda0003840000 */
[----:B------:R-:W-:Y:S01]  /*12df0*/  @P2 R2UR UR13, R8 ;  /* 0x00000000080d22ca */ /* 0x000fe200000e0000 */
        /* <DEDUP_REMOVED lines=14> */
.L_x_1291:
        /* <DEDUP_REMOVED lines=16> */
.L_x_1292:
        /* <DEDUP_REMOVED lines=10> */
[----:B------:R-:W2:Y:S01]  /*13080*/  LDL.LU R9, [R1+0x8] ;  /* 0x0000080001097983 */ /* 0x000ea20000300800 */
[----:B------:R-:W-:Y:S01]  /*13090*/  IMAD R3, R18, 0x8, R6 ;  /* 0x0000000812037824 */ /* 0x000fe200078e0206 */
[----:B------:R-:W-:Y:S01]  /*130a0*/  BSSY B1, `(.L_x_1293) ;  /* 0x0000004000017945 */ /* 0x000fe20003800000 */
[----:B--2---:R-:W-:-:S04]  /*130b0*/  SHF.L.U32 R2, R9, 0x1f, RZ ;  /* 0x0000001f09027819 */ /* 0x004fc800000006ff */
[----:B------:R-:W0:Y:S02]  /*130c0*/  SYNCS.PHASECHK.TRANS64.TRYWAIT P0, [R3+URZ+0x60], R2 ;  /* 0x00006002030075a7 */ /* 0x000e24000800017f */
[----:B0-----:R-:W-:Y:S05]  /*130d0*/  @!P0 BRA `(.L_x_1294) ;  /* 0x0000003c00b48947 */ /* 0x001fea0003800000 */
.L_x_1395:
[----:B------:R-:W-:Y:S05]  /*130e0*/  BSYNC B1 ;  /* 0x0000000000017941 */ /* 0x000fea0003800000 */
.L_x_1293:
[----:B------:R-:W-:Y:S01]  /*130f0*/  BSSY B1, `(.L_x_1295) ;  /* 0x000000c000017945 */ /* 0x000fe20003800000 */
[----:B------:R-:W-:Y:S02]  /*13100*/  IMAD.MOV.U32 R12, RZ, RZ, 0x0 ;  /* 0x00000000ff0c7424 */ /* 0x000fe400078e00ff */
[----:B------:R-:W-:Y:S01]  /*13110*/  IMAD.MOV.U32 R13, RZ, RZ, 0x14f00000 ;  /* 0x14f00000ff0d7424 */ /* 0x000fe200078e00ff */
[----:B------:R-:W-:Y:S06]  /*13120*/  @P1 BRA `(.L_x_1296) ;  /* 0x0000000000201947 */ /* 0x000fec0003800000 */
[----:B------:R-:W1:Y:S01]  /*13130*/  S2R R7, SR_TID.X ;  /* 0x0000000000077919 */ /* 0x000e620000002100 */
[----:B0-----:R-:W-:Y:S02]  /*13140*/  IMAD R2, R18, 0x8, R17 ;  /* 0x0000000812027824 */ /* 0x001fe400078e0211 */
[----:B------:R-:W-:-:S04]  /*13150*/  IMAD.MOV.U32 R3, RZ, RZ, 0x8000 ;  /* 0x00008000ff037424 */ /* 0x000fc800078e00ff */
[----:B------:R2:W-:Y:S01]  /*13160*/  SYNCS.ARRIVE.TRANS64 RZ, [R2+URZ+0x30850], R3 ;  /* 0x0308500302ff79a7 */ /* 0x0005e2000800003f */
[----:B-1----:R-:W-:-:S04]  /*13170*/  LOP3.LUT R7, R7, 0x1f, RZ, 0xc0, !PT ;  /* 0x0000001f07077812 */ /* 0x002fc800078ec0ff */
[----:B------:R-:W-:-:S13]  /*13180*/  ISETP.NE.AND P0, PT, R7, RZ, PT ;  /* 0x000000ff0700720c */ /* 0x000fda0003f05270 */
[----:B--2---:R-:W-:Y:S05]  /*13190*/  @!P0 BRA `(.L_x_1296) ;  /* 0x0000000000048947 */ /* 0x004fea0003800000 */
[----:B------:R-:W-:Y:S01]  /*131a0*/  BPT.TRAP 0x1 ;  /* 0x000000040000795c */ /* 0x000fe20000300000 */
.L_x_1296:
[----:B------:R-:W-:Y:S05]  /*131b0*/  BSYNC B1 ;  /* 0x0000000000017941 */ /* 0x000fea0003800000 */
.L_x_1295:
[----:B------:R-:W2:Y:S01]  /*131c0*/  LDL.LU R7, [R1] ;  /* 0x0000000001077983 */ /* 0x000ea20000300800 */
[----:B------:R-:W-:Y:S01]  /*131d0*/  R2UR UR10, R11 ;  /* 0x000000000b0a72ca */ /* 0x000fe200000e0000 */
[--C-:B0-----:R-:W-:Y:S01]  /*131e0*/  IMAD R2, R18, 0x8, R17.reuse ;  /* 0x0000000812027824 */ /* 0x101fe200078e0211 */
[----:B------:R-:W-:Y:S01]  /*131f0*/  R2UR UR6, R12 ;  /* 0x000000000c0672ca */ /* 0x000fe200000e0000 */
[----:B------:R-:W-:Y:S01]  /*13200*/  IMAD R3, R18, 0x8000, R17 ;  /* 0x0000800012037824 */ /* 0x000fe200078e0211 */
[----:B------:R-:W-:Y:S01]  /*13210*/  R2UR UR7, R13 ;  /* 0x000000000d0772ca */ /* 0x000fe200000e0000 */
[----:B------:R-:W-:Y:S01]  /*13220*/  UIADD3 UR4, UP0, UR38, 0x470, URZ ;  /* 0x0000047026047890 */ /* 0x000fe2000ff1e03f */
[----:B------:R-:W-:Y:S01]  /*13230*/  PLOP3.LUT P0, PT, PT, PT, PT, 0x80, 0x0 ;  /* 0x000000000000781c */ /* 0x000fe20003f0f070 */
[----:B------:R-:W-:Y:S02]  /*13240*/  VIADD R2, R2, 0x30850 ;  /* 0x0003085002027836 */ /* 0x000fe40000000000 */
[----:B------:R-:W-:Y:S01]  /*13250*/  VIADD R9, R3, 0x400 ;  /* 0x0000040003097836 */ /* 0x000fe20000000000 */
[----:B------:R-:W-:Y:S01]  /*13260*/  UIADD3.X UR5, URZ, UR39, URZ, UP0, !UPT ;  /* 0x000000273f057290 */ /* 0x000fe200087fe43f */
[----:B--2---:R-:W-:-:S11]  /*13270*/  IMAD.SHL.U32 R7, R7, 0x40, RZ ;  /* 0x0000004007077824 */ /* 0x004fd600078e00ff */
.L_x_1297:
        /* <DEDUP_REMOVED lines=15> */
.L_x_1298:
        /* <DEDUP_REMOVED lines=15> */
.L_x_1299:
        /* <DEDUP_REMOVED lines=15> */
.L_x_1300:
        /* <DEDUP_REMOVED lines=10> */
[----:B------:R0:W-:Y:S01]  /*135f0*/  STL [R1], R4 ;  /* 0x0000000401007387 */ /* 0x0001e20000100800 */
[----:B------:R-:W-:-:S07]  /*13600*/  IMAD.MOV.U32 R16, RZ, RZ, R8 ;  /* 0x000000ffff107224 */ /* 0x000fce00078e0008 */
.L_x_1283:
[----:B------:R-:W-:Y:S05]  /*13610*/  BSYNC B0 ;  /* 0x0000000000007941 */ /* 0x000fea0003800000 */
.L_x_1282:
[----:B------:R1:W-:Y:S01]  /*13620*/  STL [R1+0x8], R10 ;  /* 0x0000080a01007387 */ /* 0x0003e20000100800 */
[----:B------:R-:W-:Y:S01]  /*13630*/  UIADD3 UR4, UR41, -0x3, URZ ;  /* 0xfffffffd29047890 */ /* 0x000fe2000fffe03f */
[----:B------:R-:W-:-:S05]  /*13640*/  IMAD.MOV.U32 R18, RZ, RZ, R0 ;  /* 0x000000ffff127224 */ /* 0x000fca00078e0000 */
[----:B0-----:R-:W-:-:S07]  /*13650*/  IMAD.U32 R4, RZ, RZ, UR4 ;  /* 0x00000004ff047e24 */ /* 0x001fce000f8e00ff */
.L_x_1281:
[----:B------:R-:W-:Y:S01]  /*13660*/  ULOP3.LUT UR4, URZ, UR41, URZ, 0x33, !UPT ;  /* 0x000000293f047292 */ /* 0x000fe2000f8e333f */
[----:B------:R-:W-:Y:S01]  /*13670*/  VIADD R5, R5, 0xfffffffe ;  /* 0xfffffffe05057836 */ /* 0x000fe20000000000 */
[----:B------:R-:W-:Y:S04]  /*13680*/  BSSY B0, `(.L_x_1280) ;  /* 0x00001ab000007945 */ /* 0x000fe80003800000 */
[----:B------:R-:W-:-:S13]  /*13690*/  ISETP.NE.AND P0, PT, R5, UR4, PT ;  /* 0x0000000405007c0c */ /* 0x000fda000bf05270 */
[----:B------:R-:W-:Y:S05]  /*136a0*/  @!P0 BRA `(.L_x_1301) ;  /* 0x0000001800a08947 */ /* 0x000fea0003800000 */
[----:B------:R-:W-:-:S07]  /*136b0*/  IMAD.MOV.U32 R8, RZ, RZ, R16 ;  /* 0x000000ffff087224 */ /* 0x000fce00078e0010 */
.L_x_1340:
[----:B--2---:R-:W2:Y:S01]  /*136c0*/  LDL R2, [R1+0x8] ;  /* 0x0000080001027983 */ /* 0x004ea20000100800 */
[----:B------:R-:W-:Y:S01]  /*136d0*/  LOP3.LUT P1, RZ, R19, 0x2, RZ, 0xc0, !PT ;  /* 0x0000000213ff7812 */ /* 0x000fe2000782c0ff */
[----:B------:R-:W-:Y:S01]  /*136e0*/  VIADD R0, R18, 0x1 ;  /* 0x0000000112007836 */ /* 0x000fe20000000000 */
[----:B------:R-:W-:Y:S05]  /*136f0*/  YIELD ;  /* 0x0000000000007946 */ /* 0x000fea0003800000 */
[----:B------:R-:W-:Y:S01]  /*13700*/  ISETP.NE.AND P0, PT, R0, 0x2, PT ;  /* 0x000000020000780c */ /* 0x000fe20003f05270 */
[----:B------:R-:W-:Y:S03]  /*13710*/  BSSY B1, `(.L_x_1302) ;  /* 0x00000cc000017945 */ /* 0x000fe60003800000 */
[----:B------:R-:W-:-:S02]  /*13720*/  SEL R5, RZ, 0x1, P0 ;  /* 0x00000001ff057807 */ /* 0x000fc40000000000 */
[----:B------:R-:W-:Y:S02]  /*13730*/  SEL R0, R0, RZ, P0 ;  /* 0x000000ff00007207 */ /* 0x000fe40000000000 */
[----:B--2---:R-:W-:Y:S01]  /*13740*/  LOP3.LUT R5, R2, R5, RZ, 0x3c, !PT ;  /* 0x0000000502057212 */ /* 0x004fe200078e3cff */
[----:B0-----:R-:W-:Y:S06]  /*13750*/  @!P1 BRA `(.L_x_1303) ;  /* 0x0000000c001c9947 */ /* 0x001fec0003800000 */
[----:B------:R-:W-:Y:S01]  /*13760*/  LOP3.LUT P1, RZ, R19, 0x1, RZ, 0xc0, !PT ;  /* 0x0000000113ff7812 */ /* 0x000fe2000782c0ff */
[----:B------:R-:W-:-:S12]  /*13770*/  IMAD.MOV.U32 R7, RZ, RZ, R4 ;  /* 0x000000ffff077224 */ /* 0x000fd800078e0004 */
[----:B------:R-:W-:Y:S05]  /*13780*/  @!P1 BRA `(.L_x_1304) ;  /* 0x0000000000549947 */ /* 0x000fea0003800000 */
[----:B-1----:R-:W2:Y:S01]  /*13790*/  LDL R10, [R1+0xc] ;  /* 0x00000c00010a7983 */ /* 0x002ea20000100800 */
[----:B------:R-:W0:Y:S01]  /*137a0*/  LDC R8, c[0x0][0x43c] ;  /* 0x00010f00ff087b82 */ /* 0x000e220000000800 */
[----:B------:R-:W-:Y:S02]  /*137b0*/  ULDC.64 UR4, c[0x0][0x428] ;  /* 0x00010a0000047ab9 */ /* 0x000fe40000000a00 */
[----:B------:R-:W3:Y:S01]  /*137c0*/  LDL R9, [R1+0x4] ;  /* 0x0000040001097983 */ /* 0x000ee20000100800 */
[----:B------:R-:W-:Y:S01]  /*137d0*/  ULDC.64 UR6, c[0x0][0x208] ;  /* 0x0000820000067ab9 */ /* 0x000fe20000000a00 */
[----:B0-----:R-:W-:-:S13]  /*137e0*/  ISETP.NE.AND P0, PT, R8, 0x1, PT ;  /* 0x000000010800780c */ /* 0x001fda0003f05270 */
[----:B------:R-:W0:Y:S02]  /*137f0*/  @P0 LDC.64 R2, c[0x0][0x440] ;  /* 0x00011000ff020b82 */ /* 0x000e240000000a00 */
[----:B0-----:R-:W-:-:S04]  /*13800*/  @P0 IMAD.HI.U32 R7, R4, R2, RZ ;  /* 0x0000000204070227 */ /* 0x001fc800078e00ff */
[----:B------:R-:W-:Y:S01]  /*13810*/  IMAD.MOV.U32 R2, RZ, RZ, R4 ;  /* 0x000000ffff027224 */ /* 0x000fe200078e0004 */
[----:B------:R-:W-:-:S04]  /*13820*/  @P0 SHF.R.U32.HI R2, RZ, R3, R7 ;  /* 0x00000003ff020219 */ /* 0x000fc80000011607 */
[--C-:B------:R-:W-:Y:S01]  /*13830*/  SHF.R.S32.HI R3, RZ, 0x1f, R2.reuse ;  /* 0x0000001fff037819 */ /* 0x100fe20000011402 */
[----:B------:R-:W-:-:S04]  /*13840*/  IMAD.MOV R7, RZ, RZ, -R2 ;  /* 0x000000ffff077224 */ /* 0x000fc800078e0a02 */
[----:B------:R-:W-:Y:S02]  /*13850*/  IMAD R7, R8, R7, R4 ;  /* 0x0000000708077224 */ /* 0x000fe400078e0204 */
[----:B--2---:R-:W-:-:S04]  /*13860*/  IMAD R8, R10, UR4, RZ ;  /* 0x000000040a087c24 */ /* 0x004fc8000f8e02ff */
[C---:B---3--:R-:W-:Y:S02]  /*13870*/  IMAD R8, R9.reuse, UR5, R8 ;  /* 0x0000000509087c24 */ /* 0x048fe4000f8e0208 */
[----:B------:R-:W-:Y:S01]  /*13880*/  IMAD.WIDE.U32 R2, R9, UR4, R2 ;  /* 0x0000000409027c25 */ /* 0x000fe2000f8e0002 */
[----:B------:R-:W-:-:S03]  /*13890*/  ULDC.64 UR4, c[0x0][0x418] ;  /* 0x0001060000047ab9 */ /* 0x000fc60000000a00 */
[----:B------:R-:W-:Y:S01]  /*138a0*/  IMAD.IADD R3, R8, 0x1, R3 ;  /* 0x0000000108037824 */ /* 0x000fe200078e0203 */
[----:B------:R-:W-:-:S04]  /*138b0*/  LEA R8, P0, R2, UR4, 0x2 ;  /* 0x0000000402087c11 */ /* 0x000fc8000f8010ff */
[----:B------:R-:W-:-:S05]  /*138c0*/  LEA.HI.X R9, R2, UR5, R3, 0x2, P0 ;  /* 0x0000000502097c11 */ /* 0x000fca00080f1403 */
[----:B------:R0:W5:Y:S04]  /*138d0*/  LDG.E R8, desc[UR6][R8.64] ;  /* 0x0000000608087981 */ /* 0x000168000c1e1900 */
.L_x_1304:
[----:B------:R-:W-:Y:S01]  /*138e0*/  IMAD R3, R0, 0x8, R17 ;  /* 0x0000000800037824 */ /* 0x000fe200078e0211 */
[----:B------:R-:W-:Y:S01]  /*138f0*/  SHF.L.U32 R2, R5, 0x1f, RZ ;  /* 0x0000001f05027819 */ /* 0x000fe200000006ff */
[----:B------:R-:W-:Y:S03]  /*13900*/  BSSY B2, `(.L_x_1305) ;  /* 0x0000003000027945 */ /* 0x000fe60003800000 */
[----:B------:R-:W2:Y:S02]  /*13910*/  SYNCS.PHASECHK.TRANS64.TRYWAIT P0, [R3+URZ+0x30840], R2 ;  /* 0x03084002030075a7 */ /* 0x000ea4000800017f */
[----:B--2---:R-:W-:Y:S05]  /*13920*/  @!P0 BRA `(.L_x_1306) ;  /* 0x0000003400b48947 */ /* 0x004fea0003800000 */
.L_x_1396:
[----:B------:R-:W-:Y:S05]  /*13930*/  BSYNC B2 ;  /* 0x0000000000027941 */ /* 0x000fea0003800000 */
.L_x_1305:
[----:B0-----:R-:W0:Y:S01]  /*13940*/  S2R R9, SR_TID.X ;  /* 0x0000000000097919 */ /* 0x001e220000002100 */
        /* <DEDUP_REMOVED lines=9> */
[----:B---3--:R-:W-:Y:S05]  /*139e0*/  @!P0 BRA `(.L_x_1308) ;  /* 0x0000000000048947 */ /* 0x008fea0003800000 */
[----:B------:R-:W-:Y:S01]  /*139f0*/  BPT.TRAP 0x1 ;  /* 0x000000040000795c */ /* 0x000fe20000300000 */
.L_x_1308:
[----:B------:R-:W-:Y:S05]  /*13a00*/  BSYNC B2 ;  /* 0x0000000000027941 */ /* 0x000fea0003800000 */
.L_x_1307:
[----:B------:R-:W-:Y:S01]  /*13a10*/  IMAD.MOV.U32 R11, RZ, RZ, RZ ;  /* 0x000000ffff0b7224 */ /* 0x000fe200078e00ff */
[----:B------:R-:W-:Y:S01]  /*13a20*/  UIADD3 UR4, UP0, UR38, 0x370, URZ ;  /* 0x0000037026047890 */ /* 0x000fe2000ff1e03f */
[----:B------:R-:W-:Y:S01]  /*13a30*/  IMAD R9, R0, 0x8000, R17 ;  /* 0x0000800000097824 */ /* 0x000fe200078e0211 */
[----:B------:R-:W-:Y:S01]  /*13a40*/  PLOP3.LUT P0, PT, PT, PT, PT, 0x80, 0x0 ;  /* 0x000000000000781c */ /* 0x000fe20003f0f070 */
[----:B--2---:R-:W-:Y:S01]  /*13a50*/  VIADD R3, R3, 0x30830 ;  /* 0x0003083003037836 */ /* 0x004fe20000000000 */
[----:B------:R-:W-:Y:S01]  /*13a60*/  R2UR UR10, R11 ;  /* 0x000000000b0a72ca */ /* 0x000fe200000e0000 */
[----:B------:R-:W-:Y:S01]  /*13a70*/  IMAD.SHL.U32 R2, R7, 0x40, RZ ;  /* 0x0000004007027824 */ /* 0x000fe200078e00ff */
[----:B------:R-:W-:Y:S01]  /*13a80*/  UIADD3.X UR5, URZ, UR39, URZ, UP0, !UPT ;  /* 0x000000273f057290 */ /* 0x000fe200087fe43f */
[----:B-1----:R-:W-:Y:S01]  /*13a90*/  VIADD R10, R9, 0x20400 ;  /* 0x00020400090a7836 */ /* 0x002fe20000000000 */
[----:B------:R-:W-:Y:S01]  /*13aa0*/  UMOV UR6, 0x0 ;  /* 0x0000000000067882 */ /* 0x000fe20000000000 */
[----:B------:R-:W-:-:S10]  /*13ab0*/  UMOV UR7, 0x14f00000 ;  /* 0x14f0000000077882 */ /* 0x000fd40000000000 */
.L_x_1309:
        /* <DEDUP_REMOVED lines=16> */
.L_x_1310:
        /* <DEDUP_REMOVED lines=16> */
.L_x_1311:
        /* <DEDUP_REMOVED lines=16> */
.L_x_1312:
        /* <DEDUP_REMOVED lines=16> */
.L_x_1397:
[----:B------:R-:W-:Y:S05]  /*13ec0*/  BSYNC B2 ;  /* 0x0000000000027941 */ /* 0x000fea0003800000 */
.L_x_1313:
[----:B------:R-:W-:Y:S01]  /*13ed0*/  BSSY B2, `(.L_x_1315) ;  /* 0x000000b000027945 */ /* 0x000fe20003800000 */
[----:B0-----:R-:W-:Y:S02]  /*13ee0*/  IMAD.MOV.U32 R2, RZ, RZ, 0x0 ;  /* 0x00000000ff027424 */ /* 0x001fe400078e00ff */
[----:B------:R-:W-:Y:S01]  /*13ef0*/  IMAD.MOV.U32 R3, RZ, RZ, 0x14f00000 ;  /* 0x14f00000ff037424 */ /* 0x000fe200078e00ff */
[----:B------:R-:W-:Y:S06]  /*13f00*/  @P1 BRA `(.L_x_1316) ;  /* 0x00000000001c1947 */ /* 0x000fec0003800000 */
[----:B------:R-:W0:Y:S02]  /*13f10*/  S2R R10, SR_TID.X ;  /* 0x00000000000a7919 */ /* 0x000e240000002100 */
[----:B0-----:R-:W-:Y:S01]  /*13f20*/  LOP3.LUT R15, R10, 0x1f, RZ, 0xc0, !PT ;  /* 0x0000001f0a0f7812 */ /* 0x001fe200078ec0ff */
[----:B------:R-:W-:-:S03]  /*13f30*/  IMAD.MOV.U32 R10, RZ, RZ, 0x8000 ;  /* 0x00008000ff0a7424 */ /* 0x000fc600078e00ff */
[----:B------:R-:W-:Y:S01]  /*13f40*/  ISETP.NE.AND P0, PT, R15, RZ, PT ;  /* 0x000000ff0f00720c */ /* 0x000fe20003f05270 */
[----:B------:R0:W-:-:S12]  /*13f50*/  SYNCS.ARRIVE.TRANS64 RZ, [R9+URZ+0x50], R10 ;  /* 0x0000500a09ff79a7 */ /* 0x0001d8000800003f */
[----:B0-----:R-:W-:Y:S05]  /*13f60*/  @!P0 BRA `(.L_x_1316) ;  /* 0x0000000000048947 */ /* 0x001fea0003800000 */
[----:B------:R-:W-:Y:S01]  /*13f70*/  BPT.TRAP 0x1 ;  /* 0x000000040000795c */ /* 0x000fe20000300000 */
.L_x_1316:
[----:B------:R-:W-:Y:S05]  /*13f80*/  BSYNC B2 ;  /* 0x0000000000027941 */ /* 0x000fea0003800000 */
.L_x_1315:
[----:B------:R-:W2:Y:S01]  /*13f90*/  LDL.LU R10, [R1] ;  /* 0x00000000010a7983 */ /* 0x000ea20000300800 */
        /* <DEDUP_REMOVED lines=9> */
[----:B--2---:R-:W-:-:S11]  /*14030*/  IMAD.SHL.U32 R10, R10, 0x40, RZ ;  /* 0x000000400a0a7824 */ /* 0x004fd600078e00ff */
.L_x_1317:
        /* <DEDUP_REMOVED lines=15> */
.L_x_1318:
        /* <DEDUP_REMOVED lines=15> */
.L_x_1319:
        /* <DEDUP_REMOVED lines=15> */
.L_x_1320:
        /* <DEDUP_REMOVED lines=12> */
.L_x_1303:
[----:B------:R-:W-:Y:S05]  /*143d0*/  BSYNC B1 ;  /* 0x0000000000017941 */ /* 0x000fea0003800000 */
.L_x_1302:
[----:B------:R-:W-:Y:S01]  /*143e0*/  VIADD R18, R0, 0x1 ;  /* 0x0000000100127836 */ /* 0x000fe20000000000 */
[----:B------:R-:W-:Y:S01]  /*143f0*/  LOP3.LUT P1, RZ, R19, 0x2, RZ, 0xc0, !PT ;  /* 0x0000000213ff7812 */ /* 0x000fe2000782c0ff */
[----:B------:R-:W-:Y:S01]  /*14400*/  BSSY B1, `(.L_x_1321) ;  /* 0x00000cf000017945 */ /* 0x000fe20003800000 */
[----:B0-----:R-:W-:Y:S02]  /*14410*/  VIADD R7, R4, 0xffffffff ;  /* 0xffffffff04077836 */ /* 0x001fe40000000000 */
[----:B------:R-:W-:-:S04]  /*14420*/  ISETP.NE.AND P0, PT, R18, 0x2, PT ;  /* 0x000000021200780c */ /* 0x000fc80003f05270 */
[----:B------:R-:W-:Y:S02]  /*14430*/  SEL R2, RZ, 0x1, P0 ;  /* 0x00000001ff027807 */ /* 0x000fe40000000000 */
[----:B------:R-:W-:Y:S02]  /*14440*/  SEL R18, R18, RZ, P0 ;  /* 0x000000ff12127207 */ /* 0x000fe40000000000 */
[----:B------:R-:W-:-:S05]  /*14450*/  LOP3.LUT R11, R5, R2, RZ, 0x3c, !PT ;  /* 0x00000002050b7212 */ /* 0x000fca00078e3cff */
[----:B------:R0:W-:Y:S01]  /*14460*/  STL [R1+0x8], R11 ;  /* 0x0000080b01007387 */ /* 0x0001e20000100800 */
[----:B------:R-:W-:Y:S05]  /*14470*/  @!P1 BRA `(.L_x_1322) ;  /* 0x0000000c001c9947 */ /* 0x000fea0003800000 */
[----:B------:R-:W-:Y:S01]  /*14480*/  LOP3.LUT P1, RZ, R19, 0x1, RZ, 0xc0, !PT ;  /* 0x0000000113ff7812 */ /* 0x000fe2000782c0ff */
[----:B-1----:R-:W-:-:S12]  /*14490*/  IMAD.MOV.U32 R10, RZ, RZ, R7 ;  /* 0x000000ffff0a7224 */ /* 0x002fd800078e0007 */
[----:B------:R-:W-:Y:S05]  /*144a0*/  @!P1 BRA `(.L_x_1323) ;  /* 0x0000000000549947 */ /* 0x000fea0003800000 */
[----:B------:R-:W2:Y:S01]  /*144b0*/  LDL R13, [R1+0xc] ;  /* 0x00000c00010d7983 */ /* 0x000ea20000100800 */
[----:B------:R-:W1:Y:S01]  /*144c0*/  LDC R9, c[0x0][0x43c] ;  /* 0x00010f00ff097b82 */ /* 0x000e620000000800 */
        /* <DEDUP_REMOVED lines=19> */
.L_x_1323:
[----:B------:R-:W-:Y:S01]  /*14600*/  IMAD R2, R18, 0x8, R17 ;  /* 0x0000000812027824 */ /* 0x000fe200078e0211 */
[----:B------:R-:W-:Y:S01]  /*14610*/  SHF.L.U32 R3, R11, 0x1f, RZ ;  /* 0x0000001f0b037819 */ /* 0x000fe200000006ff */
[----:B------:R-:W-:Y:S03]  /*14620*/  BSSY B2, `(.L_x_1324) ;  /* 0x0000003000027945 */ /* 0x000fe60003800000 */
[----:B------:R-:W2:Y:S02]  /*14630*/  SYNCS.PHASECHK.TRANS64.TRYWAIT P0, [R2+URZ+0x30840], R3 ;  /* 0x03084003020075a7 */ /* 0x000ea4000800017f */
[----:B--2---:R-:W-:Y:S05]  /*14640*/  @!P0 BRA `(.L_x_1325) ;  /* 0x0000002800948947 */ /* 0x004fea0003800000 */
.L_x_1398:
[----:B------:R-:W-:Y:S05]  /*14650*/  BSYNC B2 ;  /* 0x0000000000027941 */ /* 0x000fea0003800000 */
.L_x_1324:
        /* <DEDUP_REMOVED lines=12> */
.L_x_1327:
[----:B------:R-:W-:Y:S05]  /*14720*/  BSYNC B2 ;  /* 0x0000000000027941 */ /* 0x000fea0003800000 */
.L_x_1326:
[----:B------:R-:W-:Y:S01]  /*14730*/  IMAD.MOV.U32 R14, RZ, RZ, RZ ;  /* 0x000000ffff0e7224 */ /* 0x000fe200078e00ff */
[----:B------:R-:W-:Y:S01]  /*14740*/  UIADD3 UR4, UP0, UR38, 0x370, URZ ;  /* 0x0000037026047890 */ /* 0x000fe2000ff1e03f */
[C---:B--2---:R-:W-:Y:S01]  /*14750*/  IMAD R3, R18.reuse, 0x8, R6 ;  /* 0x0000000812037824 */ /* 0x044fe200078e0206 */
[----:B------:R-:W-:Y:S01]  /*14760*/  PLOP3.LUT P0, PT, PT, PT, PT, 0x80, 0x0 ;  /* 0x000000000000781c */ /* 0x000fe20003f0f070 */
[----:B------:R-:W-:Y:S01]  /*14770*/  IMAD R9, R18, 0x8000, R17 ;  /* 0x0000800012097824 */ /* 0x000fe200078e0211 */
[----:B------:R-:W-:Y:S01]  /*14780*/  R2UR UR10, R14 ;  /* 0x000000000e0a72ca */ /* 0x000fe200000e0000 */
[----:B------:R-:W-:Y:S01]  /*14790*/  VIADD R3, R3, 0x30 ;  /* 0x0000003003037836 */ /* 0x000fe20000000000 */
[----:B------:R-:W-:Y:S01]  /*147a0*/  UIADD3.X UR5, URZ, UR39, URZ, UP0, !UPT ;  /* 0x000000273f057290 */ /* 0x000fe200087fe43f */
[----:B------:R-:W-:Y:S01]  /*147b0*/  IMAD.SHL.U32 R2, R10, 0x40, RZ ;  /* 0x000000400a027824 */ /* 0x000fe200078e00ff */
[----:B------:R-:W-:Y:S01]  /*147c0*/  UMOV UR6, 0x0 ;  /* 0x0000000000067882 */ /* 0x000fe20000000000 */
[----:B0-----:R-:W-:Y:S01]  /*147d0*/  VIADD R11, R9, 0x20400 ;  /* 0x00020400090b7836 */ /* 0x001fe20000000000 */
[----:B------:R-:W-:-:S09]  /*147e0*/  UMOV UR7, 0x14f00000 ;  /* 0x14f0000000077882 */ /* 0x000fd20000000000 */
.L_x_1328:
        /* <DEDUP_REMOVED lines=16> */
.L_x_1329:
        /* <DEDUP_REMOVED lines=16> */
.L_x_1330:
        /* <DEDUP_REMOVED lines=16> */
.L_x_1331:
        /* <DEDUP_REMOVED lines=15> */
.L_x_1399:
[----:B------:R-:W-:Y:S05]  /*14be0*/  BSYNC B2 ;  /* 0x0000000000027941 */ /* 0x000fea0003800000 */
.L_x_1332:
[----:B------:R-:W-:Y:S01]  /*14bf0*/  BSSY B2, `(.L_x_1334) ;  /* 0x000000b000027945 */ /* 0x000fe20003800000 */
[----:B------:R-:W-:Y:S02]  /*14c00*/  IMAD.MOV.U32 R12, RZ, RZ, 0x0 ;  /* 0x00000000ff0c7424 */ /* 0x000fe400078e00ff */
[----:B------:R-:W-:Y:S01]  /*14c10*/  IMAD.MOV.U32 R13, RZ, RZ, 0x14f00000 ;  /* 0x14f00000ff0d7424 */ /* 0x000fe200078e00ff */
[----:B------:R-:W-:Y:S06]  /*14c20*/  @P1 BRA `(.L_x_1335) ;  /* 0x00000000001c1947 */ /* 0x000fec0003800000 */
[----:B------:R-:W1:Y:S02]  /*14c30*/  S2R R3, SR_TID.X ;  /* 0x0000000000037919 */ /* 0x000e640000002100 */
[----:B-1----:R-:W-:Y:S01]  /*14c40*/  LOP3.LUT R9, R3, 0x1f, RZ, 0xc0, !PT ;  /* 0x0000001f03097812 */ /* 0x002fe200078ec0ff */
[----:B------:R-:W-:-:S03]  /*14c50*/  IMAD.MOV.U32 R3, RZ, RZ, 0x8000 ;  /* 0x00008000ff037424 */ /* 0x000fc600078e00ff */
[----:B------:R-:W-:Y:S01]  /*14c60*/  ISETP.NE.AND P0, PT, R9, RZ, PT ;  /* 0x000000ff0900720c */ /* 0x000fe20003f05270 */
[----:B------:R1:W-:-:S12]  /*14c70*/  SYNCS.ARRIVE.TRANS64 RZ, [R2+URZ+0x50], R3 ;  /* 0x0000500302ff79a7 */ /* 0x0003d8000800003f */
[----:B-1----:R-:W-:Y:S05]  /*14c80*/  @!P0 BRA `(.L_x_1335) ;  /* 0x0000000000048947 */ /* 0x002fea0003800000 */
[----:B------:R-:W-:Y:S01]  /*14c90*/  BPT.TRAP 0x1 ;  /* 0x000000040000795c */ /* 0x000fe20000300000 */
.L_x_1335:
[----:B------:R-:W-:Y:S05]  /*14ca0*/  BSYNC B2 ;  /* 0x0000000000027941 */ /* 0x000fea0003800000 */
.L_x_1334:
[----:B------:R-:W2:Y:S01]  /*14cb0*/  LDL.LU R3, [R1] ;  /* 0x0000000001037983 */ /* 0x000ea20000300800 */
[----:B------:R-:W-:Y:S01]  /*14cc0*/  R2UR UR10, R14 ;  /* 0x000000000e0a72ca */ /* 0x000fe200000e0000 */
[----:B------:R-:W-:Y:S01]  /*14cd0*/  IMAD R0, R0, 0x8000, R17 ;  /* 0x0000800000007824 */ /* 0x000fe200078e0211 */
[----:B------:R-:W-:Y:S01]  /*14ce0*/  R2UR UR6, R12 ;  /* 0x000000000c0672ca */ /* 0x000fe200000e0000 */
[----:B------:R-:W-:Y:S01]  /*14cf0*/  UIADD3 UR4, UP0, UR38, 0x470, URZ ;  /* 0x0000047026047890 */ /* 0x000fe2000ff1e03f */
[----:B------:R-:W-:Y:S01]  /*14d00*/  R2UR UR7, R13 ;  /* 0x000000000d0772ca */ /* 0x000fe200000e0000 */
[----:B0-----:R-:W-:Y:S01]  /*14d10*/  VIADD R2, R2, 0x50 ;  /* 0x0000005002027836 */ /* 0x001fe20000000000 */
[----:B------:R-:W-:Y:S01]  /*14d20*/  PLOP3.LUT P0, PT, PT, PT, PT, 0x80, 0x0 ;  /* 0x000000000000781c */ /* 0x000fe20003f0f070 */
[----:B------:R-:W-:Y:S01]  /*14d30*/  VIADD R5, R0, 0x400 ;  /* 0x0000040000057836 */ /* 0x000fe20000000000 */
[----:B------:R-:W-:Y:S01]  /*14d40*/  UIADD3.X UR5, URZ, UR39, URZ, UP0, !UPT ;  /* 0x000000273f057290 */ /* 0x000fe200087fe43f */
[----:B--2---:R-:W-:-:S11]  /*14d50*/  IMAD.SHL.U32 R3, R3, 0x40, RZ ;  /* 0x0000004003037824 */ /* 0x004fd600078e00ff */
.L_x_1336:
        /* <DEDUP_REMOVED lines=15> */
.L_x_1337:
        /* <DEDUP_REMOVED lines=15> */
.L_x_1338:
        /* <DEDUP_REMOVED lines=15> */
.L_x_1339:
        /* <DEDUP_REMOVED lines=12> */
.L_x_1322:
[----:B------:R-:W-:Y:S05]  /*150f0*/  BSYNC B1 ;  /* 0x0000000000017941 */ /* 0x000fea0003800000 */
.L_x_1321:
[----:B------:R-:W-:Y:S01]  /*15100*/  ISETP.GT.AND P0, PT, R7, UR40, PT ;  /* 0x0000002807007c0c */ /* 0x000fe2000bf04270 */
[----:B------:R-:W-:-:S12]  /*15110*/  VIADD R4, R4, 0xfffffffe ;  /* 0xfffffffe04047836 */ /* 0x000fd80000000000 */
[----:B------:R-:W-:Y:S05]  /*15120*/  @P0 BRA `(.L_x_1340) ;  /* 0xffffffe400640947 */ /* 0x000fea000383ffff */
.L_x_1301:
[----:B------:R-:W-:Y:S05]  /*15130*/  BSYNC B0 ;  /* 0x0000000000007941 */ /* 0x000fea0003800000 */
.L_x_1280:
[----:B0-----:R-:W0:Y:S01]  /*15140*/  S2R R0, SR_TID.X ;  /* 0x0000000000007919 */ /* 0x001e220000002100 */
[----:B------:R-:W-:Y:S01]  /*15150*/  BSSY B0, `(.L_x_1341) ;  /* 0x0000012000007945 */ /* 0x000fe20003800000 */
[----:B0-----:R-:W-:-:S04]  /*15160*/  LOP3.LUT R6, R0, 0x7f, RZ, 0xc0, !PT ;  /* 0x0000007f00067812 */ /* 0x001fc800078ec0ff */
[----:B------:R-:W-:-:S13]  /*15170*/  ISETP.NE.AND P1, PT, R6, RZ, PT ;  /* 0x000000ff0600720c */ /* 0x000fda0003f25270 */
[----:B------:R-:W-:Y:S05]  /*15180*/  @P1 BRA `(.L_x_1342) ;  /* 0x0000000000381947 */ /* 0x000fea0003800000 */
[----:B------:R-:W0:Y:S01]  /*15190*/  S2R R3, SR_LANEID ;  /* 0x0000000000037919 */ /* 0x000e220000000000 */
[----:B------:R-:W-:Y:S01]  /*151a0*/  VOTEU.ANY UR4, UPT, PT ;  /* 0x0000000000047886 */ /* 0x000fe200038e0100 */
[----:B------:R-:W3:Y:S01]  /*151b0*/  LDC.64 R4, c[0x0][0xc80] ;  /* 0x00032000ff047b82 */ /* 0x000ee20000000a00 */
[----:B------:R-:W0:Y:S01]  /*151c0*/  FLO.U32 R0, UR4 ;  /* 0x0000000400007d00 */ /* 0x000e2200080e0000 */
[----:B------:R-:W-:-:S07]  /*151d0*/  ULDC.64 UR6, c[0x0][0x208] ;  /* 0x0000820000067ab9 */ /* 0x000fce0000000a00 */
[----:B------:R-:W3:Y:S01]  /*151e0*/  POPC R2, UR4 ;  /* 0x0000000400027d09 */ /* 0x000ee20008000000 */
[----:B0-----:R-:W-:-:S13]  /*151f0*/  ISETP.EQ.U32.AND P0, PT, R0, R3, PT ;  /* 0x000000030000720c */ /* 0x001fda0003f02070 */
[----:B---3--:R-:W3:Y:S01]  /*15200*/  @P0 ATOMG.E.ADD.STRONG.GPU PT, R5, desc[UR6][R4.64], R2 ;  /* 0x00000002040509a8 */ /* 0x008ee200081ee1c6 */
[----:B------:R-:W0:Y:S02]  /*15210*/  S2R R3, SR_LTMASK ;  /* 0x0000000000037919 */ /* 0x000e240000003900 */
[----:B0-----:R-:W-:-:S06]  /*15220*/  LOP3.LUT R3, R3, UR4, RZ, 0xc0, !PT ;  /* 0x0000000403037c12 */ /* 0x001fcc000f8ec0ff */
[----:B------:R-:W0:Y:S01]  /*15230*/  POPC R3, R3 ;  /* 0x0000000300037309 */ /* 0x000e220000000000 */
[----:B---3--:R-:W0:Y:S02]  /*15240*/  SHFL.IDX PT, R0, R5, R0, 0x1f ;  /* 0x00001f0005007589 */ /* 0x008e2400000e0000 */
[----:B0-----:R-:W-:-:S05]  /*15250*/  IADD3 R0, R0, UR44, R3 ;  /* 0x0000002c00007c10 */ /* 0x001fca000fffe003 */
[----:B------:R0:W-:Y:S02]  /*15260*/  STL [R1+0x14], R0 ;  /* 0x0000140001007387 */ /* 0x0001e40000100800 */
.L_x_1342:
[----:B------:R-:W-:Y:S05]  /*15270*/  BSYNC B0 ;  /* 0x0000000000007941 */ /* 0x000fea0003800000 */
.L_x_1341:
[----:B------:R-:W-:Y:S01]  /*15280*/  LOP3.LUT P0, RZ, R19, 0x2, RZ, 0xc0, !PT ;  /* 0x0000000213ff7812 */ /* 0x000fe2000780c0ff */
[----:B------:R-:W-:-:S12]  /*15290*/  BSSY B0, `(.L_x_1343) ;  /* 0x0000056000007945 */ /* 0x000fd80003800000 */
[----:B------:R-:W-:Y:S05]  /*152a0*/  @!P0 BRA `(.L_x_1344) ;  /* 0x0000000400508947 */ /* 0x000fea0003800000 */
[----:B------:R-:W3:Y:S01]  /*152b0*/  LDL R2, [R1+0x8] ;  /* 0x0000080001027983 */ /* 0x000ee20000100800 */
[----:B0-----:R-:W-:Y:S01]  /*152c0*/  IMAD R0, R18, 0x8, R17 ;  /* 0x0000000812007824 */ /* 0x001fe200078e0211 */
[----:B------:R-:W-:Y:S01]  /*152d0*/  BSSY B1, `(.L_x_1345) ;  /* 0x0000005000017945 */ /* 0x000fe20003800000 */
[----:B------:R-:W-:Y:S02]  /*152e0*/  ISETP.NE.AND P2, PT, R6, RZ, PT ;  /* 0x000000ff0600720c */ /* 0x000fe40003f45270 */
[----:B---3--:R-:W-:-:S04]  /*152f0*/  SHF.L.U32 R3, R2, 0x1f, RZ ;  /* 0x0000001f02037819 */ /* 0x008fc800000006ff */
[----:B------:R-:W0:Y:S02]  /*15300*/  SYNCS.PHASECHK.TRANS64.TRYWAIT P0, [R0+URZ+0x30860], R3 ;  /* 0x03086003000075a7 */ /* 0x000e24000800017f */
[----:B0-----:R-:W-:Y:S05]  /*15310*/  @!P0 BRA `(.L_x_1346) ;  /* 0x0000001c00888947 */ /* 0x001fea0003800000 */
.L_x_1400:
[----:B------:R-:W-:Y:S05]  /*15320*/  BSYNC B1 ;  /* 0x0000000000017941 */ /* 0x000fea0003800000 */
.L_x_1345:
[----:B------:R-:W-:Y:S04]  /*15330*/  BSSY B1, `(.L_x_1347) ;  /* 0x0000009000017945 */ /* 0x000fe80003800000 */
[----:B------:R-:W-:Y:S05]  /*15340*/  @P2 BRA `(.L_x_1348) ;  /* 0x00000000001c2947 */ /* 0x000fea0003800000 */
[----:B------:R-:W3:Y:S01]  /*15350*/  S2R R2, SR_TID.X ;  /* 0x0000000000027919 */ /* 0x000ee20000002100 */
[----:B0-----:R-:W-:-:S04]  /*15360*/  IMAD.MOV.U32 R3, RZ, RZ, 0x8000 ;  /* 0x00008000ff037424 */ /* 0x001fc800078e00ff */
[----:B------:R4:W-:Y:S01]  /*15370*/  SYNCS.ARRIVE.TRANS64 RZ, [R0+URZ+0x30850], R3 ;  /* 0x0308500300ff79a7 */ /* 0x0009e2000800003f */
[----:B---3--:R-:W-:-:S04]  /*15380*/  LOP3.LUT R2, R2, 0x1f, RZ, 0xc0, !PT ;  /* 0x0000001f02027812 */ /* 0x008fc800078ec0ff */
[----:B------:R-:W-:-:S13]  /*15390*/  ISETP.NE.AND P0, PT, R2, RZ, PT ;  /* 0x000000ff0200720c */ /* 0x000fda0003f05270 */
[----:B----4-:R-:W-:Y:S05]  /*153a0*/  @!P0 BRA `(.L_x_1348) ;  /* 0x0000000000048947 */ /* 0x010fea0003800000 */
[----:B------:R-:W-:Y:S01]  /*153b0*/  BPT.TRAP 0x1 ;  /* 0x000000040000795c */ /* 0x000fe20000300000 */
.L_x_1348:
[----:B------:R-:W-:Y:S05]  /*153c0*/  BSYNC B1 ;  /* 0x0000000000017941 */ /* 0x000fea0003800000 */
.L_x_1347:
[----:B------:R-:W3:Y:S01]  /*153d0*/  LDL.LU R2, [R1] ;  /* 0x0000000001027983 */ /* 0x000ee20000300800 */
[----:B------:R-:W-:Y:S01]  /*153e0*/  UIADD3 UR4, UP0, UR38, 0x470, URZ ;  /* 0x0000047026047890 */ /* 0x000fe2000ff1e03f */
[----:B------:R-:W-:Y:S01]  /*153f0*/  PLOP3.LUT P0, PT, PT, PT, PT, 0x80, 0x0 ;  /* 0x000000000000781c */ /* 0x000fe20003f0f070 */
[----:B0-----:R-:W-:Y:S01]  /*15400*/  VIADD R0, R0, 0x30850 ;  /* 0x0003085000007836 */ /* 0x001fe20000000000 */
[----:B------:R-:W-:Y:S01]  /*15410*/  UMOV UR6, 0x0 ;  /* 0x0000000000067882 */ /* 0x000fe20000000000 */
[----:B------:R-:W-:Y:S01]  /*15420*/  UIADD3.X UR5, URZ, UR39, URZ, UP0, !UPT ;  /* 0x000000273f057290 */ /* 0x000fe200087fe43f */
[----:B------:R-:W-:Y:S01]  /*15430*/  UMOV UR7, 0x14f00000 ;  /* 0x14f0000000077882 */ /* 0x000fe20000000000 */
[----:B------:R-:W-:Y:S01]  /*15440*/  UMOV UR10, URZ ;  /* 0x0000003f000a7c82 */ /* 0x000fe20008000000 */
[----:B---3--:R-:W-:Y:S02]  /*15450*/  IMAD.SHL.U32 R3, R2, 0x40, RZ ;  /* 0x0000004002037824 */ /* 0x008fe400078e00ff */
[----:B------:R-:W-:-:S04]  /*15460*/  IMAD R2, R18, 0x8000, R17 ;  /* 0x0000800012027824 */ /* 0x000fc800078e0211 */
[----:B------:R-:W-:-:S07]  /*15470*/  VIADD R4, R2, 0x400 ;  /* 0x0000040002047836 */ /* 0x000fce0000000000 */
.L_x_1349:
        /* <DEDUP_REMOVED lines=15> */
.L_x_1350:
        /* <DEDUP_REMOVED lines=15> */
.L_x_1351:
        /* <DEDUP_REMOVED lines=15> */
.L_x_1352:
        /* <DEDUP_REMOVED lines=9> */
[----:B---3--:R-:W-:Y:S05]  /*157e0*/  @P0 BRA.U.ANY `(.L_x_1352) ;  /* 0xfffffffd00d80947 */ /* 0x008fea000393ffff */
.L_x_1344:
[----:B------:R-:W-:Y:S05]  /*157f0*/  BSYNC B0 ;  /* 0x0000000000007941 */ /* 0x000fea0003800000 */
.L_x_1343:
[----:B------:R-:W3:Y:S01]  /*15800*/  LDL.LU R4, [R1+0x8] ;  /* 0x0000080001047983 */ /* 0x000ee20000300800 */
[----:B------:R-:W-:-:S05]  /*15810*/  VIADD R18, R18, 0x1 ;  /* 0x0000000112127836 */ /* 0x000fca0000000000 */
[----:B------:R-:W-:-:S04]  /*15820*/  ISETP.NE.AND P0, PT, R18, 0x2, PT ;  /* 0x000000021200780c */ /* 0x000fc80003f05270 */
[----:B0-----:R-:W-:Y:S02]  /*15830*/  SEL R0, RZ, 0x1, P0 ;  /* 0x00000001ff007807 */ /* 0x001fe40000000000 */
[----:B------:R-:W-:Y:S02]  /*15840*/  SEL R18, R18, RZ, P0 ;  /* 0x000000ff12127207 */ /* 0x000fe40000000000 */
[----:B---3--:R-:W-:-:S05]  /*15850*/  LOP3.LUT R4, R4, R0, RZ, 0x3c, !PT ;  /* 0x0000000004047212 */ /* 0x008fca00078e3cff */
[----:B------:R0:W-:Y:S02]  /*15860*/  STL [R1+0x8], R4 ;  /* 0x0000080401007387 */ /* 0x0001e40000100800 */
.L_x_1260:
[----:B------:R-:W-:Y:S05]  /*15870*/  BSYNC B7 ;  /* 0x0000000000077941 */ /* 0x000fea0003800000 */
.L_x_1258:
[----:B------:R4:W5:Y:S01]  /*15880*/  LDL R2, [R1+0x14] ;  /* 0x0000140001027983 */ /* 0x0009620000100800 */
[----:B------:R-:W-:-:S13]  /*15890*/  LOP3.LUT P0, RZ, R19, 0x4, RZ, 0xc0, !PT ;  /* 0x0000000413ff7812 */ /* 0x000fda000780c0ff */
[----:B----4-:R-:W-:Y:S05]  /*158a0*/  @!P0 BRA `(.L_x_1353) ;  /* 0x0000000000288947 */ /* 0x010fea0003800000 */
[----:B------:R-:W-:Y:S05]  /*158b0*/  WARPSYNC.ALL ;  /* 0x0000000000007948 */ /* 0x000fea0003800000 */
[----:B------:R-:W4:Y:S08]  /*158c0*/  S2UR UR5, SR_CgaCtaId ;  /* 0x00000000000579c3 */ /* 0x000f300000008800 */
[----:B------:R-:W-:Y:S06]  /*158d0*/  BAR.SYNC.DEFER_BLOCKING 0x5, 0x180 ;  /* 0x0146000000007b1d */ /* 0x000fec0000010000 */
[----:B------:R-:W-:-:S02]  /*158e0*/  UMOV UR4, 0x400 ;  /* 0x0000040000047882 */ /* 0x000fc40000000000 */
[----:B----4-:R-:W-:-:S06]  /*158f0*/  ULEA UR4, UR5, UR4, 0x18 ;  /* 0x0000000405047291 */ /* 0x010fcc000f8ec03f */
[----:B------:R-:W-:-:S05]  /*15900*/  IMAD.U32 R17, RZ, RZ, UR4 ;  /* 0x00000004ff117e24 */ /* 0x000fca000f8e00ff */
[----:B-----5:R-:W4:Y:S04]  /*15910*/  LDS R2, [R17+0x308d0] ;  /* 0x0308d00011027984 */ /* 0x020f280000000800 */
[----:B----4-:R4:W-:Y:S01]  /*15920*/  STL [R1+0x14], R2 ;  /* 0x0000140201007387 */ /* 0x0109e20000100800 */
[----:B------:R-:W-:Y:S06]  /*15930*/  BAR.ARV 0x4, 0x180 ;  /* 0x0106000000007b1d */ /* 0x000fec0000002000 */
[----:B------:R-:W-:Y:S05]  /*15940*/  BRA `(.L_x_1354) ;  /* 0x00000000002c7947 */ /* 0x000fea0003800000 */
.L_x_1353:
[----:B------:R-:W-:-:S03]  /*15950*/  UMOV UR4, 0xffffffff ;  /* 0xffffffff00047882 */ /* 0x000fc60000000000 */
[----:B------:R-:W-:Y:S05]  /*15960*/  BRA.DIV UR4, `(.L_x_1355) ;  /* 0x0000001a04087947 */ /* 0x000fea000b800000 */
[----:B-----5:R4:W0:Y:S02]  /*15970*/  SHFL.IDX PT, R14, R2, RZ, 0x1f ;  /* 0x00001fff020e7589 */ /* 0x02082400000e0000 */
.L_x_1403:
[----:B------:R-:W5:Y:S01]  /*15980*/  @!P1 S2R R3, SR_CgaCtaId ;  /* 0x0000000000039919 */ /* 0x000f620000008800 */
[----:B------:R-:W-:Y:S05]  /*15990*/  WARPSYNC.ALL ;  /* 0x0000000000007948 */ /* 0x000fea0003800000 */
[----:B------:R-:W-:Y:S01]  /*159a0*/  BAR.SYNC.DEFER_BLOCKING 0x4, 0x180 ;  /* 0x0106000000007b1d */ /* 0x000fe20000010000 */
[----:B---3--:R-:W-:-:S05]  /*159b0*/  @!P1 MOV R0, 0x400 ;  /* 0x0000040000009802 */ /* 0x008fca0000000f00 */
[----:B0-----:R0:W-:Y:S01]  /*159c0*/  STL [R1+0x14], R14 ;  /* 0x0000140e01007387 */ /* 0x0011e20000100800 */
[----:B-----5:R-:W-:-:S05]  /*159d0*/  @!P1 LEA R17, R3, R0, 0x18 ;  /* 0x0000000003119211 */ /* 0x020fca00078ec0ff */
[----:B------:R0:W-:Y:S01]  /*159e0*/  @!P1 STS [R17+0x308d0], R2 ;  /* 0x0308d00211009388 */ /* 0x0001e20000000800 */
[----:B------:R-:W-:Y:S06]  /*159f0*/  BAR.ARV 0x5, 0x180 ;  /* 0x0146000000007b1d */ /* 0x000fec0000002000 */
.L_x_1354:
[----:B---3--:R-:W3:Y:S01]  /*15a00*/  LDL R0, [R1+0x14] ;  /* 0x0000140001007983 */ /* 0x008ee20000100800 */
[----:B------:R-:W-:Y:S02]  /*15a10*/  ULDC UR4, c[0x0][0xc38] ;  /* 0x00030e0000047ab9 */ /* 0x000fe40000000800 */
[----:B---3--:R-:W-:-:S13]  /*15a20*/  ISETP.GE.AND P0, PT, R0, UR4, PT ;  /* 0x0000000400007c0c */ /* 0x008fda000bf06270 */
[----:B------:R-:W-:Y:S05]  /*15a30*/  @!P0 BRA `(.L_x_1356) ;  /* 0xffffffa800f88947 */ /* 0x000fea000383ffff */
.L_x_1249:
[----:B0-----:R-:W3:Y:S01]  /*15a40*/  LDL.LU R0, [R1+0x18] ;  /* 0x0000180001007983 */ /* 0x001ee20000300800 */
[----:B------:R-:W-:Y:S01]  /*15a50*/  BSSY B0, `(.L_x_1357) ;  /* 0x000000b000007945 */ /* 0x000fe20003800000 */
[----:B------:R-:W0:Y:S01]  /*15a60*/  S2R R5, SR_CgaCtaId ;  /* 0x0000000000057919 */ /* 0x000e220000008800 */
[----:B---3--:R-:W-:-:S05]  /*15a70*/  VIADD R0, R0, 0x1 ;  /* 0x0000000100007836 */ /* 0x008fca0000000000 */
[----:B----4-:R-:W-:-:S04]  /*15a80*/  LEA.HI R2, R0, R0, RZ, 0x1 ;  /* 0x0000000000027211 */ /* 0x010fc800078f08ff */
[----:B------:R-:W-:-:S05]  /*15a90*/  LOP3.LUT R3, R2, 0xfffffffe, RZ, 0xc0, !PT ;  /* 0xfffffffe02037812 */ /* 0x000fca00078ec0ff */
[----:B------:R-:W-:Y:S01]  /*15aa0*/  IMAD.IADD R3, R0, 0x1, -R3 ;  /* 0x0000000100037824 */ /* 0x000fe200078e0a03 */
[----:B------:R-:W-:-:S04]  /*15ab0*/  MOV R0, 0x400 ;  /* 0x0000040000007802 */ /* 0x000fc80000000f00 */
[----:B0-----:R-:W-:Y:S02]  /*15ac0*/  LEA R0, R5, R0, 0x18 ;  /* 0x0000000005007211 */ /* 0x001fe400078ec0ff */
[----:B------:R-:W-:-:S04]  /*15ad0*/  SHF.L.U32 R3, R3, 0x1f, RZ ;  /* 0x0000001f03037819 */ /* 0x000fc800000006ff */
[----:B------:R-:W0:Y:S02]  /*15ae0*/  SYNCS.PHASECHK.TRANS64.TRYWAIT P0, [R0+URZ+0x30820], R3 ;  /* 0x03082003000075a7 */ /* 0x000e24000800017f */
[----:B0-----:R-:W-:Y:S05]  /*15af0*/  @!P0 BRA `(.L_x_1358) ;  /* 0x0000001400cc8947 */ /* 0x001fea0003800000 */
.L_x_1404:
[----:B------:R-:W-:Y:S05]  /*15b00*/  BSYNC B0 ;  /* 0x0000000000007941 */ /* 0x000fea0003800000 */
.L_x_1357:
[----:B------:R-:W-:-:S03]  /*15b10*/  UMOV UR4, 0xffffffff ;  /* 0xffffffff00047882 */ /* 0x000fc60000000000 */
[----:B------:R-:W-:Y:S05]  /*15b20*/  BRA.DIV UR4, `(.L_x_1359) ;  /* 0x0000001604d47947 */ /* 0x000fea000b800000 */
[----:B------:R-:W3:Y:S02]  /*15b30*/  S2R R2, SR_TID.X ;  /* 0x0000000000027919 */ /* 0x000ee40000002100 */
[----:B---3--:R-:W-:-:S04]  /*15b40*/  SHF.R.U32.HI R2, RZ, 0x5, R2 ;  /* 0x00000005ff027819 */ /* 0x008fc80000011602 */
[----:B------:R-:W-:-:S05]  /*15b50*/  LOP3.LUT R2, R2, 0x3, RZ, 0xc0, !PT ;  /* 0x0000000302027812 */ /* 0x000fca00078ec0ff */
[----:B------:R3:W4:Y:S02]  /*15b60*/  SHFL.IDX PT, R14, R2, RZ, 0x1f ;  /* 0x00001fff020e7589 */ /* 0x00072400000e0000 */
.L_x_1407:
[----:B----4-:R-:W-:Y:S01]  /*15b70*/  ISETP.NE.AND P0, PT, R14, RZ, PT ;  /* 0x000000ff0e00720c */ /* 0x010fe20003f05270 */
[----:B------:R-:W-:-:S12]  /*15b80*/  BSSY B0, `(.L_x_1360) ;  /* 0x0000027000007945 */ /* 0x000fd80003800000 */
[----:B------:R-:W-:Y:S05]  /*15b90*/  @P0 BRA `(.L_x_1361) ;  /* 0x0000000000940947 */ /* 0x000fea0003800000 */
[----:B------:R-:W-:-:S03]  /*15ba0*/  UMOV UR4, 0xffffffff ;  /* 0xffffffff00047882 */ /* 0x000fc60000000000 */
[----:B------:R-:W-:Y:S05]  /*15bb0*/  BRA.DIV UR4, `(.L_x_1362) ;  /* 0x0000001604e47947 */ /* 0x000fea000b800000 */
[----:B------:R-:W-:-:S13]  /*15bc0*/  ELECT P6, URZ, PT ;  /* 0x00000000003f782f */ /* 0x000fda00038c0000 */
.L_x_1410:
        /* <DEDUP_REMOVED lines=8> */
.L_x_1363:
[----:B------:R-:W3:Y:S01]  /*15c50*/  LDL.LU R7, [R1+0x8] ;  /* 0x0000080001077983 */ /* 0x000ee20000300800 */
[----:B0-----:R-:W-:Y:S02]  /*15c60*/  VIADD R3, R0, 0x30840 ;  /* 0x0003084000037836 */ /* 0x001fe40000000000 */
[C---:B------:R-:W-:Y:S02]  /*15c70*/  VIADD R2, R18.reuse, 0x1 ;  /* 0x0000000112027836 */ /* 0x040fe40000000000 */
[----:B------:R-:W-:-:S03]  /*15c80*/  IMAD R6, R18, 0x8, R3 ;  /* 0x0000000812067824 */ /* 0x000fc600078e0203 */
[----:B------:R-:W-:-:S04]  /*15c90*/  ISETP.NE.AND P1, PT, R2, 0x2, PT ;  /* 0x000000020200780c */ /* 0x000fc80003f25270 */
[----:B------:R-:W-:Y:S02]  /*15ca0*/  SEL R4, RZ, 0x1, P1 ;  /* 0x00000001ff047807 */ /* 0x000fe40000800000 */
[C---:B---3--:R-:W-:Y:S02]  /*15cb0*/  SHF.L.U32 R5, R7.reuse, 0x1f, RZ ;  /* 0x0000001f07057819 */ /* 0x048fe400000006ff */
[----:B------:R-:W-:Y:S02]  /*15cc0*/  LOP3.LUT R7, R7, R4, RZ, 0x3c, !PT ;  /* 0x0000000407077212 */ /* 0x000fe400078e3cff */
[----:B------:R-:W0:Y:S01]  /*15cd0*/  SYNCS.PHASECHK.TRANS64.TRYWAIT P0, [R6+URZ], R5 ;  /* 0x00000005060075a7 */ /* 0x000e22000800017f */
[----:B------:R-:W-:Y:S02]  /*15ce0*/  SEL R4, R2, RZ, P1 ;  /* 0x000000ff02047207 */ /* 0x000fe40000800000 */
[----:B------:R-:W-:-:S03]  /*15cf0*/  SHF.L.U32 R2, R7, 0x1f, RZ ;  /* 0x0000001f07027819 */ /* 0x000fc600000006ff */
[----:B------:R-:W-:Y:S01]  /*15d00*/  IMAD R3, R4, 0x8, R3 ;  /* 0x0000000804037824 */ /* 0x000fe200078e0203 */
[----:B0-----:R-:W-:Y:S06]  /*15d10*/  @!P0 BRA `(.L_x_1364) ;  /* 0x0000001400ac8947 */ /* 0x001fec0003800000 */
.L_x_1411:
[----:B------:R-:W3:Y:S02]  /*15d20*/  SYNCS.PHASECHK.TRANS64.TRYWAIT P0, [R3+URZ], R2 ;  /* 0x00000002030075a7 */ /* 0x000ee4000800017f */
[----:B---3--:R-:W-:Y:S05]  /*15d30*/  @!P0 BRA `(.L_x_1365) ;  /* 0x0000001400b88947 */ /* 0x008fea0003800000 */
.L_x_1412:
[----:B------:R-:W-:Y:S05]  /*15d40*/  @!P2 BRA `(.L_x_1366) ;  /* 0x000000000004a947 */ /* 0x000fea0003800000 */
[----:B------:R-:W-:Y:S01]  /*15d50*/  BPT.TRAP 0x1 ;  /* 0x000000040000795c */ /* 0x000fe20000300000 */
.L_x_1366:
[----:B---3--:R-:W-:-:S04]  /*15d60*/  VIADD R3, R0, 0x30860 ;  /* 0x0003086000037836 */ /* 0x008fc80000000000 */
[----:B------:R-:W-:-:S04]  /*15d70*/  IMAD R18, R18, 0x8, R3 ;  /* 0x0000000812127824 */ /* 0x000fc800078e0203 */
[----:B------:R-:W3:Y:S02]  /*15d80*/  SYNCS.PHASECHK.TRANS64.TRYWAIT P0, [R18+URZ], R5 ;  /* 0x00000005120075a7 */ /* 0x000ee4000800017f */
[----:B---3--:R-:W-:Y:S05]  /*15d90*/  @!P0 BRA `(.L_x_1367) ;  /* 0x0000001400b48947 */ /* 0x008fea0003800000 */
.L_x_1413:
[----:B------:R-:W-:-:S07]  /*15da0*/  IMAD R3, R4, 0x8, R3 ;  /* 0x0000000804037824 */ /* 0x000fce00078e0203 */
.L_x_1368:
[----:B----4-:R4:W0:Y:S02]  /*15db0*/  SYNCS.PHASECHK.TRANS64.TRYWAIT P0, [R3+URZ], R2 ;  /* 0x00000002030075a7 */ /* 0x010824000800017f */
[----:B0-----:R-:W-:Y:S05]  /*15dc0*/  @!P0 NANOSLEEP.SYNCS 0x989680 ;  /* 0x009896800000895d */ /* 0x001fea0003900000 */
[----:B------:R-:W0:Y:S02]  /*15dd0*/  @!P0 SYNCS.PHASECHK.TRANS64 P0, [R3+URZ], R2 ;  /* 0x00000002030085a7 */ /* 0x000e24000800007f */
[----:B0-----:R-:W-:Y:S05]  /*15de0*/  @!P0 BRA `(.L_x_1368) ;  /* 0xfffffffc00f08947 */ /* 0x001fea000383ffff */
.L_x_1361:
[----:B------:R-:W-:Y:S05]  /*15df0*/  BSYNC B0 ;  /* 0x0000000000007941 */ /* 0x000fea0003800000 */
.L_x_1360:
[----:B------:R-:W-:Y:S05]  /*15e00*/  EXIT ;  /* 0x000000000000794d */ /* 0x000fea0003800000 */
.L_x_1162:
[----:B0-----:R-:W-:-:S04]  /*15e10*/  IMAD.U32 R3, RZ, RZ, UR38 ;  /* 0x00000026ff037e24 */ /* 0x001fc8000f8e00ff */
[----:B------:R0:W1:Y:S03]  /*15e20*/  SYNCS.PHASECHK.TRANS64.TRYWAIT P1, [R3+URZ+0x30800], R0 ;  /* 0x03080000030075a7 */ /* 0x000066000802017f */
[----:B-1----:R-:W-:Y:S05]  /*15e30*/  @!P1 NANOSLEEP.SYNCS 0x989680 ;  /* 0x009896800000995d */ /* 0x002fea0003900000 */
[----:B------:R-:W1:Y:S02]  /*15e40*/  @!P1 SYNCS.PHASECHK.TRANS64 P1, [R3+URZ+0x30800], R0 ;  /* 0x03080000030095a7 */ /* 0x000e64000802007f */
[----:B-1----:R-:W-:Y:S05]  /*15e50*/  @!P1 BRA `(.L_x_1162) ;  /* 0xfffffffc00ec9947 */ /* 0x002fea000383ffff */
[----:B------:R-:W-:Y:S05]  /*15e60*/  BRA `(.L_x_1369) ;  /* 0xfffffebc00a07947 */ /* 0x000fea000383ffff */
.L_x_1166:
[----:B-1----:R1:W2:Y:S02]  /*15e70*/  SYNCS.PHASECHK.TRANS64.TRYWAIT P2, [R57+URZ+0x30830], R0 ;  /* 0x03083000390075a7 */ /* 0x0022a4000804017f */
[----:B--2---:R-:W-:Y:S05]  /*15e80*/  @!P2 NANOSLEEP.SYNCS 0x989680 ;  /* 0x009896800000a95d */ /* 0x004fea0003900000 */
[----:B------:R-:W2:Y:S02]  /*15e90*/  @!P2 SYNCS.PHASECHK.TRANS64 P2, [R57+URZ+0x30830], R0 ;  /* 0x030830003900a5a7 */ /* 0x000ea4000804007f */
[----:B--2---:R-:W-:Y:S05]  /*15ea0*/  @!P2 BRA `(.L_x_1166) ;  /* 0xfffffffc00f0a947 */ /* 0x004fea000383ffff */
[----:B------:R-:W-:Y:S05]  /*15eb0*/  BRA `(.L_x_1165) ;  /* 0xfffffebc00c47947 */ /* 0x000fea000383ffff */
.L_x_1182:
[----:B-1----:R-:W-:-:S04]  /*15ec0*/  IMAD.U32 R152, RZ, RZ, UR7 ;  /* 0x00000007ff987e24 */ /* 0x002fc8000f8e00ff */
[----:B------:R1:W2:Y:S03]  /*15ed0*/  SYNCS.PHASECHK.TRANS64.TRYWAIT P2, [R152+URZ+0x30830], R21 ;  /* 0x03083015980075a7 */ /* 0x0002a6000804017f */
[----:B--2---:R-:W-:Y:S05]  /*15ee0*/  @!P2 NANOSLEEP.SYNCS 0x989680 ;  /* 0x009896800000a95d */ /* 0x004fea0003900000 */
[----:B------:R-:W2:Y:S02]  /*15ef0*/  @!P2 SYNCS.PHASECHK.TRANS64 P2, [R152+URZ+0x30830], R21 ;  /* 0x030830159800a5a7 */ /* 0x000ea4000804007f */
[----:B--2---:R-:W-:Y:S05]  /*15f00*/  @!P2 BRA `(.L_x_1182) ;  /* 0xfffffffc00eca947 */ /* 0x004fea000383ffff */
[----:B------:R-:W-:Y:S05]  /*15f10*/  BRA `(.L_x_1181) ;  /* 0xfffffee800b07947 */ /* 0x000fea000383ffff */
.L_x_1186:
[----:B0-----:R-:W-:-:S04]  /*15f20*/  IMAD.U32 R21, RZ, RZ, UR14 ;  /* 0x0000000eff157e24 */ /* 0x001fc8000f8e00ff */
[----:B------:R0:W2:Y:S03]  /*15f30*/  SYNCS.PHASECHK.TRANS64.TRYWAIT P2, [R21+URZ+0x30850], R0 ;  /* 0x03085000150075a7 */ /* 0x0000a6000804017f */
[----:B--2---:R-:W-:Y:S05]  /*15f40*/  @!P2 NANOSLEEP.SYNCS 0x989680 ;  /* 0x009896800000a95d */ /* 0x004fea0003900000 */
[----:B------:R-:W2:Y:S02]  /*15f50*/  @!P2 SYNCS.PHASECHK.TRANS64 P2, [R21+URZ+0x30850], R0 ;  /* 0x030850001500a5a7 */ /* 0x000ea4000804007f */
[----:B--2---:R-:W-:Y:S05]  /*15f60*/  @!P2 BRA `(.L_x_1186) ;  /* 0xfffffffc00eca947 */ /* 0x004fea000383ffff */
[----:B------:R-:W-:Y:S05]  /*15f70*/  BRA `(.L_x_1185) ;  /* 0xfffffef8004c7947 */ /* 0x000fea000383ffff */
.L_x_1203:
[----:B-1----:R-:W-:-:S04]  /*15f80*/  IMAD.U32 R4, RZ, RZ, UR6 ;  /* 0x00000006ff047e24 */ /* 0x002fc8000f8e00ff */
[----:B------:R1:W2:Y:S03]  /*15f90*/  SYNCS.PHASECHK.TRANS64.TRYWAIT P2, [R4+URZ+0x30830], R3 ;  /* 0x03083003040075a7 */ /* 0x0002a6000804017f */
[----:B--2---:R-:W-:Y:S05]  /*15fa0*/  @!P2 NANOSLEEP.SYNCS 0x989680 ;  /* 0x009896800000a95d */ /* 0x004fea0003900000 */
[----:B------:R-:W2:Y:S02]  /*15fb0*/  @!P2 SYNCS.PHASECHK.TRANS64 P2, [R4+URZ+0x30830], R3 ;  /* 0x030830030400a5a7 */ /* 0x000ea4000804007f */
[----:B--2---:R-:W-:Y:S05]  /*15fc0*/  @!P2 BRA `(.L_x_1203) ;  /* 0xfffffffc00eca947 */ /* 0x004fea000383ffff */
[----:B------:R-:W-:Y:S05]  /*15fd0*/  BRA `(.L_x_1202) ;  /* 0xffffff1800187947 */ /* 0x000fea000383ffff */
.L_x_1207:
[----:B01----:R-:W-:-:S04]  /*15fe0*/  IMAD.U32 R3, RZ, RZ, UR14 ;  /* 0x0000000eff037e24 */ /* 0x003fc8000f8e00ff */
[----:B------:R0:W1:Y:S03]  /*15ff0*/  SYNCS.PHASECHK.TRANS64.TRYWAIT P2, [R3+URZ+0x30850], R0 ;  /* 0x03085000030075a7 */ /* 0x000066000804017f */
[----:B-1----:R-:W-:Y:S05]  /*16000*/  @!P2 NANOSLEEP.SYNCS 0x989680 ;  /* 0x009896800000a95d */ /* 0x002fea0003900000 */
[----:B------:R-:W1:Y:S02]  /*16010*/  @!P2 SYNCS.PHASECHK.TRANS64 P2, [R3+URZ+0x30850], R0 ;  /* 0x030850000300a5a7 */ /* 0x000e64000804007f */
[----:B-1----:R-:W-:Y:S05]  /*16020*/  @!P2 BRA `(.L_x_1207) ;  /* 0xfffffffc00eca947 */ /* 0x002fea000383ffff */
[----:B------:R-:W-:Y:S05]  /*16030*/  BRA `(.L_x_1206) ;  /* 0xffffff2400b47947 */ /* 0x000fea000383ffff */
.L_x_1213:
[----:B-1----:R-:W-:-:S04]  /*16040*/  IMAD.U32 R4, RZ, RZ, UR6 ;  /* 0x00000006ff047e24 */ /* 0x002fc8000f8e00ff */
[----:B------:R1:W2:Y:S03]  /*16050*/  SYNCS.PHASECHK.TRANS64.TRYWAIT P2, [R4+URZ+0x30830], R3 ;  /* 0x03083003040075a7 */ /* 0x0002a6000804017f */
[----:B--2---:R-:W-:Y:S05]  /*16060*/  @!P2 NANOSLEEP.SYNCS 0x989680 ;  /* 0x009896800000a95d */ /* 0x004fea0003900000 */
[----:B------:R-:W2:Y:S02]  /*16070*/  @!P2 SYNCS.PHASECHK.TRANS64 P2, [R4+URZ+0x30830], R3 ;  /* 0x030830030400a5a7 */ /* 0x000ea4000804007f */
[----:B--2---:R-:W-:Y:S05]  /*16080*/  @!P2 BRA `(.L_x_1213) ;  /* 0xfffffffc00eca947 */ /* 0x004fea000383ffff */
[----:B------:R-:W-:Y:S05]  /*16090*/  BRA `(.L_x_1212) ;  /* 0xffffff3800387947 */ /* 0x000fea000383ffff */
.L_x_1217:
[----:B01----:R-:W-:-:S04]  /*160a0*/  IMAD.U32 R3, RZ, RZ, UR10 ;  /* 0x0000000aff037e24 */ /* 0x003fc8000f8e00ff */
[----:B------:R0:W1:Y:S03]  /*160b0*/  SYNCS.PHASECHK.TRANS64.TRYWAIT P2, [R3+URZ+0x30850], R0 ;  /* 0x03085000030075a7 */ /* 0x000066000804017f */
[----:B-1----:R-:W-:Y:S05]  /*160c0*/  @!P2 NANOSLEEP.SYNCS 0x989680 ;  /* 0x009896800000a95d */ /* 0x002fea0003900000 */
[----:B------:R-:W1:Y:S02]  /*160d0*/  @!P2 SYNCS.PHASECHK.TRANS64 P2, [R3+URZ+0x30850], R0 ;  /* 0x030850000300a5a7 */ /* 0x000e64000804007f */
[----:B-1----:R-:W-:Y:S05]  /*160e0*/  @!P2 BRA `(.L_x_1217) ;  /* 0xfffffffc00eca947 */ /* 0x002fea000383ffff */
[----:B------:R-:W-:Y:S05]  /*160f0*/  BRA `(.L_x_1216) ;  /* 0xffffff4400d47947 */ /* 0x000fea000383ffff */
.L_x_1230:
[----:B-1----:R-:W-:-:S04]  /*16100*/  IMAD.U32 R7, RZ, RZ, UR5 ;  /* 0x00000005ff077e24 */ /* 0x002fc8000f8e00ff */
[----:B------:R1:W2:Y:S03]  /*16110*/  SYNCS.PHASECHK.TRANS64.TRYWAIT P0, [R7+URZ+0x30850], R0 ;  /* 0x03085000070075a7 */ /* 0x0002a6000800017f */
[----:B--2---:R-:W-:Y:S05]  /*16120*/  @!P0 NANOSLEEP.SYNCS 0x989680 ;  /* 0x009896800000895d */ /* 0x004fea0003900000 */
[----:B------:R-:W2:Y:S02]  /*16130*/  @!P0 SYNCS.PHASECHK.TRANS64 P0, [R7+URZ+0x30850], R0 ;  /* 0x03085000070085a7 */ /* 0x000ea4000800007f */
[----:B--2---:R-:W-:Y:S05]  /*16140*/  @!P0 BRA `(.L_x_1230) ;  /* 0xfffffffc00ec8947 */ /* 0x004fea000383ffff */
[----:B------:R-:W-:Y:S05]  /*16150*/  BRA `(.L_x_1229) ;  /* 0xffffff6800c47947 */ /* 0x000fea000383ffff */
.L_x_1266:
[----:B------:R-:W-:Y:S02]  /*16160*/  IMAD.MOV.U32 R13, RZ, RZ, R4 ;  /* 0x000000ffff0d7224 */ /* 0x000fe400078e0004 */
[----:B------:R-:W-:Y:S02]  /*16170*/  IMAD.MOV.U32 R12, RZ, RZ, RZ ;  /* 0x000000ffff0c7224 */ /* 0x000fe400078e00ff */
[----:B------:R-:W-:Y:S02]  /*16180*/  IMAD.MOV.U32 R11, RZ, RZ, 0x1f ;  /* 0x0000001fff0b7424 */ /* 0x000fe400078e00ff */
[----:B------:R-:W-:-:S07]  /*16190*/  IMAD.MOV.U32 R15, RZ, RZ, -0x1 ;  /* 0xffffffffff0f7424 */ /* 0x000fce00078e00ff */
[----:B0-----:R-:W-:Y:S05]  /*161a0*/  WARPSYNC.COLLECTIVE R15, `(.L_x_1370) ;  /* 0x000000000f087348 */ /* 0x001fea0003c00000 */
[----:B------:R1:W2:Y:S02]  /*161b0*/  SHFL.IDX P6, R14, R13, R12, R11 ;  /* 0x0000000c0d0e7389 */ /* 0x0002a400000c000b */
[----:B012---:R-:W-:Y:S01]  /*161c0*/  ENDCOLLECTIVE ;  /* 0x000000000000791b */ /* 0x007fe20003800000 */
.L_x_1370:
[----:B------:R-:W-:Y:S05]  /*161d0*/  BRA `(.L_x_1371) ;  /* 0xffffffb000bc7947 */ /* 0x000fea000383ffff */
.L_x_1268:
[----:B------:R-:W-:Y:S01]  /*161e0*/  BSSY B0, `(.L_x_1372) ;  /* 0x0000006000007945 */ /* 0x000fe20003800000 */
[----:B------:R-:W-:-:S07]  /*161f0*/  IMAD.MOV.U32 R15, RZ, RZ, -0x1 ;  /* 0xffffffffff0f7424 */ /* 0x000fce00078e00ff */
[----:B01----:R-:W-:Y:S05]  /*16200*/  WARPSYNC.COLLECTIVE R15, `(.L_x_1373) ;  /* 0x000000000f0c7348 */ /* 0x003fea0003c00000 */
[----:B------:R-:W-:Y:S02]  /*16210*/  ELECT P6, UR62, PT ;  /* 0x00000000003e782f */ /* 0x000fe400038c0000 */
[----:B------:R-:W-:Y:S01]  /*16220*/  MOV R14, UR62 ;  /* 0x0000003e000e7c02 */ /* 0x000fe20008000f00 */
[----:B01----:R-:W-:Y:S10]  /*16230*/  ENDCOLLECTIVE ;  /* 0x000000000000791b */ /* 0x003ff40003800000 */
.L_x_1373:
[----:B------:R-:W-:Y:S05]  /*16240*/  BSYNC B0 ;  /* 0x0000000000007941 */ /* 0x000fea0003800000 */
.L_x_1372:
[----:B------:R-:W-:Y:S05]  /*16250*/  BRA `(.L_x_1374) ;  /* 0xffffffb000c07947 */ /* 0x000fea000383ffff */
.L_x_1270:
[----:B--2---:R2:W3:Y:S02]  /*16260*/  SYNCS.PHASECHK.TRANS64.TRYWAIT P0, [R0+URZ+0x30840], R2 ;  /* 0x03084002000075a7 */ /* 0x0044e4000800017f */
[----:B---3--:R-:W-:Y:S05]  /*16270*/  @!P0 NANOSLEEP.SYNCS 0x989680 ;  /* 0x009896800000895d */ /* 0x008fea0003900000 */
[----:B------:R-:W3:Y:S02]  /*16280*/  @!P0 SYNCS.PHASECHK.TRANS64 P0, [R0+URZ+0x30840], R2 ;  /* 0x03084002000085a7 */ /* 0x000ee4000800007f */
[----:B---3--:R-:W-:Y:S05]  /*16290*/  @!P0 BRA `(.L_x_1270) ;  /* 0xfffffffc00f08947 */ /* 0x008fea000383ffff */
[----:B------:R-:W-:Y:S05]  /*162a0*/  BRA `(.L_x_1375) ;  /* 0xffffffb4001c7947 */ /* 0x000fea000383ffff */
.L_x_1274:
[----:B------:R-:W-:Y:S02]  /*162b0*/  IMAD.MOV.U32 R13, RZ, RZ, R5 ;  /* 0x000000ffff0d7224 */ /* 0x000fe400078e0005 */
[----:B------:R-:W-:Y:S02]  /*162c0*/  IMAD.MOV.U32 R12, RZ, RZ, RZ ;  /* 0x000000ffff0c7224 */ /* 0x000fe400078e00ff */
[----:B------:R-:W-:Y:S02]  /*162d0*/  IMAD.MOV.U32 R11, RZ, RZ, 0x181f ;  /* 0x0000181fff0b7424 */ /* 0x000fe400078e00ff */
[----:B------:R-:W-:Y:S02]  /*162e0*/  IMAD.MOV.U32 R15, RZ, RZ, -0x1 ;  /* 0xffffffffff0f7424 */ /* 0x000fe400078e00ff */
[----:B------:R-:W-:-:S07]  /*162f0*/  VIADD R0, R10, UR43 ;  /* 0x0000002b0a007c36 */ /* 0x000fce0008000000 */
[----:B-----5:R-:W-:Y:S05]  /*16300*/  WARPSYNC.COLLECTIVE R15, `(.L_x_1376) ;  /* 0x000000000f087348 */ /* 0x020fea0003c00000 */
[----:B------:R0:W1:Y:S02]  /*16310*/  SHFL.IDX P6, R14, R13, R12, R11 ;  /* 0x0000000c0d0e7389 */ /* 0x00006400000c000b */
[----:B01---5:R-:W-:Y:S01]  /*16320*/  ENDCOLLECTIVE ;  /* 0x000000000000791b */ /* 0x023fe20003800000 */
.L_x_1376:
[----:B------:R-:W-:Y:S02]  /*16330*/  IMAD.MOV.U32 R13, RZ, RZ, R6 ;  /* 0x000000ffff0d7224 */ /* 0x000fe400078e0006 */
[----:B------:R-:W-:-:S07]  /*16340*/  IMAD.MOV.U32 R2, RZ, RZ, R14 ;  /* 0x000000ffff027224 */ /* 0x000fce00078e000e */
[----:B------:R-:W-:Y:S05]  /*16350*/  WARPSYNC.COLLECTIVE R15, `(.L_x_1377) ;  /* 0x000000000f087348 */ /* 0x000fea0003c00000 */
[----:B------:R0:W1:Y:S02]  /*16360*/  SHFL.IDX P6, R14, R13, R12, R11 ;  /* 0x0000000c0d0e7389 */ /* 0x00006400000c000b */
[----:B01----:R-:W-:Y:S01]  /*16370*/  ENDCOLLECTIVE ;  /* 0x000000000000791b */ /* 0x003fe20003800000 */
.L_x_1377:
[----:B------:R-:W-:Y:S01]  /*16380*/  ULDC UR4, c[0x0][0x288] ;  /* 0x0000a20000047ab9 */ /* 0x000fe20000000800 */
[----:B------:R-:W-:Y:S01]  /*16390*/  ULDC.64 UR6, c[0x0][0x208] ;  /* 0x0000820000067ab9 */ /* 0x000fe20000000a00 */
[----:B------:R-:W-:Y:S02]  /*163a0*/  IMAD R4, R7, UR4, RZ ;  /* 0x0000000407047c24 */ /* 0x000fe4000f8e02ff */
[----:B------:R-:W-:-:S03]  /*163b0*/  VIADD R7, R0, 0x10 ;  /* 0x0000001000077836 */ /* 0x000fc60000000000 */
        /* <DEDUP_REMOVED lines=20> */
.L_x_1378:
[----:B------:R-:W-:Y:S02]  /*16500*/  IMAD.MOV.U32 R13, RZ, RZ, R6 ;  /* 0x000000ffff0d7224 */ /* 0x000fe400078e0006 */
[----:B------:R-:W-:-:S07]  /*16510*/  IMAD.MOV.U32 R2, RZ, RZ, R14 ;  /* 0x000000ffff027224 */ /* 0x000fce00078e000e */
[----:B------:R-:W-:Y:S05]  /*16520*/  WARPSYNC.COLLECTIVE R15, `(.L_x_1379) ;  /* 0x000000000f087348 */ /* 0x000fea0003c00000 */
[----:B------:R0:W1:Y:S02]  /*16530*/  SHFL.IDX P6, R14, R13, R12, R11 ;  /* 0x0000000c0d0e7389 */ /* 0x00006400000c000b */
[----:B01----:R-:W-:Y:S01]  /*16540*/  ENDCOLLECTIVE ;  /* 0x000000000000791b */ /* 0x003fe20003800000 */
.L_x_1379:
        /* <DEDUP_REMOVED lines=19> */
.L_x_1380:
[----:B------:R-:W-:-:S05]  /*16680*/  VIADD R2, R0, 0x20 ;  /* 0x0000002000027836 */ /* 0x000fca0000000000 */
[----:B------:R-:W-:Y:S01]  /*16690*/  ISETP.GE.AND P4, PT, R2, R4, PT ;  /* 0x000000040200720c */ /* 0x000fe20003f86270 */
[----:B------:R-:W-:Y:S02]  /*166a0*/  IMAD.MOV.U32 R13, RZ, RZ, R6 ;  /* 0x000000ffff0d7224 */ /* 0x000fe400078e0006 */
[----:B------:R-:W-:-:S10]  /*166b0*/  IMAD.MOV.U32 R2, RZ, RZ, R14 ;  /* 0x000000ffff027224 */ /* 0x000fd400078e000e */
[----:B------:R-:W-:Y:S05]  /*166c0*/  WARPSYNC.COLLECTIVE R15, `(.L_x_1381) ;  /* 0x000000000f087348 */ /* 0x000fea0003c00000 */
[----:B------:R0:W1:Y:S02]  /*166d0*/  SHFL.IDX P6, R14, R13, R12, R11 ;  /* 0x0000000c0d0e7389 */ /* 0x00006400000c000b */
[----:B01----:R-:W-:Y:S01]  /*166e0*/  ENDCOLLECTIVE ;  /* 0x000000000000791b */ /* 0x003fe20003800000 */
.L_x_1381:
        /* <DEDUP_REMOVED lines=19> */
.L_x_1382:
[----:B------:R-:W-:-:S05]  /*16820*/  VIADD R2, R0, 0x30 ;  /* 0x0000003000027836 */ /* 0x000fca0000000000 */
[----:B------:R-:W-:Y:S01]  /*16830*/  ISETP.GE.AND P4, PT, R2, R4, PT ;  /* 0x000000040200720c */ /* 0x000fe20003f86270 */
[----:B------:R-:W-:Y:S02]  /*16840*/  IMAD.MOV.U32 R13, RZ, RZ, R6 ;  /* 0x000000ffff0d7224 */ /* 0x000fe400078e0006 */
[----:B------:R-:W-:-:S10]  /*16850*/  IMAD.MOV.U32 R2, RZ, RZ, R14 ;  /* 0x000000ffff027224 */ /* 0x000fd400078e000e */
[----:B------:R-:W-:Y:S05]  /*16860*/  WARPSYNC.COLLECTIVE R15, `(.L_x_1383) ;  /* 0x000000000f087348 */ /* 0x000fea0003c00000 */
[----:B------:R0:W1:Y:S02]  /*16870*/  SHFL.IDX P6, R14, R13, R12, R11 ;  /* 0x0000000c0d0e7389 */ /* 0x00006400000c000b */
[----:B01----:R-:W-:Y:S01]  /*16880*/  ENDCOLLECTIVE ;  /* 0x000000000000791b */ /* 0x003fe20003800000 */
.L_x_1383:
        /* <DEDUP_REMOVED lines=19> */
.L_x_1384:
[----:B------:R-:W-:-:S05]  /*169c0*/  VIADD R2, R0, 0x40 ;  /* 0x0000004000027836 */ /* 0x000fca0000000000 */
[----:B------:R-:W-:Y:S01]  /*169d0*/  ISETP.GE.AND P4, PT, R2, R4, PT ;  /* 0x000000040200720c */ /* 0x000fe20003f86270 */
[----:B------:R-:W-:Y:S02]  /*169e0*/  IMAD.MOV.U32 R13, RZ, RZ, R6 ;  /* 0x000000ffff0d7224 */ /* 0x000fe400078e0006 */
[----:B------:R-:W-:-:S10]  /*169f0*/  IMAD.MOV.U32 R2, RZ, RZ, R14 ;  /* 0x000000ffff027224 */ /* 0x000fd400078e000e */
[----:B------:R-:W-:Y:S05]  /*16a00*/  WARPSYNC.COLLECTIVE R15, `(.L_x_1385) ;  /* 0x000000000f087348 */ /* 0x000fea0003c00000 */
[----:B------:R0:W1:Y:S02]  /*16a10*/  SHFL.IDX P6, R14, R13, R12, R11 ;  /* 0x0000000c0d0e7389 */ /* 0x00006400000c000b */
[----:B01----:R-:W-:Y:S01]  /*16a20*/  ENDCOLLECTIVE ;  /* 0x000000000000791b */ /* 0x003fe20003800000 */
.L_x_1385:
        /* <DEDUP_REMOVED lines=19> */
.L_x_1386:
[----:B------:R-:W-:-:S05]  /*16b60*/  VIADD R2, R0, 0x50 ;  /* 0x0000005000027836 */ /* 0x000fca0000000000 */
[----:B------:R-:W-:Y:S01]  /*16b70*/  ISETP.GE.AND P4, PT, R2, R4, PT ;  /* 0x000000040200720c */ /* 0x000fe20003f86270 */
[----:B------:R-:W-:Y:S02]  /*16b80*/  IMAD.MOV.U32 R13, RZ, RZ, R6 ;  /* 0x000000ffff0d7224 */ /* 0x000fe400078e0006 */
[----:B------:R-:W-:-:S10]  /*16b90*/  IMAD.MOV.U32 R2, RZ, RZ, R14 ;  /* 0x000000ffff027224 */ /* 0x000fd400078e000e */
[----:B------:R-:W-:Y:S05]  /*16ba0*/  WARPSYNC.COLLECTIVE R15, `(.L_x_1387) ;  /* 0x000000000f087348 */ /* 0x000fea0003c00000 */
[----:B------:R0:W1:Y:S02]  /*16bb0*/  SHFL.IDX P6, R14, R13, R12, R11 ;  /* 0x0000000c0d0e7389 */ /* 0x00006400000c000b */
[----:B01----:R-:W-:Y:S01]  /*16bc0*/  ENDCOLLECTIVE ;  /* 0x000000000000791b */ /* 0x003fe20003800000 */
.L_x_1387:
        /* <DEDUP_REMOVED lines=19> */
.L_x_1388:
[----:B------:R-:W-:-:S05]  /*16d00*/  VIADD R2, R0, 0x60 ;  /* 0x0000006000027836 */ /* 0x000fca0000000000 */
[----:B------:R-:W-:Y:S01]  /*16d10*/  ISETP.GE.AND P4, PT, R2, R4, PT ;  /* 0x000000040200720c */ /* 0x000fe20003f86270 */
[----:B------:R-:W-:Y:S02]  /*16d20*/  IMAD.MOV.U32 R13, RZ, RZ, R6 ;  /* 0x000000ffff0d7224 */ /* 0x000fe400078e0006 */
[----:B------:R-:W-:-:S10]  /*16d30*/  IMAD.MOV.U32 R2, RZ, RZ, R14 ;  /* 0x000000ffff027224 */ /* 0x000fd400078e000e */
[----:B------:R-:W-:Y:S05]  /*16d40*/  WARPSYNC.COLLECTIVE R15, `(.L_x_1389) ;  /* 0x000000000f087348 */ /* 0x000fea0003c00000 */
[----:B------:R0:W1:Y:S02]  /*16d50*/  SHFL.IDX P6, R14, R13, R12, R11 ;  /* 0x0000000c0d0e7389 */ /* 0x00006400000c000b */
[----:B01----:R-:W-:Y:S01]  /*16d60*/  ENDCOLLECTIVE ;  /* 0x000000000000791b */ /* 0x003fe20003800000 */
.L_x_1389:
        /* <DEDUP_REMOVED lines=19> */
.L_x_1390:
[----:B------:R-:W-:Y:S02]  /*16ea0*/  IMAD.MOV.U32 R13, RZ, RZ, R6 ;  /* 0x000000ffff0d7224 */ /* 0x000fe400078e0006 */
[----:B------:R-:W-:-:S07]  /*16eb0*/  IMAD.MOV.U32 R7, RZ, RZ, R14 ;  /* 0x000000ffff077224 */ /* 0x000fce00078e000e */
[----:B------:R-:W-:Y:S05]  /*16ec0*/  WARPSYNC.COLLECTIVE R15, `(.L_x_1391) ;  /* 0x000000000f087348 */ /* 0x000fea0003c00000 */
[----:B------:R0:W1:Y:S02]  /*16ed0*/  SHFL.IDX P6, R14, R13, R12, R11 ;  /* 0x0000000c0d0e7389 */ /* 0x00006400000c000b */
[----:B01----:R-:W-:Y:S01]  /*16ee0*/  ENDCOLLECTIVE ;  /* 0x000000000000791b */ /* 0x003fe20003800000 */
.L_x_1391:
[----:B------:R-:W-:Y:S01]  /*16ef0*/  IMAD.MOV.U32 R2, RZ, RZ, R14 ;  /* 0x000000ffff027224 */ /* 0x000fe200078e000e */
[----:B------:R-:W-:Y:S06]  /*16f00*/  BRA `(.L_x_1392) ;  /* 0xffffffb400b07947 */ /* 0x000fec000383ffff */
.L_x_1279:
[----:B0-----:R0:W1:Y:S02]  /*16f10*/  SYNCS.PHASECHK.TRANS64.TRYWAIT P0, [R17+URZ+0x30820], R0 ;  /* 0x03082000110075a7 */ /* 0x001064000800017f */
[----:B-1----:R-:W-:Y:S05]  /*16f20*/  @!P0 NANOSLEEP.SYNCS 0x989680 ;  /* 0x009896800000895d */ /* 0x002fea0003900000 */
[----:B------:R-:W1:Y:S02]  /*16f30*/  @!P0 SYNCS.PHASECHK.TRANS64 P0, [R17+URZ+0x30820], R0 ;  /* 0x03082000110085a7 */ /* 0x000e64000800007f */
[----:B-1----:R-:W-:Y:S05]  /*16f40*/  @!P0 BRA `(.L_x_1279) ;  /* 0xfffffffc00f08947 */ /* 0x002fea000383ffff */
[----:B------:R-:W-:Y:S05]  /*16f50*/  BRA `(.L_x_1393) ;  /* 0xffffffb8002c7947 */ /* 0x000fea000383ffff */
.L_x_1286:
[----:B0-----:R0:W1:Y:S02]  /*16f60*/  SYNCS.PHASECHK.TRANS64.TRYWAIT P0, [R3+URZ+0x30840], R2 ;  /* 0x03084002030075a7 */ /* 0x001064000800017f */
[----:B-1----:R-:W-:Y:S05]  /*16f70*/  @!P0 NANOSLEEP.SYNCS 0x989680 ;  /* 0x009896800000895d */ /* 0x002fea0003900000 */
[----:B------:R-:W1:Y:S02]  /*16f80*/  @!P0 SYNCS.PHASECHK.TRANS64 P0, [R3+URZ+0x30840], R2 ;  /* 0x03084002030085a7 */ /* 0x000e64000800007f */
[----:B-1----:R-:W-:Y:S05]  /*16f90*/  @!P0 BRA `(.L_x_1286) ;  /* 0xfffffffc00f08947 */ /* 0x002fea000383ffff */
[----:B------:R-:W-:Y:S05]  /*16fa0*/  BRA `(.L_x_1394) ;  /* 0xffffffb800e87947 */ /* 0x000fea000383ffff */
.L_x_1294:
[----:B0-----:R0:W1:Y:S02]  /*16fb0*/  SYNCS.PHASECHK.TRANS64.TRYWAIT P0, [R3+URZ+0x60], R2 ;  /* 0x00006002030075a7 */ /* 0x001064000800017f */
[----:B-1----:R-:W-:Y:S05]  /*16fc0*/  @!P0 NANOSLEEP.SYNCS 0x989680 ;  /* 0x009896800000895d */ /* 0x002fea0003900000 */
[----:B------:R-:W1:Y:S02]  /*16fd0*/  @!P0 SYNCS.PHASECHK.TRANS64 P0, [R3+URZ+0x60], R2 ;  /* 0x00006002030085a7 */ /* 0x000e64000800007f */
[----:B-1----:R-:W-:Y:S05]  /*16fe0*/  @!P0 BRA `(.L_x_1294) ;  /* 0xfffffffc00f08947 */ /* 0x002fea000383ffff */
[----:B------:R-:W-:Y:S05]  /*16ff0*/  BRA `(.L_x_1395) ;  /* 0xffffffc000387947 */ /* 0x000fea000383ffff */
.L_x_1306:
[----:B--2---:R2:W3:Y:S02]  /*17000*/  SYNCS.PHASECHK.TRANS64.TRYWAIT P0, [R3+URZ+0x30840], R2 ;  /* 0x03084002030075a7 */ /* 0x0044e4000800017f */
[----:B---3--:R-:W-:Y:S05]  /*17010*/  @!P0 NANOSLEEP.SYNCS 0x989680 ;  /* 0x009896800000895d */ /* 0x008fea0003900000 */
[----:B------:R-:W3:Y:S02]  /*17020*/  @!P0 SYNCS.PHASECHK.TRANS64 P0, [R3+URZ+0x30840], R2 ;  /* 0x03084002030085a7 */ /* 0x000ee4000800007f */
[----:B---3--:R-:W-:Y:S05]  /*17030*/  @!P0 BRA `(.L_x_1306) ;  /* 0xfffffffc00f08947 */ /* 0x008fea000383ffff */
[----:B------:R-:W-:Y:S05]  /*17040*/  BRA `(.L_x_1396) ;  /* 0xffffffc800387947 */ /* 0x000fea000383ffff */
.L_x_1314:
[----:B0-----:R0:W1:Y:S02]  /*17050*/  SYNCS.PHASECHK.TRANS64.TRYWAIT P0, [R9+URZ+0x60], R2 ;  /* 0x00006002090075a7 */ /* 0x001064000800017f */
[----:B-1----:R-:W-:Y:S05]  /*17060*/  @!P0 NANOSLEEP.SYNCS 0x989680 ;  /* 0x009896800000895d */ /* 0x002fea0003900000 */
[----:B------:R-:W1:Y:S02]  /*17070*/  @!P0 SYNCS.PHASECHK.TRANS64 P0, [R9+URZ+0x60], R2 ;  /* 0x00006002090085a7 */ /* 0x000e64000800007f */
[----:B-1----:R-:W-:Y:S05]  /*17080*/  @!P0 BRA `(.L_x_1314) ;  /* 0xfffffffc00f08947 */ /* 0x002fea000383ffff */
[----:B------:R-:W-:Y:S05]  /*17090*/  BRA `(.L_x_1397) ;  /* 0xffffffcc00887947 */ /* 0x000fea000383ffff */
.L_x_1325:
[----:B--2---:R2:W3:Y:S02]  /*170a0*/  SYNCS.PHASECHK.TRANS64.TRYWAIT P0, [R2+URZ+0x30840], R3 ;  /* 0x03084003020075a7 */ /* 0x0044e4000800017f */
[----:B---3--:R-:W-:Y:S05]  /*170b0*/  @!P0 NANOSLEEP.SYNCS 0x989680 ;  /* 0x009896800000895d */ /* 0x008fea0003900000 */
[----:B------:R-:W3:Y:S02]  /*170c0*/  @!P0 SYNCS.PHASECHK.TRANS64 P0, [R2+URZ+0x30840], R3 ;  /* 0x03084003020085a7 */ /* 0x000ee4000800007f */
[----:B---3--:R-:W-:Y:S05]  /*170d0*/  @!P0 BRA `(.L_x_1325) ;  /* 0xfffffffc00f08947 */ /* 0x008fea000383ffff */
[----:B------:R-:W-:Y:S05]  /*170e0*/  BRA `(.L_x_1398) ;  /* 0xffffffd400587947 */ /* 0x000fea000383ffff */
.L_x_1333:
[----:B0-----:R0:W1:Y:S02]  /*170f0*/  SYNCS.PHASECHK.TRANS64.TRYWAIT P0, [R2+URZ+0x60], R5 ;  /* 0x00006005020075a7 */ /* 0x001064000800017f */
[----:B-1----:R-:W-:Y:S05]  /*17100*/  @!P0 NANOSLEEP.SYNCS 0x989680 ;  /* 0x009896800000895d */ /* 0x002fea0003900000 */
[----:B------:R-:W1:Y:S02]  /*17110*/  @!P0 SYNCS.PHASECHK.TRANS64 P0, [R2+URZ+0x60], R5 ;  /* 0x00006005020085a7 */ /* 0x000e64000800007f */
[----:B-1----:R-:W-:Y:S05]  /*17120*/  @!P0 BRA `(.L_x_1333) ;  /* 0xfffffffc00f08947 */ /* 0x002fea000383ffff */
[----:B------:R-:W-:Y:S05]  /*17130*/  BRA `(.L_x_1399) ;  /* 0xffffffd800a87947 */ /* 0x000fea000383ffff */
.L_x_1346:
[----:B0-----:R0:W3:Y:S02]  /*17140*/  SYNCS.PHASECHK.TRANS64.TRYWAIT P0, [R0+URZ+0x30860], R3 ;  /* 0x03086003000075a7 */ /* 0x0010e4000800017f */
[----:B---3--:R-:W-:Y:S05]  /*17150*/  @!P0 NANOSLEEP.SYNCS 0x989680 ;  /* 0x009896800000895d */ /* 0x008fea0003900000 */
[----:B------:R-:W3:Y:S02]  /*17160*/  @!P0 SYNCS.PHASECHK.TRANS64 P0, [R0+URZ+0x30860], R3 ;  /* 0x03086003000085a7 */ /* 0x000ee4000800007f */
[----:B---3--:R-:W-:Y:S05]  /*17170*/  @!P0 BRA `(.L_x_1346) ;  /* 0xfffffffc00f08947 */ /* 0x008fea000383ffff */
[----:B------:R-:W-:Y:S05]  /*17180*/  BRA `(.L_x_1400) ;  /* 0xffffffe000647947 */ /* 0x000fea000383ffff */
.L_x_1355:
[----:B------:R-:W-:Y:S01]  /*17190*/  BSSY B0, `(.L_x_1401) ;  /* 0x0000008000007945 */ /* 0x000fe20003800000 */
[----:B-----5:R-:W-:Y:S02]  /*171a0*/  IMAD.MOV.U32 R13, RZ, RZ, R2 ;  /* 0x000000ffff0d7224 */ /* 0x020fe400078e0002 */
[----:B------:R-:W-:Y:S02]  /*171b0*/  IMAD.MOV.U32 R12, RZ, RZ, RZ ;  /* 0x000000ffff0c7224 */ /* 0x000fe400078e00ff */
[----:B------:R-:W-:Y:S02]  /*171c0*/  IMAD.MOV.U32 R11, RZ, RZ, 0x1f ;  /* 0x0000001fff0b7424 */ /* 0x000fe400078e00ff */
[----:B------:R-:W-:-:S07]  /*171d0*/  IMAD.MOV.U32 R15, RZ, RZ, -0x1 ;  /* 0xffffffffff0f7424 */ /* 0x000fce00078e00ff */
[----:B0123--:R-:W-:Y:S05]  /*171e0*/  WARPSYNC.COLLECTIVE R15, `(.L_x_1402) ;  /* 0x000000000f087348 */ /* 0x00ffea0003c00000 */
[----:B------:R4:W0:Y:S02]  /*171f0*/  SHFL.IDX P6, R14, R13, R12, R11 ;  /* 0x0000000c0d0e7389 */ /* 0x00082400000c000b */
[----:B01234-:R-:W-:Y:S01]  /*17200*/  ENDCOLLECTIVE ;  /* 0x000000000000791b */ /* 0x01ffe20003800000 */
.L_x_1402:
[----:B------:R-:W-:Y:S05]  /*17210*/  BSYNC B0 ;  /* 0x0000000000007941 */ /* 0x000fea0003800000 */
.L_x_1401:
[----:B------:R-:W-:Y:S05]  /*17220*/  BRA `(.L_x_1403) ;  /* 0xffffffe400d47947 */ /* 0x000fea000383ffff */
.L_x_1358:
[----:B0-----:R0:W3:Y:S02]  /*17230*/  SYNCS.PHASECHK.TRANS64.TRYWAIT P0, [R0+URZ+0x30820], R3 ;  /* 0x03082003000075a7 */ /* 0x0010e4000800017f */
[----:B---3--:R-:W-:Y:S05]  /*17240*/  @!P0 NANOSLEEP.SYNCS 0x989680 ;  /* 0x009896800000895d */ /* 0x008fea0003900000 */
[----:B------:R-:W3:Y:S02]  /*17250*/  @!P0 SYNCS.PHASECHK.TRANS64 P0, [R0+URZ+0x30820], R3 ;  /* 0x03082003000085a7 */ /* 0x000ee4000800007f */
[----:B---3--:R-:W-:Y:S05]  /*17260*/  @!P0 BRA `(.L_x_1358) ;  /* 0xfffffffc00f08947 */ /* 0x008fea000383ffff */
[----:B------:R-:W-:Y:S05]  /*17270*/  BRA `(.L_x_1404) ;  /* 0xffffffe800207947 */ /* 0x000fea000383ffff */
.L_x_1359:
        /* <DEDUP_REMOVED lines=8> */
[----:B012---:R-:W-:Y:S05]  /*17300*/  WARPSYNC.COLLECTIVE R15, `(.L_x_1406) ;  /* 0x000000000f087348 */ /* 0x007fea0003c00000 */
[----:B------:R3:W4:Y:S02]  /*17310*/  SHFL.IDX P6, R14, R13, R12, R11 ;  /* 0x0000000c0d0e7389 */ /* 0x00072400000c000b */
[----:B01234-:R-:W-:Y:S01]  /*17320*/  ENDCOLLECTIVE ;  /* 0x000000000000791b */ /* 0x01ffe20003800000 */
.L_x_1406:
[----:B------:R-:W-:Y:S05]  /*17330*/  BSYNC B0 ;  /* 0x0000000000007941 */ /* 0x000fea0003800000 */
.L_x_1405:
[----:B------:R-:W-:Y:S05]  /*17340*/  BRA `(.L_x_1407) ;  /* 0xffffffe800087947 */ /* 0x000fea000383ffff */
.L_x_1362:
[----:B------:R-:W-:Y:S01]  /*17350*/  BSSY B1, `(.L_x_1408) ;  /* 0x0000006000017945 */ /* 0x000fe20003800000 */
[----:B------:R-:W-:-:S07]  /*17360*/  IMAD.MOV.U32 R15, RZ, RZ, -0x1 ;  /* 0xffffffffff0f7424 */ /* 0x000fce00078e00ff */
[----:B0123--:R-:W-:Y:S05]  /*17370*/  WARPSYNC.COLLECTIVE R15, `(.L_x_1409) ;  /* 0x000000000f0c7348 */ /* 0x00ffea0003c00000 */
[----:B------:R-:W-:Y:S02]  /*17380*/  ELECT P6, UR62, PT ;  /* 0x00000000003e782f */ /* 0x000fe400038c0000 */
[----:B------:R-:W-:Y:S01]  /*17390*/  MOV R14, UR62 ;  /* 0x0000003e000e7c02 */ /* 0x000fe20008000f00 */
[----:B0123--:R-:W-:Y:S10]  /*173a0*/  ENDCOLLECTIVE ;  /* 0x000000000000791b */ /* 0x00fff40003800000 */
.L_x_1409:
[----:B------:R-:W-:Y:S05]  /*173b0*/  BSYNC B1 ;  /* 0x0000000000017941 */ /* 0x000fea0003800000 */
.L_x_1408:
[----:B------:R-:W-:Y:S05]  /*173c0*/  BRA `(.L_x_1410) ;  /* 0xffffffe800007947 */ /* 0x000fea000383ffff */
.L_x_1364:
[----:B0-----:R0:W3:Y:S02]  /*173d0*/  SYNCS.PHASECHK.TRANS64.TRYWAIT P0, [R6+URZ], R5 ;  /* 0x00000005060075a7 */ /* 0x0010e4000800017f */
[----:B---3--:R-:W-:Y:S05]  /*173e0*/  @!P0 NANOSLEEP.SYNCS 0x989680 ;  /* 0x009896800000895d */ /* 0x008fea0003900000 */
[----:B------:R-:W3:Y:S02]  /*173f0*/  @!P0 SYNCS.PHASECHK.TRANS64 P0, [R6+URZ], R5 ;  /* 0x00000005060085a7 */ /* 0x000ee4000800007f */
[----:B---3--:R-:W-:Y:S05]  /*17400*/  @!P0 BRA `(.L_x_1364) ;  /* 0xfffffffc00f08947 */ /* 0x008fea000383ffff */
[----:B------:R-:W-:Y:S05]  /*17410*/  BRA `(.L_x_1411) ;  /* 0xffffffe800407947 */ /* 0x000fea000383ffff */
.L_x_1365:
[----:B---3--:R3:W4:Y:S02]  /*17420*/  SYNCS.PHASECHK.TRANS64.TRYWAIT P0, [R3+URZ], R2 ;  /* 0x00000002030075a7 */ /* 0x008724000800017f */
[----:B----4-:R-:W-:Y:S05]  /*17430*/  @!P0 NANOSLEEP.SYNCS 0x989680 ;  /* 0x009896800000895d */ /* 0x010fea0003900000 */
[----:B------:R-:W4:Y:S02]  /*17440*/  @!P0 SYNCS.PHASECHK.TRANS64 P0, [R3+URZ], R2 ;  /* 0x00000002030085a7 */ /* 0x000f24000800007f */
[----:B----4-:R-:W-:Y:S05]  /*17450*/  @!P0 BRA `(.L_x_1365) ;  /* 0xfffffffc00f08947 */ /* 0x010fea000383ffff */
[----:B------:R-:W-:Y:S05]  /*17460*/  BRA `(.L_x_1412) ;  /* 0xffffffe800347947 */ /* 0x000fea000383ffff */
.L_x_1367:
[----:B---3--:R3:W4:Y:S02]  /*17470*/  SYNCS.PHASECHK.TRANS64.TRYWAIT P0, [R18+URZ], R5 ;  /* 0x00000005120075a7 */ /* 0x008724000800017f */
[----:B----4-:R-:W-:Y:S05]  /*17480*/  @!P0 NANOSLEEP.SYNCS 0x989680 ;  /* 0x009896800000895d */ /* 0x010fea0003900000 */
[----:B------:R-:W4:Y:S02]  /*17490*/  @!P0 SYNCS.PHASECHK.TRANS64 P0, [R18+URZ], R5 ;  /* 0x00000005120085a7 */ /* 0x000f24000800007f */
[----:B----4-:R-:W-:Y:S05]  /*174a0*/  @!P0 BRA `(.L_x_1367) ;  /* 0xfffffffc00f08947 */ /* 0x010fea000383ffff */
[----:B------:R-:W-:Y:S05]  /*174b0*/  BRA `(.L_x_1413) ;  /* 0xffffffe800387947 */ /* 0x000fea000383ffff */
.L_x_1414:
        /* <DEDUP_REMOVED lines=12> */
.L_x_3428:


//--------------------- .text._ZN7cutlass13device_kernelIN5flash11enable_sm90INS1_16FlashAttnFwdSm90INS1_25CollectiveMainloopFwdSm90ILi2EN4cute5tupleIJNS5_1CILi1EEES8_S8_EEENS6_IJNS7_ILi128EEENS7_ILi64EEENS7_ILi256EEEEEELi256ENS_6half_tEfNS_4arch4Sm90ELb0ELb1ELb1ELb1ELb0ELb0ELb0ELb1ELb1ELb1ELb0ELb0EEENS1_21CollectiveEpilogueFwdINS6_IJSA_SC_SB_EEES9_SE_SG_Li256ELb1ELb1ELb0ELb0EEENS1_36VarlenDynamicPersistentTileSchedulerILi128ELi64ELi256ELi128ELb0ELb1ELb1ELb1ELb0ELb1EEEEEEEEEvNT_6ParamsE --------------------------
	.section	.text._ZN7cutlass13device_kernelIN5flash11enable_sm90INS1_16FlashAttnFwdSm90INS1_25CollectiveMainloopFwdSm90ILi2EN4cute5tupleIJNS5_1CILi1EEES8_S8_EEENS6_IJNS7_ILi128EEENS7_ILi64EEENS7_ILi256EEEEEELi256ENS_6half_tEfNS_4arch4Sm90ELb0ELb1ELb1ELb1ELb0ELb0ELb0ELb1ELb1ELb1ELb0ELb0EEENS1_21CollectiveEpilogueFwdINS6_IJSA_SC_SB_EEES9_SE_SG_Li256ELb1ELb1ELb0ELb0EEENS1_36VarlenDynamicPersistentTileSchedulerILi128ELi64ELi256ELi128ELb0ELb1ELb1ELb1ELb0ELb1EEEEEEEEEvNT_6ParamsE,"ax",@progbits
	.align	128
.text._ZN7cutlass13device_kernelIN5flash11enable_sm90INS1_16FlashAttnFwdSm90INS1_25CollectiveMainloopFwdSm90ILi2EN4cute5tupleIJNS5_1CILi1EEES8_S8_EEENS6_IJNS7_ILi128EEENS7_ILi64EEENS7_ILi256EEEEEELi256ENS_6half_tEfNS_4arch4Sm90ELb0ELb1ELb1ELb1ELb0ELb0ELb0ELb1ELb1ELb1ELb0ELb0EEENS1_21CollectiveEpilogueFwdINS6_IJSA_SC_SB_EEES9_SE_SG_Li256ELb1ELb1ELb0ELb0EEENS1_36VarlenDynamicPersistentTileSchedulerILi128ELi64ELi256ELi128ELb0ELb1ELb1ELb1ELb0ELb1EEEEEEEEEvNT_6ParamsE:
        .type           _ZN7cutlass13device_kernelIN5flash11enable_sm90INS1_16FlashAttnFwdSm90INS1_25CollectiveMainloopFwdSm90ILi2EN4cute5tupleIJNS5_1CILi1EEES8_S8_EEENS6_IJNS7_ILi128EEENS7_ILi64EEENS7_ILi256EEEEEELi256ENS_6half_tEfNS_4arch4Sm90ELb0ELb1ELb1ELb1ELb0ELb0ELb0ELb1ELb1ELb1ELb0ELb0EEENS1_21CollectiveEpilogueFwdINS6_IJSA_SC_SB_EEES9_SE_SG_Li256ELb1ELb1ELb0ELb0EEENS1_36VarlenDynamicPersistentTileSchedulerILi128ELi64ELi256ELi128ELb0ELb1ELb1ELb1ELb0ELb1EEEEEEEEEvNT_6ParamsE,@function
        .size           _ZN7cutlass13device_kernelIN5flash11enable_sm90INS1_16FlashAttnFwdSm90INS1_25CollectiveMainloopFwdSm90ILi2EN4cute5tupleIJNS5_1CILi1EEES8_S8_EEENS6_IJNS7_ILi128EEENS7_ILi64EEENS7_ILi256EEEEEELi256ENS_6half_tEfNS_4arch4Sm90ELb0ELb1ELb1ELb1ELb0ELb0ELb0ELb1ELb1ELb1ELb0ELb0EEENS1_21CollectiveEpilogueFwdINS6_IJSA_SC_SB_EEES9_SE_SG_Li256ELb1ELb1ELb0ELb0EEENS1_36VarlenDynamicPersistentTileSchedulerILi128ELi64ELi256ELi128ELb0ELb1ELb1ELb1ELb0ELb1EEEEEEEEEvNT_6ParamsE,(.L_x_3429 - _ZN7cutlass13device_kernelIN5flash11enable_sm90INS1_16FlashAttnFwdSm90INS1_25CollectiveMainloopFwdSm90ILi2EN4cute5tupleIJNS5_1CILi1EEES8_S8_EEENS6_IJNS7_ILi128EEENS7_ILi64EEENS7_ILi256EEEEEELi256ENS_6half_tEfNS_4arch4Sm90ELb0ELb1ELb1ELb1ELb0ELb0ELb0ELb1ELb1ELb1ELb0ELb0EEENS1_21CollectiveEpilogueFwdINS6_IJSA_SC_SB_EEES9_SE_SG_Li256ELb1ELb1ELb0ELb0EEENS1_36VarlenDynamicPersistentTileSchedulerILi128ELi64ELi256ELi128ELb0ELb1ELb1ELb1ELb0ELb1EEEEEEEEEvNT_6ParamsE)
        .other          _ZN7cutlass13device_kernelIN5flash11enable_sm90INS1_16FlashAttnFwdSm90INS1_25CollectiveMainloopFwdSm90ILi2EN4cute5tupleIJNS5_1CILi1EEES8_S8_EEENS6_IJNS7_ILi128EEENS7_ILi64EEENS7_ILi256EEEEEELi256ENS_6half_tEfNS_4arch4Sm90ELb0ELb1ELb1ELb1ELb0ELb0ELb0ELb1ELb1ELb1ELb0ELb0EEENS1_21CollectiveEpilogueFwdINS6_IJSA_SC_SB_EEES9_SE_SG_Li256ELb1ELb1ELb0ELb0EEENS1_36VarlenDynamicPersistentTileSchedulerILi128ELi64ELi256ELi128ELb0ELb1ELb1ELb1ELb0ELb1EEEEEEEEEvNT_6ParamsE,@"STO_CUDA_ENTRY STV_DEFAULT"
_ZN7cutlass13device_kernelIN5flash11enable_sm90INS1_16FlashAttnFwdSm90INS1_25CollectiveMainloopFwdSm90ILi2EN4cute5tupleIJNS5_1CILi1EEES8_S8_EEENS6_IJNS7_ILi128EEENS7_ILi64EEENS7_ILi256EEEEEELi256ENS_6half_tEfNS_4arch4Sm90ELb0ELb1ELb1ELb1ELb0ELb0ELb0ELb1ELb1ELb1ELb0ELb0EEENS1_21CollectiveEpilogueFwdINS6_IJSA_SC_SB_EEES9_SE_SG_Li256ELb1ELb1ELb0ELb0EEENS1_36VarlenDynamicPersistentTileSchedulerILi128ELi64ELi256ELi128ELb0ELb1ELb1ELb1ELb0ELb1EEEEEEEEEvNT_6ParamsE:
        /* <DEDUP_REMOVED lines=18> */
.L_x_1416:
[----:B------:R-:W-:Y:S05]  /*0120*/  BSYNC B0 ;  /* 0x0000000000007941 */ /* 0x000fea0003800000 */
.L_x_1415:
        /* <DEDUP_REMOVED lines=41> */
.L_x_1417:
        /* <DEDUP_REMOVED lines=22> */
.L_x_1418:
        /* <DEDUP_REMOVED lines=18> */
.L_x_1419:
        /* <DEDUP_REMOVED lines=22> */
.L_x_1420:
        /* <DEDUP_REMOVED lines=22> */
.L_x_1421:
        /* <DEDUP_REMOVED lines=8> */
.L_x_1423:
        /* <DEDUP_REMOVED lines=16> */
[----:B------:R-:W-:Y:S01]  /*0a80*/  UMOV UR36, URZ ;  /* 0x0000003f00247c82 */ /* 0x000fe20008000000 */
[----:B------:R-:W-:Y:S01]  /*0a90*/  R2UR UR7, R10 ;  /* 0x000000000a0772ca */ /* 0x000fe200000e0000 */
[----:B------:R-:W0:Y:S01]  /*0aa0*/  S2R R0, SR_TID.X ;  /* 0x0000000000007919 */ /* 0x000e220000002100 */
[----:B------:R-:W-:Y:S01]  /*0ab0*/  R2UR UR6, R11 ;  /* 0x000000000b0672ca */ /* 0x000fe200000e0000 */
[----:B------:R-:W-:Y:S01]  /*0ac0*/  UMOV UR37, URZ ;  /* 0x0000003f00257c82 */ /* 0x000fe20008000000 */
[----:B0-----:R-:W-:-:S05]  /*0ad0*/  VIADD R218, R0, 0xffffff80 ;  /* 0xffffff8000da7836 */ /* 0x001fca0000000000 */
[----:B------:R-:W-:-:S04]  /*0ae0*/  SHF.R.S32.HI R3, RZ, 0x1f, R218 ;  /* 0x0000001fff037819 */ /* 0x000fc800000114da */
[CC--:B------:R-:W-:Y:S02]  /*0af0*/  LEA.HI R5, R3.reuse, R218.reuse, RZ, 0x7 ;  /* 0x000000da03057211 */ /* 0x0c0fe400078f38ff */
[----:B------:R-:W-:Y:S02]  /*0b00*/  LEA.HI R0, R3, R218, RZ, 0x4 ;  /* 0x000000da03007211 */ /* 0x000fe400078f20ff */
[----:B------:R-:W-:Y:S02]  /*0b10*/  LOP3.LUT R209, R5, 0xffffff80, RZ, 0xc0, !PT ;  /* 0xffffff8005d17812 */ /* 0x000fe400078ec0ff */
[----:B------:R-:W-:Y:S02]  /*0b20*/  SHF.R.S32.HI R9, RZ, 0x4, R0 ;  /* 0x00000004ff097819 */ /* 0x000fe40000011400 */
[----:B------:R-:W-:Y:S01]  /*0b30*/  LOP3.LUT R7, R0, 0x3fffff0, RZ, 0xc0, !PT ;  /* 0x03fffff000077812 */ /* 0x000fe200078ec0ff */
[----:B------:R-:W-:Y:S01]  /*0b40*/  IMAD.IADD R209, R218, 0x1, -R209 ;  /* 0x00000001dad17824 */ /* 0x000fe200078e0ad1 */
[----:B------:R-:W-:-:S02]  /*0b50*/  LEA.HI R0, R0, R9, RZ, 0x1 ;  /* 0x0000000900007211 */ /* 0x000fc400078f08ff */
[----:B------:R-:W-:Y:S01]  /*0b60*/  LEA.HI R10, R3, R218, RZ, 0x2 ;  /* 0x000000da030a7211 */ /* 0x000fe200078f10ff */
[----:B------:R-:W-:Y:S01]  /*0b70*/  IMAD.IADD R7, R218, 0x1, -R7 ;  /* 0x00000001da077824 */ /* 0x000fe200078e0a07 */
[----:B------:R-:W-:Y:S02]  /*0b80*/  SHF.R.S32.HI R4, RZ, 0x1f, R209 ;  /* 0x0000001fff047819 */ /* 0x000fe400000114d1 */
[----:B------:R-:W-:Y:S02]  /*0b90*/  LOP3.LUT R0, R0, 0x1ffffffe, RZ, 0xc0, !PT ;  /* 0x1ffffffe00007812 */ /* 0x000fe400078ec0ff */
[----:B------:R-:W-:Y:S02]  /*0ba0*/  LEA.HI R6, R4, R209, RZ, 0x2 ;  /* 0x000000d104067211 */ /* 0x000fe400078f10ff */
[----:B------:R-:W-:Y:S01]  /*0bb0*/  SHF.R.S32.HI R210, RZ, 0x7, R5 ;  /* 0x00000007ffd27819 */ /* 0x000fe20000011405 */
[----:B------:R-:W-:Y:S01]  /*0bc0*/  IMAD.IADD R0, R9, 0x1, -R0 ;  /* 0x0000000109007824 */ /* 0x000fe200078e0a00 */
[----:B------:R-:W-:-:S02]  /*0bd0*/  SHF.R.S32.HI R8, RZ, 0x2, R6 ;  /* 0x00000002ff087819 */ /* 0x000fc40000011406 */
[----:B------:R-:W-:Y:S02]  /*0be0*/  SHF.R.S32.HI R11, RZ, 0x1f, R6 ;  /* 0x0000001fff0b7819 */ /* 0x000fe40000011406 */
[----:B------:R-:W-:Y:S02]  /*0bf0*/  LOP3.LUT R9, R10, 0xfffffffc, RZ, 0xc0, !PT ;  /* 0xfffffffc0a097812 */ /* 0x000fe400078ec0ff */
[----:B------:R-:W-:Y:S02]  /*0c00*/  LEA.HI R11, R11, R8, RZ, 0x3 ;  /* 0x000000080b0b7211 */ /* 0x000fe400078f18ff */
[----:B------:R-:W-:Y:S02]  /*0c10*/  LEA.HI R5, R5, R210, RZ, 0x1 ;  /* 0x000000d205057211 */ /* 0x000fe400078f08ff */
[----:B------:R-:W-:Y:S02]  /*0c20*/  LOP3.LUT R11, R11, 0xfffffff8, RZ, 0xc0, !PT ;  /* 0xfffffff80b0b7812 */ /* 0x000fe400078ec0ff */
[----:B------:R-:W-:-:S02]  /*0c30*/  LEA.HI R4, R4, R209, RZ, 0x5 ;  /* 0x000000d104047211 */ /* 0x000fc400078f28ff */
[----:B------:R-:W-:Y:S01]  /*0c40*/  LOP3.LUT R6, R6, 0x7ffffffc, RZ, 0xc0, !PT ;  /* 0x7ffffffc06067812 */ /* 0x000fe200078ec0ff */
[----:B------:R-:W-:Y:S01]  /*0c50*/  IMAD.IADD R11, R8, 0x1, -R11 ;  /* 0x00000001080b7824 */ /* 0x000fe200078e0a0b */
[----:B------:R-:W-:-:S03]  /*0c60*/  SHF.R.S32.HI R4, RZ, 0x5, R4 ;  /* 0x00000005ff047819 */ /* 0x000fc60000011404 */
[----:B------:R-:W-:Y:S02]  /*0c70*/  IMAD.IADD R17, R209, 0x1, -R6 ;  /* 0x00000001d1117824 */ /* 0x000fe400078e0a06 */
[----:B------:R-:W-:Y:S01]  /*0c80*/  IMAD R4, R4, 0x10, R11 ;  /* 0x0000001004047824 */ /* 0x000fe200078e020b */
[----:B--2---:R-:W-:Y:S02]  /*0c90*/  R2UR UR4, R2 ;  /* 0x00000000020472ca */ /* 0x004fe400000e0000 */
[CC--:B------:R-:W-:Y:S02]  /*0ca0*/  LEA.HI R2, R3.reuse, R218.reuse, RZ, 0x5 ;  /* 0x000000da03027211 */ /* 0x0c0fe400078f28ff */
[----:B------:R-:W-:-:S03]  /*0cb0*/  LEA.HI R3, R3, R218, RZ, 0x3 ;  /* 0x000000da03037211 */ /* 0x000fc600078f18ff */
[----:B------:R-:W-:Y:S01]  /*0cc0*/  IMAD.SHL.U32 R2, R2, 0x20, RZ ;  /* 0x0000002002027824 */ /* 0x000fe200078e00ff */
[----:B------:R-:W-:-:S04]  /*0cd0*/  SHF.R.S32.HI R206, RZ, 0x3, R3 ;  /* 0x00000003ffce7819 */ /* 0x000fc80000011403 */
[----:B------:R-:W-:Y:S01]  /*0ce0*/  LOP3.LUT R2, R2, 0xfffffc00, RZ, 0xc0, !PT ;  /* 0xfffffc0002027812 */ /* 0x000fe200078ec0ff */
[----:B------:R-:W-:-:S03]  /*0cf0*/  ULOP3.LUT UR8, UR4, 0x1, URZ, 0xfc, !UPT ;  /* 0x0000000104087892 */ /* 0x000fc6000f8efc3f */
[----:B------:R-:W-:Y:S01]  /*0d00*/  UMOV UR4, URZ ;  /* 0x0000003f00047c82 */ /* 0x000fe20008000000 */
[----:B------:R-:W-:Y:S02]  /*0d10*/  IMAD R7, R7, 0x40, R2 ;  /* 0x0000004007077824 */ /* 0x000fe400078e0202 */
[----:B------:R-:W-:Y:S01]  /*0d20*/  IMAD.IADD R2, R218, 0x1, -R9 ;  /* 0x00000001da027824 */ /* 0x000fe200078e0a09 */
[----:B------:R-:W-:Y:S01]  /*0d30*/  LOP3.LUT R9, R5, 0x3fffffe, RZ, 0xc0, !PT ;  /* 0x03fffffe05097812 */ /* 0x000fe200078ec0ff */
[----:B------:R-:W-:Y:S01]  /*0d40*/  IMAD R212, R0, 0x8, R7 ;  /* 0x0000000800d47824 */ /* 0x000fe200078e0207 */
[----:B------:R-:W-:Y:S01]  /*0d50*/  LOP3.LUT R5, R3, 0xfffffff8, RZ, 0xc0, !PT ;  /* 0xfffffff803057812 */ /* 0x000fe200078ec0ff */
[----:B------:R-:W-:Y:S01]  /*0d60*/  IMAD.U32 R213, RZ, RZ, UR8 ;  /* 0x00000008ffd57e24 */ /* 0x000fe2000f8e00ff */
[----:B------:R-:W-:Y:S01]  /*0d70*/  LEA.HI R8, R2, R2, RZ, 0x1 ;  /* 0x0000000202087211 */ /* 0x000fe200078f08ff */
[----:B------:R-:W-:Y:S02]  /*0d80*/  IMAD.IADD R9, R210, 0x1, -R9 ;  /* 0x00000001d2097824 */ /* 0x000fe400078e0a09 */
[----:B------:R-:W-:Y:S01]  /*0d90*/  IMAD.IADD R204, R218, 0x1, -R5 ;  /* 0x00000001dacc7824 */ /* 0x000fe200078e0a05 */
[----:B------:R-:W-:Y:S01]  /*0da0*/  LOP3.LUT R11, R8, 0x1ffffffe, RZ, 0xc0, !PT ;  /* 0x1ffffffe080b7812 */ /* 0x000fe200078ec0ff */
[----:B------:R-:W-:-:S02]  /*0db0*/  IMAD R211, R9, 0x40, R4 ;  /* 0x0000004009d37824 */ /* 0x000fc400078e0204 */
[----:B------:R-:W-:Y:S02]  /*0dc0*/  IMAD.SHL.U32 R19, R204, 0x8, RZ ;  /* 0x00000008cc137824 */ /* 0x000fe400078e00ff */
[----:B------:R-:W-:Y:S02]  /*0dd0*/  IMAD.IADD R2, R2, 0x1, -R11 ;  /* 0x0000000102027824 */ /* 0x000fe400078e0a0b */
[C---:B------:R-:W-:Y:S01]  /*0de0*/  VIADD R202, R19.reuse, 0x40 ;  /* 0x0000004013ca7836 */ /* 0x040fe20000000000 */
[----:B------:R-:W-:Y:S01]  /*0df0*/  SHF.R.S32.HI R217, RZ, 0x1f, R19 ;  /* 0x0000001fffd97819 */ /* 0x000fe20000011413 */
[C---:B------:R-:W-:Y:S02]  /*0e00*/  VIADD R201, R19.reuse, 0x80 ;  /* 0x0000008013c97836 */ /* 0x040fe40000000000 */
[----:B------:R-:W-:Y:S01]  /*0e10*/  VIADD R203, R19, 0xc0 ;  /* 0x000000c013cb7836 */ /* 0x000fe20000000000 */
[----:B------:R-:W-:Y:S01]  /*0e20*/  SHF.R.S32.HI R216, RZ, 0x1f, R202 ;  /* 0x0000001fffd87819 */ /* 0x000fe200000114ca */
[----:B------:R-:W-:Y:S01]  /*0e30*/  IMAD.U32 R208, RZ, RZ, UR4 ;  /* 0x00000004ffd07e24 */ /* 0x000fe2000f8e00ff */
[----:B------:R-:W-:Y:S01]  /*0e40*/  SHF.R.S32.HI R215, RZ, 0x1f, R201 ;  /* 0x0000001fffd77819 */ /* 0x000fe200000114c9 */
[----:B------:R-:W-:Y:S01]  /*0e50*/  IMAD R23, R2, 0x8, R211 ;  /* 0x0000000802177824 */ /* 0x000fe200078e02d3 */
[----:B------:R-:W-:-:S07]  /*0e60*/  SHF.R.S32.HI R214, RZ, 0x1f, R203 ;  /* 0x0000001fffd67819 */ /* 0x000fce00000114cb */
.L_x_1523:
[----:B------:R-:W-:Y:S01]  /*0e70*/  ULDC.64 UR8, c[0x0][0xa28] ;  /* 0x00028a0000087ab9 */ /* 0x000fe20000000a00 */
[----:B------:R-:W-:Y:S01]  /*0e80*/  ULDC.64 UR12, c[0x0][0x208] ;  /* 0x00008200000c7ab9 */ /* 0x000fe20000000a00 */
[----:B------:R-:W-:Y:S01]  /*0e90*/  UISETP.NE.U32.AND UP0, UPT, UR8, URZ, UPT ;  /* 0x0000003f0800728c */ /* 0x000fe2000bf05070 */
[----:B------:R-:W-:-:S03]  /*0ea0*/  ULDC UR4, c[0x0][0x424] ;  /* 0x0001090000047ab9 */ /* 0x000fc60000000800 */
[----:B------:R-:W-:-:S03]  /*0eb0*/  UISETP.NE.AND.EX UP0, UPT, UR9, URZ, UPT, UP0 ;  /* 0x0000003f0900728c */ /* 0x000fc6000bf05300 */
[----:B------:R-:W-:Y:S02]  /*0ec0*/  ULDC.64 UR8, c[0x0][0xa18] ;  /* 0x0002860000087ab9 */ /* 0x000fe40000000a00 */
[----:B------:R-:W-:Y:S01]  /*0ed0*/  UISETP.NE.U32.AND UP1, UPT, UR8, URZ, UPT ;  /* 0x0000003f0800728c */ /* 0x000fe2000bf25070 */
[----:B------:R-:W-:-:S03]  /*0ee0*/  PLOP3.LUT P0, PT, PT, PT, UP0, 0x80, 0x0 ;  /* 0x000000000000781c */ /* 0x000fc60003f0f008 */
[----:B------:R-:W-:-:S03]  /*0ef0*/  UISETP.NE.AND.EX UP1, UPT, UR9, URZ, UPT, UP1 ;  /* 0x0000003f0900728c */ /* 0x000fc6000bf25310 */
[----:B------:R-:W-:Y:S02]  /*0f00*/  @UP0 ULDC.64 UR8, c[0x0][0xa28] ;  /* 0x00028a0000080ab9 */ /* 0x000fe40000000a00 */
[----:B------:R-:W-:Y:S01]  /*0f10*/  @UP0 UIMAD.WIDE UR8, UR6, 0x4, UR8 ;  /* 0x00000004060808a5 */ /* 0x000fe2000f8e0208 */
[----:B------:R-:W-:-:S05]  /*0f20*/  PLOP3.LUT P2, PT, PT, PT, UP1, 0x80, 0x0 ;  /* 0x000000000000781c */ /* 0x000fca0003f4f018 */
[----:B------:R-:W-:Y:S01]  /*0f30*/  @UP1 ULDC.64 UR10, c[0x0][0xa18] ;  /* 0x00028600000a1ab9 */ /* 0x000fe20000000a00 */
[----:B01--4-:R-:W-:Y:S02]  /*0f40*/  IMAD.U32 R2, RZ, RZ, UR8 ;  /* 0x00000008ff027e24 */ /* 0x013fe4000f8e00ff */
[----:B------:R-:W-:Y:S01]  /*0f50*/  IMAD.U32 R3, RZ, RZ, UR9 ;  /* 0x00000009ff037e24 */ /* 0x000fe2000f8e00ff */
[----:B------:R-:W-:-:S04]  /*0f60*/  @UP1 UIMAD.WIDE UR8, UR6, 0x4, UR10 ;  /* 0x00000004060818a5 */ /* 0x000fc8000f8e020a */
[----:B--2---:R-:W2:Y:S02]  /*0f70*/  @P0 LDG.E R2, desc[UR12][R2.64] ;  /* 0x0000000c02020981 */ /* 0x004ea4000c1e1900 */
[----:B------:R-:W-:Y:S02]  /*0f80*/  IMAD.U32 R4, RZ, RZ, UR8 ;  /* 0x00000008ff047e24 */ /* 0x000fe4000f8e00ff */
[----:B------:R-:W-:Y:S01]  /*0f90*/  IMAD.U32 R5, RZ, RZ, UR9 ;  /* 0x00000009ff057e24 */ /* 0x000fe2000f8e00ff */
[----:B------:R-:W-:-:S04]  /*0fa0*/  ULDC.64 UR8, c[0x0][0x418] ;  /* 0x0001060000087ab9 */ /* 0x000fc80000000a00 */
[----:B---3--:R-:W3:Y:S01]  /*0fb0*/  @P2 LDG.E R4, desc[UR12][R4.64] ;  /* 0x0000000c04042981 */ /* 0x008ee2000c1e1900 */
[----:B------:R-:W-:Y:S01]  /*0fc0*/  UISETP.NE.U32.AND UP0, UPT, UR8, URZ, UPT ;  /* 0x0000003f0800728c */ /* 0x000fe2000bf05070 */
[----:B------:R-:W-:Y:S01]  /*0fd0*/  IMAD.U32 R205, RZ, RZ, UR7 ;  /* 0x00000007ffcd7e24 */ /* 0x000fe2000f8e00ff */
[----:B------:R-:W-:Y:S01]  /*0fe0*/  UMOV UR61, URZ ;  /* 0x0000003f003d7c82 */ /* 0x000fe20008000000 */
[----:B------:R-:W-:Y:S01]  /*0ff0*/  ULDC UR60, c[0x0][0x288] ;  /* 0x0000a200003c7ab9 */ /* 0x000fe20000000800 */
[----:B------:R-:W-:-:S03]  /*1000*/  UISETP.NE.AND.EX UP0, UPT, UR9, URZ, UPT, UP0 ;  /* 0x0000003f0900728c */ /* 0x000fc6000bf05300 */
[----:B------:R-:W-:Y:S01]  /*1010*/  ULDC.64 UR8, c[0x0][0xa20] ;  /* 0x0002880000087ab9 */ /* 0x000fe20000000a00 */
[----:B------:R-:W-:Y:S01]  /*1020*/  USEL UR4, UR4, 0x1, UP0 ;  /* 0x0000000104047887 */ /* 0x000fe20008000000 */
[----:B------:R-:W-:Y:S01]  /*1030*/  ISETP.NE.U32.AND P1, PT, RZ, UR8, PT ;  /* 0x00000008ff007c0c */ /* 0x000fe2000bf25070 */
[----:B------:R-:W-:Y:S02]  /*1040*/  ULDC UR8, c[0x0][0x2f0] ;  /* 0x0000bc0000087ab9 */ /* 0x000fe40000000800 */
[----:B------:R-:W-:Y:S01]  /*1050*/  UIMAD UR4, UR4, UR8, URZ ;  /* 0x00000008040472a4 */ /* 0x000fe2000f8e023f */
[----:B------:R-:W-:Y:S02]  /*1060*/  ISETP.NE.AND.EX P1, PT, RZ, UR9, PT, P1 ;  /* 0x00000009ff007c0c */ /* 0x000fe4000bf25310 */
[----:B--2---:R-:W-:Y:S02]  /*1070*/  @P0 R2UR UR61, R2 ;  /* 0x00000000023d02ca */ /* 0x004fe400000e0000 */
[----:B---3--:R-:W-:Y:S01]  /*1080*/  @P2 R2UR UR60, R4 ;  /* 0x00000000043c22ca */ /* 0x008fe200000e0000 */
[----:B------:R-:W-:-:S14]  /*1090*/  @P2 BRA `(.L_x_1424) ;  /* 0x0000000000382947 */ /* 0x000fdc0003800000 */
[----:B------:R-:W-:Y:S02]  /*10a0*/  ULDC.64 UR8, c[0x0][0xa00] ;  /* 0x0002800000087ab9 */ /* 0x000fe40000000a00 */
[----:B------:R-:W-:-:S04]  /*10b0*/  ISETP.NE.U32.AND P0, PT, RZ, UR8, PT ;  /* 0x00000008ff007c0c */ /* 0x000fc8000bf05070 */
[----:B------:R-:W-:-:S13]  /*10c0*/  ISETP.NE.AND.EX P0, PT, RZ, UR9, PT, P0 ;  /* 0x00000009ff007c0c */ /* 0x000fda000bf05300 */
[----:B------:R-:W-:Y:S05]  /*10d0*/  @!P0 BRA `(.L_x_1424) ;  /* 0x0000000000288947 */ /* 0x000fea0003800000 */
[----:B------:R-:W-:Y:S01]  /*10e0*/  ULDC.64 UR8, c[0x0][0xa00] ;  /* 0x0002800000087ab9 */ /* 0x000fe20000000a00 */
[----:B------:R-:W-:Y:S01]  /*10f0*/  ULDC.64 UR10, c[0x0][0x208] ;  /* 0x00008200000a7ab9 */ /* 0x000fe20000000a00 */
        /* <DEDUP_REMOVED lines=8> */
.L_x_1424:
[----:B------:R-:W-:Y:S01]  /*1180*/  IMAD.U32 R207, RZ, RZ, UR6 ;  /* 0x00000006ffcf7e24 */ /* 0x000fe2000f8e00ff */
[----:B------:R-:W-:Y:S06]  /*1190*/  @!P1 BRA `(.L_x_1425) ;  /* 0x0000000000209947 */ /* 0x000fec0003800000 */
[----:B------:R-:W-:Y:S01]  /*11a0*/  ULDC.64 UR8, c[0x0][0xa20] ;  /* 0x0002880000087ab9 */ /* 0x000fe20000000a00 */
[----:B------:R-:W-:Y:S01]  /*11b0*/  ULDC.64 UR10, c[0x0][0x208] ;  /* 0x00008200000a7ab9 */ /* 0x000fe20000000a00 */
[----:B------:R-:W-:-:S06]  /*11c0*/  UIMAD.WIDE UR6, UR6, 0x4, UR8 ;  /* 0x00000004060678a5 */ /* 0x000fcc000f8e0208 */
[----:B------:R-:W-:Y:S02]  /*11d0*/  IMAD.U32 R2, RZ, RZ, UR6 ;  /* 0x00000006ff027e24 */ /* 0x000fe4000f8e00ff */
[----:B------:R-:W-:-:S05]  /*11e0*/  IMAD.U32 R3, RZ, RZ, UR7 ;  /* 0x00000007ff037e24 */ /* 0x000fca000f8e00ff */
[----:B------:R-:W2:Y:S02]  /*11f0*/  LDG.E R2, desc[UR10][R2.64] ;  /* 0x0000000a02027981 */ /* 0x000ea4000c1e1900 */
[----:B--2---:R-:W-:Y:S01]  /*1200*/  R2UR UR4, R2 ;  /* 0x00000000020472ca */ /* 0x004fe200000e0000 */
[----:B------:R-:W-:-:S14]  /*1210*/  BRA `(.L_x_1426) ;  /* 0x0000000000387947 */ /* 0x000fdc0003800000 */
.L_x_1425:
        /* <DEDUP_REMOVED lines=14> */
.L_x_1426:
[----:B------:R-:W-:Y:S01]  /*1300*/  ULDC UR6, c[0x0][0x448] ;  /* 0x0001120000067ab9 */ /* 0x000fe20000000800 */
[----:B------:R-:W-:Y:S02]  /*1310*/  USHF.L.U32 UR5, UR5, 0x7, URZ ;  /* 0x0000000705057899 */ /* 0x000fe4000800063f */
[----:B------:R-:W-:Y:S02]  /*1320*/  UISETP.NE.AND UP0, UPT, UR6, 0x1, UPT ;  /* 0x000000010600788c */ /* 0x000fe4000bf05270 */
[----:B------:R-:W-:Y:S02]  /*1330*/  UIADD3 UR8, UR5, 0x7f, URZ ;  /* 0x0000007f05087890 */ /* 0x000fe4000fffe03f */
[----:B------:R-:W-:Y:S01]  /*1340*/  IMAD.U32 R22, RZ, RZ, UR5 ;  /* 0x00000005ff167e24 */ /* 0x000fe2000f8e00ff */
[----:B------:R-:W-:-:S03]  /*1350*/  UIADD3 UR61, -UR61, UR4, URZ ;  /* 0x000000043d3d7290 */ /* 0x000fc6000fffe13f */
[----:B------:R-:W-:Y:S01]  /*1360*/  ULDC.64 UR4, c[0x0][0x9e0] ;  /* 0x0002780000047ab9 */ /* 0x000fe20000000a00 */
[----:B------:R-:W-:Y:S02]  /*1370*/  UIADD3 UR9, UR61, 0x1, -UR60 ;  /* 0x000000013d097890 */ /* 0x000fe4000fffe83c */
[----:B------:R-:W-:Y:S01]  /*1380*/  @UP0 ULDC UR6, c[0x0][0x44c] ;  /* 0x0001130000060ab9 */ /* 0x000fe20000000800 */
[----:B------:R-:W-:Y:S02]  /*1390*/  UISETP.GE.AND UP1, UPT, UR5, 0x1, UPT ;  /* 0x000000010500788c */ /* 0x000fe4000bf26270 */
[----:B------:R-:W-:Y:S01]  /*13a0*/  UIMAD.WIDE.U32 UR6, UR8, UR6, URZ ;  /* 0x00000006080672a5 */ /* 0x000fe2000f8e003f */
[----:B------:R-:W-:-:S03]  /*13b0*/  @UP0 ULDC UR10, c[0x0][0x450] ;  /* 0x00011400000a0ab9 */ /* 0x000fc60000000800 */
[----:B------:R-:W-:Y:S01]  /*13c0*/  @UP0 USHF.R.U32.HI UR8, URZ, UR10, UR7 ;  /* 0x0000000a3f080299 */ /* 0x000fe20008011607 */
[----:B------:R-:W-:-:S03]  /*13d0*/  PLOP3.LUT P1, PT, PT, PT, UP1, 0x80, 0x0 ;  /* 0x000000000000781c */ /* 0x000fc60003f2f018 */
[----:B------:R-:W-:-:S04]  /*13e0*/  UIADD3 UR8, UR9, UR8, URZ ;  /* 0x0000000809087290 */ /* 0x000fc8000fffe03f */
[----:B------:R-:W-:-:S06]  /*13f0*/  UIADD3 UR4, UR8, UR4, URZ ;  /* 0x0000000408047290 */ /* 0x000fcc000fffe03f */
        /* <DEDUP_REMOVED lines=12> */
.L_x_1428:
[----:B------:R-:W-:-:S11]  /*14c0*/  UISETP.NE.AND UP1, UPT, UR5, 0x1, UPT ;  /* 0x000000010500788c */ /* 0x000fd6000bf25270 */
[----:B------:R-:W-:Y:S02]  /*14d0*/  @UP1 ULDC.64 UR8, c[0x0][0x9e8] ;  /* 0x00027a0000081ab9 */ /* 0x000fe40000000a00 */
[----:B------:R-:W-:-:S04]  /*14e0*/  UIMAD.WIDE.U32 UR6, UR4, UR8, URZ ;  /* 0x00000008040672a5 */ /* 0x000fc8000f8e003f */
[----:B------:R-:W-:-:S12]  /*14f0*/  @UP1 USHF.R.U32.HI UR4, URZ, UR9, UR7 ;  /* 0x000000093f041299 */ /* 0x000fd80008011607 */
.L_x_1429:
[----:B------:R-:W-:-:S06]  /*1500*/  UIMAD UR4, UR4, UR5, UR5 ;  /* 0x00000005040472a4 */ /* 0x000fcc000f8e0205 */
[----:B------:R-:W-:-:S07]  /*1510*/  VIMNMX R0, R0, UR4, PT ;  /* 0x0000000400007c48 */ /* 0x000fce000bfe0100 */
.L_x_1427:
[----:B------:R-:W-:Y:S01]  /*1520*/  R2UR UR8, R22 ;  /* 0x00000000160872ca */ /* 0x000fe200000e0000 */
[----:B------:R-:W-:Y:S01]  /*1530*/  UIADD3 UR4, UR61, 0x3f, URZ ;  /* 0x0000003f3d047890 */ /* 0x000fe2000fffe03f */
[----:B------:R-:W-:Y:S01]  /*1540*/  VIADD R0, R0, 0x3f ;  /* 0x0000003f00007836 */ /* 0x000fe20000000000 */
[----:B------:R-:W-:Y:S01]  /*1550*/  @UP0 ULDC UR6, c[0x0][0x44c] ;  /* 0x0001130000060ab9 */ /* 0x000fe20000000800 */
[----:B------:R-:W-:Y:S01]  /*1560*/  @UP0 ULDC UR10, c[0x0][0x450] ;  /* 0x00011400000a0ab9 */ /* 0x000fe20000000800 */
[----:B------:R-:W-:Y:S02]  /*1570*/  UIADD3 UR39, UR61, -UR60, URZ ;  /* 0x8000003c3d277290 */ /* 0x000fe4000fffe03f */
[----:B------:R-:W-:-:S04]  /*1580*/  SHF.R.S32.HI R3, RZ, 0x1f, R0 ;  /* 0x0000001fff037819 */ /* 0x000fc80000011400 */
[----:B------:R-:W-:Y:S02]  /*1590*/  LEA.HI R3, R3, R0, RZ, 0x6 ;  /* 0x0000000003037211 */ /* 0x000fe400078f30ff */
[----:B------:R-:W-:Y:S02]  /*15a0*/  UIMAD.WIDE.U32 UR6, UR8, UR6, URZ ;  /* 0x00000006080672a5 */ /* 0x000fe4000f8e003f */
[----:B------:R-:W-:Y:S01]  /*15b0*/  UMOV UR9, UR8 ;  /* 0x0000000800097c82 */ /* 0x000fe20008000000 */
[----:B------:R-:W-:Y:S01]  /*15c0*/  USHF.R.S32.HI UR8, URZ, 0x1f, UR4 ;  /* 0x0000001f3f087899 */ /* 0x000fe20008011404 */
[----:B------:R-:W-:Y:S01]  /*15d0*/  SHF.R.S32.HI R3, RZ, 0x6, R3 ;  /* 0x00000006ff037819 */ /* 0x000fe20000011403 */
[----:B------:R-:W-:Y:S02]  /*15e0*/  @UP0 USHF.R.U32.HI UR9, URZ, UR10, UR7 ;  /* 0x0000000a3f090299 */ /* 0x000fe40008011607 */
[----:B------:R-:W-:Y:S02]  /*15f0*/  ULEA.HI UR8, UR8, UR4, URZ, 0x6 ;  /* 0x0000000408087291 */ /* 0x000fe4000f8f303f */
[----:B------:R-:W-:-:S02]  /*1600*/  UIADD3 UR4, UR39, UR9, URZ ;  /* 0x0000000927047290 */ /* 0x000fc4000fffe03f */
[----:B------:R-:W-:Y:S01]  /*1610*/  USHF.R.S32.HI UR8, URZ, 0x6, UR8 ;  /* 0x000000063f087899 */ /* 0x000fe20008011408 */
[----:B------:R-:W-:Y:S02]  /*1620*/  ULDC UR9, c[0x0][0x9dc] ;  /* 0x0002770000097ab9 */ /* 0x000fe40000000800 */
[----:B------:R-:W-:-:S03]  /*1630*/  UIADD3 UR9, UR4, -UR9, URZ ;  /* 0x8000000904097290 */ /* 0x000fc6000fffe03f */
[----:B------:R-:W-:Y:S01]  /*1640*/  VIMNMX R62, R3, UR8, PT ;  /* 0x00000008033e7c48 */ /* 0x000fe2000bfe0100 */
[----:B------:R-:W-:Y:S08]  /*1650*/  @!P1 BRA `(.L_x_1430) ;  /* 0x0000000000449947 */ /* 0x000ff00003800000 */
        /* <DEDUP_REMOVED lines=10> */
.L_x_1431:
[----:B------:R-:W-:-:S11]  /*1700*/  UISETP.NE.AND UP0, UPT, UR5, 0x1, UPT ;  /* 0x000000010500788c */ /* 0x000fd6000bf05270 */
[----:B------:R-:W-:Y:S02]  /*1710*/  @UP0 ULDC.64 UR10, c[0x0][0x9e8] ;  /* 0x00027a00000a0ab9 */ /* 0x000fe40000000a00 */
[----:B------:R-:W-:-:S04]  /*1720*/  UIMAD.WIDE.U32 UR6, UR4, UR10, URZ ;  /* 0x0000000a040672a5 */ /* 0x000fc8000f8e003f */
[----:B------:R-:W-:-:S12]  /*1730*/  @UP0 USHF.R.U32.HI UR4, URZ, UR11, UR7 ;  /* 0x0000000b3f040299 */ /* 0x000fd80008011607 */
.L_x_1432:
[----:B------:R-:W-:-:S04]  /*1740*/  UIMAD UR4, UR4, UR5, URZ ;  /* 0x00000005040472a4 */ /* 0x000fc8000f8e023f */
[----:B------:R-:W-:-:S04]  /*1750*/  UISETP.LT.AND UP0, UPT, UR9, UR4, UPT ;  /* 0x000000040900728c */ /* 0x000fc8000bf01270 */
[----:B------:R-:W-:-:S12]  /*1760*/  USEL UR9, UR9, UR4, !UP0 ;  /* 0x0000000409097287 */ /* 0x000fd8000c000000 */
.L_x_1430:
        /* <DEDUP_REMOVED lines=107> */
.L_x_1434:
        /* <DEDUP_REMOVED lines=11> */
.L_x_1667:
[----:B------:R-:W-:Y:S05]  /*1ed0*/  @!P0 BRA `(.L_x_1436) ;  /* 0x0000000000048947 */ /* 0x000fea0003800000 */
[----:B------:R-:W-:Y:S01]  /*1ee0*/  BPT.TRAP 0x1 ;  /* 0x000000040000795c */ /* 0x000fe20000300000 */
.L_x_1436:
[----:B------:R-:W-:Y:S02]  /*1ef0*/  IMAD.U32 R5, RZ, RZ, UR37 ;  /* 0x00000025ff057e24 */ /* 0x000fe4000f8e00ff */
[----:B0-----:R-:W-:-:S03]  /*1f00*/  IMAD.U32 R0, RZ, RZ, UR36 ;  /* 0x00000024ff007e24 */ /* 0x001fc6000f8e00ff */
[----:B------:R-:W-:Y:S02]  /*1f10*/  LEA R5, R5, UR38, 0x3 ;  /* 0x0000002605057c11 */ /* 0x000fe4000f8e18ff */
[----:B------:R-:W-:-:S04]  /*1f20*/  SHF.L.U32 R0, R0, 0x1f, RZ ;  /* 0x0000001f00007819 */ /* 0x000fc800000006ff */
[----:B------:R0:W1:Y:S01]  /*1f30*/  SYNCS.PHASECHK.TRANS64.TRYWAIT P2, [R5+URZ+0x30830], R0 ;  /* 0x03083000050075a7 */ /* 0x000062000804017f */
[----:B------:R-:W-:Y:S05]  /*1f40*/  @!P0 BRA `(.L_x_1437) ;  /* 0x0000000000048947 */ /* 0x000fea0003800000 */
[----:B------:R-:W-:Y:S01]  /*1f50*/  BPT.TRAP 0x1 ;  /* 0x000000040000795c */ /* 0x000fe20000300000 */
.L_x_1437:
[----:B------:R-:W2:Y:S02]  /*1f60*/  S2R R2, SR_TID.X ;  /* 0x0000000000027919 */ /* 0x000ea40000002100 */
[----:B--2---:R-:W-:Y:S01]  /*1f70*/  LOP3.LUT P1, RZ, R2, 0x7f, RZ, 0xc0, !PT ;  /* 0x0000007f02ff7812 */ /* 0x004fe2000782c0ff */
[----:B-1----:R-:W-:-:S12]  /*1f80*/  @P2 BRA `(.L_x_1438) ;  /* 0x0000000000082947 */ /* 0x002fd80003800000 */
[----:B------:R-:W1:Y:S02]  /*1f90*/  SYNCS.PHASECHK.TRANS64.TRYWAIT P2, [R5+URZ+0x30830], R0 ;  /* 0x03083000050075a7 */ /* 0x000e64000804017f */
[----:B-1----:R-:W-:Y:S05]  /*1fa0*/  @!P2 BRA `(.L_x_1439) ;  /* 0x000001600010a947 */ /* 0x002fea0003800000 */
.L_x_1438:
        /* <DEDUP_REMOVED lines=10> */
[----:B------:R-:W-:Y:S01]  /*2050*/  UMOV UR53, 0x40000040 ;  /* 0x4000004000357882 */ /* 0x000fe20000000000 */
[----:B------:R-:W-:-:S02]  /*2060*/  UMOV UR55, 0x40000040 ;  /* 0x4000004000377882 */ /* 0x000fc40000000000 */
[----:B------:R-:W-:Y:S02]  /*2070*/  ULOP3.LUT UR5, UR4, 0x10000, URZ, 0xfc, !UPT ;  /* 0x0001000004057892 */ /* 0x000fe4000f8efc3f */
[----:B------:R-:W-:Y:S01]  /*2080*/  ULOP3.LUT UR4, UR40, 0x10000, URZ, 0xfc, !UPT ;  /* 0x0001000028047892 */ /* 0x000fe2000f8efc3f */
[----:B------:R-:W-:Y:S01]  /*2090*/  UMOV UR13, 0x40000040 ;  /* 0x40000040000d7882 */ /* 0x000fe20000000000 */
[----:B------:R-:W-:Y:S02]  /*20a0*/  UMOV UR15, 0x40000040 ;  /* 0x40000040000f7882 */ /* 0x000fe40000000000 */
[----:B------:R-:W-:Y:S01]  /*20b0*/  IMAD.U32 R18, RZ, RZ, UR5 ;  /* 0x00000005ff127e24 */ /* 0x000fe2000f8e00ff */
[----:B------:R-:W-:Y:S02]  /*20c0*/  ULEA UR5, UR37, UR5, 0xb ;  /* 0x0000000525057291 */ /* 0x000fe4000f8e583f */
[----:B------:R-:W-:Y:S01]  /*20d0*/  UMOV UR8, UR4 ;  /* 0x0000000400087c82 */ /* 0x000fe20008000000 */
[----:B------:R-:W-:Y:S01]  /*20e0*/  UIADD3 UR6, UR4, 0x2, URZ ;  /* 0x0000000204067890 */ /* 0x000fe2000fffe03f */
[----:B------:R-:W-:Y:S01]  /*20f0*/  IMAD.U32 R14, RZ, RZ, UR8 ;  /* 0x00000008ff0e7e24 */ /* 0x000fe2000f8e00ff */
[----:B------:R-:W-:-:S02]  /*2100*/  UIADD3 UR7, UR5, 0x2, URZ ;  /* 0x0000000205077890 */ /* 0x000fc4000fffe03f */
        /* <DEDUP_REMOVED lines=74> */
[----:B------:R-:W-:Y:S01]  /*25b0*/  R2UR UR7, R22 ;  /* 0x00000000160772ca */ /* 0x000fe200000e0000 */
[----:B------:R-:W-:Y:S01]  /*25c0*/  IMAD.U32 R7, RZ, RZ, UR9 ;  /* 0x00000009ff077e24 */ /* 0x000fe2000f8e00ff */
[----:B------:R-:W-:-:S11]  /*25d0*/  ULDC UR6, c[0x0][0x9d8] ;  /* 0x0002760000067ab9 */ /* 0x000fd60000000800 */
[----:B01----:R-:W-:-:S04]  /*25e0*/  VIADD R0, R23, UR7 ;  /* 0x0000000717007c36 */ /* 0x003fc80008000000 */
[----:B------:R-:W-:Y:S01]  /*25f0*/  IMAD.MOV.U32 R2, RZ, RZ, R0 ;  /* 0x000000ffff027224 */ /* 0x000fe200078e0000 */
        /* <DEDUP_REMOVED lines=16> */
[----:B------:R-:W-:Y:S01]  /*2700*/  IMAD.MOV.U32 R3, RZ, RZ, -0x40 ;  /* 0xffffffc0ff037424 */ /* 0x000fe200078e00ff */
[----:B------:R-:W-:Y:S01]  /*2710*/  ULDC.64 UR4, c[0x0][0x9e0] ;  /* 0x0002780000047ab9 */ /* 0x000fe20000000a00 */
[----:B------:R-:W-:Y:S01]  /*2720*/  LEA R5, R62, 0xffffffc0, 0x6 ;  /* 0xffffffc03e057811 */ /* 0x000fe200078e30ff */
[----:B------:R-:W-:Y:S01]  /*2730*/  UISETP.GE.AND UP1, UPT, UR5, 0x1, UPT ;  /* 0x000000010500788c */ /* 0x000fe2000bf26270 */
[----:B------:R-:W-:Y:S01]  /*2740*/  @!P1 PRMT R0, RZ, 0x654, R0 ;  /* 0x00000654ff009816 */ /* 0x000fe20000000000 */
[----:B------:R-:W0:Y:S04]  /*2750*/  SHFL.IDX PT, R4, R2, RZ, 0x1c1f ;  /* 0x001c1fff02047589 */ /* 0x000e2800000e0000 */
        /* <DEDUP_REMOVED lines=39> */
[----:B------:R1:W-:Y:S01]  /*29d0*/  @!P1 SYNCS.ARRIVE.TRANS64.RED.A1T0 RZ, [R0+URZ], RZ ;  /* 0x000000ff00ff99a7 */ /* 0x0003e2000810043f */
[----:B------:R-:W-:Y:S01]  /*29e0*/  FMUL.FTZ R24, R24, UR6 ;  /* 0x0000000618187c20 */ /* 0x000fe20008410000 */
[----:B------:R2:W3:Y:S01]  /*29f0*/  MUFU.TANH R16, R30 ;  /* 0x0000001e00107308 */ /* 0x0004e20000002400 */
        /* <DEDUP_REMOVED lines=8> */
[----:B--2---:R-:W-:-:S02]  /*2a80*/  IMAD R30, R62, R3, 0x40 ;  /* 0x000000403e1e7424 */ /* 0x004fc400078e0203 */
[----:B------:R-:W-:Y:S01]  /*2a90*/  FMUL.FTZ R37, R37, UR6 ;  /* 0x0000000625257c20 */ /* 0x000fe20008410000 */
[----:B------:R-:W-:Y:S01]  /*2aa0*/  FMUL.FTZ R38, R38, UR6 ;  /* 0x0000000626267c20 */ /* 0x000fe20008410000 */
[----:B------:R-:W-:Y:S01]  /*2ab0*/  FMUL.FTZ R40, R40, UR6 ;  /* 0x0000000628287c20 */ /* 0x000fe20008410000 */
[----:B-1----:R-:W-:Y:S02]  /*2ac0*/  VIADD R0, R30, 0x1 ;  /* 0x000000011e007836 */ /* 0x002fe40000000000 */
        /* <DEDUP_REMOVED lines=15> */
[----:B------:R1:W2:Y:S01]  /*2bc0*/  MUFU.TANH R21, R34 ;  /* 0x0000002200157308 */ /* 0x0002a20000002400 */
[----:B------:R-:W-:-:S02]  /*2bd0*/  IMAD R3, R17, -0x2, R0 ;  /* 0xfffffffe11037824 */ /* 0x000fc400078e0200 */
[----:B------:R-:W-:Y:S01]  /*2be0*/  FMUL.FTZ R26, R26, UR6 ;  /* 0x000000061a1a7c20 */ /* 0x000fe20008410000 */
[----:B------:R-:W-:Y:S01]  /*2bf0*/  FMUL.FTZ R31, R31, UR6 ;  /* 0x000000061f1f7c20 */ /* 0x000fe20008410000 */
[----:B------:R-:W-:Y:S01]  /*2c00*/  FMUL.FTZ R39, R39, UR6 ;  /* 0x0000000627277c20 */ /* 0x000fe20008410000 */
[----:B------:R-:W-:Y:S02]  /*2c10*/  VIADD R0, R30, UR61 ;  /* 0x0000003d1e007c36 */ /* 0x000fe40008000000 */
[----:B------:R-:W4:Y:S01]  /*2c20*/  MUFU.TANH R24, R24 ;  /* 0x0000001800187308 */ /* 0x000f220000002400 */
[----:B-1----:R-:W-:-:S05]  /*2c30*/  IMAD.U32 R34, RZ, RZ, UR60 ;  /* 0x0000003cff227e24 */ /* 0x002fca000f8e00ff */
[----:B------:R-:W-:Y:S02]  /*2c40*/  IADD3 R3, -R34, UR61, R3 ;  /* 0x0000003d22037c10 */ /* 0x000fe4000fffe103 */
[----:B------:R-:W1:Y:S03]  /*2c50*/  MUFU.TANH R25, R25 ;  /* 0x0000001900197308 */ /* 0x000e660000002400 */
[----:B------:R-:W-:-:S05]  /*2c60*/  VIADD R34, R3, UR4 ;  /* 0x0000000403227c36 */ /* 0x000fca0008000000 */
        /* <DEDUP_REMOVED lines=26> */
[----:B------:R5:W1:Y:S08]  /*2e10*/  MUFU.TANH R20, R31 ;  /* 0x0000001f00147308 */ /* 0x000a700000002400 */
[----:B------:R3:W1:Y:S01]  /*2e20*/  MUFU.TANH R26, R39 ;  /* 0x00000027001a7308 */ /* 0x0006620000002400 */
[----:B-----5:R-:W-:-:S05]  /*2e30*/  IMAD R31, R17, -0x2, R0 ;  /* 0xfffffffe111f7824 */ /* 0x020fca00078e0200 */
[----:B0-----:R-:W-:Y:S01]  /*2e40*/  VIADDMNMX R0, R4, R34, R31, PT ;  /* 0x0000002204007246 */ /* 0x001fe2000380011f */
[----:B---3--:R-:W-:-:S04]  /*2e50*/  VIADD R39, R3, UR54 ;  /* 0x0000003603277c36 */ /* 0x008fc80008000000 */
[----:B------:R-:W-:Y:S01]  /*2e60*/  IMAD.IADD R3, R39, 0x1, R4 ;  /* 0x0000000127037824 */ /* 0x000fe200078e0204 */
[----:B--2-4-:R-:W-:Y:S06]  /*2e70*/  @P2 BRA `(.L_x_1440) ;  /* 0x00000000005c2947 */ /* 0x014fec0003800000 */
[----:B------:R-:W-:Y:S01]  /*2e80*/  IMAD.U32 R57, RZ, RZ, UR60 ;  /* 0x0000003cff397e24 */ /* 0x000fe2000f8e00ff */
[----:B------:R-:W-:Y:S04]  /*2e90*/  BSSY B0, `(.L_x_1441) ;  /* 0x0000011000007945 */ /* 0x000fe80003800000 */
[----:B------:R-:W-:-:S04]  /*2ea0*/  IADD3 R4, -R57, UR61, R4 ;  /* 0x0000003d39047c10 */ /* 0x000fc8000fffe104 */
        /* <DEDUP_REMOVED lines=10> */
.L_x_1442:
[----:B------:R-:W-:-:S06]  /*2f50*/  UISETP.NE.AND UP2, UPT, UR5, 0x1, UPT ;  /* 0x000000010500788c */ /* 0x000fcc000bf45270 */
[----:B------:R-:W-:-:S05]  /*2f60*/  PLOP3.LUT P2, PT, PT, PT, UP2, 0x80, 0x0 ;  /* 0x000000000000781c */ /* 0x000fca0003f4f028 */
[----:B------:R-:W-:-:S08]  /*2f70*/  @UP2 ULDC.64 UR6, c[0x0][0x9e8] ;  /* 0x00027a0000062ab9 */ /* 0x000fd00000000a00 */
[----:B------:R-:W-:-:S05]  /*2f80*/  @P2 IMAD.HI.U32 R57, R4, UR6, RZ ;  /* 0x0000000604392c27 */ /* 0x000fca000f8e00ff */
[----:B------:R-:W-:-:S07]  /*2f90*/  @P2 SHF.R.U32.HI R4, RZ, UR7, R57 ;  /* 0x00000007ff042c19 */ /* 0x000fce0008011639 */
.L_x_1443:
[----:B------:R-:W-:Y:S05]  /*2fa0*/  BSYNC B0 ;  /* 0x0000000000007941 */ /* 0x000fea0003800000 */
.L_x_1441:
[----:B------:R-:W-:-:S04]  /*2fb0*/  IMAD R4, R4, UR5, -R5 ;  /* 0x0000000504047c24 */ /* 0x000fc8000f8e0a05 */
[----:B------:R-:W-:-:S05]  /*2fc0*/  IMAD R4, R17, -0x2, R4 ;  /* 0xfffffffe11047824 */ /* 0x000fca00078e0204 */
[----:B------:R-:W-:Y:S02]  /*2fd0*/  VIMNMX R3, R3, R4, !PT ;  /* 0x0000000403037248 */ /* 0x000fe40007fe0100 */
[----:B------:R-:W-:-:S07]  /*2fe0*/  VIADDMNMX R0, R4, UR5, R0, PT ;  /* 0x0000000504007c46 */ /* 0x000fce000b800100 */
.L_x_1440:
[C---:B------:R-:W-:Y:S01]  /*2ff0*/  ISETP.GE.AND P2, PT, R30.reuse, 0x2, PT ;  /* 0x000000021e00780c */ /* 0x040fe20003f46270 */
[----:B------:R-:W0:Y:S01]  /*3000*/  SHFL.IDX PT, R2, R2, 0x1, 0x1c1f ;  /* 0x003c1f0002027f89 */ /* 0x000e2200000e0000 */
[C---:B------:R-:W-:Y:S02]  /*3010*/  ISETP.GE.AND P6, PT, R30.reuse, 0xa, PT ;  /* 0x0000000a1e00780c */ /* 0x040fe40003fc6270 */
[----:B------:R-:W-:Y:S02]  /*3020*/  ISETP.GT.AND P4, PT, R3, 0x1, !P2 ;  /* 0x000000010300780c */ /* 0x000fe40005784270 */
[----:B------:R-:W-:Y:S02]  /*3030*/  ISETP.GE.AND P3, PT, R30, 0x9, PT ;  /* 0x000000091e00780c */ /* 0x000fe40003f66270 */
[----:B------:R-:W-:Y:S02]  /*3040*/  ISETP.LT.OR P4, PT, R0, 0x2, P4 ;  /* 0x000000020000780c */ /* 0x000fe40002781670 */
[----:B------:R-:W-:-:S02]  /*3050*/  P2R R58, PR, RZ, 0x40 ;  /* 0x00000040ff3a7803 */ /* 0x000fc40000000000 */
[----:B-1----:R-:W-:Y:S02]  /*3060*/  FSEL R57, R25, -INF , !P4 ;  /* 0xff80000019397808 */ /* 0x002fe40006000000 */
[C---:B------:R-:W-:Y:S02]  /*3070*/  ISETP.GT.AND P4, PT, R3.reuse, 0x9, !P6 ;  /* 0x000000090300780c */ /* 0x040fe40007784270 */
[----:B------:R-:W-:Y:S02]  /*3080*/  ISETP.GT.AND P5, PT, R3, 0x8, !P3 ;  /* 0x000000080300780c */ /* 0x000fe40005fa4270 */
[----:B------:R-:W-:Y:S02]  /*3090*/  ISETP.LT.OR P4, PT, R0, 0xa, P4 ;  /* 0x0000000a0000780c */ /* 0x000fe40002781670 */
[----:B------:R-:W-:Y:S02]  /*30a0*/  ISETP.GE.AND P6, PT, R30, 0x11, PT ;  /* 0x000000111e00780c */ /* 0x000fe40003fc6270 */
[----:B------:R-:W-:-:S02]  /*30b0*/  FSEL R61, R29, -INF , !P4 ;  /* 0xff8000001d3d7808 */ /* 0x000fc40006000000 */
        /* <DEDUP_REMOVED lines=62> */
[----:B0-----:R-:W-:-:S03]  /*34a0*/  IMAD.IADD R3, R39, 0x1, R2 ;  /* 0x0000000127037824 */ /* 0x001fc600078e0202 */
[----:B------:R-:W-:Y:S02]  /*34b0*/  ISETP.LT.OR P6, PT, R0, 0x3a, P6 ;  /* 0x0000003a0000780c */ /* 0x000fe400037c1670 */
[----:B------:R-:W-:Y:S02]  /*34c0*/  VIADDMNMX R0, R2, R34, R31, PT ;  /* 0x0000002202007246 */ /* 0x000fe4000380011f */
[----:B------:R-:W-:Y:S02]  /*34d0*/  FSEL R53, R53, -INF , !P6 ;  /* 0xff80000035357808 */ /* 0x000fe40007000000 */
[----:B------:R-:W-:-:S13]  /*34e0*/  PLOP3.LUT P6, PT, PT, PT, UP1, 0x40, 0x0 ;  /* 0x000000000000781c */ /* 0x000fda0003fce818 */
[----:B------:R-:W-:Y:S05]  /*34f0*/  @P6 BRA `(.L_x_1444) ;  /* 0x0000000000646947 */ /* 0x000fea0003800000 */
        /* <DEDUP_REMOVED lines=14> */
.L_x_1446:
[----:B------:R-:W-:-:S06]  /*35e0*/  UISETP.NE.AND UP2, UPT, UR5, 0x1, UPT ;  /* 0x000000010500788c */ /* 0x000fcc000bf45270 */
[----:B------:R-:W-:-:S05]  /*35f0*/  PLOP3.LUT P6, PT, PT, PT, UP2, 0x80, 0x0 ;  /* 0x000000000000781c */ /* 0x000fca0003fcf028 */
[----:B------:R-:W-:-:S08]  /*3600*/  @UP2 ULDC.64 UR6, c[0x0][0x9e8] ;  /* 0x00027a0000062ab9 */ /* 0x000fd00000000a00 */
[----:B------:R-:W-:Y:S01]  /*3610*/  @P6 IMAD.HI.U32 R24, R2, UR6, RZ ;  /* 0x0000000602186c27 */ /* 0x000fe2000f8e00ff */
[----:B------:R-:W-:-:S13]  /*3620*/  PLOP3.LUT P6, PT, PT, PT, UP2, 0x80, 0x0 ;  /* 0x000000000000781c */ /* 0x000fda0003fcf028 */
[----:B------:R-:W-:-:S07]  /*3630*/  @P6 SHF.R.U32.HI R2, RZ, UR7, R24 ;  /* 0x00000007ff026c19 */ /* 0x000fce0008011618 */
.L_x_1447:
[----:B------:R-:W-:Y:S05]  /*3640*/  BSYNC B0 ;  /* 0x0000000000007941 */ /* 0x000fea0003800000 */
.L_x_1445:
[----:B------:R-:W-:-:S04]  /*3650*/  IMAD R2, R2, UR5, -R5 ;  /* 0x0000000502027c24 */ /* 0x000fc8000f8e0a05 */
[----:B------:R-:W-:-:S05]  /*3660*/  IMAD R2, R17, -0x2, R2 ;  /* 0xfffffffe11027824 */ /* 0x000fca00078e0202 */
[----:B------:R-:W-:Y:S02]  /*3670*/  VIMNMX R3, R3, R2, !PT ;  /* 0x0000000203037248 */ /* 0x000fe40007fe0100 */
[----:B------:R-:W-:-:S07]  /*3680*/  VIADDMNMX R0, R2, UR5, R0, PT ;  /* 0x0000000502007c46 */ /* 0x000fce000b800100 */
.L_x_1444:
[----:B------:R-:W-:Y:S01]  /*3690*/  ISETP.GT.AND P2, PT, R3, 0x1, !P2 ;  /* 0x000000010300780c */ /* 0x000fe20005744270 */
[----:B------:R-:W-:Y:S01]  /*36a0*/  ULDC UR6, c[0x0][0x988] ;  /* 0x0002620000067ab9 */ /* 0x000fe20000000800 */
[----:B------:R-:W-:Y:S01]  /*36b0*/  ISETP.NE.AND P6, PT, R4, RZ, PT ;  /* 0x000000ff0400720c */ /* 0x000fe20003fc5270 */
[----:B------:R-:W-:Y:S01]  /*36c0*/  @UP0 ULDC UR10, c[0x0][0x44c] ;  /* 0x00011300000a0ab9 */ /* 0x000fe20000000800 */
[----:B------:R-:W-:Y:S01]  /*36d0*/  ISETP.LT.OR P2, PT, R0, 0x2, P2 ;  /* 0x000000020000780c */ /* 0x000fe20001741670 */
[----:B------:R-:W-:Y:S01]  /*36e0*/  @UP0 ULDC UR14, c[0x0][0x450] ;  /* 0x00011400000e0ab9 */ /* 0x000fe20000000800 */
        /* <DEDUP_REMOVED lines=27> */
[----:B------:R-:W-:Y:S02]  /*38a0*/  ISETP.LT.OR P2, PT, R0, 0x19, P2 ;  /* 0x000000190000780c */ /* 0x000fe40001741670 */
[----:B------:R-:W-:Y:S02]  /*38b0*/  FMNMX.FTZ R4, R49, R4, !PT ;  /* 0x0000000431047209 */ /* 0x000fe40007810000 */
[----:B------:R-:W-:Y:S02]  /*38c0*/  FSEL R25, R38, -INF , !P2 ;  /* 0xff80000026197808 */ /* 0x000fe40005000000 */
[----:B------:R-:W-:Y:S02]  /*38d0*/  ISETP.NE.AND P2, PT, R33, RZ, PT ;  /* 0x000000ff2100720c */ /* 0x000fe40003f45270 */
[----:B------:R-:W-:Y:S02]  /*38e0*/  FMNMX.FTZ R4, R81, R4, !PT ;  /* 0x0000000451047209 */ /* 0x000fe40007810000 */
[----:B------:R-:W-:-:S02]  /*38f0*/  ISETP.GT.AND P2, PT, R3, 0x19, !P2 ;  /* 0x000000190300780c */ /* 0x000fc40005744270 */
[----:B------:R-:W-:Y:S02]  /*3900*/  ISETP.GT.AND P3, PT, R3, 0x8, !P3 ;  /* 0x000000080300780c */ /* 0x000fe40005f64270 */
[----:B------:R-:W-:Y:S02]  /*3910*/  ISETP.LT.OR P2, PT, R0, 0x1a, P2 ;  /* 0x0000001a0000780c */ /* 0x000fe40001741670 */
[----:B------:R-:W-:Y:S02]  /*3920*/  FMNMX.FTZ R32, R53, R4, !PT ;  /* 0x0000000435207209 */ /* 0x000fe40007810000 */
[----:B------:R-:W-:Y:S02]  /*3930*/  FSEL R26, R26, -INF , !P2 ;  /* 0xff8000001a1a7808 */ /* 0x000fe40005000000 */
[----:B------:R-:W-:Y:S01]  /*3940*/  ISETP.NE.AND P2, PT, R36, RZ, PT ;  /* 0x000000ff2400720c */ /* 0x000fe20003f45270 */
[----:B------:R-:W0:Y:S01]  /*3950*/  SHFL.BFLY PT, R31, R32, 0x2, 0x1f ;  /* 0x0c401f00201f7f89 */ /* 0x000e2200000e0000 */
[----:B------:R-:W-:-:S02]  /*3960*/  ISETP.LT.OR P3, PT, R0, 0x9, P3 ;  /* 0x000000090000780c */ /* 0x000fc40001f61670 */
[----:B------:R-:W-:Y:S02]  /*3970*/  ISETP.GT.AND P2, PT, R3, 0x20, !P2 ;  /* 0x000000200300780c */ /* 0x000fe40005744270 */
[----:B------:R-:W-:Y:S02]  /*3980*/  FSEL R16, R16, -INF , !P3 ;  /* 0xff80000010107808 */ /* 0x000fe40005800000 */
[----:B------:R-:W-:Y:S02]  /*3990*/  ISETP.LT.OR P2, PT, R0, 0x21, P2 ;  /* 0x000000210000780c */ /* 0x000fe40001741670 */
[----:B------:R-:W-:Y:S02]  /*39a0*/  ISETP.NE.AND P3, PT, R41, RZ, PT ;  /* 0x000000ff2900720c */ /* 0x000fe40003f65270 */
[----:B------:R-:W-:Y:S02]  /*39b0*/  FSEL R27, R42, -INF , !P2 ;  /* 0xff8000002a1b7808 */ /* 0x000fe40005000000 */
[----:B------:R-:W-:-:S02]  /*39c0*/  ISETP.NE.AND P2, PT, R40, RZ, PT ;  /* 0x000000ff2800720c */ /* 0x000fc40003f45270 */
[C---:B------:R-:W-:Y:S02]  /*39d0*/  ISETP.GT.AND P4, PT, R3.reuse, 0x31, !P4 ;  /* 0x000000310300780c */ /* 0x040fe40006784270 */
[C---:B------:R-:W-:Y:S02]  /*39e0*/  ISETP.GT.AND P2, PT, R3.reuse, 0x21, !P2 ;  /* 0x000000210300780c */ /* 0x040fe40005744270 */
[----:B------:R-:W-:Y:S02]  /*39f0*/  ISETP.GT.AND P5, PT, R3, 0x38, !P5 ;  /* 0x000000380300780c */ /* 0x000fe40006fa4270 */
[C---:B------:R-:W-:Y:S02]  /*3a00*/  ISETP.LT.OR P2, PT, R0.reuse, 0x22, P2 ;  /* 0x000000220000780c */ /* 0x040fe40001741670 */
[----:B------:R-:W-:Y:S02]  /*3a10*/  ISETP.LT.OR P4, PT, R0, 0x32, P4 ;  /* 0x000000320000780c */ /* 0x000fe40002781670 */
[----:B------:R-:W-:-:S02]  /*3a20*/  FSEL R28, R43, -INF , !P2 ;  /* 0xff8000002b1c7808 */ /* 0x000fc40005000000 */
[----:B------:R-:W-:Y:S02]  /*3a30*/  ISETP.GT.AND P2, PT, R3, 0x28, !P3 ;  /* 0x000000280300780c */ /* 0x000fe40005f44270 */
[----:B0-----:R-:W-:Y:S02]  /*3a40*/  FMNMX.FTZ R33, R32, R31, !PT ;  /* 0x0000001f20217209 */ /* 0x001fe40007810000 */
[----:B------:R-:W-:Y:S02]  /*3a50*/  ISETP.LT.OR P2, PT, R0, 0x29, P2 ;  /* 0x000000290000780c */ /* 0x000fe40001741670 */
[----:B------:R-:W-:Y:S01]  /*3a60*/  ISETP.NE.AND P3, PT, R45, RZ, PT ;  /* 0x000000ff2d00720c */ /* 0x000fe20003f65270 */
[----:B------:R-:W0:Y:S01]  /*3a70*/  SHFL.BFLY PT, R34, R33, 0x1, 0x1f ;  /* 0x0c201f0021227f89 */ /* 0x000e2200000e0000 */
[----:B------:R-:W-:Y:S02]  /*3a80*/  FSEL R29, R46, -INF , !P2 ;  /* 0xff8000002e1d7808 */ /* 0x000fe40005000000 */
[----:B------:R-:W-:-:S02]  /*3a90*/  ISETP.GT.AND P2, PT, R3, RZ, !P6 ;  /* 0x000000ff0300720c */ /* 0x000fc40007744270 */
[----:B------:R-:W-:Y:S02]  /*3aa0*/  ISETP.NE.AND P6, PT, R30, RZ, PT ;  /* 0x000000ff1e00720c */ /* 0x000fe40003fc5270 */
[----:B------:R-:W-:Y:S02]  /*3ab0*/  ISETP.LT.OR P2, PT, R0, 0x1, P2 ;  /* 0x000000010000780c */ /* 0x000fe40001741670 */
[----:B------:R-:W-:Y:S02]  /*3ac0*/  ISETP.GT.AND P3, PT, R3, 0x30, !P3 ;  /* 0x000000300300780c */ /* 0x000fe40005f64270 */
[----:B------:R-:W-:Y:S02]  /*3ad0*/  FSEL R2, R56, -INF , !P2 ;  /* 0xff80000038027808 */ /* 0x000fe40005000000 */
[----:B------:R-:W-:Y:S02]  /*3ae0*/  ISETP.NE.AND P2, PT, R44, RZ, PT ;  /* 0x000000ff2c00720c */ /* 0x000fe40003f45270 */
[----:B------:R-:W-:-:S02]  /*3af0*/  FMNMX.FTZ R31, R2, R5, !PT ;  /* 0x00000005021f7209 */ /* 0x000fc40007810000 */
[----:B------:R-:W-:Y:S02]  /*3b00*/  ISETP.GT.AND P2, PT, R3, 0x29, !P2 ;  /* 0x000000290300780c */ /* 0x000fe40005744270 */
[----:B------:R-:W-:Y:S02]  /*3b10*/  FMNMX.FTZ R31, R16, R31, !PT ;  /* 0x0000001f101f7209 */ /* 0x000fe40007810000 */
[----:B------:R-:W-:Y:S02]  /*3b20*/  ISETP.LT.OR P2, PT, R0, 0x2a, P2 ;  /* 0x0000002a0000780c */ /* 0x000fe40001741670 */
[----:B------:R-:W-:Y:S02]  /*3b30*/  FMNMX.FTZ R4, R20, R31, !PT ;  /* 0x0000001f14047209 */ /* 0x000fe40007810000 */
[----:B------:R-:W-:Y:S02]  /*3b40*/  ISETP.LT.OR P3, PT, R0, 0x31, P3 ;  /* 0x000000310000780c */ /* 0x000fe40001f61670 */
[----:B------:R-:W-:-:S02]  /*3b50*/  FMNMX.FTZ R31, R21, R4, !PT ;  /* 0x00000004151f7209 */ /* 0x000fc40007810000 */
[----:B0-----:R-:W-:Y:S02]  /*3b60*/  FMNMX.FTZ R4, R33, R34, !PT ;  /* 0x0000002221047209 */ /* 0x001fe40007810000 */
[----:B------:R-:W-:Y:S02]  /*3b70*/  FMNMX.FTZ R30, R24, R31, !PT ;  /* 0x0000001f181e7209 */ /* 0x000fe40007810000 */
[----:B------:R-:W-:Y:S01]  /*3b80*/  ISETP.LT.OR P5, PT, R0, 0x39, P5 ;  /* 0x000000390000780c */ /* 0x000fe20002fa1670 */
[----:B------:R-:W-:Y:S01]  /*3b90*/  FMUL.FTZ R33, R4, UR6 ;  /* 0x0000000604217c20 */ /* 0x000fe20008410000 */
[----:B------:R-:W-:Y:S02]  /*3ba0*/  FMNMX.FTZ R31, R25, R30, !PT ;  /* 0x0000001e191f7209 */ /* 0x000fe40007810000 */
[----:B------:R-:W-:Y:S02]  /*3bb0*/  FSEL R30, R47, -INF , !P2 ;  /* 0xff8000002f1e7808 */ /* 0x000fe40005000000 */
[----:B------:R-:W-:-:S02]  /*3bc0*/  FMNMX.FTZ R32, R26, R31, !PT ;  /* 0x0000001f1a207209 */ /* 0x000fc40007810000 */
[----:B------:R-:W-:Y:S02]  /*3bd0*/  FSETP.NEU.FTZ.AND P2, PT, R4, -INF , PT ;  /* 0xff8000000400780b */ /* 0x000fe40003f5d000 */
[----:B------:R-:W-:Y:S02]  /*3be0*/  FMNMX.FTZ R31, R27, R32, !PT ;  /* 0x000000201b1f7209 */ /* 0x000fe40007810000 */
        /* <DEDUP_REMOVED lines=15> */
[----:B------:R-:W-:Y:S01]  /*3ce0*/  MUFU.EX2 R37, R37 ;  /* 0x0000002500257308 */ /* 0x000fe20000000800 */
[----:B------:R-:W-:Y:S01]  /*3cf0*/  FSEL R0, R54, -INF , !P5 ;  /* 0xff80000036007808 */ /* 0x000fe20006800000 */
[--C-:B0-----:R-:W-:Y:S01]  /*3d00*/  FFMA.FTZ R35, R59, UR6, -R36.reuse ;  /* 0x000000063b237c23 */ /* 0x101fe20008010824 */
        /* <DEDUP_REMOVED lines=12> */
[----:B------:R-:W-:Y:S01]  /*3dd0*/  R2UR UR7, R22 ;  /* 0x00000000160772ca */ /* 0x000fe200000e0000 */
[----:B------:R-:W0:Y:S01]  /*3de0*/  SHFL.BFLY PT, R3, R34, 0x2, 0x1f ;  /* 0x0c401f0022037f89 */ /* 0x000e2200000e0000 */
[----:B------:R1:W-:Y:S08]  /*3df0*/  MUFU.EX2 R39, R38 ;  /* 0x0000002600277308 */ /* 0x0003f00000000800 */
[----:B------:R-:W-:Y:S01]  /*3e00*/  MUFU.EX2 R40, R40 ;  /* 0x0000002800287308 */ /* 0x000fe20000000800 */
[----:B-1----:R-:W-:-:S02]  /*3e10*/  FFMA.FTZ R38, R73, UR6, -R36 ;  /* 0x0000000649267c23 */ /* 0x002fc40008010824 */
[----:B------:R-:W-:-:S04]  /*3e20*/  UIMAD.WIDE.U32 UR10, UR7, UR10, URZ ;  /* 0x0000000a070a72a5 */ /* 0x000fc8000f8e003f */
[----:B------:R-:W-:Y:S01]  /*3e30*/  @UP0 USHF.R.U32.HI UR7, URZ, UR14, UR11 ;  /* 0x0000000e3f070299 */ /* 0x000fe2000801160b */
[----:B------:R-:W1:Y:S03]  /*3e40*/  MUFU.EX2 R41, R41 ;  /* 0x0000002900297308 */ /* 0x000e660000000800 */
[----:B------:R-:W-:Y:S01]  /*3e50*/  UIADD3 UR39, UR39, UR7, URZ ;  /* 0x0000000727277290 */ /* 0x000fe2000fffe03f */
[----:B0-----:R-:W-:-:S04]  /*3e60*/  FMNMX.FTZ R35, R34, R3, !PT ;  /* 0x0000000322237209 */ /* 0x001fc80007810000 */
[----:B------:R-:W-:Y:S01]  /*3e70*/  MUFU.EX2 R42, R42 ;  /* 0x0000002a002a7308 */ /* 0x000fe20000000800 */
[----:B------:R-:W-:Y:S01]  /*3e80*/  UIADD3 UR4, UR39, UR4, URZ ;  /* 0x0000000427047290 */ /* 0x000fe2000fffe03f */
[----:B------:R-:W0:Y:S06]  /*3e90*/  SHFL.BFLY PT, R34, R35, 0x1, 0x1f ;  /* 0x0c201f0023227f89 */ /* 0x000e2c00000e0000 */
[----:B------:R-:W2:Y:S01]  /*3ea0*/  MUFU.EX2 R43, R43 ;  /* 0x0000002b002b7308 */ /* 0x000ea20000000800 */
[----:B-1----:R-:W-:-:S07]  /*3eb0*/  F2FP.F16.F32.PACK_AB R192, R41, R40 ;  /* 0x0000002829c0723e */ /* 0x002fce00000000ff */
[----:B------:R-:W-:Y:S08]  /*3ec0*/  MUFU.EX2 R44, R44 ;  /* 0x0000002c002c7308 */ /* 0x000ff00000000800 */
[----:B------:R-:W1:Y:S01]  /*3ed0*/  MUFU.EX2 R45, R38 ;  /* 0x00000026002d7308 */ /* 0x000e620000000800 */
[----:B--2---:R-:W-:Y:S02]  /*3ee0*/  F2FP.F16.F32.PACK_AB R194, R43, R42 ;  /* 0x0000002a2bc2723e */ /* 0x004fe400000000ff */
[----:B0-----:R-:W-:Y:S01]  /*3ef0*/  FMNMX.FTZ R3, R35, R34, !PT ;  /* 0x0000002223037209 */ /* 0x001fe20007810000 */
[--C-:B------:R-:W-:Y:S01]  /*3f00*/  FFMA.FTZ R34, R81, UR6, -R36.reuse ;  /* 0x0000000651227c23 */ /* 0x100fe20008010824 */
[----:B------:R-:W-:Y:S01]  /*3f10*/  FFMA.FTZ R36, R53, UR6, -R36 ;  /* 0x0000000635247c23 */ /* 0x000fe20008010824 */
[----:B------:R-:W-:Y:S01]  /*3f20*/  FADD.FTZ R53, R196, R37 ;  /* 0x00000025c4357221 */ /* 0x000fe20000010000 */
[C---:B------:R-:W-:Y:S01]  /*3f30*/  FSETP.NEU.FTZ.AND P2, PT, R3.reuse, -INF , PT ;  /* 0xff8000000300780b */ /* 0x040fe20003f5d000 */
[----:B------:R-:W-:Y:S01]  /*3f40*/  FMUL.FTZ R35, R3, UR6 ;  /* 0x0000000603237c20 */ /* 0x000fe20008410000 */
[----:B------:R-:W-:Y:S01]  /*3f50*/  MUFU.EX2 R46, R46 ;  /* 0x0000002e002e7308 */ /* 0x000fe20000000800 */
[----:B------:R-:W-:-:S03]  /*3f60*/  F2FP.F16.F32.PACK_AB R196, R37, R196 ;  /* 0x000000c425c4723e */ /* 0x000fc600000000ff */
        /* <DEDUP_REMOVED lines=20> */
[----:B------:R-:W-:Y:S01]  /*40b0*/  FFMA.FTZ R33, R33, UR6, -R51 ;  /* 0x0000000621217c23 */ /* 0x000fe20008010833 */
[----:B-1----:R-:W-:-:S05]  /*40c0*/  F2FP.F16.F32.PACK_AB R188, R45, R44 ;  /* 0x0000002c2dbc723e */ /* 0x002fca00000000ff */
[----:B------:R1:W2:Y:S08]  /*40d0*/  MUFU.EX2 R199, R16 ;  /* 0x0000001000c77308 */ /* 0x0002b00000000800 */
[----:B------:R-:W3:Y:S01]  /*40e0*/  MUFU.EX2 R20, R20 ;  /* 0x0000001400147308 */ /* 0x000ee20000000800 */
[----:B-1----:R-:W-:Y:S01]  /*40f0*/  FADD.FTZ R16, R198, R53 ;  /* 0x00000035c6107221 */ /* 0x002fe20000010000 */
[----:B------:R-:W-:-:S02]  /*4100*/  F2FP.F16.F32.PACK_AB R198, R39, R198 ;  /* 0x000000c627c6723e */ /* 0x000fc400000000ff */
[----:B0-----:R-:W-:Y:S01]  /*4110*/  F2FP.F16.F32.PACK_AB R197, R5, R2 ;  /* 0x0000000205c5723e */ /* 0x001fe200000000ff */
[----:B------:R-:W-:-:S03]  /*4120*/  FADD.FTZ R53, R39, R16 ;  /* 0x0000001027357221 */ /* 0x000fc60000010000 */
[----:B------:R-:W0:Y:S01]  /*4130*/  MUFU.EX2 R21, R21 ;  /* 0x0000001500157308 */ /* 0x000e220000000800 */
[----:B------:R-:W-:-:S04]  /*4140*/  FADD.FTZ R16, R40, R53 ;  /* 0x0000003528107221 */ /* 0x000fc80000010000 */
[----:B------:R-:W-:Y:S01]  /*4150*/  FADD.FTZ R53, R41, R16 ;  /* 0x0000001029357221 */ /* 0x000fe20000010000 */
[----:B------:R-:W-:Y:S02]  /*4160*/  FADD.FTZ R16, R2, R5 ;  /* 0x0000000502107221 */ /* 0x000fe40000010000 */
[----:B------:R-:W1:Y:S01]  /*4170*/  MUFU.EX2 R24, R24 ;  /* 0x0000001800187308 */ /* 0x000e620000000800 */
[----:B------:R-:W-:Y:S01]  /*4180*/  FADD.FTZ R36, R42, R53 ;  /* 0x000000352a247221 */ /* 0x000fe20000010000 */
[----:B--2---:R-:W-:Y:S01]  /*4190*/  FADD.FTZ R53, R199, R16 ;  /* 0x00000010c7357221 */ /* 0x004fe20000010000 */
[C---:B---3--:R-:W-:Y:S02]  /*41a0*/  F2FP.F16.F32.PACK_AB R199, R20.reuse, R199 ;  /* 0x000000c714c7723e */ /* 0x048fe400000000ff */
[----:B------:R-:W-:Y:S01]  /*41b0*/  FADD.FTZ R55, R43, R36 ;  /* 0x000000242b377221 */ /* 0x000fe20000010000 */
[----:B------:R-:W-:Y:S01]  /*41c0*/  FADD.FTZ R16, R20, R53 ;  /* 0x0000003514107221 */ /* 0x000fe20000010000 */
[----:B------:R-:W-:Y:S01]  /*41d0*/  VIADD R20, R62, 0xfffffffe ;  /* 0xfffffffe3e147836 */ /* 0x000fe20000000000 */
[----:B------:R-:W2:Y:S01]  /*41e0*/  MUFU.EX2 R25, R25 ;  /* 0x0000001900197308 */ /* 0x000ea20000000800 */
[----:B------:R-:W-:Y:S01]  /*41f0*/  FADD.FTZ R36, R44, R55 ;  /* 0x000000372c247221 */ /* 0x000fe20000010000 */
[----:B0-----:R-:W-:-:S03]  /*4200*/  FADD.FTZ R51, R21, R16 ;  /* 0x0000001015337221 */ /* 0x001fc60000010000 */
[----:B------:R-:W-:-:S03]  /*4210*/  FADD.FTZ R53, R45, R36 ;  /* 0x000000242d357221 */ /* 0x000fc60000010000 */
[----:B------:R-:W0:Y:S01]  /*4220*/  MUFU.EX2 R47, R47 ;  /* 0x0000002f002f7308 */ /* 0x000e220000000800 */
[----:B-1----:R-:W-:Y:S01]  /*4230*/  FADD.FTZ R16, R24, R51 ;  /* 0x0000003318107221 */ /* 0x002fe20000010000 */
[----:B------:R-:W-:Y:S01]  /*4240*/  FADD.FTZ R36, R46, R53 ;  /* 0x000000352e247221 */ /* 0x000fe20000010000 */
[----:B------:R-:W-:-:S05]  /*4250*/  F2FP.F16.F32.PACK_AB R193, R24, R21 ;  /* 0x0000001518c1723e */ /* 0x000fca00000000ff */
        /* <DEDUP_REMOVED lines=11> */
[----:B0-----:R-:W-:-:S07]  /*4310*/  FADD.FTZ R37, R27, R16 ;  /* 0x000000101b257221 */ /* 0x001fce0000010000 */
[----:B------:R-:W0:Y:S01]  /*4320*/  MUFU.EX2 R29, R29 ;  /* 0x0000001d001d7308 */ /* 0x000e220000000800 */
[C---:B-1----:R-:W-:Y:S01]  /*4330*/  FADD.FTZ R39, R49.reuse, R36 ;  /* 0x0000002431277221 */ /* 0x042fe20000010000 */
[----:B------:R-:W-:-:S06]  /*4340*/  F2FP.F16.F32.PACK_AB R184, R49, R48 ;  /* 0x0000003031b8723e */ /* 0x000fcc00000000ff */
        /* <DEDUP_REMOVED lines=14> */
[----:B-1----:R-:W-:Y:S01]  /*4430*/  FADD.FTZ R16, R34, R39 ;  /* 0x0000002722107221 */ /* 0x002fe20000010000 */
[----:B------:R-:W-:-:S03]  /*4440*/  F2FP.F16.F32.PACK_AB R186, R35, R34 ;  /* 0x0000002223ba723e */ /* 0x000fc600000000ff */
[----:B------:R-:W-:Y:S01]  /*4450*/  FADD.FTZ R16, R35, R16 ;  /* 0x0000001023107221 */ /* 0x000fe20000010000 */
[----:B--2---:R-:W-:-:S04]  /*4460*/  FADD.FTZ R2, R0, R5 ;  /* 0x0000000500027221 */ /* 0x004fc80000010000 */
[C---:B0-----:R-:W-:Y:S01]  /*4470*/  FADD.FTZ R5, R33.reuse, R2 ;  /* 0x0000000221057221 */ /* 0x041fe20000010000 */
        /* <DEDUP_REMOVED lines=12> */
.L_x_1449:
[----:B------:R-:W-:-:S11]  /*4540*/  UISETP.NE.AND UP2, UPT, UR5, 0x1, UPT ;  /* 0x000000010500788c */ /* 0x000fd6000bf45270 */
[----:B------:R-:W-:Y:S02]  /*4550*/  @UP2 ULDC.64 UR10, c[0x0][0x9e8] ;  /* 0x00027a00000a2ab9 */ /* 0x000fe40000000a00 */
[----:B------:R-:W-:-:S04]  /*4560*/  UIMAD.WIDE.U32 UR14, UR7, UR10, URZ ;  /* 0x0000000a070e72a5 */ /* 0x000fc8000f8e003f */
[----:B------:R-:W-:-:S12]  /*4570*/  @UP2 USHF.R.U32.HI UR7, URZ, UR11, UR15 ;  /* 0x0000000b3f072299 */ /* 0x000fd8000801160f */
.L_x_1450:
[----:B------:R-:W-:-:S04]  /*4580*/  UIMAD UR5, UR7, UR5, UR5 ;  /* 0x00000005070572a4 */ /* 0x000fc8000f8e0205 */
[----:B------:R-:W-:-:S04]  /*4590*/  UISETP.LT.AND UP2, UPT, UR4, UR5, UPT ;  /* 0x000000050400728c */ /* 0x000fc8000bf41270 */
[----:B------:R-:W-:-:S12]  /*45a0*/  USEL UR4, UR4, UR5, UP2 ;  /* 0x0000000504047287 */ /* 0x000fd80009000000 */
.L_x_1448:
        /* <DEDUP_REMOVED lines=78> */
[----:B------:R-:W-:-:S05]  /*4a90*/  ULDC UR55, c[0x0][0x988] ;  /* 0x0002620000377ab9 */ /* 0x000fca0000000800 */
.L_x_1468:
[----:B------:R-:W-:-:S04]  /*4aa0*/  UIADD3 UR5, UR37, 0x1, URZ ;  /* 0x0000000125057890 */ /* 0x000fc8000fffe03f */
[----:B------:R-:W-:-:S04]  /*4ab0*/  UISETP.NE.AND UP2, UPT, UR5, 0x2, UPT ;  /* 0x000000020500788c */ /* 0x000fc8000bf45270 */
[----:B------:R-:W-:Y:S02]  /*4ac0*/  USEL UR39, URZ, 0x1, UP2 ;  /* 0x000000013f277887 */ /* 0x000fe40009000000 */
[----:B------:R-:W-:Y:S02]  /*4ad0*/  USEL UR5, UR5, URZ, UP2 ;  /* 0x0000003f05057287 */ /* 0x000fe40009000000 */
[----:B------:R-:W-:Y:S01]  /*4ae0*/  ULOP3.LUT UR39, UR36, UR39, URZ, 0x3c, !UPT ;  /* 0x0000002724277292 */ /* 0x000fe2000f8e3c3f */
[----:B------:R-:W-:Y:S11]  /*4af0*/  @!P0 BRA `(.L_x_1452) ;  /* 0x0000000000048947 */ /* 0x000ff60003800000 */
[----:B------:R-:W-:Y:S01]  /*4b00*/  BPT.TRAP 0x1 ;  /* 0x000000040000795c */ /* 0x000fe20000300000 */
.L_x_1452:
[----:B------:R-:W-:Y:S01]  /*4b10*/  ULEA UR7, UR5, UR38, 0x3 ;  /* 0x0000002605077291 */ /* 0x000fe2000f8e183f */
[----:B------:R-:W-:-:S05]  /*4b20*/  IMAD.U32 R21, RZ, RZ, UR39 ;  /* 0x00000027ff157e24 */ /* 0x000fca000f8e00ff */
[----:B------:R-:W-:-:S04]  /*4b30*/  SHF.L.U32 R21, R21, 0x1f, RZ ;  /* 0x0000001f15157819 */ /* 0x000fc800000006ff */
[----:B------:R0:W1:Y:S01]  /*4b40*/  SYNCS.PHASECHK.TRANS64.TRYWAIT P2, [UR7+0x30830], R21 ;  /* 0x03083015ff0075a7 */ /* 0x0000620008040147 */
[----:B------:R-:W-:Y:S05]  /*4b50*/  @!P0 BRA `(.L_x_1453) ;  /* 0x0000000000048947 */ /* 0x000fea0003800000 */
[----:B------:R-:W-:Y:S01]  /*4b60*/  BPT.TRAP 0x1 ;  /* 0x000000040000795c */ /* 0x000fe20000300000 */
.L_x_1453:
[----:B-1----:R-:W-:Y:S05]  /*4b70*/  @P2 BRA `(.L_x_1454) ;  /* 0x0000000000082947 */ /* 0x002fea0003800000 */
[----:B------:R-:W1:Y:S02]  /*4b80*/  SYNCS.PHASECHK.TRANS64.TRYWAIT P2, [UR7+0x30830], R21 ;  /* 0x03083015ff0075a7 */ /* 0x000e640008040147 */
[----:B-1----:R-:W-:Y:S05]  /*4b90*/  @!P2 BRA `(.L_x_1455) ;  /* 0x000001340028a947 */ /* 0x002fea0003800000 */
.L_x_1454:
        /* <DEDUP_REMOVED lines=228> */
.L_x_1456:
[----:B------:R-:W-:Y:S01]  /*59e0*/  ULEA UR14, UR37, UR38, 0x3 ;  /* 0x00000026250e7291 */ /* 0x000fe2000f8e183f */
[----:B------:R-:W-:-:S05]  /*59f0*/  IMAD.U32 R0, RZ, RZ, UR36 ;  /* 0x00000024ff007e24 */ /* 0x000fca000f8e00ff */
[----:B------:R-:W-:-:S04]  /*5a00*/  SHF.L.U32 R0, R0, 0x1f, RZ ;  /* 0x0000001f00007819 */ /* 0x000fc800000006ff */
[----:B------:R1:W2:Y:S01]  /*5a10*/  SYNCS.PHASECHK.TRANS64.TRYWAIT P2, [UR14+0x30850], R0 ;  /* 0x03085000ff0075a7 */ /* 0x0002a2000804014e */
[----:B------:R-:W-:Y:S05]  /*5a20*/  @!P0 BRA `(.L_x_1457) ;  /* 0x0000000000048947 */ /* 0x000fea0003800000 */
[----:B------:R-:W-:Y:S01]  /*5a30*/  BPT.TRAP 0x1 ;  /* 0x000000040000795c */ /* 0x000fe20000300000 */
.L_x_1457:
[----:B--2---:R-:W-:Y:S05]  /*5a40*/  @P2 BRA `(.L_x_1458) ;  /* 0x0000000000082947 */ /* 0x004fea0003800000 */
[----:B------:R-:W2:Y:S02]  /*5a50*/  SYNCS.PHASECHK.TRANS64.TRYWAIT P2, [UR14+0x30850], R0 ;  /* 0x03085000ff0075a7 */ /* 0x000ea4000804014e */
[----:B--2---:R-:W-:Y:S05]  /*5a60*/  @!P2 BRA `(.L_x_1459) ;  /* 0x00000124008ca947 */ /* 0x004fea0003800000 */
.L_x_1458:
[----:B------:R-:W-:Y:S01]  /*5a70*/  UIADD3 UR6, UR38, 0x400, URZ ;  /* 0x0000040026067890 */ /* 0x000fe2000fffe03f */
[----:B------:R-:W-:Y:S01]  /*5a80*/  WARPGROUP.ARRIVE ;  /* 0x00000000000079c5 */ /* 0x000fe20000000000 */
[----:B------:R-:W-:Y:S01]  /*5a90*/  UMOV UR11, 0x40000040 ;  /* 0x40000040000b7882 */ /* 0x000fe20000000000 */
[----:B------:R-:W-:Y:S01]  /*5aa0*/  R2UR UR15, R22 ;  /* 0x00000000160f72ca */ /* 0x000fe200000e0000 */
[----:B------:R-:W-:Y:S01]  /*5ab0*/  USHF.R.U32.HI UR6, URZ, 0x4, UR6 ;  /* 0x000000043f067899 */ /* 0x000fe20008011606 */
[----:B------:R-:W-:Y:S01]  /*5ac0*/  PLOP3.LUT P2, PT, PT, PT, UP0, 0x80, 0x0 ;  /* 0x000000000000781c */ /* 0x000fe20003f4f008 */
[----:B0-----:R-:W-:Y:S01]  /*5ad0*/  FMUL.FTZ R21, R158, UR4 ;  /* 0x000000049e157c20 */ /* 0x001fe20008410000 */
[----:B------:R-:W-:Y:S01]  /*5ae0*/  PLOP3.LUT P3, PT, PT, PT, UP0, 0x80, 0x0 ;  /* 0x000000000000781c */ /* 0x000fe20003f6f008 */
[----:B------:R-:W-:Y:S01]  /*5af0*/  ULOP3.LUT UR6, UR6, 0x3fff, URZ, 0xc0, !UPT ;  /* 0x00003fff06067892 */ /* 0x000fe2000f8ec03f */
[----:B------:R-:W-:Y:S01]  /*5b00*/  FMUL.FTZ R158, R167, UR4 ;  /* 0x00000004a79e7c20 */ /* 0x000fe20008410000 */
[----:B-1----:R-:W-:Y:S01]  /*5b10*/  FMUL.FTZ R0, R154, UR4 ;  /* 0x000000049a007c20 */ /* 0x002fe20008410000 */
[----:B------:R-:W-:Y:S01]  /*5b20*/  FMUL.FTZ R2, R155, UR4 ;  /* 0x000000049b027c20 */ /* 0x000fe20008410000 */
[----:B------:R-:W-:Y:S01]  /*5b30*/  ULOP3.LUT UR6, UR6, 0x2000000, URZ, 0xfc, !UPT ;  /* 0x0200000006067892 */ /* 0x000fe2000f8efc3f */
[----:B------:R-:W-:Y:S01]  /*5b40*/  FMUL.FTZ R154, R159, UR4 ;  /* 0x000000049f9a7c20 */ /* 0x000fe20008410000 */
[----:B------:R-:W-:Y:S01]  /*5b50*/  FMUL.FTZ R155, R162, UR4 ;  /* 0x00000004a29b7c20 */ /* 0x000fe20008410000 */
[----:B------:R-:W-:Y:S01]  /*5b60*/  FMUL.FTZ R159, R170, UR4 ;  /* 0x00000004aa9f7c20 */ /* 0x000fe20008410000 */
[----:B------:R-:W-:Y:S01]  /*5b70*/  ULEA UR6, UR37, UR6, 0xb ;  /* 0x0000000625067291 */ /* 0x000fe2000f8e583f */
[----:B------:R-:W-:-:S02]  /*5b80*/  VIADD R167, R23, UR15 ;  /* 0x0000000f17a77c36 */ /* 0x000fc40008000000 */
[----:B------:R-:W-:Y:S01]  /*5b90*/  FMUL.FTZ R162, R174, UR4 ;  /* 0x00000004aea27c20 */ /* 0x000fe20008410000 */
[----:B------:R-:W0:Y:S03]  /*5ba0*/  MUFU.TANH R0, R0 ;  /* 0x0000000000007308 */ /* 0x000e260000002400 */
[----:B------:R-:W-:Y:S02]  /*5bb0*/  UMOV UR10, UR6 ;  /* 0x00000006000a7c82 */ /* 0x000fe40008000000 */
[----:B------:R-:W-:Y:S01]  /*5bc0*/  HGMMA.64x256x16.F32 R24, R196, gdesc[UR8].tnspB, R24, gsb0 ;  /* 0x43e00008c4187df0 */ /* 0x000fe20008000818 */
[----:B------:R-:W-:Y:S02]  /*5bd0*/  UIADD3 UR10, UR6, 0x80, URZ ;  /* 0x00000080060a7890 */ /* 0x000fe4000fffe03f */
[----:B------:R-:W1:Y:S01]  /*5be0*/  MUFU.TANH R2, R2 ;  /* 0x0000000200027308 */ /* 0x000e620000002400 */
[----:B------:R-:W-:-:S07]  /*5bf0*/  UMOV UR11, 0x40000040 ;  /* 0x40000040000b7882 */ /* 0x000fce0000000000 */
[----:B------:R-:W2:Y:S08]  /*5c00*/  MUFU.TANH R21, R21 ;  /* 0x0000001500157308 */ /* 0x000eb00000002400 */
[----:B------:R-:W3:Y:S08]  /*5c10*/  MUFU.TANH R154, R154 ;  /* 0x0000009a009a7308 */ /* 0x000ef00000002400 */
[----:B------:R-:W4:Y:S08]  /*5c20*/  MUFU.TANH R155, R155 ;  /* 0x0000009b009b7308 */ /* 0x000f300000002400 */
[----:B------:R-:W0:Y:S08]  /*5c30*/  MUFU.TANH R158, R158 ;  /* 0x0000009e009e7308 */ /* 0x000e300000002400 */
[----:B------:R-:W0:Y:S08]  /*5c40*/  MUFU.TANH R159, R159 ;  /* 0x0000009f009f7308 */ /* 0x000e300000002400 */
[----:B------:R-:W0:Y:S01]  /*5c50*/  MUFU.TANH R162, R162 ;  /* 0x000000a200a27308 */ /* 0x000e220000002400 */
[----:B------:R-:W-:-:S02]  /*5c60*/  WARPGROUP.DEPBAR.LE gsb0, 0x0 ;  /* 0x00008000000079c5 */ /* 0x000fc40000010000 */
[----:B------:R-:W-:-:S06]  /*5c70*/  WARPGROUP.ARRIVE ;  /* 0x00000000000079c5 */ /* 0x000fcc0000000000 */
[----:B------:R-:W-:Y:S01]  /*5c80*/  HGMMA.64x256x16.F32 R24, R192, gdesc[UR8].tnspB, R24, gsb0 ;  /* 0x43e00008c0187df0 */ /* 0x000fe20008000818 */
[----:B------:R-:W-:Y:S01]  /*5c90*/  UIADD3 UR10, UR6, 0x100, URZ ;  /* 0x00000100060a7890 */ /* 0x000fe2000fffe03f */
[----:B------:R-:W-:Y:S01]  /*5ca0*/  UMOV UR11, 0x40000040 ;  /* 0x40000040000b7882 */ /* 0x000fe20000000000 */
[----:B------:R-:W-:Y:S02]  /*5cb0*/  WARPGROUP.DEPBAR.LE gsb0, 0x0 ;  /* 0x00008000000079c5 */ /* 0x000fe40000010000 */
[----:B------:R-:W-:Y:S01]  /*5cc0*/  WARPGROUP.ARRIVE ;  /* 0x00000000000079c5 */ /* 0x000fe20000000000 */
[----:B------:R-:W-:Y:S01]  /*5cd0*/  FMUL.FTZ R192, R168, UR4 ;  /* 0x00000004a8c07c20 */ /* 0x000fe20008410000 */
[----:B------:R-:W-:Y:S01]  /*5ce0*/  FMUL.FTZ R193, R169, UR4 ;  /* 0x00000004a9c17c20 */ /* 0x000fe20008410000 */
[----:B------:R-:W-:Y:S01]  /*5cf0*/  FMUL.FTZ R194, R172, UR4 ;  /* 0x00000004acc27c20 */ /* 0x000fe20008410000 */
[----:B------:R-:W-:Y:S01]  /*5d00*/  FMUL.FTZ R195, R173, UR4 ;  /* 0x00000004adc37c20 */ /* 0x000fe20008410000 */
[----:B------:R-:W-:-:S15]  /*5d10*/  IMAD.U32 R169, RZ, RZ, UR60 ;  /* 0x0000003cffa97e24 */ /* 0x000fde000f8e00ff */
[----:B------:R-:W-:-:S03]  /*5d20*/  NOP ;  /* 0x0000000000007918 */ /* 0x000fc60000000000 */
        /* <DEDUP_REMOVED lines=11> */
[----:B------:R-:W-:Y:S01]  /*5de0*/  @P2 IMAD.HI.U32 R152, R167, UR6, RZ ;  /* 0x00000006a7982c27 */ /* 0x000fe2000f8e00ff */
[----:B------:R-:W-:-:S03]  /*5df0*/  @UP0 ULDC UR6, c[0x0][0x450] ;  /* 0x0001140000060ab9 */ /* 0x000fc60000000800 */
[----:B------:R-:W-:Y:S01]  /*5e00*/  FMUL.FTZ R189, R153, UR4 ;  /* 0x0000000499bd7c20 */ /* 0x000fe20008410000 */
[----:B------:R-:W-:Y:S01]  /*5e10*/  FMUL.FTZ R191, R156, UR4 ;  /* 0x000000049cbf7c20 */ /* 0x000fe20008410000 */
[----:B------:R-:W-:Y:S01]  /*5e20*/  HGMMA.64x256x16.F32 R24, R184, gdesc[UR8].tnspB, R24, gsb0 ;  /* 0x43e00008b8187df0 */ /* 0x000fe20008000818 */
[----:B------:R-:W-:Y:S01]  /*5e30*/  @P3 SHF.R.U32.HI R167, RZ, UR6, R152 ;  /* 0x00000006ffa73c19 */ /* 0x000fe20008011698 */
[----:B------:R-:W-:Y:S01]  /*5e40*/  FMUL.FTZ R190, R157, UR4 ;  /* 0x000000049dbe7c20 */ /* 0x000fe20008410000 */
[----:B------:R-:W-:Y:S01]  /*5e50*/  FMUL.FTZ R156, R163, UR4 ;  /* 0x00000004a39c7c20 */ /* 0x000fe20008410000 */
[----:B------:R-:W-:Y:S01]  /*5e60*/  FMUL.FTZ R157, R166, UR4 ;  /* 0x00000004a69d7c20 */ /* 0x000fe20008410000 */
[----:B------:R-:W-:Y:S01]  /*5e70*/  FMUL.FTZ R163, R178, UR4 ;  /* 0x00000004b2a37c20 */ /* 0x000fe20008410000 */
[----:B------:R-:W5:Y:S01]  /*5e80*/  SHFL.IDX PT, R153, R167, RZ, 0x1c1f ;  /* 0x001c1fffa7997589 */ /* 0x000f6200000e0000 */
[----:B------:R-:W-:Y:S01]  /*5e90*/  FMUL.FTZ R178, R181, UR4 ;  /* 0x00000004b5b27c20 */ /* 0x000fe20008410000 */
[----:B------:R-:W-:Y:S01]  /*5ea0*/  FMUL.FTZ R166, R183, UR4 ;  /* 0x00000004b7a67c20 */ /* 0x000fe20008410000 */
[----:B------:R-:W-:Y:S01]  /*5eb0*/  IMAD.U32 R152, RZ, RZ, UR7 ;  /* 0x00000007ff987e24 */ /* 0x000fe2000f8e00ff */
[----:B------:R-:W-:Y:S01]  /*5ec0*/  PLOP3.LUT P2, PT, PT, PT, UP1, 0x40, 0x0 ;  /* 0x000000000000781c */ /* 0x000fe20003f4e818 */
[----:B------:R-:W0:Y:S01]  /*5ed0*/  MUFU.TANH R188, R188 ;  /* 0x000000bc00bc7308 */ /* 0x000e220000002400 */
[----:B------:R-:W-:Y:S01]  /*5ee0*/  ULDC UR6, c[0x0][0x9e0] ;  /* 0x0002780000067ab9 */ /* 0x000fe20000000800 */
        /* <DEDUP_REMOVED lines=13> */
[----:B------:R-:W-:Y:S02]  /*5fc0*/  IMAD.SHL.U32 R179, R20, 0x40, RZ ;  /* 0x0000004014b37824 */ /* 0x000fe400078e00ff */
[----:B------:R-:W-:Y:S01]  /*5fd0*/  FMUL.FTZ R185, R161, UR4 ;  /* 0x00000004a1b97c20 */ /* 0x000fe20008410000 */
[----:B------:R-:W-:Y:S01]  /*5fe0*/  FMUL.FTZ R161, R175, UR4 ;  /* 0x00000004afa17c20 */ /* 0x000fe20008410000 */
[----:B------:R-:W-:Y:S01]  /*5ff0*/  FMUL.FTZ R175, R176, UR4 ;  /* 0x00000004b0af7c20 */ /* 0x000fe20008410000 */
[----:B------:R-:W-:Y:S01]  /*6000*/  FMUL.FTZ R184, R160, UR4 ;  /* 0x00000004a0b87c20 */ /* 0x000fe20008410000 */
[----:B------:R-:W-:Y:S01]  /*6010*/  FMUL.FTZ R187, R165, UR4 ;  /* 0x00000004a5bb7c20 */ /* 0x000fe20008410000 */
[----:B------:R-:W-:Y:S01]  /*6020*/  FMUL.FTZ R176, R177, UR4 ;  /* 0x00000004b1b07c20 */ /* 0x000fe20008410000 */
[----:B------:R-:W-:Y:S01]  /*6030*/  IADD3 R168, -R179, 0x1, RZ ;  /* 0x00000001b3a87810 */ /* 0x000fe20007ffe1ff */
[----:B------:R-:W-:Y:S01]  /*6040*/  FMUL.FTZ R160, R171, UR4 ;  /* 0x00000004aba07c20 */ /* 0x000fe20008410000 */
[----:B------:R-:W-:Y:S01]  /*6050*/  FMUL.FTZ R177, R180, UR4 ;  /* 0x00000004b4b17c20 */ /* 0x000fe20008410000 */
[----:B------:R-:W-:Y:S01]  /*6060*/  FMUL.FTZ R165, R182, UR4 ;  /* 0x00000004b6a57c20 */ /* 0x000fe20008410000 */
[----:B------:R-:W0:Y:S01]  /*6070*/  MUFU.TANH R184, R184 ;  /* 0x000000b800b87308 */ /* 0x000e220000002400 */
[----:B------:R-:W-:Y:S01]  /*6080*/  IMAD R168, R17, -0x2, R168 ;  /* 0xfffffffe11a87824 */ /* 0x000fe200078e02a8 */
[----:B------:R0:W-:Y:S04]  /*6090*/  @!P1 SYNCS.ARRIVE.TRANS64.RED.A1T0 RZ, [R152+URZ], RZ ;  /* 0x000000ff98ff99a7 */ /* 0x0001e8000810043f */
[----:B------:R-:W-:-:S02]  /*60a0*/  IADD3 R168, -R169, UR61, R168 ;  /* 0x0000003da9a87c10 */ /* 0x000fc4000fffe1a8 */
[----:B------:R-:W0:Y:S03]  /*60b0*/  MUFU.TANH R185, R185 ;  /* 0x000000b900b97308 */ /* 0x000e260000002400 */
[C---:B------:R-:W-:Y:S02]  /*60c0*/  VIADD R183, R168.reuse, UR6 ;  /* 0x00000006a8b77c36 */ /* 0x040fe40008000000 */
[----:B------:R-:W-:Y:S02]  /*60d0*/  VIADD R196, R168, UR54 ;  /* 0x00000036a8c47c36 */ /* 0x000fe40008000000 */
[--C-:B-----5:R-:W-:Y:S01]  /*60e0*/  IMAD.IADD R180, R183, 0x1, R153.reuse ;  /* 0x00000001b7b47824 */ /* 0x120fe200078e0299 */
[----:B------:R-:W0:Y:S01]  /*60f0*/  MUFU.TANH R186, R186 ;  /* 0x000000ba00ba7308 */ /* 0x000e220000002400 */
[----:B------:R-:W-:-:S07]  /*6100*/  IMAD.IADD R182, R196, 0x1, R153 ;  /* 0x00000001c4b67824 */ /* 0x000fce00078e0299 */
        /* <DEDUP_REMOVED lines=9> */
[----:B------:R-:W-:Y:S01]  /*61a0*/  IMAD.U32 R168, RZ, RZ, UR60 ;  /* 0x0000003cffa87e24 */ /* 0x000fe2000f8e00ff */
[----:B------:R-:W-:Y:S04]  /*61b0*/  BSSY B0, `(.L_x_1461) ;  /* 0x0000011000007945 */ /* 0x000fe80003800000 */
[----:B------:R-:W-:-:S04]  /*61c0*/  IADD3 R168, -R168, UR61, R153 ;  /* 0x0000003da8a87c10 */ /* 0x000fc8000fffe199 */
[----:B------:R-:W-:-:S13]  /*61d0*/  ISETP.GT.AND P2, PT, R168, -0x1, PT ;  /* 0xffffffffa800780c */ /* 0x000fda0003f44270 */
[----:B------:R-:W-:Y:S05]  /*61e0*/  @P2 BRA `(.L_x_1462) ;  /* 0x0000000000202947 */ /* 0x000fea0003800000 */
[----:B------:R-:W-:Y:S01]  /*61f0*/  IMAD.U32 R170, RZ, RZ, UR51 ;  /* 0x00000033ffaa7e24 */ /* 0x000fe2000f8e00ff */
[----:B------:R-:W-:-:S04]  /*6200*/  LOP3.LUT R169, RZ, R168, RZ, 0x33, !PT ;  /* 0x000000a8ffa97212 */ /* 0x000fc800078e33ff */
[----:B------:R-:W-:-:S13]  /*6210*/  ISETP.NE.AND P2, PT, R170, 0x1, PT ;  /* 0x00000001aa00780c */ /* 0x000fda0003f45270 */
[----:B0-----:R-:W0:Y:S02]  /*6220*/  @P2 LDC.64 R152, c[0x0][0x9e8] ;  /* 0x00027a00ff982b82 */ /* 0x001e240000000a00 */
[----:B0-----:R-:W-:-:S05]  /*6230*/  @P2 IMAD.HI.U32 R152, R169, R152, RZ ;  /* 0x00000098a9982227 */ /* 0x001fca00078e00ff */
[----:B------:R-:W-:-:S04]  /*6240*/  @P2 SHF.R.U32.HI R169, RZ, R153, R152 ;  /* 0x00000099ffa92219 */ /* 0x000fc80000011698 */
[----:B------:R-:W-:Y:S01]  /*6250*/  LOP3.LUT R168, RZ, R169, RZ, 0x33, !PT ;  /* 0x000000a9ffa87212 */ /* 0x000fe200078e33ff */
[----:B------:R-:W-:Y:S06]  /*6260*/  BRA `(.L_x_1463) ;  /* 0x0000000000147947 */ /* 0x000fec0003800000 */
.L_x_1462:
[----:B------:R-:W-:-:S05]  /*6270*/  IMAD.U32 R170, RZ, RZ, UR51 ;  /* 0x00000033ffaa7e24 */ /* 0x000fca000f8e00ff */
[----:B------:R-:W-:-:S13]  /*6280*/  ISETP.NE.AND P2, PT, R170, 0x1, PT ;  /* 0x00000001aa00780c */ /* 0x000fda0003f45270 */
[----:B0-----:R-:W0:Y:S02]  /*6290*/  @P2 LDC.64 R152, c[0x0][0x9e8] ;  /* 0x00027a00ff982b82 */ /* 0x001e240000000a00 */
[----:B0-----:R-:W-:-:S05]  /*62a0*/  @P2 IMAD.HI.U32 R152, R168, R152, RZ ;  /* 0x00000098a8982227 */ /* 0x001fca00078e00ff */
[----:B------:R-:W-:-:S07]  /*62b0*/  @P2 SHF.R.U32.HI R168, RZ, R153, R152 ;  /* 0x00000099ffa82219 */ /* 0x000fce0000011698 */
.L_x_1463:
[----:B------:R-:W-:Y:S05]  /*62c0*/  BSYNC B0 ;  /* 0x0000000000007941 */ /* 0x000fea0003800000 */
.L_x_1461:
[----:B------:R-:W-:-:S04]  /*62d0*/  IMAD R168, R168, R170, -R179 ;  /* 0x000000aaa8a87224 */ /* 0x000fc800078e0ab3 */
[----:B------:R-:W-:-:S05]  /*62e0*/  IMAD R153, R17, -0x2, R168 ;  /* 0xfffffffe11997824 */ /* 0x000fca00078e02a8 */
[----:B------:R-:W-:Y:S02]  /*62f0*/  VIADDMNMX R180, R153, R170, R180, PT ;  /* 0x000000aa99b47246 */ /* 0x000fe400038001b4 */
[----:B------:R-:W-:-:S07]  /*6300*/  VIMNMX R182, R182, R153, !PT ;  /* 0x00000099b6b67248 */ /* 0x000fce0007fe0100 */
.L_x_1460:
[----:B------:R-:W-:Y:S01]  /*6310*/  ISETP.GT.AND P2, PT, R20, -0x1, PT ;  /* 0xffffffff1400780c */ /* 0x000fe20003f44270 */
[----:B0-----:R0:W1:Y:S03]  /*6320*/  SHFL.IDX PT, R152, R167, 0x1, 0x1c1f ;  /* 0x003c1f00a7987f89 */ /* 0x00106600000e0000 */
[C---:B------:R-:W-:Y:S02]  /*6330*/  ISETP.GT.AND P5, PT, R182.reuse, RZ, P2 ;  /* 0x000000ffb600720c */ /* 0x040fe400017a4270 */
[----:B------:R-:W-:Y:S02]  /*6340*/  ISETP.GT.AND P4, PT, R182, 0x1, P2 ;  /* 0x00000001b600780c */ /* 0x000fe40001784270 */
[----:B------:R-:W-:Y:S02]  /*6350*/  ISETP.LT.OR P5, PT, R180, 0x1, P5 ;  /* 0x00000001b400780c */ /* 0x000fe40002fa1670 */
[----:B------:R-:W-:-:S02]  /*6360*/  ISETP.GT.AND P6, PT, R182, 0x8, P2 ;  /* 0x00000008b600780c */ /* 0x000fc400017c4270 */
[----:B------:R-:W-:Y:S02]  /*6370*/  FSEL R181, R188, -INF , !P5 ;  /* 0xff800000bcb57808 */ /* 0x000fe40006800000 */
[C---:B------:R-:W-:Y:S02]  /*6380*/  ISETP.GT.AND P5, PT, R182.reuse, 0x10, P2 ;  /* 0x00000010b600780c */ /* 0x040fe400017a4270 */
[----:B------:R-:W-:Y:S02]  /*6390*/  ISETP.GT.AND P3, PT, R182, 0x9, P2 ;  /* 0x00000009b600780c */ /* 0x000fe40001764270 */
[C---:B------:R-:W-:Y:S02]  /*63a0*/  ISETP.LT.OR P5, PT, R180.reuse, 0x11, P5 ;  /* 0x00000011b400780c */ /* 0x040fe40002fa1670 */
[----:B------:R-:W-:Y:S02]  /*63b0*/  ISETP.LT.OR P4, PT, R180, 0x2, P4 ;  /* 0x00000002b400780c */ /* 0x000fe40002781670 */
[----:B0-----:R-:W-:-:S02]  /*63c0*/  FSEL R167, R184, -INF , !P5 ;  /* 0xff800000b8a77808 */ /* 0x001fc40006800000 */
[----:B------:R-:W-:Y:S02]  /*63d0*/  ISETP.GT.AND P5, PT, R182, 0x20, P2 ;  /* 0x00000020b600780c */ /* 0x000fe400017a4270 */
[C---:B------:R-:W-:Y:S02]  /*63e0*/  ISETP.LT.OR P6, PT, R180.reuse, 0x9, P6 ;  /* 0x00000009b400780c */ /* 0x040fe400037c1670 */
[C---:B------:R-:W-:Y:S02]  /*63f0*/  ISETP.LT.OR P3, PT, R180.reuse, 0xa, P3 ;  /* 0x0000000ab400780c */ /* 0x040fe40001f61670 */
[----:B------:R-:W-:Y:S02]  /*6400*/  ISETP.LT.OR P5, PT, R180, 0x21, P5 ;  /* 0x00000021b400780c */ /* 0x000fe40002fa1670 */
[----:B------:R-:W-:Y:S02]  /*6410*/  FSEL R189, R189, -INF , !P4 ;  /* 0xff800000bdbd7808 */ /* 0x000fe40006000000 */
[----:B------:R-:W-:-:S02]  /*6420*/  FSEL R191, R191, -INF , !P6 ;  /* 0xff800000bfbf7808 */ /* 0x000fc40007000000 */
[----:B------:R-:W-:Y:S02]  /*6430*/  FSEL R190, R190, -INF , !P3 ;  /* 0xff800000bebe7808 */ /* 0x000fe40005800000 */
[C---:B------:R-:W-:Y:S02]  /*6440*/  ISETP.GT.AND P4, PT, R182.reuse, 0x11, P2 ;  /* 0x00000011b600780c */ /* 0x040fe40001784270 */
[C---:B------:R-:W-:Y:S02]  /*6450*/  ISETP.GT.AND P6, PT, R182.reuse, 0x18, P2 ;  /* 0x00000018b600780c */ /* 0x040fe400017c4270 */
[----:B------:R-:W-:Y:S02]  /*6460*/  ISETP.GT.AND P3, PT, R182, 0x19, P2 ;  /* 0x00000019b600780c */ /* 0x000fe40001764270 */
[----:B------:R-:W-:Y:S02]  /*6470*/  FSEL R171, R192, -INF , !P5 ;  /* 0xff800000c0ab7808 */ /* 0x000fe40006800000 */
[----:B------:R-:W-:-:S02]  /*6480*/  ISETP.GT.AND P5, PT, R182, 0x30, P2 ;  /* 0x00000030b600780c */ /* 0x000fc400017a4270 */
[C---:B------:R-:W-:Y:S02]  /*6490*/  ISETP.LT.OR P4, PT, R180.reuse, 0x12, P4 ;  /* 0x00000012b400780c */ /* 0x040fe40002781670 */
        /* <DEDUP_REMOVED lines=10> */
[----:B------:R-:W-:-:S02]  /*6540*/  PLOP3.LUT P5, PT, PT, PT, UP1, 0x40, 0x0 ;  /* 0x000000000000781c */ /* 0x000fc40003fae818 */
[C---:B------:R-:W-:Y:S02]  /*6550*/  ISETP.LT.OR P4, PT, R180.reuse, 0x22, P4 ;  /* 0x00000022b400780c */ /* 0x040fe40002781670 */
[C---:B------:R-:W-:Y:S02]  /*6560*/  ISETP.LT.OR P6, PT, R180.reuse, 0x29, P6 ;  /* 0x00000029b400780c */ /* 0x040fe400037c1670 */
[----:B------:R-:W-:Y:S02]  /*6570*/  ISETP.LT.OR P3, PT, R180, 0x2a, P3 ;  /* 0x0000002ab400780c */ /* 0x000fe40001f61670 */
[----:B------:R-:W-:Y:S02]  /*6580*/  FSEL R172, R193, -INF , !P4 ;  /* 0xff800000c1ac7808 */ /* 0x000fe40006000000 */
[----:B------:R-:W-:Y:S02]  /*6590*/  FSEL R173, R194, -INF , !P6 ;  /* 0xff800000c2ad7808 */ /* 0x000fe40007000000 */
[----:B------:R-:W-:-:S02]  /*65a0*/  FSEL R174, R195, -INF , !P3 ;  /* 0xff800000c3ae7808 */ /* 0x000fc40005800000 */
[C---:B------:R-:W-:Y:S02]  /*65b0*/  ISETP.GT.AND P4, PT, R182.reuse, 0x31, P2 ;  /* 0x00000031b600780c */ /* 0x040fe40001784270 */
[C---:B------:R-:W-:Y:S02]  /*65c0*/  ISETP.GT.AND P6, PT, R182.reuse, 0x38, P2 ;  /* 0x00000038b600780c */ /* 0x040fe400017c4270 */
[----:B------:R-:W-:Y:S02]  /*65d0*/  ISETP.GT.AND P3, PT, R182, 0x39, P2 ;  /* 0x00000039b600780c */ /* 0x000fe40001764270 */
[C---:B------:R-:W-:Y:S02]  /*65e0*/  ISETP.LT.OR P4, PT, R180.reuse, 0x32, P4 ;  /* 0x00000032b400780c */ /* 0x040fe40002781670 */
[C---:B------:R-:W-:Y:S02]  /*65f0*/  ISETP.LT.OR P6, PT, R180.reuse, 0x39, P6 ;  /* 0x00000039b400780c */ /* 0x040fe400037c1670 */
[----:B------:R-:W-:Y:S01]  /*6600*/  ISETP.LT.OR P3, PT, R180, 0x3a, P3 ;  /* 0x0000003ab400780c */ /* 0x000fe20001f61670 */
[--C-:B-1----:R-:W-:Y:S01]  /*6610*/  IMAD.IADD R180, R183, 0x1, R152.reuse ;  /* 0x00000001b7b47824 */ /* 0x102fe200078e0298 */
[----:B------:R-:W-:Y:S01]  /*6620*/  FSEL R176, R176, -INF , !P4 ;  /* 0xff800000b0b07808 */ /* 0x000fe20006000000 */
[----:B------:R-:W-:Y:S01]  /*6630*/  IMAD.IADD R183, R196, 0x1, R152 ;  /* 0x00000001c4b77824 */ /* 0x000fe200078e0298 */
[----:B------:R-:W-:-:S02]  /*6640*/  FSEL R177, R177, -INF , !P6 ;  /* 0xff800000b1b17808 */ /* 0x000fc40007000000 */
[----:B------:R-:W-:Y:S01]  /*6650*/  FSEL R178, R178, -INF , !P3 ;  /* 0xff800000b2b27808 */ /* 0x000fe20005800000 */
[----:B------:R-:W-:Y:S06]  /*6660*/  @P5 BRA `(.L_x_1464) ;  /* 0x00000000005c5947 */ /* 0x000fec0003800000 */
        /* <DEDUP_REMOVED lines=13> */
.L_x_1466:
[----:B------:R-:W-:-:S05]  /*6740*/  IMAD.U32 R187, RZ, RZ, UR51 ;  /* 0x00000033ffbb7e24 */ /* 0x000fca000f8e00ff */
[----:B------:R-:W-:-:S13]  /*6750*/  ISETP.NE.AND P3, PT, R187, 0x1, PT ;  /* 0x00000001bb00780c */ /* 0x000fda0003f65270 */
[----:B------:R-:W0:Y:S02]  /*6760*/  @P3 LDC.64 R152, c[0x0][0x9e8] ;  /* 0x00027a00ff983b82 */ /* 0x000e240000000a00 */
[----:B0-----:R-:W-:-:S05]  /*6770*/  @P3 IMAD.HI.U32 R152, R182, R152, RZ ;  /* 0x00000098b6983227 */ /* 0x001fca00078e00ff */
[----:B------:R-:W-:-:S07]  /*6780*/  @P3 SHF.R.U32.HI R182, RZ, R153, R152 ;  /* 0x00000099ffb63219 */ /* 0x000fce0000011698 */
.L_x_1467:
[----:B------:R-:W-:Y:S05]  /*6790*/  BSYNC B0 ;  /* 0x0000000000007941 */ /* 0x000fea0003800000 */
.L_x_1465:
[----:B------:R-:W-:-:S04]  /*67a0*/  IMAD R182, R182, R187, -R179 ;  /* 0x000000bbb6b67224 */ /* 0x000fc800078e0ab3 */
[----:B------:R-:W-:-:S05]  /*67b0*/  IMAD R182, R17, -0x2, R182 ;  /* 0xfffffffe11b67824 */ /* 0x000fca00078e02b6 */
[----:B------:R-:W-:Y:S02]  /*67c0*/  VIADDMNMX R180, R182, R187, R180, PT ;  /* 0x000000bbb6b47246 */ /* 0x000fe400038001b4 */
[----:B------:R-:W-:-:S07]  /*67d0*/  VIMNMX R183, R183, R182, !PT ;  /* 0x000000b6b7b77248 */ /* 0x000fce0007fe0100 */
.L_x_1464:
        /* <DEDUP_REMOVED lines=94> */
[----:B------:R1:W-:Y:S01]  /*6dc0*/  MUFU.EX2 R179, R190 ;  /* 0x000000be00b37308 */ /* 0x0003e20000000800 */
[----:B0-----:R-:W-:Y:S01]  /*6dd0*/  FMNMX.FTZ R181, R165, R180, !PT ;  /* 0x000000b4a5b57209 */ /* 0x001fe20007810000 */
[--C-:B------:R-:W-:Y:S01]  /*6de0*/  FFMA.FTZ R194, R169, UR6, -R0.reuse ;  /* 0x00000006a9c27c23 */ /* 0x100fe20008010800 */
[----:B------:R-:W-:Y:S01]  /*6df0*/  FSEL R177, R152, RZ, P4 ;  /* 0x000000ff98b17208 */ /* 0x000fe20002000000 */
[--C-:B------:R-:W-:Y:S01]  /*6e00*/  FFMA.FTZ R188, R171, UR6, -R0.reuse ;  /* 0x00000006abbc7c23 */ /* 0x100fe20008010800 */
[----:B------:R-:W-:Y:S01]  /*6e10*/  FMNMX.FTZ R181, R166, R181, !PT ;  /* 0x000000b5a6b57209 */ /* 0x000fe20007810000 */
[--C-:B------:R-:W-:Y:S01]  /*6e20*/  FFMA.FTZ R184, R175, UR6, -R0.reuse ;  /* 0x00000006afb87c23 */ /* 0x100fe20008010800 */
[--C-:B------:R-:W-:Y:S01]  /*6e30*/  FFMA.FTZ R196, R189, UR6, -R0.reuse ;  /* 0x00000006bdc47c23 */ /* 0x100fe20008010800 */
[--C-:B------:R-:W-:Y:S01]  /*6e40*/  FFMA.FTZ R198, R191, UR6, -R0.reuse ;  /* 0x00000006bfc67c23 */ /* 0x100fe20008010800 */
[--C-:B-1----:R-:W-:Y:S01]  /*6e50*/  FFMA.FTZ R190, R173, UR6, -R0.reuse ;  /* 0x00000006adbe7c23 */ /* 0x102fe20008010800 */
[----:B------:R-:W0:Y:S01]  /*6e60*/  SHFL.BFLY PT, R168, R181, 0x2, 0x1f ;  /* 0x0c401f00b5a87f89 */ /* 0x000e2200000e0000 */
[--C-:B------:R-:W-:Y:S01]  /*6e70*/  FFMA.FTZ R169, R170, UR6, -R0.reuse ;  /* 0x00000006aaa97c23 */ /* 0x100fe20008010800 */
        /* <DEDUP_REMOVED lines=8> */
[----:B------:R-:W1:Y:S01]  /*6f00*/  MUFU.EX2 R0, R0 ;  /* 0x0000000000007308 */ /* 0x000e620000000800 */
[----:B0-----:R-:W-:-:S05]  /*6f10*/  FMNMX.FTZ R168, R181, R168, !PT ;  /* 0x000000a8b5a87209 */ /* 0x001fca0007810000 */
[----:B------:R-:W0:Y:S02]  /*6f20*/  SHFL.BFLY PT, R181, R168, 0x1, 0x1f ;  /* 0x0c201f00a8b57f89 */ /* 0x000e2400000e0000 */
[----:B------:R-:W2:Y:S08]  /*6f30*/  MUFU.EX2 R192, R192 ;  /* 0x000000c000c07308 */ /* 0x000eb00000000800 */
[----:B------:R-:W3:Y:S08]  /*6f40*/  MUFU.EX2 R167, R167 ;  /* 0x000000a700a77308 */ /* 0x000ef00000000800 */
[----:B------:R-:W-:Y:S01]  /*6f50*/  MUFU.EX2 R194, R194 ;  /* 0x000000c200c27308 */ /* 0x000fe20000000800 */
[----:B0-----:R-:W-:-:S07]  /*6f60*/  FMNMX.FTZ R168, R168, R181, !PT ;  /* 0x000000b5a8a87209 */ /* 0x001fce0007810000 */
        /* <DEDUP_REMOVED lines=13> */
[----:B-1----:R-:W-:Y:S01]  /*7040*/  FFMA.FTZ R3, R0, R16, R153 ;  /* 0x0000001000037223 */ /* 0x002fe20000010099 */
        /* <DEDUP_REMOVED lines=9> */
[----:B------:R-:W-:Y:S01]  /*70e0*/  FFMA.FTZ R160, R160, UR6, -R181 ;  /* 0x00000006a0a07c23 */ /* 0x000fe200080108b5 */
[----:B------:R-:W-:-:S02]  /*70f0*/  IMAD.U32 R21, RZ, RZ, UR14 ;  /* 0x0000000eff157e24 */ /* 0x000fc4000f8e00ff */
[----:B------:R-:W-:Y:S01]  /*7100*/  FADD.FTZ R3, R179, R16 ;  /* 0x00000010b3037221 */ /* 0x000fe20000010000 */
[--C-:B------:R-:W-:Y:S01]  /*7110*/  FFMA.FTZ R185, R163, UR6, -R181.reuse ;  /* 0x00000006a3b97c23 */ /* 0x100fe200080108b5 */
[----:B------:R-:W-:Y:S01]  /*7120*/  FFMA.FTZ R164, R164, UR6, -R181 ;  /* 0x00000006a4a47c23 */ /* 0x000fe200080108b5 */
[----:B------:R-:W0:Y:S01]  /*7130*/  MUFU.EX2 R2, R2 ;  /* 0x0000000200027308 */ /* 0x000e220000000800 */
[----:B--2---:R-:W-:Y:S01]  /*7140*/  FADD.FTZ R162, R192, R3 ;  /* 0x00000003c0a27221 */ /* 0x004fe20000010000 */
[----:B------:R-:W-:Y:S02]  /*7150*/  @!P1 VIADD R21, R21, 0x30860 ;  /* 0x0003086015159836 */ /* 0x000fe40000000000 */
[--C-:B------:R-:W-:Y:S01]  /*7160*/  FFMA.FTZ R165, R165, UR6, -R181.reuse ;  /* 0x00000006a5a57c23 */ /* 0x100fe200080108b5 */
[----:B------:R-:W-:Y:S01]  /*7170*/  FFMA.FTZ R166, R166, UR6, -R181 ;  /* 0x00000006a6a67c23 */ /* 0x000fe200080108b5 */
[C---:B------:R-:W-:Y:S01]  /*7180*/  ISETP.GT.AND P2, PT, R20.reuse, UR50, PT ;  /* 0x0000003214007c0c */ /* 0x040fe2000bf44270 */
[----:B------:R-:W-:Y:S01]  /*7190*/  VIADD R20, R20, 0xffffffff ;  /* 0xffffffff14147836 */ /* 0x000fe20000000000 */
[----:B------:R-:W-:Y:S01]  /*71a0*/  @!P1 PRMT R21, RZ, 0x654, R21 ;  /* 0x00000654ff159816 */ /* 0x000fe20000000015 */
[----:B------:R-:W1:Y:S01]  /*71b0*/  MUFU.EX2 R199, R199 ;  /* 0x000000c700c77308 */ /* 0x000e620000000800 */
[----:B------:R-:W-:-:S02]  /*71c0*/  F2FP.F16.F32.PACK_AB R196, R196, R153 ;  /* 0x00000099c4c4723e */ /* 0x000fc400000000ff */
[----:B------:R2:W-:Y:S01]  /*71d0*/  @!P1 SYNCS.ARRIVE.TRANS64.RED.A1T0 RZ, [R21+URZ], RZ ;  /* 0x000000ff15ff99a7 */ /* 0x0005e2000810043f */
[----:B------:R-:W-:Y:S02]  /*71e0*/  F2FP.F16.F32.PACK_AB R198, R179, R198 ;  /* 0x000000c6b3c6723e */ /* 0x000fe400000000ff */
[----:B---3--:R-:W-:Y:S02]  /*71f0*/  F2FP.F16.F32.PACK_AB R192, R167, R192 ;  /* 0x000000c0a7c0723e */ /* 0x008fe400000000ff */
[----:B------:R-:W3:Y:S01]  /*7200*/  MUFU.EX2 R154, R154 ;  /* 0x0000009a009a7308 */ /* 0x000ee20000000800 */
[----:B0-----:R-:W-:Y:S01]  /*7210*/  FFMA.FTZ R5, R2, R5, R197 ;  /* 0x0000000502057223 */ /* 0x001fe200000100c5 */
[----:B------:R-:W-:-:S03]  /*7220*/  F2FP.F16.F32.PACK_AB R197, R4, R197 ;  /* 0x000000c504c5723e */ /* 0x000fc600000000ff */
[----:B------:R-:W-:Y:S01]  /*7230*/  FADD.FTZ R16, R4, R5 ;  /* 0x0000000504107221 */ /* 0x000fe20000010000 */
[----:B------:R-:W-:Y:S01]  /*7240*/  FADD.FTZ R5, R167, R162 ;  /* 0x000000a2a7057221 */ /* 0x000fe20000010000 */
[----:B------:R-:W-:Y:S01]  /*7250*/  FFMA.FTZ R162, R161, UR6, -R181 ;  /* 0x00000006a1a27c23 */ /* 0x000fe200080108b5 */
[----:B------:R-:W0:Y:S01]  /*7260*/  MUFU.EX2 R193, R193 ;  /* 0x000000c100c17308 */ /* 0x000e220000000800 */
[----:B-1----:R-:W-:Y:S01]  /*7270*/  FADD.FTZ R3, R199, R16 ;  /* 0x00000010c7037221 */ /* 0x002fe20000010000 */
[----:B------:R-:W-:Y:S01]  /*7280*/  FADD.FTZ R170, R194, R5 ;  /* 0x00000005c2aa7221 */ /* 0x000fe20000010000 */
[C---:B------:R-:W-:Y:S01]  /*7290*/  F2FP.F16.F32.PACK_AB R194, R169.reuse, R194 ;  /* 0x000000c2a9c2723e */ /* 0x040fe200000000ff */
[----:B------:R-:W-:Y:S02]  /*72a0*/  IMAD.MOV.U32 R4, RZ, RZ, R152 ;  /* 0x000000ffff047224 */ /* 0x000fe400078e0098 */
[----:B------:R-:W-:Y:S02]  /*72b0*/  FADD.FTZ R5, R169, R170 ;  /* 0x000000aaa9057221 */ /* 0x000fe40000010000 */
[----:B------:R-:W1:Y:S01]  /*72c0*/  MUFU.EX2 R156, R156 ;  /* 0x0000009c009c7308 */ /* 0x000e620000000800 */
[----:B---3--:R-:W-:Y:S01]  /*72d0*/  FADD.FTZ R16, R154, R3 ;  /* 0x000000039a107221 */ /* 0x008fe20000010000 */
[----:B------:R-:W-:Y:S01]  /*72e0*/  FADD.FTZ R170, R188, R5 ;  /* 0x00000005bcaa7221 */ /* 0x000fe20000010000 */
[----:B------:R-:W-:-:S05]  /*72f0*/  F2FP.F16.F32.PACK_AB R199, R154, R199 ;  /* 0x000000c79ac7723e */ /* 0x000fca00000000ff */
        /* <DEDUP_REMOVED lines=16> */
[C---:B0-----:R-:W-:Y:S01]  /*7400*/  FADD.FTZ R16, R160.reuse, R3 ;  /* 0x00000003a0107221 */ /* 0x041fe20000010000 */
[----:B------:R-:W-:-:S06]  /*7410*/  F2FP.F16.F32.PACK_AB R189, R160, R189 ;  /* 0x000000bda0bd723e */ /* 0x000fcc00000000ff */
[----:B------:R-:W0:Y:S01]  /*7420*/  MUFU.EX2 R173, R173 ;  /* 0x000000ad00ad7308 */ /* 0x000e220000000800 */
[----:B-1----:R-:W-:-:S07]  /*7430*/  FADD.FTZ R170, R190, R5 ;  /* 0x00000005beaa7221 */ /* 0x002fce0000010000 */
[----:B------:R-:W1:Y:S01]  /*7440*/  MUFU.EX2 R162, R162 ;  /* 0x000000a200a27308 */ /* 0x000e620000000800 */
[----:B---3--:R-:W-:-:S07]  /*7450*/  FADD.FTZ R3, R191, R16 ;  /* 0x00000010bf037221 */ /* 0x008fce0000010000 */
[----:B------:R-:W3:Y:S01]  /*7460*/  MUFU.EX2 R184, R184 ;  /* 0x000000b800b87308 */ /* 0x000ee20000000800 */
[C---:B0-----:R-:W-:Y:S01]  /*7470*/  FADD.FTZ R5, R173.reuse, R170 ;  /* 0x000000aaad057221 */ /* 0x041fe20000010000 */
[----:B------:R-:W-:-:S06]  /*7480*/  F2FP.F16.F32.PACK_AB R190, R173, R190 ;  /* 0x000000beadbe723e */ /* 0x000fcc00000000ff */
[----:B------:R-:W-:Y:S01]  /*7490*/  MUFU.EX2 R185, R185 ;  /* 0x000000b900b97308 */ /* 0x000fe20000000800 */
[----:B-1----:R-:W-:-:S07]  /*74a0*/  F2FP.F16.F32.PACK_AB R191, R162, R191 ;  /* 0x000000bfa2bf723e */ /* 0x002fce00000000ff */
[----:B------:R-:W0:Y:S01]  /*74b0*/  MUFU.EX2 R175, R175 ;  /* 0x000000af00af7308 */ /* 0x000e220000000800 */
[----:B---3--:R-:W-:-:S07]  /*74c0*/  FADD.FTZ R170, R184, R5 ;  /* 0x00000005b8aa7221 */ /* 0x008fce0000010000 */
[----:B--2---:R1:W2:Y:S08]  /*74d0*/  MUFU.EX2 R21, R164 ;  /* 0x000000a400157308 */ /* 0x0042b00000000800 */
[----:B------:R-:W3:Y:S01]  /*74e0*/  MUFU.EX2 R186, R186 ;  /* 0x000000ba00ba7308 */ /* 0x000ee20000000800 */
[----:B-1----:R-:W-:Y:S01]  /*74f0*/  FADD.FTZ R164, R162, R3 ;  /* 0x00000003a2a47221 */ /* 0x002fe20000010000 */
[C---:B0-----:R-:W-:Y:S01]  /*7500*/  FADD.FTZ R5, R175.reuse, R170 ;  /* 0x000000aaaf057221 */ /* 0x041fe20000010000 */
[----:B------:R-:W-:Y:S01]  /*7510*/  F2FP.F16.F32.PACK_AB R184, R175, R184 ;  /* 0x000000b8afb8723e */ /* 0x000fe200000000ff */
[----:B------:R-:W-:-:S02]  /*7520*/  IMAD.MOV.U32 R3, RZ, RZ, R168 ;  /* 0x000000ffff037224 */ /* 0x000fc400078e00a8 */
[----:B------:R-:W-:Y:S02]  /*7530*/  FADD.FTZ R164, R185, R164 ;  /* 0x000000a4b9a47221 */ /* 0x000fe40000010000 */
[----:B------:R-:W0:Y:S02]  /*7540*/  MUFU.EX2 R165, R165 ;  /* 0x000000a500a57308 */ /* 0x000e240000000800 */
[C---:B--2---:R-:W-:Y:S01]  /*7550*/  FADD.FTZ R164, R21.reuse, R164 ;  /* 0x000000a415a47221 */ /* 0x044fe20000010000 */
[----:B------:R-:W-:-:S05]  /*7560*/  F2FP.F16.F32.PACK_AB R185, R21, R185 ;  /* 0x000000b915b9723e */ /* 0x000fca00000000ff */
[----:B------:R-:W1:Y:S01]  /*7570*/  MUFU.EX2 R177, R178 ;  /* 0x000000b200b17308 */ /* 0x000e620000000800 */
[----:B---3--:R-:W-:-:S07]  /*7580*/  FADD.FTZ R16, R186, R5 ;  /* 0x00000005ba107221 */ /* 0x008fce0000010000 */
[----:B------:R-:W2:Y:S01]  /*7590*/  MUFU.EX2 R166, R166 ;  /* 0x000000a600a67308 */ /* 0x000ea20000000800 */
[----:B0-----:R-:W-:Y:S01]  /*75a0*/  FADD.FTZ R164, R165, R164 ;  /* 0x000000a4a5a47221 */ /* 0x001fe20000010000 */
[C---:B-1----:R-:W-:Y:S01]  /*75b0*/  FADD.FTZ R16, R177.reuse, R16 ;  /* 0x00000010b1107221 */ /* 0x042fe20000010000 */
[----:B------:R-:W-:Y:S02]  /*75c0*/  F2FP.F16.F32.PACK_AB R186, R177, R186 ;  /* 0x000000bab1ba723e */ /* 0x000fe400000000ff */
[C---:B--2---:R-:W-:Y:S01]  /*75d0*/  FADD.FTZ R5, R166.reuse, R164 ;  /* 0x000000a4a6057221 */ /* 0x044fe20000010000 */
[----:B------:R-:W-:Y:S01]  /*75e0*/  F2FP.F16.F32.PACK_AB R187, R166, R165 ;  /* 0x000000a5a6bb723e */ /* 0x000fe200000000ff */
[----:B------:R-:W-:Y:S06]  /*75f0*/  @P2 BRA `(.L_x_1468) ;  /* 0xffffffd400282947 */ /* 0x000fec000383ffff */
[----:B------:R-:W-:Y:S01]  /*7600*/  IMAD.MOV.U32 R3, RZ, RZ, R168 ;  /* 0x000000ffff037224 */ /* 0x000fe200078e00a8 */
[----:B------:R-:W-:Y:S01]  /*7610*/  UMOV UR37, UR5 ;  /* 0x0000000500257c82 */ /* 0x000fe20008000000 */
[----:B------:R-:W-:Y:S01]  /*7620*/  IMAD.MOV.U32 R4, RZ, RZ, R152 ;  /* 0x000000ffff047224 */ /* 0x000fe200078e0098 */
[----:B------:R-:W-:-:S06]  /*7630*/  UMOV UR36, UR39 ;  /* 0x0000002700247c82 */ /* 0x000fcc0008000000 */
.L_x_1451:
[----:B------:R-:W-:Y:S01]  /*7640*/  R2UR UR5, R22 ;  /* 0x00000000160572ca */ /* 0x000fe200000e0000 */
[----:B------:R-:W-:Y:S01]  /*7650*/  ULDC UR4, c[0x0][0x448] ;  /* 0x0001120000047ab9 */ /* 0x000fe20000000800 */
[----:B------:R-:W-:Y:S01]  /*7660*/  ULDC UR7, c[0x0][0x9e4] ;  /* 0x0002790000077ab9 */ /* 0x000fe20000000800 */
[----:B------:R-:W-:Y:S02]  /*7670*/  UISETP.NE.AND UP0, UPT, UR4, 0x1, UPT ;  /* 0x000000010400788c */ /* 0x000fe4000bf05270 */
[----:B------:R-:W-:Y:S02]  /*7680*/  UISETP.GE.AND UP1, UPT, UR7, 0x1, UPT ;  /* 0x000000010700788c */ /* 0x000fe4000bf26270 */
[----:B------:R-:W-:-:S04]  /*7690*/  UIADD3 UR11, UR61, 0x1, -UR60 ;  /* 0x000000013d0b7890 */ /* 0x000fc8000fffe83c */
[----:B------:R-:W-:Y:S02]  /*76a0*/  PLOP3.LUT P6, PT, PT, PT, UP1, 0x80, 0x0 ;  /* 0x000000000000781c */ /* 0x000fe40003fcf018 */
[----:B------:R-:W-:Y:S01]  /*76b0*/  UIADD3 UR10, UR5, 0x7f, URZ ;  /* 0x0000007f050a7890 */ /* 0x000fe2000fffe03f */
[----:B------:R-:W-:Y:S01]  /*76c0*/  @UP0 ULDC UR4, c[0x0][0x44c] ;  /* 0x0001130000040ab9 */ /* 0x000fe20000000800 */
[----:B------:R-:W-:Y:S02]  /*76d0*/  @UP0 ULDC UR14, c[0x0][0x450] ;  /* 0x00011400000e0ab9 */ /* 0x000fe40000000800 */
[----:B------:R-:W-:-:S04]  /*76e0*/  UIMAD.WIDE.U32 UR4, UR10, UR4, URZ ;  /* 0x000000040a0472a5 */ /* 0x000fc8000f8e003f */
[----:B------:R-:W-:-:S03]  /*76f0*/  @UP0 USHF.R.U32.HI UR10, URZ, UR14, UR5 ;  /* 0x0000000e3f0a0299 */ /* 0x000fc60008011605 */
[----:B------:R-:W-:Y:S01]  /*7700*/  ULDC UR14, c[0x0][0x9dc] ;  /* 0x00027700000e7ab9 */ /* 0x000fe20000000800 */
[----:B------:R-:W-:-:S04]  /*7710*/  UIADD3 UR10, UR11, UR10, URZ ;  /* 0x0000000a0b0a7290 */ /* 0x000fc8000fffe03f */
[----:B------:R-:W-:Y:S01]  /*7720*/  UIADD3 UR14, UR10, -UR14, URZ ;  /* 0x8000000e0a0e7290 */ /* 0x000fe2000fffe03f */
[----:B------:R-:W-:Y:S11]  /*7730*/  @!P6 BRA `(.L_x_1469) ;  /* 0x000000000048e947 */ /* 0x000ff60003800000 */
[----:B------:R-:W-:Y:S02]  /*7740*/  UMOV UR15, UR10 ;  /* 0x0000000a000f7c82 */ /* 0x000fe40008000000 */
        /* <DEDUP_REMOVED lines=10> */
.L_x_1470:
[----:B------:R-:W-:-:S11]  /*77f0*/  UISETP.NE.AND UP1, UPT, UR7, 0x1, UPT ;  /* 0x000000010700788c */ /* 0x000fd6000bf25270 */
[----:B------:R-:W-:Y:S02]  /*7800*/  @UP1 ULDC.64 UR4, c[0x0][0x9e8] ;  /* 0x00027a0000041ab9 */ /* 0x000fe40000000a00 */
[----:B------:R-:W-:-:S04]  /*7810*/  UIMAD.WIDE.U32 UR10, UR15, UR4, URZ ;  /* 0x000000040f0a72a5 */ /* 0x000fc8000f8e003f */
[----:B------:R-:W-:-:S12]  /*7820*/  @UP1 USHF.R.U32.HI UR15, URZ, UR5, UR11 ;  /* 0x000000053f0f1299 */ /* 0x000fd8000801160b */
.L_x_1471:
[----:B------:R-:W-:-:S04]  /*7830*/  UIMAD UR7, UR15, UR7, URZ ;  /* 0x000000070f0772a4 */ /* 0x000fc8000f8e023f */
[----:B------:R-:W-:-:S04]  /*7840*/  UISETP.LT.AND UP1, UPT, UR14, UR7, UPT ;  /* 0x000000070e00728c */ /* 0x000fc8000bf21270 */
[----:B------:R-:W-:-:S12]  /*7850*/  USEL UR14, UR14, UR7, !UP1 ;  /* 0x000000070e0e7287 */ /* 0x000fd8000c800000 */
.L_x_1469:
[----:B------:R-:W-:Y:S01]  /*7860*/  UIADD3 UR14, UR14, 0x3f, URZ ;  /* 0x0000003f0e0e7890 */ /* 0x000fe2000fffe03f */
[----:B------:R-:W-:-:S03]  /*7870*/  R2UR UR5, R200 ;  /* 0x00000000c80572ca */ /* 0x000fc600000e0000 */
[----:B------:R-:W-:-:S04]  /*7880*/  USHF.R.S32.HI UR4, URZ, 0x1f, UR14 ;  /* 0x0000001f3f047899 */ /* 0x000fc8000801140e */
[----:B------:R-:W-:-:S04]  /*7890*/  ULEA.HI UR4, UR4, UR14, URZ, 0x6 ;  /* 0x0000000e04047291 */ /* 0x000fc8000f8f303f */
[----:B------:R-:W-:-:S04]  /*78a0*/  USHF.R.S32.HI UR4, URZ, 0x6, UR4 ;  /* 0x000000063f047899 */ /* 0x000fc80008011404 */
[----:B------:R-:W-:-:S04]  /*78b0*/  UISETP.LT.AND UP1, UPT, UR5, UR4, UPT ;  /* 0x000000040500728c */ /* 0x000fc8000bf21270 */
[----:B------:R-:W-:-:S06]  /*78c0*/  USEL UR39, UR5, UR4, !UP1 ;  /* 0x0000000405277287 */ /* 0x000fcc000c800000 */
[----:B------:R-:W-:-:S13]  /*78d0*/  ISETP.GE.AND P2, PT, R20, UR39, PT ;  /* 0x0000002714007c0c */ /* 0x000fda000bf46270 */
[----:B------:R-:W-:Y:S05]  /*78e0*/  @!P2 BRA `(.L_x_1472) ;  /* 0x000000200038a947 */ /* 0x000fea0003800000 */
[----:B------:R-:W-:Y:S01]  /*78f0*/  IMAD.MOV.U32 R220, RZ, RZ, R3 ;  /* 0x000000ffffdc7224 */ /* 0x000fe200078e0003 */
[----:B------:R-:W-:Y:S01]  /*7900*/  UMOV UR7, UR36 ;  /* 0x0000002400077c82 */ /* 0x000fe20008000000 */
[----:B------:R-:W-:Y:S01]  /*7910*/  IMAD.MOV.U32 R21, RZ, RZ, R4 ;  /* 0x000000ffff157224 */ /* 0x000fe200078e0004 */
[----:B------:R-:W-:Y:S01]  /*7920*/  UMOV UR4, UR37 ;  /* 0x0000002500047c82 */ /* 0x000fe20008000000 */
[----:B------:R-:W-:Y:S01]  /*7930*/  ULDC UR5, c[0x0][0x9d8] ;  /* 0x0002760000057ab9 */ /* 0x000fe20000000800 */
[----:B------:R-:W-:-:S05]  /*7940*/  ULDC UR50, c[0x0][0x988] ;  /* 0x0002620000327ab9 */ /* 0x000fca0000000800 */
.L_x_1481:
[----:B------:R-:W-:-:S04]  /*7950*/  UIADD3 UR37, UR4, 0x1, URZ ;  /* 0x0000000104257890 */ /* 0x000fc8000fffe03f */
[----:B------:R-:W-:-:S04]  /*7960*/  UISETP.NE.AND UP1, UPT, UR37, 0x2, UPT ;  /* 0x000000022500788c */ /* 0x000fc8000bf25270 */
[----:B------:R-:W-:Y:S02]  /*7970*/  USEL UR36, URZ, 0x1, UP1 ;  /* 0x000000013f247887 */ /* 0x000fe40008800000 */
[----:B------:R-:W-:Y:S02]  /*7980*/  USEL UR37, UR37, URZ, UP1 ;  /* 0x0000003f25257287 */ /* 0x000fe40008800000 */
[----:B------:R-:W-:Y:S01]  /*7990*/  ULOP3.LUT UR36, UR7, UR36, URZ, 0x3c, !UPT ;  /* 0x0000002407247292 */ /* 0x000fe2000f8e3c3f */
[----:B------:R-:W-:Y:S11]  /*79a0*/  @!P0 BRA `(.L_x_1473) ;  /* 0x0000000000048947 */ /* 0x000ff60003800000 */
[----:B------:R-:W-:Y:S01]  /*79b0*/  BPT.TRAP 0x1 ;  /* 0x000000040000795c */ /* 0x000fe20000300000 */
.L_x_1473:
[----:B------:R-:W-:Y:S01]  /*79c0*/  ULEA UR6, UR37, UR38, 0x3 ;  /* 0x0000002625067291 */ /* 0x000fe2000f8e183f */
[----:B------:R-:W-:-:S05]  /*79d0*/  IMAD.U32 R3, RZ, RZ, UR36 ;  /* 0x00000024ff037e24 */ /* 0x000fca000f8e00ff */
[----:B------:R-:W-:-:S04]  /*79e0*/  SHF.L.U32 R3, R3, 0x1f, RZ ;  /* 0x0000001f03037819 */ /* 0x000fc800000006ff */
[----:B------:R0:W1:Y:S01]  /*79f0*/  SYNCS.PHASECHK.TRANS64.TRYWAIT P2, [UR6+0x30830], R3 ;  /* 0x03083003ff0075a7 */ /* 0x0000620008040146 */
[----:B------:R-:W-:Y:S05]  /*7a00*/  @!P0 BRA `(.L_x_1474) ;  /* 0x0000000000048947 */ /* 0x000fea0003800000 */
[----:B------:R-:W-:Y:S01]  /*7a10*/  BPT.TRAP 0x1 ;  /* 0x000000040000795c */ /* 0x000fe20000300000 */
.L_x_1474:
[----:B-1----:R-:W-:Y:S05]  /*7a20*/  @P2 BRA `(.L_x_1475) ;  /* 0x0000000000082947 */ /* 0x002fea0003800000 */
[----:B------:R-:W1:Y:S02]  /*7a30*/  SYNCS.PHASECHK.TRANS64.TRYWAIT P2, [UR6+0x30830], R3 ;  /* 0x03083003ff0075a7 */ /* 0x000e640008040146 */
[----:B-1----:R-:W-:Y:S05]  /*7a40*/  @!P2 BRA `(.L_x_1476) ;  /* 0x0000010400aca947 */ /* 0x002fea0003800000 */
.L_x_1475:
        /* <DEDUP_REMOVED lines=228> */
.L_x_1477:
[----:B------:R-:W-:Y:S01]  /*8890*/  ULEA UR14, UR4, UR38, 0x3 ;  /* 0x00000026040e7291 */ /* 0x000fe2000f8e183f */
[----:B------:R-:W-:-:S05]  /*88a0*/  IMAD.U32 R0, RZ, RZ, UR7 ;  /* 0x00000007ff007e24 */ /* 0x000fca000f8e00ff */
[----:B------:R-:W-:-:S04]  /*88b0*/  SHF.L.U32 R0, R0, 0x1f, RZ ;  /* 0x0000001f00007819 */ /* 0x000fc800000006ff */
[----:B------:R2:W3:Y:S01]  /*88c0*/  SYNCS.PHASECHK.TRANS64.TRYWAIT P2, [UR14+0x30850], R0 ;  /* 0x03085000ff0075a7 */ /* 0x0004e2000804014e */
[----:B------:R-:W-:Y:S05]  /*88d0*/  @!P0 BRA `(.L_x_1478) ;  /* 0x0000000000048947 */ /* 0x000fea0003800000 */
[----:B------:R-:W-:Y:S01]  /*88e0*/  BPT.TRAP 0x1 ;  /* 0x000000040000795c */ /* 0x000fe20000300000 */
.L_x_1478:
[----:B---3--:R-:W-:Y:S05]  /*88f0*/  @P2 BRA `(.L_x_1479) ;  /* 0x0000000000082947 */ /* 0x008fea0003800000 */
[----:B------:R-:W3:Y:S02]  /*8900*/  SYNCS.PHASECHK.TRANS64.TRYWAIT P2, [UR14+0x30850], R0 ;  /* 0x03085000ff0075a7 */ /* 0x000ee4000804014e */
[----:B---3--:R-:W-:Y:S05]  /*8910*/  @!P2 BRA `(.L_x_1480) ;  /* 0x000000f80010a947 */ /* 0x008fea0003800000 */
.L_x_1479:
        /* <DEDUP_REMOVED lines=40> */
[C---:B------:R-:W-:Y:S01]  /*8ba0*/  ISETP.GT.AND P2, PT, R20.reuse, UR39, PT ;  /* 0x0000002714007c0c */ /* 0x040fe2000bf44270 */
        /* <DEDUP_REMOVED lines=44> */
[----:B------:R-:W-:-:S06]  /*8e70*/  FMUL.FTZ R173, R180, UR5 ;  /* 0x00000005b4ad7c20 */ /* 0x000fcc0008410000 */
[----:B------:R-:W0:Y:S01]  /*8e80*/  MUFU.TANH R161, R161 ;  /* 0x000000a100a17308 */ /* 0x000e220000002400 */
[----:B-1----:R-:W-:-:S04]  /*8e90*/  FMNMX.FTZ R0, R193, R0, !PT ;  /* 0x00000000c1007209 */ /* 0x002fc80007810000 */
[----:B------:R-:W-:-:S03]  /*8ea0*/  FMNMX.FTZ R177, R159, R0, !PT ;  /* 0x000000009fb17209 */ /* 0x000fc60007810000 */
[----:B------:R-:W1:Y:S01]  /*8eb0*/  MUFU.TANH R169, R169 ;  /* 0x000000a900a97308 */ /* 0x000e620000002400 */
[----:B------:R-:W-:-:S04]  /*8ec0*/  FMNMX.FTZ R177, R164, R177, !PT ;  /* 0x000000b1a4b17209 */ /* 0x000fc80007810000 */
[----:B--2---:R-:W-:-:S03]  /*8ed0*/  FMNMX.FTZ R0, R160, R177, !PT ;  /* 0x000000b1a0007209 */ /* 0x004fc60007810000 */
        /* <DEDUP_REMOVED lines=28> */
[----:B------:R-:W-:-:S03]  /*90a0*/  FMNMX.FTZ R21, R163, R0, !PT ;  /* 0x00000000a3157209 */ /* 0x000fc60007810000 */
        /* <DEDUP_REMOVED lines=81> */
[C---:B------:R-:W-:Y:S01]  /*95c0*/  FADD.FTZ R153, R196.reuse, R153 ;  /* 0x00000099c4997221 */ /* 0x040fe20000010000 */
        /* <DEDUP_REMOVED lines=55> */
[----:B0-----:R-:W-:Y:S01]  /*9940*/  FADD.FTZ R16, R186, R21 ;  /* 0x00000015ba107221 */ /* 0x001fe20000010000 */
[----:B------:R-:W-:-:S06]  /*9950*/  IMAD.MOV.U32 R21, RZ, RZ, R4 ;  /* 0x000000ffff157224 */ /* 0x000fcc00078e0004 */
[----:B------:R-:W0:Y:S01]  /*9960*/  MUFU.EX2 R173, R173 ;  /* 0x000000ad00ad7308 */ /* 0x000e220000000800 */
[----:B--2---:R-:W-:Y:S01]  /*9970*/  FADD.FTZ R5, R178, R5 ;  /* 0x00000005b2057221 */ /* 0x004fe20000010000 */
[C---:B-1----:R-:W-:Y:S01]  /*9980*/  FADD.FTZ R16, R169.reuse, R16 ;  /* 0x00000010a9107221 */ /* 0x042fe20000010000 */
[----:B------:R-:W-:Y:S02]  /*9990*/  F2FP.F16.F32.PACK_AB R186, R169, R186 ;  /* 0x000000baa9ba723e */ /* 0x000fe400000000ff */
[C---:B0-----:R-:W-:Y:S01]  /*99a0*/  FADD.FTZ R5, R173.reuse, R5 ;  /* 0x00000005ad057221 */ /* 0x041fe20000010000 */
[----:B------:R-:W-:Y:S01]  /*99b0*/  F2FP.F16.F32.PACK_AB R187, R173, R178 ;  /* 0x000000b2adbb723e */ /* 0x000fe200000000ff */
[----:B------:R-:W-:Y:S06]  /*99c0*/  @P2 BRA `(.L_x_1481) ;  /* 0xffffffdc00e02947 */ /* 0x000fec000383ffff */
.L_x_1472:
        /* <DEDUP_REMOVED lines=10> */
[----:B------:R-:W-:-:S05]  /*9a70*/  ULDC UR51, c[0x0][0x9e0] ;  /* 0x0002780000337ab9 */ /* 0x000fca0000000800 */
.L_x_1499:
[----:B------:R-:W-:-:S04]  /*9a80*/  UIADD3 UR37, UR4, 0x1, URZ ;  /* 0x0000000104257890 */ /* 0x000fc8000fffe03f */
[----:B------:R-:W-:-:S04]  /*9a90*/  UISETP.NE.AND UP1, UPT, UR37, 0x2, UPT ;  /* 0x000000022500788c */ /* 0x000fc8000bf25270 */
[----:B------:R-:W-:Y:S02]  /*9aa0*/  USEL UR36, URZ, 0x1, UP1 ;  /* 0x000000013f247887 */ /* 0x000fe40008800000 */
[----:B------:R-:W-:Y:S02]  /*9ab0*/  USEL UR37, UR37, URZ, UP1 ;  /* 0x0000003f25257287 */ /* 0x000fe40008800000 */
[----:B------:R-:W-:Y:S01]  /*9ac0*/  ULOP3.LUT UR36, UR7, UR36, URZ, 0x3c, !UPT ;  /* 0x0000002407247292 */ /* 0x000fe2000f8e3c3f */
[----:B------:R-:W-:Y:S11]  /*9ad0*/  @!P0 BRA `(.L_x_1483) ;  /* 0x0000000000048947 */ /* 0x000ff60003800000 */
[----:B------:R-:W-:Y:S01]  /*9ae0*/  BPT.TRAP 0x1 ;  /* 0x000000040000795c */ /* 0x000fe20000300000 */
.L_x_1483:
[----:B------:R-:W-:Y:S01]  /*9af0*/  ULEA UR6, UR37, UR38, 0x3 ;  /* 0x0000002625067291 */ /* 0x000fe2000f8e183f */
[----:B------:R-:W-:-:S05]  /*9b00*/  IMAD.U32 R3, RZ, RZ, UR36 ;  /* 0x00000024ff037e24 */ /* 0x000fca000f8e00ff */
[----:B------:R-:W-:-:S04]  /*9b10*/  SHF.L.U32 R3, R3, 0x1f, RZ ;  /* 0x0000001f03037819 */ /* 0x000fc800000006ff */
[----:B------:R0:W1:Y:S01]  /*9b20*/  SYNCS.PHASECHK.TRANS64.TRYWAIT P2, [UR6+0x30830], R3 ;  /* 0x03083003ff0075a7 */ /* 0x0000620008040146 */
[----:B------:R-:W-:Y:S05]  /*9b30*/  @!P0 BRA `(.L_x_1484) ;  /* 0x0000000000048947 */ /* 0x000fea0003800000 */
[----:B------:R-:W-:Y:S01]  /*9b40*/  BPT.TRAP 0x1 ;  /* 0x000000040000795c */ /* 0x000fe20000300000 */
.L_x_1484:
[----:B-1----:R-:W-:Y:S05]  /*9b50*/  @P2 BRA `(.L_x_1485) ;  /* 0x0000000000082947 */ /* 0x002fea0003800000 */
[----:B------:R-:W1:Y:S02]  /*9b60*/  SYNCS.PHASECHK.TRANS64.TRYWAIT P2, [UR6+0x30830], R3 ;  /* 0x03083003ff0075a7 */ /* 0x000e640008040146 */
[----:B-1----:R-:W-:Y:S05]  /*9b70*/  @!P2 BRA `(.L_x_1486) ;  /* 0x000000e40090a947 */ /* 0x002fea0003800000 */
.L_x_1485:
        /* <DEDUP_REMOVED lines=228> */
.L_x_1487:
[----:B------:R-:W-:Y:S01]  /*a9c0*/  ULEA UR10, UR4, UR38, 0x3 ;  /* 0x00000026040a7291 */ /* 0x000fe2000f8e183f */
[----:B------:R-:W-:-:S05]  /*a9d0*/  IMAD.U32 R0, RZ, RZ, UR7 ;  /* 0x00000007ff007e24 */ /* 0x000fca000f8e00ff */
[----:B------:R-:W-:-:S04]  /*a9e0*/  SHF.L.U32 R0, R0, 0x1f, RZ ;  /* 0x0000001f00007819 */ /* 0x000fc800000006ff */
[----:B------:R2:W3:Y:S01]  /*a9f0*/  SYNCS.PHASECHK.TRANS64.TRYWAIT P2, [UR10+0x30850], R0 ;  /* 0x03085000ff0075a7 */ /* 0x0004e2000804014a */
[----:B------:R-:W-:Y:S05]  /*aa00*/  @!P0 BRA `(.L_x_1488) ;  /* 0x0000000000048947 */ /* 0x000fea0003800000 */
[----:B------:R-:W-:Y:S01]  /*aa10*/  BPT.TRAP 0x1 ;  /* 0x000000040000795c */ /* 0x000fe20000300000 */
.L_x_1488:
[----:B---3--:R-:W-:Y:S05]  /*aa20*/  @P2 BRA `(.L_x_1489) ;  /* 0x0000000000082947 */ /* 0x008fea0003800000 */
[----:B------:R-:W3:Y:S02]  /*aa30*/  SYNCS.PHASECHK.TRANS64.TRYWAIT P2, [UR10+0x30850], R0 ;  /* 0x03085000ff0075a7 */ /* 0x000ee4000804014a */
[----:B---3--:R-:W-:Y:S05]  /*aa40*/  @!P2 BRA `(.L_x_1490) ;  /* 0x000000d400f4a947 */ /* 0x008fea0003800000 */
.L_x_1489:
[----:B------:R-:W-:Y:S01]  /*aa50*/  UIADD3 UR6, UR38, 0x400, URZ ;  /* 0x0000040026067890 */ /* 0x000fe2000fffe03f */
[----:B------:R-:W-:Y:S01]  /*aa60*/  WARPGROUP.ARRIVE ;  /* 0x00000000000079c5 */ /* 0x000fe20000000000 */
[----:B------:R-:W-:Y:S01]  /*aa70*/  UMOV UR7, 0x40000040 ;  /* 0x4000004000077882 */ /* 0x000fe20000000000 */
[----:B------:R-:W-:Y:S01]  /*aa80*/  R2UR UR11, R22 ;  /* 0x00000000160b72ca */ /* 0x000fe200000e0000 */
[----:B------:R-:W-:Y:S01]  /*aa90*/  USHF.R.U32.HI UR6, URZ, 0x4, UR6 ;  /* 0x000000043f067899 */ /* 0x000fe20008011606 */
[----:B------:R-:W-:Y:S01]  /*aaa0*/  PLOP3.LUT P2, PT, PT, PT, UP0, 0x80, 0x0 ;  /* 0x000000000000781c */ /* 0x000fe20003f4f008 */
[----:B0-2---:R-:W-:Y:S01]  /*aab0*/  FMUL.FTZ R0, R154, UR5 ;  /* 0x000000059a007c20 */ /* 0x005fe20008410000 */
[----:B------:R-:W-:Y:S01]  /*aac0*/  FMUL.FTZ R154, R159, UR5 ;  /* 0x000000059f9a7c20 */ /* 0x000fe20008410000 */
[----:B------:R-:W-:Y:S01]  /*aad0*/  ULOP3.LUT UR6, UR6, 0x3fff, URZ, 0xc0, !UPT ;  /* 0x00003fff06067892 */ /* 0x000fe2000f8ec03f */
[----:B------:R-:W-:Y:S01]  /*aae0*/  FMUL.FTZ R159, R170, UR5 ;  /* 0x00000005aa9f7c20 */ /* 0x000fe20008410000 */
[----:B-1----:R-:W-:-:S02]  /*aaf0*/  IMAD.U32 R3, RZ, RZ, UR37 ;  /* 0x00000025ff037e24 */ /* 0x002fc4000f8e00ff */
[----:B------:R-:W-:Y:S01]  /*ab00*/  FMUL.FTZ R4, R152, UR5 ;  /* 0x0000000598047c20 */ /* 0x000fe20008410000 */
[----:B------:R-:W-:Y:S01]  /*ab10*/  ULOP3.LUT UR6, UR6, 0x2000000, URZ, 0xfc, !UPT ;  /* 0x0200000006067892 */ /* 0x000fe2000f8efc3f */
[----:B------:R-:W-:Y:S01]  /*ab20*/  FMUL.FTZ R152, R155, UR5 ;  /* 0x000000059b987c20 */ /* 0x000fe20008410000 */
[----:B------:R-:W-:Y:S01]  /*ab30*/  FMUL.FTZ R155, R162, UR5 ;  /* 0x00000005a29b7c20 */ /* 0x000fe20008410000 */
[----:B------:R-:W-:Y:S01]  /*ab40*/  FMUL.FTZ R162, R174, UR5 ;  /* 0x00000005aea27c20 */ /* 0x000fe20008410000 */
[----:B------:R-:W-:Y:S01]  /*ab50*/  ULEA UR4, UR4, UR6, 0xb ;  /* 0x0000000604047291 */ /* 0x000fe2000f8e583f */
[----:B------:R-:W0:Y:S06]  /*ab60*/  MUFU.TANH R4, R4 ;  /* 0x0000000400047308 */ /* 0x000e2c0000002400 */
[----:B------:R-:W-:-:S02]  /*ab70*/  UMOV UR6, UR4 ;  /* 0x0000000400067c82 */ /* 0x000fc40008000000 */
[----:B------:R-:W-:Y:S01]  /*ab80*/  HGMMA.64x256x16.F32 R24, R196, gdesc[UR4].tnspB, R24, gsb0 ;  /* 0x43e00004c4187df0 */ /* 0x000fe20008000818 */
[----:B------:R-:W-:Y:S01]  /*ab90*/  UIADD3 UR6, UR4, 0x80, URZ ;  /* 0x0000008004067890 */ /* 0x000fe2000fffe03f */
[----:B------:R-:W1:Y:S01]  /*aba0*/  MUFU.TANH R0, R0 ;  /* 0x0000000000007308 */ /* 0x000e620000002400 */
[----:B------:R-:W-:-:S07]  /*abb0*/  UMOV UR7, 0x40000040 ;  /* 0x4000004000077882 */ /* 0x000fce0000000000 */
[----:B------:R-:W2:Y:S08]  /*abc0*/  MUFU.TANH R152, R152 ;  /* 0x0000009800987308 */ /* 0x000eb00000002400 */
[----:B------:R-:W3:Y:S08]  /*abd0*/  MUFU.TANH R154, R154 ;  /* 0x0000009a009a7308 */ /* 0x000ef00000002400 */
[----:B------:R-:W4:Y:S08]  /*abe0*/  MUFU.TANH R155, R155 ;  /* 0x0000009b009b7308 */ /* 0x000f300000002400 */
        /* <DEDUP_REMOVED lines=10> */
[----:B------:R-:W-:Y:S02]  /*ac90*/  VIADD R173, R23, UR11 ;  /* 0x0000000b17ad7c36 */ /* 0x000fe40008000000 */
[----:B------:R-:W-:Y:S01]  /*aca0*/  FMUL.FTZ R192, R169, UR5 ;  /* 0x00000005a9c07c20 */ /* 0x000fe20008410000 */
[----:B------:R-:W-:-:S15]  /*acb0*/  FMUL.FTZ R193, R172, UR5 ;  /* 0x00000005acc17c20 */ /* 0x000fde0008410000 */
[----:B------:R-:W-:-:S03]  /*acc0*/  NOP ;  /* 0x0000000000007918 */ /* 0x000fc60000000000 */
[----:B------:R-:W-:Y:S01]  /*acd0*/  HGMMA.64x256x16.F32 R24, R188, gdesc[UR4].tnspB, R24, gsb0 ;  /* 0x43e00004bc187df0 */ /* 0x000fe20008000818 */
[----:B------:R-:W-:Y:S01]  /*ace0*/  UIADD3 UR6, UR4, 0x180, URZ ;  /* 0x0000018004067890 */ /* 0x000fe2000fffe03f */
[----:B------:R-:W0:Y:S01]  /*acf0*/  MUFU.TANH R194, R194 ;  /* 0x000000c200c27308 */ /* 0x000e220000002400 */
[----:B------:R-:W-:Y:S01]  /*ad00*/  UMOV UR7, 0x40000040 ;  /* 0x4000004000077882 */ /* 0x000fe20000000000 */
[----:B------:R-:W-:Y:S02]  /*ad10*/  @UP0 ULDC UR4, c[0x0][0x44c] ;  /* 0x0001130000040ab9 */ /* 0x000fe40000000800 */
[----:B------:R-:W-:Y:S01]  /*ad20*/  @P2 IMAD.HI.U32 R2, R173, UR4, RZ ;  /* 0x00000004ad022c27 */ /* 0x000fe2000f8e00ff */
[----:B------:R-:W-:-:S03]  /*ad30*/  @UP0 ULDC UR4, c[0x0][0x450] ;  /* 0x0001140000040ab9 */ /* 0x000fc60000000800 */
[----:B------:R-:W0:Y:S01]  /*ad40*/  MUFU.TANH R192, R192 ;  /* 0x000000c000c07308 */ /* 0x000e220000002400 */
[----:B------:R-:W-:Y:S02]  /*ad50*/  @P2 SHF.R.U32.HI R173, RZ, UR4, R2 ;  /* 0x00000004ffad2c19 */ /* 0x000fe40008011602 */
[----:B------:R-:W-:Y:S01]  /*ad60*/  @!P1 LEA R2, R3, UR38, 0x3 ;  /* 0x0000002603029c11 */ /* 0x000fe2000f8e18ff */
[----:B------:R-:W-:Y:S02]  /*ad70*/  IMAD.U32 R3, RZ, RZ, UR60 ;  /* 0x0000003cff037e24 */ /* 0x000fe4000f8e00ff */
[----:B------:R-:W5:Y:S02]  /*ad80*/  SHFL.IDX PT, R170, R173, RZ, 0x1c1f ;  /* 0x001c1fffadaa7589 */ /* 0x000f6400000e0000 */
[----:B------:R-:W0:Y:S01]  /*ad90*/  MUFU.TANH R193, R193 ;  /* 0x000000c100c17308 */ /* 0x000e220000002400 */
[----:B------:R-:W-:-:S05]  /*ada0*/  @!P1 VIADD R2, R2, 0x30840 ;  /* 0x0003084002029836 */ /* 0x000fca0000000000 */
[----:B------:R-:W-:Y:S01]  /*adb0*/  @!P1 PRMT R2, RZ, 0x654, R2 ;  /* 0x00000654ff029816 */ /* 0x000fe20000000002 */
[----:B------:R-:W-:Y:S02]  /*adc0*/  WARPGROUP.DEPBAR.LE gsb0, 0x0 ;  /* 0x00008000000079c5 */ /* 0x000fe40000010000 */
[----:B------:R-:W-:Y:S01]  /*add0*/  WARPGROUP.ARRIVE ;  /* 0x00000000000079c5 */ /* 0x000fe20000000000 */
[----:B------:R-:W-:Y:S01]  /*ade0*/  FMUL.FTZ R190, R156, UR5 ;  /* 0x000000059cbe7c20 */ /* 0x000fe20008410000 */
[----:B------:R-:W-:Y:S01]  /*adf0*/  FMUL.FTZ R156, R163, UR5 ;  /* 0x00000005a39c7c20 */ /* 0x000fe20008410000 */
[----:B------:R-:W-:Y:S01]  /*ae00*/  FMUL.FTZ R163, R179, UR5 ;  /* 0x00000005b3a37c20 */ /* 0x000fe20008410000 */
[----:B------:R-:W-:Y:S02]  /*ae10*/  IMAD.SHL.U32 R179, R20, 0x40, RZ ;  /* 0x0000004014b37824 */ /* 0x000fe400078e00ff */
[----:B------:R-:W-:Y:S01]  /*ae20*/  FMUL.FTZ R188, R153, UR5 ;  /* 0x0000000599bc7c20 */ /* 0x000fe20008410000 */
[----:B------:R-:W-:Y:S01]  /*ae30*/  HGMMA.64x256x16.F32 R24, R184, gdesc[UR4].tnspB, R24, gsb0 ;  /* 0x43e00004b8187df0 */ /* 0x000fe20008000818 */
[----:B------:R-:W-:Y:S01]  /*ae40*/  FMUL.FTZ R189, R157, UR5 ;  /* 0x000000059dbd7c20 */ /* 0x000fe20008410000 */
[----:B------:R-:W-:Y:S01]  /*ae50*/  FMUL.FTZ R191, R168, UR5 ;  /* 0x00000005a8bf7c20 */ /* 0x000fe20008410000 */
[----:B------:R-:W-:Y:S01]  /*ae60*/  FMUL.FTZ R153, R158, UR5 ;  /* 0x000000059e997c20 */ /* 0x000fe20008410000 */
[----:B------:R-:W-:Y:S01]  /*ae70*/  FMUL.FTZ R157, R166, UR5 ;  /* 0x00000005a69d7c20 */ /* 0x000fe20008410000 */
[----:B------:R-:W-:Y:S01]  /*ae80*/  IADD3 R168, -R179, 0x1, RZ ;  /* 0x00000001b3a87810 */ /* 0x000fe20007ffe1ff */
[----:B------:R-:W-:Y:S01]  /*ae90*/  FMUL.FTZ R158, R167, UR5 ;  /* 0x00000005a79e7c20 */ /* 0x000fe20008410000 */
[----:B------:R-:W-:Y:S01]  /*aea0*/  FMUL.FTZ R166, R183, UR5 ;  /* 0x00000005b7a67c20 */ /* 0x000fe20008410000 */
[----:B------:R-:W0:Y:S02]  /*aeb0*/  MUFU.TANH R188, R188 ;  /* 0x000000bc00bc7308 */ /* 0x000e240000002400 */
[----:B------:R-:W-:-:S05]  /*aec0*/  IMAD R168, R17, -0x2, R168 ;  /* 0xfffffffe11a87824 */ /* 0x000fca00078e02a8 */
[----:B------:R-:W-:Y:S01]  /*aed0*/  IADD3 R168, -R3, UR61, R168 ;  /* 0x0000003d03a87c10 */ /* 0x000fe2000fffe1a8 */
[----:B------:R-:W0:Y:S04]  /*aee0*/  MUFU.TANH R190, R190 ;  /* 0x000000be00be7308 */ /* 0x000e280000002400 */
[C---:B------:R-:W-:Y:S02]  /*aef0*/  VIADD R183, R168.reuse, UR51 ;  /* 0x00000033a8b77c36 */ /* 0x040fe40008000000 */
[----:B------:R-:W-:Y:S02]  /*af00*/  VIADD R195, R168, UR54 ;  /* 0x00000036a8c37c36 */ /* 0x000fe40008000000 */
        /* <DEDUP_REMOVED lines=21> */
[----:B------:R-:W0:Y:S01]  /*b060*/  MUFU.TANH R184, R184 ;  /* 0x000000b800b87308 */ /* 0x000e220000002400 */
[----:B------:R0:W-:Y:S01]  /*b070*/  @!P1 SYNCS.ARRIVE.TRANS64.RED.A1T0 RZ, [R2+URZ], RZ ;  /* 0x000000ff02ff99a7 */ /* 0x0001e2000810043f */
[----:B-----5:R-:W-:-:S02]  /*b080*/  IMAD.IADD R181, R183, 0x1, R170 ;  /* 0x00000001b7b57824 */ /* 0x020fc400078e02aa */
[----:B------:R-:W-:-:S04]  /*b090*/  IMAD.IADD R182, R195, 0x1, R170 ;  /* 0x00000001c3b67824 */ /* 0x000fc800078e02aa */
        /* <DEDUP_REMOVED lines=25> */
.L_x_1493:
[----:B------:R-:W-:-:S05]  /*b230*/  IMAD.U32 R168, RZ, RZ, UR39 ;  /* 0x00000027ffa87e24 */ /* 0x000fca000f8e00ff */
[----:B------:R-:W-:-:S13]  /*b240*/  ISETP.NE.AND P2, PT, R168, 0x1, PT ;  /* 0x00000001a800780c */ /* 0x000fda0003f45270 */
[----:B0-----:R-:W0:Y:S02]  /*b250*/  @P2 LDC.64 R2, c[0x0][0x9e8] ;  /* 0x00027a00ff022b82 */ /* 0x001e240000000a00 */
[----:B0-----:R-:W-:-:S05]  /*b260*/  @P2 IMAD.HI.U32 R2, R167, R2, RZ ;  /* 0x00000002a7022227 */ /* 0x001fca00078e00ff */
[----:B------:R-:W-:-:S07]  /*b270*/  @P2 SHF.R.U32.HI R167, RZ, R3, R2 ;  /* 0x00000003ffa72219 */ /* 0x000fce0000011602 */
.L_x_1494:
[----:B------:R-:W-:Y:S05]  /*b280*/  BSYNC B0 ;  /* 0x0000000000007941 */ /* 0x000fea0003800000 */
.L_x_1492:
[----:B------:R-:W-:-:S04]  /*b290*/  IMAD R2, R167, R168, -R179 ;  /* 0x000000a8a7027224 */ /* 0x000fc800078e0ab3 */
[----:B------:R-:W-:-:S05]  /*b2a0*/  IMAD R2, R17, -0x2, R2 ;  /* 0xfffffffe11027824 */ /* 0x000fca00078e0202 */
[----:B------:R-:W-:Y:S02]  /*b2b0*/  VIADDMNMX R181, R2, R168, R181, PT ;  /* 0x000000a802b57246 */ /* 0x000fe400038001b5 */
[----:B------:R-:W-:-:S07]  /*b2c0*/  VIMNMX R182, R182, R2, !PT ;  /* 0x00000002b6b67248 */ /* 0x000fce0007fe0100 */
.L_x_1491:
[----:B------:R-:W-:-:S04]  /*b2d0*/  ISETP.GT.AND P2, PT, R20, -0x1, PT ;  /* 0xffffffff1400780c */ /* 0x000fc80003f44270 */
[C---:B------:R-:W-:Y:S02]  /*b2e0*/  ISETP.GT.AND P3, PT, R182.reuse, RZ, P2 ;  /* 0x000000ffb600720c */ /* 0x040fe40001764270 */
[C---:B------:R-:W-:Y:S02]  /*b2f0*/  ISETP.GT.AND P5, PT, R182.reuse, 0x1, P2 ;  /* 0x00000001b600780c */ /* 0x040fe400017a4270 */
[C---:B------:R-:W-:Y:S02]  /*b300*/  ISETP.LT.OR P4, PT, R181.reuse, 0x1, P3 ;  /* 0x00000001b500780c */ /* 0x040fe40001f81670 */
[----:B------:R-:W-:Y:S02]  /*b310*/  ISETP.GT.AND P3, PT, R182, 0x8, P2 ;  /* 0x00000008b600780c */ /* 0x000fe40001764270 */
[----:B0-----:R-:W-:Y:S02]  /*b320*/  FSEL R180, R4, -INF , !P4 ;  /* 0xff80000004b47808 */ /* 0x001fe40006000000 */
[----:B------:R-:W-:Y:S01]  /*b330*/  ISETP.GT.AND P4, PT, R182, 0x9, P2 ;  /* 0x00000009b600780c */ /* 0x000fe20001784270 */
[----:B------:R0:W1:Y:S01]  /*b340*/  SHFL.IDX PT, R4, R173, 0x1, 0x1c1f ;  /* 0x003c1f00ad047f89 */ /* 0x00006200000e0000 */
[----:B------:R-:W-:-:S02]  /*b350*/  ISETP.LT.OR P5, PT, R181, 0x2, P5 ;  /* 0x00000002b500780c */ /* 0x000fc40002fa1670 */
[C---:B------:R-:W-:Y:S02]  /*b360*/  ISETP.LT.OR P3, PT, R181.reuse, 0x9, P3 ;  /* 0x00000009b500780c */ /* 0x040fe40001f61670 */
[----:B------:R-:W-:Y:S02]  /*b370*/  ISETP.LT.OR P4, PT, R181, 0xa, P4 ;  /* 0x0000000ab500780c */ /* 0x000fe40002781670 */
[----:B------:R-:W-:Y:S02]  /*b380*/  FSEL R188, R188, -INF , !P5 ;  /* 0xff800000bcbc7808 */ /* 0x000fe40006800000 */
[----:B------:R-:W-:Y:S02]  /*b390*/  FSEL R190, R190, -INF , !P3 ;  /* 0xff800000bebe7808 */ /* 0x000fe40005800000 */
[----:B------:R-:W-:Y:S02]  /*b3a0*/  FSEL R189, R189, -INF , !P4 ;  /* 0xff800000bdbd7808 */ /* 0x000fe40006000000 */
[----:B------:R-:W-:-:S02]  /*b3b0*/  ISETP.GT.AND P5, PT, R182, 0x10, P2 ;  /* 0x00000010b600780c */ /* 0x000fc400017a4270 */
[C---:B------:R-:W-:Y:S02]  /*b3c0*/  ISETP.GT.AND P3, PT, R182.reuse, 0x11, P2 ;  /* 0x00000011b600780c */ /* 0x040fe40001764270 */
[----:B------:R-:W-:Y:S02]  /*b3d0*/  ISETP.GT.AND P4, PT, R182, 0x18, P2 ;  /* 0x00000018b600780c */ /* 0x000fe40001784270 */
[C---:B------:R-:W-:Y:S02]  /*b3e0*/  ISETP.LT.OR P5, PT, R181.reuse, 0x11, P5 ;  /* 0x00000011b500780c */ /* 0x040fe40002fa1670 */
[C---:B------:R-:W-:Y:S02]  /*b3f0*/  ISETP.LT.OR P3, PT, R181.reuse, 0x12, P3 ;  /* 0x00000012b500780c */ /* 0x040fe40001f61670 */
[----:B------:R-:W-:Y:S02]  /*b400*/  ISETP.LT.OR P4, PT, R181, 0x19, P4 ;  /* 0x00000019b500780c */ /* 0x000fe40002781670 */
[----:B------:R-:W-:-:S02]  /*b410*/  FSEL R167, R184, -INF , !P5 ;  /* 0xff800000b8a77808 */ /* 0x000fc40006800000 */
[----:B------:R-:W-:Y:S02]  /*b420*/  FSEL R168, R185, -INF , !P3 ;  /* 0xff800000b9a87808 */ /* 0x000fe40005800000 */
[----:B------:R-:W-:Y:S02]  /*b430*/  FSEL R169, R186, -INF , !P4 ;  /* 0xff800000baa97808 */ /* 0x000fe40006000000 */
[C---:B------:R-:W-:Y:S02]  /*b440*/  ISETP.GT.AND P5, PT, R182.reuse, 0x19, P2 ;  /* 0x00000019b600780c */ /* 0x040fe400017a4270 */
[C---:B------:R-:W-:Y:S02]  /*b450*/  ISETP.GT.AND P3, PT, R182.reuse, 0x20, P2 ;  /* 0x00000020b600780c */ /* 0x040fe40001764270 */
[----:B------:R-:W-:Y:S02]  /*b460*/  ISETP.GT.AND P4, PT, R182, 0x21, P2 ;  /* 0x00000021b600780c */ /* 0x000fe40001784270 */
        /* <DEDUP_REMOVED lines=12> */
[----:B0-----:R-:W-:-:S02]  /*b530*/  FSEL R173, R193, -INF , !P5 ;  /* 0xff800000c1ad7808 */ /* 0x001fc40006800000 */
[----:B------:R-:W-:Y:S02]  /*b540*/  FSEL R174, R194, -INF , !P3 ;  /* 0xff800000c2ae7808 */ /* 0x000fe40005800000 */
[----:B------:R-:W-:Y:S02]  /*b550*/  FSEL R175, R175, -INF , !P4 ;  /* 0xff800000afaf7808 */ /* 0x000fe40006000000 */
[C---:B------:R-:W-:Y:S02]  /*b560*/  ISETP.GT.AND P5, PT, R182.reuse, 0x31, P2 ;  /* 0x00000031b600780c */ /* 0x040fe400017a4270 */
[C---:B------:R-:W-:Y:S02]  /*b570*/  ISETP.GT.AND P3, PT, R182.reuse, 0x38, P2 ;  /* 0x00000038b600780c */ /* 0x040fe40001764270 */
[----:B------:R-:W-:Y:S01]  /*b580*/  ISETP.GT.AND P4, PT, R182, 0x39, P2 ;  /* 0x00000039b600780c */ /* 0x000fe20001784270 */
[----:B-1----:R-:W-:Y:S01]  /*b590*/  IMAD.IADD R182, R195, 0x1, R4 ;  /* 0x00000001c3b67824 */ /* 0x002fe200078e0204 */
[----:B------:R-:W-:-:S02]  /*b5a0*/  ISETP.LT.OR P5, PT, R181, 0x32, P5 ;  /* 0x00000032b500780c */ /* 0x000fc40002fa1670 */
[C---:B------:R-:W-:Y:S02]  /*b5b0*/  ISETP.LT.OR P3, PT, R181.reuse, 0x39, P3 ;  /* 0x00000039b500780c */ /* 0x040fe40001f61670 */
[----:B------:R-:W-:Y:S01]  /*b5c0*/  ISETP.LT.OR P4, PT, R181, 0x3a, P4 ;  /* 0x0000003ab500780c */ /* 0x000fe20002781670 */
[----:B------:R-:W-:Y:S01]  /*b5d0*/  IMAD.IADD R181, R183, 0x1, R4 ;  /* 0x00000001b7b57824 */ /* 0x000fe200078e0204 */
[----:B------:R-:W-:Y:S02]  /*b5e0*/  FSEL R176, R176, -INF , !P5 ;  /* 0xff800000b0b07808 */ /* 0x000fe40006800000 */
[----:B------:R-:W-:Y:S02]  /*b5f0*/  FSEL R177, R177, -INF , !P3 ;  /* 0xff800000b1b17808 */ /* 0x000fe40005800000 */
[----:B------:R-:W-:Y:S01]  /*b600*/  FSEL R178, R178, -INF , !P4 ;  /* 0xff800000b2b27808 */ /* 0x000fe20006000000 */
[----:B------:R-:W-:Y:S06]  /*b610*/  @!P6 BRA `(.L_x_1495) ;  /* 0x00000000005ce947 */ /* 0x000fec0003800000 */
        /* <DEDUP_REMOVED lines=13> */
.L_x_1497:
[----:B------:R-:W-:-:S05]  /*b6f0*/  IMAD.U32 R184, RZ, RZ, UR39 ;  /* 0x00000027ffb87e24 */ /* 0x000fca000f8e00ff */
[----:B------:R-:W-:-:S13]  /*b700*/  ISETP.NE.AND P3, PT, R184, 0x1, PT ;  /* 0x00000001b800780c */ /* 0x000fda0003f65270 */
[----:B------:R-:W0:Y:S02]  /*b710*/  @P3 LDC.64 R2, c[0x0][0x9e8] ;  /* 0x00027a00ff023b82 */ /* 0x000e240000000a00 */
[----:B0-----:R-:W-:-:S05]  /*b720*/  @P3 IMAD.HI.U32 R2, R4, R2, RZ ;  /* 0x0000000204023227 */ /* 0x001fca00078e00ff */
[----:B------:R-:W-:-:S07]  /*b730*/  @P3 SHF.R.U32.HI R4, RZ, R3, R2 ;  /* 0x00000003ff043219 */ /* 0x000fce0000011602 */
.L_x_1498:
[----:B------:R-:W-:Y:S05]  /*b740*/  BSYNC B0 ;  /* 0x0000000000007941 */ /* 0x000fea0003800000 */
.L_x_1496:
[----:B------:R-:W-:-:S04]  /*b750*/  IMAD R4, R4, R184, -R179 ;  /* 0x000000b804047224 */ /* 0x000fc800078e0ab3 */
[----:B------:R-:W-:-:S05]  /*b760*/  IMAD R4, R17, -0x2, R4 ;  /* 0xfffffffe11047824 */ /* 0x000fca00078e0204 */
[----:B------:R-:W-:Y:S02]  /*b770*/  VIADDMNMX R181, R4, R184, R181, PT ;  /* 0x000000b804b57246 */ /* 0x000fe400038001b5 */
[----:B------:R-:W-:-:S07]  /*b780*/  VIMNMX R182, R182, R4, !PT ;  /* 0x00000004b6b67248 */ /* 0x000fce0007fe0100 */
.L_x_1495:
[----:B------:R-:W-:Y:S01]  /*b790*/  FMNMX.FTZ R3, R180, R21, !PT ;  /* 0x00000015b4037209 */ /* 0x000fe20007810000 */
[----:B------:R-:W-:Y:S01]  /*b7a0*/  UMOV UR6, UR50 ;  /* 0x0000003200067c82 */ /* 0x000fe20008000000 */
[----:B------:R-:W-:Y:S01]  /*b7b0*/  ISETP.GT.AND P3, PT, R182, 0x1, P2 ;  /* 0x00000001b600780c */ /* 0x000fe20001764270 */
[----:B------:R-:W-:Y:S01]  /*b7c0*/  UMOV UR7, UR36 ;  /* 0x0000002400077c82 */ /* 0x000fe20008000000 */
[----:B------:R-:W-:Y:S02]  /*b7d0*/  FMNMX.FTZ R3, R188, R3, !PT ;  /* 0x00000003bc037209 */ /* 0x000fe40007810000 */
[----:B------:R-:W-:Y:S02]  /*b7e0*/  ISETP.LT.OR P3, PT, R181, 0x2, P3 ;  /* 0x00000002b500780c */ /* 0x000fe40001f61670 */
[----:B------:R-:W-:Y:S02]  /*b7f0*/  FMNMX.FTZ R2, R190, R3, !PT ;  /* 0x00000003be027209 */ /* 0x000fe40007810000 */
[----:B------:R-:W-:-:S02]  /*b800*/  FSEL R152, R152, -INF , !P3 ;  /* 0xff80000098987808 */ /* 0x000fc40005800000 */
[----:B------:R-:W-:Y:S02]  /*b810*/  FMNMX.FTZ R2, R189, R2, !PT ;  /* 0x00000002bd027209 */ /* 0x000fe40007810000 */
[C---:B------:R-:W-:Y:S02]  /*b820*/  ISETP.GT.AND P3, PT, R182.reuse, RZ, P2 ;  /* 0x000000ffb600720c */ /* 0x040fe40001764270 */
[----:B------:R-:W-:Y:S02]  /*b830*/  FMNMX.FTZ R3, R167, R2, !PT ;  /* 0x00000002a7037209 */ /* 0x000fe40007810000 */
        /* <DEDUP_REMOVED lines=8> */
[----:B------:R-:W-:-:S02]  /*b8c0*/  ISETP.LT.OR P4, PT, R181, 0x9, P4 ;  /* 0x00000009b500780c */ /* 0x000fc40002781670 */
[----:B------:R-:W-:Y:S02]  /*b8d0*/  FMNMX.FTZ R2, R172, R3, !PT ;  /* 0x00000003ac027209 */ /* 0x000fe40007810000 */
[----:B------:R-:W-:Y:S02]  /*b8e0*/  FSEL R154, R154, -INF , !P5 ;  /* 0xff8000009a9a7808 */ /* 0x000fe40006800000 */
[----:B------:R-:W-:Y:S02]  /*b8f0*/  FMNMX.FTZ R3, R173, R2, !PT ;  /* 0x00000002ad037209 */ /* 0x000fe40007810000 */
[----:B------:R-:W-:Y:S02]  /*b900*/  ISETP.GT.AND P5, PT, R182, 0x11, P2 ;  /* 0x00000011b600780c */ /* 0x000fe400017a4270 */
[----:B------:R-:W-:Y:S02]  /*b910*/  FMNMX.FTZ R2, R174, R3, !PT ;  /* 0x00000003ae027209 */ /* 0x000fe40007810000 */
[----:B------:R-:W-:-:S02]  /*b920*/  FSEL R153, R153, -INF , !P4 ;  /* 0xff80000099997808 */ /* 0x000fc40006000000 */
        /* <DEDUP_REMOVED lines=8> */
[C---:B------:R-:W-:Y:S01]  /*b9b0*/  ISETP.GT.AND P5, PT, R182.reuse, 0x20, P2 ;  /* 0x00000020b600780c */ /* 0x040fe200017a4270 */
[----:B------:R-:W0:Y:S01]  /*b9c0*/  SHFL.BFLY PT, R2, R3, 0x2, 0x1f ;  /* 0x0c401f0003027f89 */ /* 0x000e2200000e0000 */
[----:B------:R-:W-:Y:S02]  /*b9d0*/  FSEL R155, R155, -INF , !P4 ;  /* 0xff8000009b9b7808 */ /* 0x000fe40006000000 */
[----:B------:R-:W-:Y:S02]  /*b9e0*/  ISETP.LT.OR P5, PT, R181, 0x21, P5 ;  /* 0x00000021b500780c */ /* 0x000fe40002fa1670 */
[----:B------:R-:W-:-:S02]  /*b9f0*/  ISETP.GT.AND P4, PT, R182, 0x19, P2 ;  /* 0x00000019b600780c */ /* 0x000fc40001784270 */
[----:B------:R-:W-:Y:S02]  /*ba00*/  FSEL R159, R159, -INF , !P5 ;  /* 0xff8000009f9f7808 */ /* 0x000fe40006800000 */
[----:B------:R-:W-:Y:S02]  /*ba10*/  ISETP.LT.OR P4, PT, R181, 0x1a, P4 ;  /* 0x0000001ab500780c */ /* 0x000fe40002781670 */
[----:B------:R-:W-:Y:S02]  /*ba20*/  R2UR UR4, R200 ;  /* 0x00000000c80472ca */ /* 0x000fe400000e0000 */
[----:B------:R-:W-:Y:S02]  /*ba30*/  FSEL R158, R158, -INF , !P4 ;  /* 0xff8000009e9e7808 */ /* 0x000fe40006000000 */
[----:B------:R-:W-:-:S04]  /*ba40*/  ISETP.GT.AND P4, PT, R182, 0x28, P2 ;  /* 0x00000028b600780c */ /* 0x000fc80001784270 */
[----:B------:R-:W-:-:S04]  /*ba50*/  ISETP.LT.OR P4, PT, R181, 0x29, P4 ;  /* 0x00000029b500780c */ /* 0x000fc80002781670 */
[----:B------:R-:W-:Y:S02]  /*ba60*/  FSEL R162, R162, -INF , !P4 ;  /* 0xff800000a2a27808 */ /* 0x000fe40006000000 */
[----:B0-----:R-:W-:Y:S02]  /*ba70*/  FMNMX.FTZ R2, R3, R2, !PT ;  /* 0x0000000203027209 */ /* 0x001fe40007810000 */
[----:B------:R-:W-:-:S03]  /*ba80*/  ISETP.GT.AND P4, PT, R182, 0x30, P2 ;  /* 0x00000030b600780c */ /* 0x000fc60001784270 */
[----:B------:R-:W0:Y:S01]  /*ba90*/  SHFL.BFLY PT, R179, R2, 0x1, 0x1f ;  /* 0x0c201f0002b37f89 */ /* 0x000e2200000e0000 */
[----:B------:R-:W-:-:S04]  /*baa0*/  ISETP.LT.OR P4, PT, R181, 0x31, P4 ;  /* 0x00000031b500780c */ /* 0x000fc80002781670 */
[----:B------:R-:W-:Y:S02]  /*bab0*/  FSEL R164, R164, -INF , !P4 ;  /* 0xff800000a4a47808 */ /* 0x000fe40006000000 */
[----:B------:R-:W-:-:S04]  /*bac0*/  ISETP.GT.AND P4, PT, R182, 0x38, P2 ;  /* 0x00000038b600780c */ /* 0x000fc80001784270 */
[----:B------:R-:W-:-:S04]  /*bad0*/  ISETP.LT.OR P4, PT, R181, 0x39, P4 ;  /* 0x00000039b500780c */ /* 0x000fc80002781670 */
[----:B------:R-:W-:Y:S02]  /*bae0*/  FSEL R165, R165, -INF , !P4 ;  /* 0xff800000a5a57808 */ /* 0x000fe40006000000 */
[----:B0-----:R-:W-:Y:S02]  /*baf0*/  FMNMX.FTZ R4, R2, R179, !PT ;  /* 0x000000b302047209 */ /* 0x001fe40007810000 */
[----:B------:R-:W-:Y:S02]  /*bb00*/  FSEL R2, R0, -INF , !P3 ;  /* 0xff80000000027808 */ /* 0x000fe40005800000 */
[----:B------:R-:W-:Y:S01]  /*bb10*/  ISETP.GT.AND P3, PT, R182, 0x18, P2 ;  /* 0x00000018b600780c */ /* 0x000fe20001764270 */
[----:B------:R-:W-:Y:S01]  /*bb20*/  FMUL.FTZ R179, R4, UR6 ;  /* 0x0000000604b37c20 */ /* 0x000fe20008410000 */
[----:B------:R-:W-:Y:S02]  /*bb30*/  FMNMX.FTZ R3, R2, R219, !PT ;  /* 0x000000db02037209 */ /* 0x000fe40007810000 */
[----:B------:R-:W-:-:S02]  /*bb40*/  ISETP.LT.OR P3, PT, R181, 0x19, P3 ;  /* 0x00000019b500780c */ /* 0x000fc40001f61670 */
[----:B------:R-:W-:Y:S02]  /*bb50*/  FMNMX.FTZ R0, R152, R3, !PT ;  /* 0x0000000398007209 */ /* 0x000fe40007810000 */
[----:B------:R-:W-:Y:S02]  /*bb60*/  FSETP.NEU.FTZ.AND P5, PT, R4, -INF , PT ;  /* 0xff8000000400780b */ /* 0x000fe40003fbd000 */
[----:B------:R-:W-:Y:S02]  /*bb70*/  FMNMX.FTZ R3, R153, R0, !PT ;  /* 0x0000000099037209 */ /* 0x000fe40007810000 */
[----:B------:R-:W-:Y:S02]  /*bb80*/  FSEL R157, R157, -INF , !P3 ;  /* 0xff8000009d9d7808 */ /* 0x000fe40005800000 */
[----:B------:R-:W-:Y:S02]  /*bb90*/  FMNMX.FTZ R0, R154, R3, !PT ;  /* 0x000000039a007209 */ /* 0x000fe40007810000 */
[----:B------:R-:W-:-:S02]  /*bba0*/  ISETP.GT.AND P3, PT, R182, 0x21, P2 ;  /* 0x00000021b600780c */ /* 0x000fc40001764270 */
[----:B------:R-:W-:Y:S02]  /*bbb0*/  FMNMX.FTZ R3, R155, R0, !PT ;  /* 0x000000009b037209 */ /* 0x000fe40007810000 */
[----:B------:R-:W-:Y:S02]  /*bbc0*/  ISETP.LT.OR P3, PT, R181, 0x22, P3 ;  /* 0x00000022b500780c */ /* 0x000fe40001f61670 */
[----:B------:R-:W-:Y:S02]  /*bbd0*/  FMNMX.FTZ R0, R156, R3, !PT ;  /* 0x000000039c007209 */ /* 0x000fe40007810000 */
[----:B------:R-:W-:Y:S02]  /*bbe0*/  FSEL R3, R179, RZ, P5 ;  /* 0x000000ffb3037208 */ /* 0x000fe40002800000 */
[----:B------:R-:W-:Y:S02]  /*bbf0*/  FMNMX.FTZ R179, R157, R0, !PT ;  /* 0x000000009db37209 */ /* 0x000fe40007810000 */
[----:B------:R-:W-:Y:S01]  /*bc00*/  FSEL R160, R160, -INF , !P3 ;  /* 0xff800000a0a07808 */ /* 0x000fe20005800000 */
[--C-:B------:R-:W-:Y:S01]  /*bc10*/  FFMA.FTZ R196, R188, UR6, -R3.reuse ;  /* 0x00000006bcc47c23 */ /* 0x100fe20008010803 */
[----:B------:R-:W-:Y:S01]  /*bc20*/  FMNMX.FTZ R0, R158, R179, !PT ;  /* 0x000000b39e007209 */ /* 0x000fe20007810000 */
        /* <DEDUP_REMOVED lines=19> */
[----:B------:R-:W-:Y:S01]  /*bd60*/  ISETP.GT.AND P2, PT, R182, 0x39, P2 ;  /* 0x00000039b600780c */ /* 0x000fe20001744270 */
[--C-:B------:R-:W-:Y:S01]  /*bd70*/  FFMA.FTZ R173, R174, UR6, -R3.reuse ;  /* 0x00000006aead7c23 */ /* 0x100fe20008010803 */
[----:B------:R-:W-:Y:S01]  /*bd80*/  FSEL R163, R163, -INF , !P3 ;  /* 0xff800000a3a37808 */ /* 0x000fe20005800000 */
[--C-:B------:R-:W-:Y:S01]  /*bd90*/  FFMA.FTZ R175, R176, UR6, -R3.reuse ;  /* 0x00000006b0af7c23 */ /* 0x100fe20008010803 */
[----:B------:R-:W-:Y:S01]  /*bda0*/  FMNMX.FTZ R0, R164, R183, !PT ;  /* 0x000000b7a4007209 */ /* 0x000fe20007810000 */
[--C-:B------:R-:W-:Y:S01]  /*bdb0*/  FFMA.FTZ R186, R177, UR6, -R3.reuse ;  /* 0x00000006b1ba7c23 */ /* 0x100fe20008010803 */
[----:B------:R-:W-:Y:S01]  /*bdc0*/  ISETP.LT.OR P2, PT, R181, 0x3a, P2 ;  /* 0x0000003ab500780c */ /* 0x000fe20001741670 */
[--C-:B------:R-:W-:Y:S01]  /*bdd0*/  FFMA.FTZ R181, R189, UR6, -R3.reuse ;  /* 0x00000006bdb57c23 */ /* 0x100fe20008010803 */
[----:B------:R-:W-:Y:S01]  /*bde0*/  FMNMX.FTZ R0, R163, R0, !PT ;  /* 0x00000000a3007209 */ /* 0x000fe20007810000 */
[----:B------:R-:W-:Y:S01]  /*bdf0*/  FFMA.FTZ R178, R178, UR6, -R3 ;  /* 0x00000006b2b27c23 */ /* 0x000fe20008010803 */
[----:B------:R-:W-:Y:S01]  /*be00*/  FSEL R166, R166, -INF , !P2 ;  /* 0xff800000a6a67808 */ /* 0x000fe20005000000 */
[----:B------:R-:W-:Y:S01]  /*be10*/  MUFU.EX2 R179, R180 ;  /* 0x000000b400b37308 */ /* 0x000fe20000000800 */
[----:B------:R-:W-:-:S02]  /*be20*/  FMNMX.FTZ R183, R165, R0, !PT ;  /* 0x00000000a5b77209 */ /* 0x000fc40007810000 */
[----:B------:R-:W-:Y:S02]  /*be30*/  FSEL R168, R4, RZ, P5 ;  /* 0x000000ff04a87208 */ /* 0x000fe40002800000 */
[----:B------:R-:W-:-:S03]  /*be40*/  FMNMX.FTZ R183, R166, R183, !PT ;  /* 0x000000b7a6b77209 */ /* 0x000fc60007810000 */
[----:B------:R-:W-:Y:S01]  /*be50*/  FADD.FTZ R168, -R168, R21 ;  /* 0x00000015a8a87221 */ /* 0x000fe20000010100 */
[----:B------:R-:W-:Y:S01]  /*be60*/  MUFU.EX2 R196, R196 ;  /* 0x000000c400c47308 */ /* 0x000fe20000000800 */
[----:B------:R-:W0:Y:S02]  /*be70*/  SHFL.BFLY PT, R0, R183, 0x2, 0x1f ;  /* 0x0c401f00b7007f89 */ /* 0x000e2400000e0000 */
[----:B------:R-:W-:-:S05]  /*be80*/  FMUL.FTZ R168, R168, UR6 ;  /* 0x00000006a8a87c20 */ /* 0x000fca0008410000 */
        /* <DEDUP_REMOVED lines=9> */
[----:B------:R-:W0:Y:S01]  /*bf20*/  MUFU.EX2 R0, R168 ;  /* 0x000000a800007308 */ /* 0x000e220000000800 */
[C---:B------:R-:W-:Y:S01]  /*bf30*/  FSETP.NEU.FTZ.AND P2, PT, R3.reuse, -INF , PT ;  /* 0xff8000000300780b */ /* 0x040fe20003f5d000 */
[----:B------:R-:W-:-:S05]  /*bf40*/  FMUL.FTZ R177, R3, UR6 ;  /* 0x0000000603b17c20 */ /* 0x000fca0008410000 */
[----:B------:R-:W-:Y:S01]  /*bf50*/  FSEL R177, R177, RZ, P2 ;  /* 0x000000ffb1b17208 */ /* 0x000fe20001000000 */
[----:B------:R-:W1:Y:S04]  /*bf60*/  MUFU.EX2 R188, R188 ;  /* 0x000000bc00bc7308 */ /* 0x000e680000000800 */
[--C-:B------:R-:W-:Y:S01]  /*bf70*/  FFMA.FTZ R197, R2, UR6, -R177.reuse ;  /* 0x0000000602c57c23 */ /* 0x100fe200080108b1 */
[----:B------:R-:W-:Y:S01]  /*bf80*/  FSEL R2, R3, RZ, P2 ;  /* 0x000000ff03027208 */ /* 0x000fe20001000000 */
[--C-:B------:R-:W-:Y:S01]  /*bf90*/  FFMA.FTZ R152, R152, UR6, -R177.reuse ;  /* 0x0000000698987c23 */ /* 0x100fe200080108b1 */
[--C-:B------:R-:W-:Y:S01]  /*bfa0*/  FFMA.FTZ R199, R153, UR6, -R177.reuse ;  /* 0x0000000699c77c23 */ /* 0x100fe200080108b1 */
[----:B------:R-:W-:Y:S01]  /*bfb0*/  FFMA.FTZ R154, R154, UR6, -R177 ;  /* 0x000000069a9a7c23 */ /* 0x000fe200080108b1 */
[----:B0-----:R-:W-:Y:S01]  /*bfc0*/  FFMA.FTZ R153, R0, R16, R179 ;  /* 0x0000001000997223 */ /* 0x001fe200000100b3 */
[----:B------:R-:W-:Y:S01]  /*bfd0*/  FADD.FTZ R2, -R2, R219 ;  /* 0x000000db02027221 */ /* 0x000fe20000010100 */
[----:B------:R-:W-:Y:S01]  /*bfe0*/  MUFU.EX2 R197, R197 ;  /* 0x000000c500c57308 */ /* 0x000fe20000000800 */
[----:B------:R-:W-:Y:S01]  /*bff0*/  FFMA.FTZ R193, R155, UR6, -R177 ;  /* 0x000000069bc17c23 */ /* 0x000fe200080108b1 */
[----:B------:R-:W-:Y:S01]  /*c000*/  FADD.FTZ R153, R196, R153 ;  /* 0x00000099c4997221 */ /* 0x000fe20000010000 */
[----:B------:R-:W-:Y:S01]  /*c010*/  FMUL.FTZ R2, R2, UR6 ;  /* 0x0000000602027c20 */ /* 0x000fe20008410000 */
[--C-:B------:R-:W-:Y:S01]  /*c020*/  FFMA.FTZ R156, R156, UR6, -R177.reuse ;  /* 0x000000069c9c7c23 */ /* 0x100fe200080108b1 */
[----:B------:R-:W-:Y:S01]  /*c030*/  FFMA.FTZ R195, R157, UR6, -R177 ;  /* 0x000000069dc37c23 */ /* 0x000fe200080108b1 */
[----:B------:R-:W-:Y:S01]  /*c040*/  FADD.FTZ R16, R198, R153 ;  /* 0x00000099c6107221 */ /* 0x000fe20000010000 */
[--C-:B------:R-:W-:Y:S01]  /*c050*/  FFMA.FTZ R158, R158, UR6, -R177.reuse ;  /* 0x000000069e9e7c23 */ /* 0x100fe200080108b1 */
[----:B------:R-:W-:Y:S01]  /*c060*/  MUFU.EX2 R152, R152 ;  /* 0x0000009800987308 */ /* 0x000fe20000000800 */
[--C-:B------:R-:W-:Y:S01]  /*c070*/  FFMA.FTZ R191, R162, UR6, -R177.reuse ;  /* 0x00000006a2bf7c23 */ /* 0x100fe200080108b1 */
[----:B------:R-:W-:Y:S01]  /*c080*/  FADD.FTZ R153, R181, R16 ;  /* 0x00000010b5997221 */ /* 0x000fe20000010000 */
[--C-:B------:R-:W-:Y:S01]  /*c090*/  FFMA.FTZ R189, R159, UR6, -R177.reuse ;  /* 0x000000069fbd7c23 */ /* 0x100fe200080108b1 */
[--C-:B------:R-:W-:Y:S01]  /*c0a0*/  FFMA.FTZ R160, R160, UR6, -R177.reuse ;  /* 0x00000006a0a07c23 */ /* 0x100fe200080108b1 */
[----:B------:R-:W-:Y:S01]  /*c0b0*/  FFMA.FTZ R185, R164, UR6, -R177 ;  /* 0x00000006a4b97c23 */ /* 0x000fe200080108b1 */
[----:B------:R-:W-:Y:S01]  /*c0c0*/  FADD.FTZ R162, R192, R153 ;  /* 0x00000099c0a27221 */ /* 0x000fe20000010000 */
[--C-:B------:R-:W-:Y:S01]  /*c0d0*/  FFMA.FTZ R163, R163, UR6, -R177.reuse ;  /* 0x00000006a3a37c23 */ /* 0x100fe200080108b1 */
[----:B------:R-:W0:Y:S01]  /*c0e0*/  MUFU.EX2 R2, R2 ;  /* 0x0000000200027308 */ /* 0x000e220000000800 */
[--C-:B------:R-:W-:Y:S01]  /*c0f0*/  FFMA.FTZ R165, R165, UR6, -R177.reuse ;  /* 0x00000006a5a57c23 */ /* 0x100fe200080108b1 */
[----:B------:R-:W-:Y:S01]  /*c100*/  FADD.FTZ R153, R167, R162 ;  /* 0x000000a2a7997221 */ /* 0x000fe20000010000 */
[--C-:B------:R-:W-:Y:S01]  /*c110*/  FFMA.FTZ R162, R161, UR6, -R177.reuse ;  /* 0x00000006a1a27c23 */ /* 0x100fe200080108b1 */
[----:B------:R-:W-:Y:S01]  /*c120*/  FFMA.FTZ R166, R166, UR6, -R177 ;  /* 0x00000006a6a67c23 */ /* 0x000fe200080108b1 */
[----:B------:R-:W-:-:S02]  /*c130*/  IMAD.U32 R155, RZ, RZ, UR10 ;  /* 0x0000000aff9b7e24 */ /* 0x000fc4000f8e00ff */
[----:B------:R-:W-:Y:S01]  /*c140*/  FADD.FTZ R168, R194, R153 ;  /* 0x00000099c2a87221 */ /* 0x000fe20000010000 */
[----:B------:R-:W-:Y:S01]  /*c150*/  ISETP.GT.AND P2, PT, R20, UR4, PT ;  /* 0x0000000414007c0c */ /* 0x000fe2000bf44270 */
[----:B------:R-:W2:Y:S01]  /*c160*/  MUFU.EX2 R199, R199 ;  /* 0x000000c700c77308 */ /* 0x000ea20000000800 */
[----:B------:R-:W-:Y:S02]  /*c170*/  @!P1 VIADD R155, R155, 0x30860 ;  /* 0x000308609b9b9836 */ /* 0x000fe40000000000 */
[----:B------:R-:W-:Y:S01]  /*c180*/  FADD.FTZ R153, R169, R168 ;  /* 0x000000a8a9997221 */ /* 0x000fe20000010000 */
[----:B------:R-:W-:Y:S01]  /*c190*/  UMOV UR4, UR37 ;  /* 0x0000002500047c82 */ /* 0x000fe20008000000 */
[----:B------:R-:W-:Y:S01]  /*c1a0*/  F2FP.F16.F32.PACK_AB R196, R196, R179 ;  /* 0x000000b3c4c4723e */ /* 0x000fe200000000ff */
[----:B------:R-:W-:Y:S02]  /*c1b0*/  VIADD R20, R20, 0xffffffff ;  /* 0xffffffff14147836 */ /* 0x000fe40000000000 */
[----:B-1----:R-:W-:Y:S01]  /*c1c0*/  FADD.FTZ R164, R188, R153 ;  /* 0x00000099bca47221 */ /* 0x002fe20000010000 */
[----:B------:R-:W-:Y:S01]  /*c1d0*/  @!P1 PRMT R155, RZ, 0x654, R155 ;  /* 0x00000654ff9b9816 */ /* 0x000fe2000000009b */
[----:B------:R-:W1:Y:S01]  /*c1e0*/  MUFU.EX2 R154, R154 ;  /* 0x0000009a009a7308 */ /* 0x000e620000000800 */
[----:B0-----:R-:W-:Y:S01]  /*c1f0*/  FFMA.FTZ R5, R2, R5, R197 ;  /* 0x0000000502057223 */ /* 0x001fe200000100c5 */
[----:B------:R-:W-:Y:S01]  /*c200*/  F2FP.F16.F32.PACK_AB R198, R181, R198 ;  /* 0x000000c6b5c6723e */ /* 0x000fe200000000ff */
[----:B------:R0:W-:Y:S01]  /*c210*/  @!P1 SYNCS.ARRIVE.TRANS64.RED.A1T0 RZ, [R155+URZ], RZ ;  /* 0x000000ff9bff99a7 */ /* 0x0001e2000810043f */
[----:B------:R-:W-:Y:S01]  /*c220*/  F2FP.F16.F32.PACK_AB R192, R167, R192 ;  /* 0x000000c0a7c0723e */ /* 0x000fe200000000ff */
[C---:B------:R-:W-:Y:S01]  /*c230*/  FADD.FTZ R16, R152.reuse, R5 ;  /* 0x0000000598107221 */ /* 0x040fe20000010000 */
[----:B------:R-:W-:Y:S01]  /*c240*/  F2FP.F16.F32.PACK_AB R194, R169, R194 ;  /* 0x000000c2a9c2723e */ /* 0x000fe200000000ff */
[----:B------:R-:W-:Y:S01]  /*c250*/  IMAD.MOV.U32 R219, RZ, RZ, R3 ;  /* 0x000000ffffdb7224 */ /* 0x000fe200078e0003 */
[----:B------:R-:W3:Y:S01]  /*c260*/  MUFU.EX2 R193, R193 ;  /* 0x000000c100c17308 */ /* 0x000ee20000000800 */
[----:B--2---:R-:W-:Y:S01]  /*c270*/  FADD.FTZ R5, R199, R16 ;  /* 0x00000010c7057221 */ /* 0x004fe20000010000 */
[----:B------:R-:W-:-:S06]  /*c280*/  F2FP.F16.F32.PACK_AB R197, R152, R197 ;  /* 0x000000c598c5723e */ /* 0x000fcc00000000ff */
[----:B------:R-:W2:Y:S01]  /*c290*/  MUFU.EX2 R156, R156 ;  /* 0x0000009c009c7308 */ /* 0x000ea20000000800 */
[C---:B-1----:R-:W-:Y:S01]  /*c2a0*/  FADD.FTZ R16, R154.reuse, R5 ;  /* 0x000000059a107221 */ /* 0x042fe20000010000 */
[----:B------:R-:W-:-:S06]  /*c2b0*/  F2FP.F16.F32.PACK_AB R199, R154, R199 ;  /* 0x000000c79ac7723e */ /* 0x000fcc00000000ff */
[----:B------:R-:W1:Y:S01]  /*c2c0*/  MUFU.EX2 R195, R195 ;  /* 0x000000c300c37308 */ /* 0x000e620000000800 */
[----:B---3--:R-:W-:-:S07]  /*c2d0*/  FADD.FTZ R5, R193, R16 ;  /* 0x00000010c1057221 */ /* 0x008fce0000010000 */
[----:B------:R-:W3:Y:S01]  /*c2e0*/  MUFU.EX2 R171, R171 ;  /* 0x000000ab00ab7308 */ /* 0x000ee20000000800 */
[C---:B--2---:R-:W-:Y:S01]  /*c2f0*/  FADD.FTZ R16, R156.reuse, R5 ;  /* 0x000000059c107221 */ /* 0x044fe20000010000 */
[----:B------:R-:W-:-:S06]  /*c300*/  F2FP.F16.F32.PACK_AB R193, R156, R193 ;  /* 0x000000c19cc1723e */ /* 0x000fcc00000000ff */
[----:B------:R-:W2:Y:S01]  /*c310*/  MUFU.EX2 R158, R158 ;  /* 0x0000009e009e7308 */ /* 0x000ea20000000800 */
[----:B-1----:R-:W-:-:S07]  /*c320*/  FADD.FTZ R5, R195, R16 ;  /* 0x00000010c3057221 */ /* 0x002fce0000010000 */
[----:B------:R-:W1:Y:S01]  /*c330*/  MUFU.EX2 R190, R190 ;  /* 0x000000be00be7308 */ /* 0x000e620000000800 */
[C---:B---3--:R-:W-:Y:S01]  /*c340*/  FADD.FTZ R153, R171.reuse, R164 ;  /* 0x000000a4ab997221 */ /* 0x048fe20000010000 */
[----:B------:R-:W-:-:S06]  /*c350*/  F2FP.F16.F32.PACK_AB R188, R171, R188 ;  /* 0x000000bcabbc723e */ /* 0x000fcc00000000ff */
[----:B------:R-:W3:Y:S01]  /*c360*/  MUFU.EX2 R189, R189 ;  /* 0x000000bd00bd7308 */ /* 0x000ee20000000800 */
[C---:B--2---:R-:W-:Y:S01]  /*c370*/  FADD.FTZ R16, R158.reuse, R5 ;  /* 0x000000059e107221 */ /* 0x044fe20000010000 */
[----:B------:R-:W-:-:S06]  /*c380*/  F2FP.F16.F32.PACK_AB R195, R158, R195 ;  /* 0x000000c39ec3723e */ /* 0x000fcc00000000ff */
[----:B------:R-:W2:Y:S01]  /*c390*/  MUFU.EX2 R173, R173 ;  /* 0x000000ad00ad7308 */ /* 0x000ea20000000800 */
[----:B-1----:R-:W-:-:S07]  /*c3a0*/  FADD.FTZ R164, R190, R153 ;  /* 0x00000099bea47221 */ /* 0x002fce0000010000 */
[----:B------:R-:W1:Y:S01]  /*c3b0*/  MUFU.EX2 R160, R160 ;  /* 0x000000a000a07308 */ /* 0x000e620000000800 */
[----:B---3--:R-:W-:-:S07]  /*c3c0*/  FADD.FTZ R5, R189, R16 ;  /* 0x00000010bd057221 */ /* 0x008fce0000010000 */
[----:B------:R-:W3:Y:S01]  /*c3d0*/  MUFU.EX2 R184, R184 ;  /* 0x000000b800b87308 */ /* 0x000ee20000000800 */
[C---:B--2---:R-:W-:Y:S01]  /*c3e0*/  FADD.FTZ R153, R173.reuse, R164 ;  /* 0x000000a4ad997221 */ /* 0x044fe20000010000 */
[----:B------:R-:W-:-:S06]  /*c3f0*/  F2FP.F16.F32.PACK_AB R190, R173, R190 ;  /* 0x000000beadbe723e */ /* 0x000fcc00000000ff */
[----:B------:R-:W2:Y:S01]  /*c400*/  MUFU.EX2 R191, R191 ;  /* 0x000000bf00bf7308 */ /* 0x000ea20000000800 */
[C---:B-1----:R-:W-:Y:S01]  /*c410*/  FADD.FTZ R16, R160.reuse, R5 ;  /* 0x00000005a0107221 */ /* 0x042fe20000010000 */
[----:B------:R-:W-:-:S06]  /*c420*/  F2FP.F16.F32.PACK_AB R189, R160, R189 ;  /* 0x000000bda0bd723e */ /* 0x000fcc00000000ff */
[----:B------:R-:W1:Y:S01]  /*c430*/  MUFU.EX2 R175, R175 ;  /* 0x000000af00af7308 */ /* 0x000e620000000800 */
[----:B---3--:R-:W-:-:S07]  /*c440*/  FADD.FTZ R164, R184, R153 ;  /* 0x00000099b8a47221 */ /* 0x008fce0000010000 */
[----:B------:R-:W3:Y:S01]  /*c450*/  MUFU.EX2 R162, R162 ;  /* 0x000000a200a27308 */ /* 0x000ee20000000800 */
[----:B--2---:R-:W-:-:S07]  /*c460*/  FADD.FTZ R5, R191, R16 ;  /* 0x00000010bf057221 */ /* 0x004fce0000010000 */
[----:B------:R-:W2:Y:S01]  /*c470*/  MUFU.EX2 R185, R185 ;  /* 0x000000b900b97308 */ /* 0x000ea20000000800 */
[C---:B-1----:R-:W-:Y:S01]  /*c480*/  FADD.FTZ R153, R175.reuse, R164 ;  /* 0x000000a4af997221 */ /* 0x042fe20000010000 */
[----:B------:R-:W-:-:S06]  /*c490*/  F2FP.F16.F32.PACK_AB R184, R175, R184 ;  /* 0x000000b8afb8723e */ /* 0x000fcc00000000ff */
[----:B------:R-:W1:Y:S01]  /*c4a0*/  MUFU.EX2 R163, R163 ;  /* 0x000000a300a37308 */ /* 0x000e620000000800 */
[C---:B---3--:R-:W-:Y:S01]  /*c4b0*/  FADD.FTZ R164, R162.reuse, R5 ;  /* 0x00000005a2a47221 */ /* 0x048fe20000010000 */
[----:B------:R-:W-:-:S06]  /*c4c0*/  F2FP.F16.F32.PACK_AB R191, R162, R191 ;  /* 0x000000bfa2bf723e */ /* 0x000fcc00000000ff */
[----:B------:R-:W3:Y:S01]  /*c4d0*/  MUFU.EX2 R186, R186 ;  /* 0x000000ba00ba7308 */ /* 0x000ee20000000800 */
[----:B--2---:R-:W-:-:S07]  /*c4e0*/  FADD.FTZ R164, R185, R164 ;  /* 0x000000a4b9a47221 */ /* 0x004fce0000010000 */
[----:B------:R-:W2:Y:S01]  /*c4f0*/  MUFU.EX2 R165, R165 ;  /* 0x000000a500a57308 */ /* 0x000ea20000000800 */
[C---:B-1----:R-:W-:Y:S01]  /*c500*/  FADD.FTZ R164, R163.reuse, R164 ;  /* 0x000000a4a3a47221 */ /* 0x042fe20000010000 */
[----:B------:R-:W-:-:S06]  /*c510*/  F2FP.F16.F32.PACK_AB R185, R163, R185 ;  /* 0x000000b9a3b9723e */ /* 0x000fcc00000000ff */
[----:B------:R-:W1:Y:S01]  /*c520*/  MUFU.EX2 R21, R178 ;  /* 0x000000b200157308 */ /* 0x000e620000000800 */
[----:B---3--:R-:W-:-:S07]  /*c530*/  FADD.FTZ R16, R186, R153 ;  /* 0x00000099ba107221 */ /* 0x008fce0000010000 */
[----:B------:R-:W3:Y:S01]  /*c540*/  MUFU.EX2 R166, R166 ;  /* 0x000000a600a67308 */ /* 0x000ee20000000800 */
[----:B--2---:R-:W-:Y:S01]  /*c550*/  FADD.FTZ R164, R165, R164 ;  /* 0x000000a4a5a47221 */ /* 0x004fe20000010000 */
[C---:B-1----:R-:W-:Y:S01]  /*c560*/  FADD.FTZ R16, R21.reuse, R16 ;  /* 0x0000001015107221 */ /* 0x042fe20000010000 */
[----:B------:R-:W-:Y:S01]  /*c570*/  F2FP.F16.F32.PACK_AB R186, R21, R186 ;  /* 0x000000ba15ba723e */ /* 0x000fe200000000ff */
[----:B------:R-:W-:Y:S02]  /*c580*/  IMAD.MOV.U32 R21, RZ, RZ, R4 ;  /* 0x000000ffff157224 */ /* 0x000fe400078e0004 */
[C---:B---3--:R-:W-:Y:S01]  /*c590*/  FADD.FTZ R5, R166.reuse, R164 ;  /* 0x000000a4a6057221 */ /* 0x048fe20000010000 */
[----:B------:R-:W-:Y:S01]  /*c5a0*/  F2FP.F16.F32.PACK_AB R187, R166, R165 ;  /* 0x000000a5a6bb723e */ /* 0x000fe200000000ff */
[----:B0-----:R-:W-:Y:S06]  /*c5b0*/  @P2 BRA `(.L_x_1499) ;  /* 0xffffffd400302947 */ /* 0x001fec000383ffff */
.L_x_1482:
        /* <DEDUP_REMOVED lines=131> */
.L_x_1500:
[----:B------:R-:W-:Y:S01]  /*cdf0*/  ULEA UR5, UR37, UR38, 0x3 ;  /* 0x0000002625057291 */ /* 0x000fe2000f8e183f */
[----:B------:R-:W-:-:S05]  /*ce00*/  IMAD.U32 R0, RZ, RZ, UR36 ;  /* 0x00000024ff007e24 */ /* 0x000fca000f8e00ff */
[----:B------:R-:W-:-:S04]  /*ce10*/  SHF.L.U32 R0, R0, 0x1f, RZ ;  /* 0x0000001f00007819 */ /* 0x000fc800000006ff */
[----:B------:R0:W1:Y:S01]  /*ce20*/  SYNCS.PHASECHK.TRANS64.TRYWAIT P2, [UR5+0x30850], R0 ;  /* 0x03085000ff0075a7 */ /* 0x0000620008040145 */
[----:B------:R-:W-:Y:S05]  /*ce30*/  @!P0 BRA `(.L_x_1501) ;  /* 0x0000000000048947 */ /* 0x000fea0003800000 */
[----:B------:R-:W-:Y:S01]  /*ce40*/  BPT.TRAP 0x1 ;  /* 0x000000040000795c */ /* 0x000fe20000300000 */
.L_x_1501:
[----:B-1----:R-:W-:Y:S05]  /*ce50*/  @P2 BRA `(.L_x_1502) ;  /* 0x0000000000082947 */ /* 0x002fea0003800000 */
[----:B------:R-:W1:Y:S02]  /*ce60*/  SYNCS.PHASECHK.TRANS64.TRYWAIT P0, [UR5+0x30850], R0 ;  /* 0x03085000ff0075a7 */ /* 0x000e640008000145 */
[----:B-1----:R-:W-:Y:S05]  /*ce70*/  @!P0 BRA `(.L_x_1503) ;  /* 0x000000b400008947 */ /* 0x002fea0003800000 */
.L_x_1502:
        /* <DEDUP_REMOVED lines=197> */
.L_x_1433:
[----:B------:R-:W0:Y:S01]  /*dad0*/  S2R R5, SR_CgaCtaId ;  /* 0x0000000000057919 */ /* 0x000e220000008800 */
[----:B------:R-:W-:Y:S01]  /*dae0*/  MOV R168, 0x400 ;  /* 0x0000040000a87802 */ /* 0x000fe20000000f00 */
[----:B------:R-:W-:Y:S01]  /*daf0*/  BSSY B0, `(.L_x_1504) ;  /* 0x00002ef000007945 */ /* 0x000fe20003800000 */
[----:B------:R-:W-:Y:S02]  /*db00*/  BAR.SYNC.DEFER_BLOCKING 0x5, 0x180 ;  /* 0x0146000000007b1d */ /* 0x000fe40000010000 */
[----:B0-----:R-:W-:-:S05]  /*db10*/  LEA R168, R5, R168, 0x18 ;  /* 0x000000a805a87211 */ /* 0x001fca00078ec0ff */
[----:B------:R-:W0:Y:S02]  /*db20*/  LDS.128 R4, [R168+0x308d0] ;  /* 0x0308d000a8047984 */ /* 0x000e240000000c00 */
[----:B0-----:R-:W-:Y:S02]  /*db30*/  R2UR UR5, R5 ;  /* 0x00000000050572ca */ /* 0x001fe400000e0000 */
[----:B------:R-:W-:Y:S02]  /*db40*/  R2UR UR7, R6 ;  /* 0x00000000060772ca */ /* 0x000fe400000e0000 */
        /* <DEDUP_REMOVED lines=13> */
[----:B------:R-:W-:Y:S01]  /*dc20*/  F2FP.F16.F32.PACK_AB R33, R162, R34 ;  /* 0x00000022a221723e */ /* 0x000fe200000000ff */
[----:B------:R-:W-:Y:S01]  /*dc30*/  ULDC.64 UR8, c[0x0][0xc00] ;  /* 0x0003000000087ab9 */ /* 0x000fe20000000a00 */
        /* <DEDUP_REMOVED lines=10> */
[----:B------:R-:W-:Y:S02]  /*dce0*/  MOV R4, R168 ;  /* 0x000000a800047202 */ /* 0x000fe40000000f00 */
[----:B0-----:R-:W-:Y:S02]  /*dcf0*/  MOV R5, R7 ;  /* 0x0000000700057202 */ /* 0x001fe40000000f00 */
[----:B------:R-:W-:-:S02]  /*dd00*/  F2FP.F16.F32.PACK_AB R51, R157, R51 ;  /* 0x000000339d33723e */ /* 0x000fc400000000ff */
[----:B------:R-:W-:Y:S01]  /*dd10*/  F2FP.F16.F32.PACK_AB R57, R156, R58 ;  /* 0x0000003a9c39723e */ /* 0x000fe200000000ff */
[----:B------:R-:W-:Y:S01]  /*dd20*/  IMAD.WIDE R98, R212, 0x2, R4 ;  /* 0x00000002d4627825 */ /* 0x000fe200078e0204 */
[----:B------:R-:W-:Y:S02]  /*dd30*/  F2FP.F16.F32.PACK_AB R64, R65, R64 ;  /* 0x000000404140723e */ /* 0x000fe400000000ff */
[----:B------:R-:W-:Y:S02]  /*dd40*/  F2FP.F16.F32.PACK_AB R58, R61, R60 ;  /* 0x0000003c3d3a723e */ /* 0x000fe400000000ff */
[C---:B------:R-:W-:Y:S02]  /*dd50*/  IADD3 R171, P1, R98.reuse, 0x20, RZ ;  /* 0x0000002062ab7810 */ /* 0x040fe40007f3e0ff */
[C---:B------:R-:W-:Y:S02]  /*dd60*/  IADD3 R173, P0, R98.reuse, 0x40, RZ ;  /* 0x0000004062ad7810 */ /* 0x040fe40007f1e0ff */
[C---:B------:R-:W-:Y:S01]  /*dd70*/  LOP3.LUT R7, R98.reuse, 0x380, RZ, 0xc0, !PT ;  /* 0x0000038062077812 */ /* 0x040fe200078ec0ff */
        /* <DEDUP_REMOVED lines=16> */
[----:B------:R-:W-:-:S02]  /*de80*/  SHF.R.U64 R7, R7, 0x3, RZ ;  /* 0x0000000307077819 */ /* 0x000fc400000012ff */
[----:B------:R-:W-:Y:S02]  /*de90*/  LOP3.LUT R14, R175, 0x380, RZ, 0xc0, !PT ;  /* 0x00000380af0e7812 */ /* 0x000fe400078ec0ff */
[----:B------:R-:W-:Y:S02]  /*dea0*/  LOP3.LUT R20, R177, 0x380, RZ, 0xc0, !PT ;  /* 0x00000380b1147812 */ /* 0x000fe400078ec0ff */
[----:B------:R-:W-:Y:S02]  /*deb0*/  IADD3 R187, P0, R98, 0x8020, RZ ;  /* 0x0000802062bb7810 */ /* 0x000fe40007f1e0ff */
[----:B------:R-:W-:Y:S02]  /*dec0*/  SHF.R.U64 R10, R10, 0x3, RZ ;  /* 0x000000030a0a7819 */ /* 0x000fe400000012ff */
[----:B------:R-:W-:Y:S01]  /*ded0*/  LOP3.LUT R30, R179, 0x380, RZ, 0xc0, !PT ;  /* 0x00000380b31e7812 */ /* 0x000fe200078ec0ff */
        /* <DEDUP_REMOVED lines=10> */
[----:B------:R-:W-:Y:S01]  /*df80*/  IMAD.X R95, RZ, RZ, R99, P5 ;  /* 0x000000ffff5f7224 */ /* 0x000fe200028e0663 */
[----:B------:R-:W-:-:S02]  /*df90*/  SHF.R.U64 R12, R12, 0x3, RZ ;  /* 0x000000030c0c7819 */ /* 0x000fc400000012ff */
[----:B------:R-:W-:Y:S01]  /*dfa0*/  LOP3.LUT R38, R181, 0x380, RZ, 0xc0, !PT ;  /* 0x00000380b5267812 */ /* 0x000fe200078ec0ff */
[--C-:B------:R-:W-:Y:S01]  /*dfb0*/  IMAD.X R9, RZ, RZ, R99.reuse, P1 ;  /* 0x000000ffff097224 */ /* 0x100fe200008e0663 */
[----:B------:R-:W-:Y:S01]  /*dfc0*/  LOP3.LUT R98, R7, R98, RZ, 0x3c, !PT ;  /* 0x0000006207627212 */ /* 0x000fe200078e3cff */
[----:B------:R-:W-:Y:S01]  /*dfd0*/  IMAD.X R7, RZ, RZ, R99, P2 ;  /* 0x000000ffff077224 */ /* 0x000fe200010e0663 */
[----:B------:R-:W-:Y:S02]  /*dfe0*/  SHF.R.U64 R14, R14, 0x3, RZ ;  /* 0x000000030e0e7819 */ /* 0x000fe400000012ff */
[----:B------:R-:W-:Y:S02]  /*dff0*/  LOP3.LUT R46, R183, 0x380, RZ, 0xc0, !PT ;  /* 0x00000380b72e7812 */ /* 0x000fe400078ec0ff */
[----:B------:R-:W-:Y:S02]  /*e000*/  SHF.R.U64 R20, R20, 0x3, RZ ;  /* 0x0000000314147819 */ /* 0x000fe400000012ff */
[----:B------:R-:W-:-:S02]  /*e010*/  LOP3.LUT R54, R185, 0x380, RZ, 0xc0, !PT ;  /* 0x00000380b9367812 */ /* 0x000fc400078ec0ff */
[----:B------:R-:W-:Y:S02]  /*e020*/  LOP3.LUT R10, R10, R171, RZ, 0x3c, !PT ;  /* 0x000000ab0a0a7212 */ /* 0x000fe400078e3cff */
[----:B------:R-:W-:Y:S02]  /*e030*/  SHF.R.U64 R30, R30, 0x3, RZ ;  /* 0x000000031e1e7819 */ /* 0x000fe400000012ff */
[----:B------:R-:W-:Y:S02]  /*e040*/  LOP3.LUT R62, R187, 0x380, RZ, 0xc0, !PT ;  /* 0x00000380bb3e7812 */ /* 0x000fe400078ec0ff */
[----:B------:R-:W-:Y:S02]  /*e050*/  LOP3.LUT R12, R12, R173, RZ, 0x3c, !PT ;  /* 0x000000ad0c0c7212 */ /* 0x000fe400078e3cff */
[----:B------:R-:W-:Y:S02]  /*e060*/  SHF.R.U64 R38, R38, 0x3, RZ ;  /* 0x0000000326267819 */ /* 0x000fe400000012ff */
[----:B------:R-:W-:-:S02]  /*e070*/  LOP3.LUT R70, R189, 0x380, RZ, 0xc0, !PT ;  /* 0x00000380bd467812 */ /* 0x000fc400078ec0ff */
[----:B------:R-:W-:Y:S02]  /*e080*/  LOP3.LUT R14, R14, R175, RZ, 0x3c, !PT ;  /* 0x000000af0e0e7212 */ /* 0x000fe400078e3cff */
[----:B------:R-:W-:Y:S02]  /*e090*/  SHF.R.U64 R46, R46, 0x3, RZ ;  /* 0x000000032e2e7819 */ /* 0x000fe400000012ff */
[----:B------:R-:W-:Y:S02]  /*e0a0*/  LOP3.LUT R78, R191, 0x380, RZ, 0xc0, !PT ;  /* 0x00000380bf4e7812 */ /* 0x000fe400078ec0ff */
[----:B------:R-:W-:Y:S01]  /*e0b0*/  MOV R98, R98 ;  /* 0x0000006200627202 */ /* 0x000fe20000000f00 */
[----:B------:R-:W-:Y:S01]  /*e0c0*/  BAR.SYNC.DEFER_BLOCKING 0x1, 0x100 ;  /* 0x0044000000007b1d */ /* 0x000fe20000010000 */
[----:B------:R-:W-:Y:S02]  /*e0d0*/  LOP3.LUT R94, R6, 0x380, RZ, 0xc0, !PT ;  /* 0x00000380065e7812 */ /* 0x000fe400078ec0ff */
[----:B------:R-:W-:-:S02]  /*e0e0*/  LOP3.LUT R20, R20, R177, RZ, 0x3c, !PT ;  /* 0x000000b114147212 */ /* 0x000fc400078e3cff */
[----:B------:R-:W-:Y:S02]  /*e0f0*/  SHF.R.U64 R54, R54, 0x3, RZ ;  /* 0x0000000336367819 */ /* 0x000fe400000012ff */
[----:B------:R-:W-:Y:S02]  /*e100*/  LOP3.LUT R86, R193, 0x380, RZ, 0xc0, !PT ;  /* 0x00000380c1567812 */ /* 0x000fe400078ec0ff */
[----:B------:R-:W-:Y:S02]  /*e110*/  LOP3.LUT R99, R170, 0x380, RZ, 0xc0, !PT ;  /* 0x00000380aa637812 */ /* 0x000fe400078ec0ff */
[----:B------:R-:W-:Y:S02]  /*e120*/  LOP3.LUT R30, R30, R179, RZ, 0x3c, !PT ;  /* 0x000000b31e1e7212 */ /* 0x000fe400078e3cff */
[----:B------:R-:W-:Y:S02]  /*e130*/  SHF.R.U64 R62, R62, 0x3, RZ ;  /* 0x000000033e3e7819 */ /* 0x000fe400000012ff */
[----:B------:R-:W-:-:S02]  /*e140*/  MOV R11, R10 ;  /* 0x0000000a000b7202 */ /* 0x000fc40000000f00 */
[----:B------:R-:W-:Y:S02]  /*e150*/  LOP3.LUT R38, R38, R181, RZ, 0x3c, !PT ;  /* 0x000000b526267212 */ /* 0x000fe400078e3cff */
[----:B------:R-:W-:Y:S02]  /*e160*/  SHF.R.U64 R70, R70, 0x3, RZ ;  /* 0x0000000346467819 */ /* 0x000fe400000012ff */
[----:B------:R-:W-:Y:S02]  /*e170*/  MOV R12, R12 ;  /* 0x0000000c000c7202 */ /* 0x000fe40000000f00 */
[----:B------:R-:W-:Y:S01]  /*e180*/  LOP3.LUT R46, R46, R183, RZ, 0x3c, !PT ;  /* 0x000000b72e2e7212 */ /* 0x000fe200078e3cff */
[----:B------:R0:W-:Y:S01]  /*e190*/  STSM.16.M88.4 [R98], R24 ;  /* 0x0000001862007844 */ /* 0x0001e20000000200 */
[----:B------:R-:W-:Y:S02]  /*e1a0*/  SHF.R.U64 R78, R78, 0x3, RZ ;  /* 0x000000034e4e7819 */ /* 0x000fe400000012ff */
[----:B------:R-:W-:Y:S01]  /*e1b0*/  LOP3.LUT R163, R169, 0x380, RZ, 0xc0, !PT ;  /* 0x00000380a9a37812 */ /* 0x000fe200078ec0ff */
[----:B------:R-:W-:Y:S01]  /*e1c0*/  STSM.16.M88.4 [R11], R32 ;  /* 0x000000200b007844 */ /* 0x000fe20000000200 */
[----:B------:R-:W-:-:S02]  /*e1d0*/  SHF.R.U64 R29, R94, 0x3, RZ ;  /* 0x000000035e1d7819 */ /* 0x000fc400000012ff */
[----:B------:R-:W-:Y:S01]  /*e1e0*/  MOV R14, R14 ;  /* 0x0000000e000e7202 */ /* 0x000fe20000000f00 */
[----:B------:R1:W-:Y:S01]  /*e1f0*/  STSM.16.M88.4 [R12], R40 ;  /* 0x000000280c007844 */ /* 0x0003e20000000200 */
[----:B------:R-:W-:Y:S02]  /*e200*/  LOP3.LUT R54, R54, R185, RZ, 0x3c, !PT ;  /* 0x000000b936367212 */ /* 0x000fe400078e3cff */
[----:B------:R-:W-:Y:S01]  /*e210*/  SHF.R.U64 R86, R86, 0x3, RZ ;  /* 0x0000000356567819 */ /* 0x000fe200000012ff */
[----:B------:R-:W-:Y:S01]  /*e220*/  STSM.16.M88.4 [R14], R48 ;  /* 0x000000300e007844 */ /* 0x000fe20000000200 */
[----:B------:R-:W-:Y:S02]  /*e230*/  SHF.R.U64 R99, R99, 0x3, RZ ;  /* 0x0000000363637819 */ /* 0x000fe400000012ff */
[----:B------:R-:W-:Y:S02]  /*e240*/  MOV R20, R20 ;  /* 0x0000001400147202 */ /* 0x000fe40000000f00 */
[----:B------:R-:W-:-:S02]  /*e250*/  F2FP.F16.F32.PACK_AB R59, R155, R59 ;  /* 0x0000003b9b3b723e */ /* 0x000fc400000000ff */
[----:B------:R-:W-:Y:S02]  /*e260*/  F2FP.F16.F32.PACK_AB R65, R154, R66 ;  /* 0x000000429a41723e */ /* 0x000fe400000000ff */
[----:B------:R-:W-:Y:S01]  /*e270*/  F2FP.F16.F32.PACK_AB R72, R73, R72 ;  /* 0x000000484948723e */ /* 0x000fe200000000ff */
[----:B------:R-:W-:Y:S01]  /*e280*/  STSM.16.M88.4 [R20], R56 ;  /* 0x0000003814007844 */ /* 0x000fe20000000200 */
[----:B------:R-:W-:Y:S02]  /*e290*/  LOP3.LUT R62, R62, R187, RZ, 0x3c, !PT ;  /* 0x000000bb3e3e7212 */ /* 0x000fe400078e3cff */
[----:B------:R-:W-:Y:S02]  /*e2a0*/  MOV R30, R30 ;  /* 0x0000001e001e7202 */ /* 0x000fe40000000f00 */
[----:B------:R-:W-:Y:S02]  /*e2b0*/  F2FP.F16.F32.PACK_AB R66, R69, R68 ;  /* 0x000000444542723e */ /* 0x000fe400000000ff */
        /* <DEDUP_REMOVED lines=11> */
[----:B------:R-:W-:Y:S01]  /*e370*/  LOP3.LUT R78, R78, R191, RZ, 0x3c, !PT ;  /* 0x000000bf4e4e7212 */ /* 0x000fe200078e3cff */
[----:B------:R-:W2:Y:S01]  /*e380*/  LDC R16, c[0x0][0xbe8] ;  /* 0x0002fa00ff107b82 */ /* 0x000ea20000000800 */
[----:B------:R-:W-:Y:S02]  /*e390*/  SHF.R.U64 R28, R163, 0x3, RZ ;  /* 0x00000003a31c7819 */ /* 0x000fe400000012ff */
[----:B------:R-:W-:Y:S02]  /*e3a0*/  LOP3.LUT R94, R29, R6, RZ, 0x3c, !PT ;  /* 0x000000061d5e7212 */ /* 0x000fe400078e3cff */
[----:B------:R-:W-:-:S02]  /*e3b0*/  MOV R46, R46 ;  /* 0x0000002e002e7202 */ /* 0x000fc40000000f00 */
[----:B------:R-:W-:Y:S02]  /*e3c0*/  F2FP.F16.F32.PACK_AB R82, R85, R84 ;  /* 0x000000545552723e */ /* 0x000fe400000000ff */
[----:B------:R-:W-:Y:S02]  /*e3d0*/  F2FP.F16.F32.PACK_AB R83, R3, R83 ;  /* 0x000000530353723e */ /* 0x000fe400000000ff */
[----:B------:R-:W-:Y:S02]  /*e3e0*/  F2FP.F16.F32.PACK_AB R89, R91, R90 ;  /* 0x0000005a5b59723e */ /* 0x000fe400000000ff */
[----:B------:R-:W-:Y:S01]  /*e3f0*/  LOP3.LUT R86, R86, R193, RZ, 0x3c, !PT ;  /* 0x000000c156567212 */ /* 0x000fe200078e3cff */
[----:B------:R-:W-:Y:S01]  /*e400*/  STSM.16.M88.4 [R46], R80 ;  /* 0x000000502e007844 */ /* 0x000fe20000000200 */
[----:B------:R-:W-:Y:S02]  /*e410*/  LOP3.LUT R6, R99, R170, RZ, 0x3c, !PT ;  /* 0x000000aa63067212 */ /* 0x000fe400078e3cff */
[----:B------:R-:W-:-:S02]  /*e420*/  MOV R54, R54 ;  /* 0x0000003600367202 */ /* 0x000fc40000000f00 */
[----:B------:R-:W-:Y:S02]  /*e430*/  F2FP.F16.F32.PACK_AB R90, R93, R92 ;  /* 0x0000005c5d5a723e */ /* 0x000fe400000000ff */
[----:B------:R-:W-:Y:S02]  /*e440*/  F2FP.F16.F32.PACK_AB R91, R165, R164 ;  /* 0x000000a4a55b723e */ /* 0x000fe400000000ff */
[----:B------:R-:W-:Y:S02]  /*e450*/  F2FP.F16.F32.PACK_AB R96, R97, R96 ;  /* 0x000000606160723e */ /* 0x000fe400000000ff */
[----:B------:R-:W-:Y:S01]  /*e460*/  F2FP.F16.F32.PACK_AB R104, R105, R104 ;  /* 0x000000686968723e */ /* 0x000fe200000000ff */
[----:B------:R-:W-:Y:S01]  /*e470*/  STSM.16.M88.4 [R54], R88 ;  /* 0x0000005836007844 */ /* 0x000fe20000000200 */
[----:B------:R-:W-:Y:S02]  /*e480*/  MOV R62, R62 ;  /* 0x0000003e003e7202 */ /* 0x000fe40000000f00 */
[----:B------:R-:W-:-:S02]  /*e490*/  F2FP.F16.F32.PACK_AB R97, R167, R166 ;  /* 0x000000a6a761723e */ /* 0x000fc400000000ff */
[----:B0-----:R-:W-:Y:S02]  /*e4a0*/  F2FP.F16.F32.PACK_AB R98, R101, R100 ;  /* 0x000000646562723e */ /* 0x001fe400000000ff */
[----:B------:R-:W-:Y:S02]  /*e4b0*/  F2FP.F16.F32.PACK_AB R99, R103, R102 ;  /* 0x000000666763723e */ /* 0x000fe400000000ff */
[----:B------:R-:W-:Y:S02]  /*e4c0*/  F2FP.F16.F32.PACK_AB R105, R107, R106 ;  /* 0x0000006a6b69723e */ /* 0x000fe400000000ff */
[----:B------:R-:W-:Y:S01]  /*e4d0*/  F2FP.F16.F32.PACK_AB R112, R113, R112 ;  /* 0x000000707170723e */ /* 0x000fe200000000ff */
[----:B------:R-:W-:Y:S01]  /*e4e0*/  STSM.16.M88.4 [R62], R96 ;  /* 0x000000603e007844 */ /* 0x000fe20000000200 */
[----:B------:R-:W-:Y:S02]  /*e4f0*/  MOV R70, R70 ;  /* 0x0000004600467202 */ /* 0x000fe40000000f00 */
[----:B------:R-:W-:-:S02]  /*e500*/  F2FP.F16.F32.PACK_AB R106, R109, R108 ;  /* 0x0000006c6d6a723e */ /* 0x000fc400000000ff */
[----:B------:R-:W-:Y:S02]  /*e510*/  F2FP.F16.F32.PACK_AB R107, R111, R110 ;  /* 0x0000006e6f6b723e */ /* 0x000fe400000000ff */
[----:B------:R-:W-:Y:S02]  /*e520*/  F2FP.F16.F32.PACK_AB R113, R115, R114 ;  /* 0x000000727371723e */ /* 0x000fe400000000ff */
[----:B------:R-:W-:Y:S01]  /*e530*/  F2FP.F16.F32.PACK_AB R120, R121, R120 ;  /* 0x000000787978723e */ /* 0x000fe200000000ff */
[----:B------:R-:W-:Y:S01]  /*e540*/  STSM.16.M88.4 [R70], R104 ;  /* 0x0000006846007844 */ /* 0x000fe20000000200 */
[----:B------:R-:W-:Y:S02]  /*e550*/  LOP3.LUT R8, R28, R169, RZ, 0x3c, !PT ;  /* 0x000000a91c087212 */ /* 0x000fe400078e3cff */
[----:B------:R-:W-:Y:S02]  /*e560*/  MOV R78, R78 ;  /* 0x0000004e004e7202 */ /* 0x000fe40000000f00 */
[----:B------:R-:W-:-:S02]  /*e570*/  F2FP.F16.F32.PACK_AB R114, R117, R116 ;  /* 0x000000747572723e */ /* 0x000fc400000000ff */
[----:B------:R-:W-:Y:S02]  /*e580*/  F2FP.F16.F32.PACK_AB R115, R119, R118 ;  /* 0x000000767773723e */ /* 0x000fe400000000ff */
[----:B------:R-:W-:Y:S02]  /*e590*/  F2FP.F16.F32.PACK_AB R121, R123, R122 ;  /* 0x0000007a7b79723e */ /* 0x000fe400000000ff */
[----:B------:R-:W-:Y:S01]  /*e5a0*/  F2FP.F16.F32.PACK_AB R128, R129, R128 ;  /* 0x000000808180723e */ /* 0x000fe200000000ff */
[----:B------:R-:W-:Y:S01]  /*e5b0*/  STSM.16.M88.4 [R78], R112 ;  /* 0x000000704e007844 */ /* 0x000fe20000000200 */
[----:B------:R-:W-:Y:S02]  /*e5c0*/  MOV R86, R86 ;  /* 0x0000005600567202 */ /* 0x000fe40000000f00 */
[----:B------:R-:W-:Y:S02]  /*e5d0*/  F2FP.F16.F32.PACK_AB R122, R125, R124 ;  /* 0x0000007c7d7a723e */ /* 0x000fe400000000ff */
[----:B------:R-:W-:-:S02]  /*e5e0*/  F2FP.F16.F32.PACK_AB R123, R127, R126 ;  /* 0x0000007e7f7b723e */ /* 0x000fc400000000ff */
[----:B------:R-:W-:Y:S02]  /*e5f0*/  F2FP.F16.F32.PACK_AB R129, R131, R130 ;  /* 0x000000828381723e */ /* 0x000fe400000000ff */
[----:B------:R-:W-:Y:S01]  /*e600*/  F2FP.F16.F32.PACK_AB R136, R137, R136 ;  /* 0x000000888988723e */ /* 0x000fe200000000ff */
[----:B------:R-:W-:Y:S01]  /*e610*/  STSM.16.M88.4 [R86], R120 ;  /* 0x0000007856007844 */ /* 0x000fe20000000200 */
[----:B------:R-:W-:Y:S02]  /*e620*/  MOV R94, R94 ;  /* 0x0000005e005e7202 */ /* 0x000fe40000000f00 */
[----:B------:R-:W-:Y:S02]  /*e630*/  F2FP.F16.F32.PACK_AB R130, R133, R132 ;  /* 0x000000848582723e */ /* 0x000fe400000000ff */
[----:B------:R-:W-:Y:S02]  /*e640*/  F2FP.F16.F32.PACK_AB R131, R135, R134 ;  /* 0x000000868783723e */ /* 0x000fe400000000ff */
[----:B------:R-:W-:-:S02]  /*e650*/  F2FP.F16.F32.PACK_AB R137, R139, R138 ;  /* 0x0000008a8b89723e */ /* 0x000fc400000000ff */
[----:B------:R-:W-:Y:S01]  /*e660*/  F2FP.F16.F32.PACK_AB R144, R145, R144 ;  /* 0x000000909190723e */ /* 0x000fe200000000ff */
[----:B------:R-:W-:Y:S01]  /*e670*/  STSM.16.M88.4 [R94], R128 ;  /* 0x000000805e007844 */ /* 0x000fe20000000200 */
[----:B------:R-:W-:Y:S02]  /*e680*/  MOV R10, R6 ;  /* 0x00000006000a7202 */ /* 0x000fe40000000f00 */
[----:B------:R-:W-:Y:S02]  /*e690*/  F2FP.F16.F32.PACK_AB R138, R141, R140 ;  /* 0x0000008c8d8a723e */ /* 0x000fe400000000ff */
[----:B------:R-:W-:Y:S02]  /*e6a0*/  F2FP.F16.F32.PACK_AB R139, R143, R142 ;  /* 0x0000008e8f8b723e */ /* 0x000fe400000000ff */
[----:B------:R-:W-:Y:S02]  /*e6b0*/  F2FP.F16.F32.PACK_AB R145, R147, R146 ;  /* 0x000000929391723e */ /* 0x000fe400000000ff */
[----:B------:R-:W-:Y:S01]  /*e6c0*/  MOV R8, R8 ;  /* 0x0000000800087202 */ /* 0x000fe20000000f00 */
[----:B------:R0:W-:Y:S01]  /*e6d0*/  STSM.16.M88.4 [R10], R136 ;  /* 0x000000880a007844 */ /* 0x0001e20000000200 */
[----:B------:R-:W-:-:S02]  /*e6e0*/  F2FP.F16.F32.PACK_AB R146, R149, R148 ;  /* 0x000000949592723e */ /* 0x000fc400000000ff */
[----:B------:R-:W-:Y:S02]  /*e6f0*/  F2FP.F16.F32.PACK_AB R147, R151, R150 ;  /* 0x000000969793723e */ /* 0x000fe400000000ff */
[----:B------:R-:W-:Y:S02]  /*e700*/  R2UR UR4, R207 ;  /* 0x00000000cf0472ca */ /* 0x000fe400000e0000 */
[----:B------:R-:W-:Y:S01]  /*e710*/  PLOP3.LUT P0, PT, PT, PT, UP0, 0x80, 0x0 ;  /* 0x000000000000781c */ /* 0x000fe20003f0f008 */
[----:B------:R3:W-:Y:S10]  /*e720*/  STSM.16.M88.4 [R8], R144 ;  /* 0x0000009008007844 */ /* 0x0007f40000000200 */
[----:B------:R-:W-:-:S06]  /*e730*/  UIMAD.WIDE UR8, UR4, 0x4, UR8 ;  /* 0x00000004040878a5 */ /* 0x000fcc000f8e0208 */
[----:B------:R-:W-:Y:S02]  /*e740*/  IMAD.U32 R6, RZ, RZ, UR8 ;  /* 0x00000008ff067e24 */ /* 0x000fe4000f8e00ff */
[----:B------:R-:W-:Y:S01]  /*e750*/  IMAD.U32 R7, RZ, RZ, UR9 ;  /* 0x00000009ff077e24 */ /* 0x000fe2000f8e00ff */
[----:B------:R-:W-:Y:S01]  /*e760*/  BAR.SYNC.DEFER_BLOCKING 0x1, 0x100 ;  /* 0x0044000000007b1d */ /* 0x000fe20000010000 */
[----:B--2---:R-:W-:-:S05]  /*e770*/  ISETP.NE.AND P1, PT, R16, 0x1, PT ;  /* 0x000000011000780c */ /* 0x004fca0003f25270 */
[----:B------:R-:W-:Y:S01]  /*e780*/  ULDC.64 UR8, c[0x0][0xc08] ;  /* 0x0003020000087ab9 */ /* 0x000fe20000000a00 */
[----:B------:R-:W2:Y:S01]  /*e790*/  @P0 LDG.E R3, desc[UR12][R6.64] ;  /* 0x0000000c06030981 */ /* 0x000ea2000c1e1900 */
[----:B------:R-:W-:-:S06]  /*e7a0*/  UISETP.NE.U32.AND UP1, UPT, UR8, URZ, UPT ;  /* 0x0000003f0800728c */ /* 0x000fcc000bf25070 */
[----:B------:R-:W4:Y:S01]  /*e7b0*/  @P1 LDC R9, c[0x0][0xbec] ;  /* 0x0002fb00ff091b82 */ /* 0x000f220000000800 */
[----:B------:R-:W-:Y:S01]  /*e7c0*/  ULDC UR10, c[0x0][0xa88] ;  /* 0x0002a200000a7ab9 */ /* 0x000fe20000000800 */
[----:B------:R-:W-:-:S06]  /*e7d0*/  UISETP.NE.AND.EX UP1, UPT, UR9, URZ, UPT, UP1 ;  /* 0x0000003f0900728c */ /* 0x000fcc000bf25310 */
[----:B-1----:R-:W1:Y:S01]  /*e7e0*/  @P1 LDC R12, c[0x0][0xbf0] ;  /* 0x0002fc00ff0c1b82 */ /* 0x002e620000000800 */
[----:B------:R-:W-:-:S04]  /*e7f0*/  PLOP3.LUT P2, PT, PT, PT, UP1, 0x80, 0x0 ;  /* 0x000000000000781c */ /* 0x000fc80003f4f018 */
[----:B------:R-:W-:Y:S02]  /*e800*/  @UP1 ULDC.64 UR8, c[0x0][0xc08] ;  /* 0x0003020000081ab9 */ /* 0x000fe40000000a00 */
[----:B------:R-:W-:-:S03]  /*e810*/  @UP1 UIMAD.WIDE UR8, UR4, 0x4, UR8 ;  /* 0x00000004040818a5 */ /* 0x000fc6000f8e0208 */
[----:B------:R-:W-:-:S03]  /*e820*/  UMOV UR4, URZ ;  /* 0x0000003f00047c82 */ /* 0x000fc60008000000 */
[----:B0-----:R-:W-:Y:S02]  /*e830*/  IMAD.U32 R10, RZ, RZ, UR8 ;  /* 0x00000008ff0a7e24 */ /* 0x001fe4000f8e00ff */
[----:B------:R-:W-:Y:S01]  /*e840*/  IMAD.U32 R11, RZ, RZ, UR9 ;  /* 0x00000009ff0b7e24 */ /* 0x000fe2000f8e00ff */
[----:B--2---:R-:W-:Y:S01]  /*e850*/  @P0 R2UR UR4, R3 ;  /* 0x00000000030402ca */ /* 0x004fe200000e0000 */
[----:B------:R-:W-:-:S06]  /*e860*/  IMAD.U32 R3, RZ, RZ, UR10 ;  /* 0x0000000aff037e24 */ /* 0x000fcc000f8e00ff */
[----:B------:R3:W5:Y:S01]  /*e870*/  @P2 LDG.E R3, desc[UR12][R10.64] ;  /* 0x0000000c0a032981 */ /* 0x000762000c1e1900 */
[----:B-1--4-:R-:W-:Y:S07]  /*e880*/  @P2 BRA `(.L_x_1506) ;  /* 0x0000000000142947 */ /* 0x012fee0003800000 */
[----:B------:R-:W-:Y:S05]  /*e890*/  @!P0 BRA `(.L_x_1506) ;  /* 0x0000000000108947 */ /* 0x000fea0003800000 */
[----:B------:R-:W-:Y:S02]  /*e8a0*/  ULDC.64 UR8, c[0x0][0x208] ;  /* 0x0000820000087ab9 */ /* 0x000fe40000000a00 */
[----:B---3--:R-:W2:Y:S04]  /*e8b0*/  LDG.E R8, desc[UR8][R6.64] ;  /* 0x0000000806087981 */ /* 0x008ea8000c1e1900 */
[----:B-----5:R-:W2:Y:S02]  /*e8c0*/  LDG.E R3, desc[UR8][R6.64+0x4] ;  /* 0x0000040806037981 */ /* 0x020ea4000c1e1900 */
[----:B--2---:R-:W-:-:S07]  /*e8d0*/  IMAD.IADD R3, R3, 0x1, -R8 ;  /* 0x0000000103037824 */ /* 0x004fce00078e0a08 */
.L_x_1506:
[----:B------:R-:W-:Y:S01]  /*e8e0*/  R2UR UR20, R205 ;  /* 0x00000000cd1472ca */ /* 0x000fe200000e0000 */
[----:B------:R-:W-:Y:S01]  /*e8f0*/  USHF.R.S32.HI UR9, URZ, 0x1f, UR4 ;  /* 0x0000001f3f097899 */ /* 0x000fe20008011404 */
[----:B------:R-:W-:Y:S01]  /*e900*/  R2UR UR19, R22 ;  /* 0x00000000161372ca */ /* 0x000fe200000e0000 */
[----:B------:R-:W-:Y:S01]  /*e910*/  ULDC.64 UR14, c[0x0][0xb90] ;  /* 0x0002e400000e7ab9 */ /* 0x000fe20000000a00 */
[----:B------:R-:W-:Y:S01]  /*e920*/  R2UR UR13, R207 ;  /* 0x00000000cf0d72ca */ /* 0x000fe200000e0000 */
[----:B------:R-:W-:Y:S01]  /*e930*/  UMOV UR8, UR4 ;  /* 0x0000000400087c82 */ /* 0x000fe20008000000 */
[----:B-----5:R-:W-:Y:S01]  /*e940*/  IMAD R81, R3, R16, RZ ;  /* 0x0000001003517224 */ /* 0x020fe200078e02ff */
[----:B------:R-:W0:Y:S01]  /*e950*/  @P1 LDC R77, c[0x0][0xbf0] ;  /* 0x0002fc00ff4d1b82 */ /* 0x000e220000000800 */
[----:B------:R-:W-:-:S05]  /*e960*/  ULDC.64 UR22, c[0x0][0x208] ;  /* 0x0000820000167ab9 */ /* 0x000fca0000000a00 */
[----:B------:R-:W-:Y:S02]  /*e970*/  USHF.R.S32.HI UR16, URZ, 0x1f, UR20 ;  /* 0x0000001f3f107899 */ /* 0x000fe40008011414 */
[----:B---3--:R-:W-:Y:S01]  /*e980*/  VIADD R8, R23, UR19 ;  /* 0x0000001317087c36 */ /* 0x008fe20008000000 */
[----:B------:R-:W-:Y:S01]  /*e990*/  UIMAD.WIDE.U32 UR10, UR20, UR14, UR8 ;  /* 0x0000000e140a72a5 */ /* 0x000fe2000f8e0008 */
[----:B------:R-:W-:Y:S01]  /*e9a0*/  VIADD R18, R211, UR19 ;  /* 0x00000013d3127c36 */ /* 0x000fe20008000000 */
[----:B------:R-:W-:Y:S01]  /*e9b0*/  USHF.R.S32.HI UR8, URZ, 0x1f, UR13 ;  /* 0x0000001f3f087899 */ /* 0x000fe2000801140d */
[----:B------:R-:W-:Y:S01]  /*e9c0*/  @P1 IMAD.HI.U32 R7, R8, R9, RZ ;  /* 0x0000000908071227 */ /* 0x000fe200078e00ff */
[----:B------:R-:W-:Y:S02]  /*e9d0*/  UIMAD UR12, UR16, UR14, URZ ;  /* 0x0000000e100c72a4 */ /* 0x000fe4000f8e023f */
[----:B------:R-:W-:Y:S01]  /*e9e0*/  USEL UR18, UR8, URZ, !UP0 ;  /* 0x0000003f08127287 */ /* 0x000fe2000c000000 */
[----:B------:R-:W-:Y:S01]  /*e9f0*/  IMAD.MOV.U32 R6, RZ, RZ, R8 ;  /* 0x000000ffff067224 */ /* 0x000fe200078e0008 */
[----:B------:R-:W-:Y:S01]  /*ea00*/  UIMAD UR12, UR20, UR15, UR12 ;  /* 0x0000000f140c72a4 */ /* 0x000fe2000f8e020c */
[----:B------:R-:W-:Y:S01]  /*ea10*/  @P1 SHF.R.U32.HI R6, RZ, R12, R7 ;  /* 0x0000000cff061219 */ /* 0x000fe20000011607 */
[----:B------:R-:W-:Y:S01]  /*ea20*/  USEL UR17, UR13, URZ, !UP0 ;  /* 0x0000003f0d117287 */ /* 0x000fe2000c000000 */
[----:B------:R-:W-:Y:S01]  /*ea30*/  IMAD R7, R206, 0x40, R19 ;  /* 0x00000040ce077824 */ /* 0x000fe200078e0213 */
[----:B------:R-:W-:Y:S01]  /*ea40*/  ULDC.64 UR14, c[0x0][0xb98] ;  /* 0x0002e600000e7ab9 */ /* 0x000fe20000000a00 */
[----:B------:R-:W-:Y:S01]  /*ea50*/  UIADD3 UR11, UR11, UR12, URZ ;  /* 0x0000000c0b0b7290 */ /* 0x000fe2000fffe03f */
[----:B------:R-:W-:Y:S01]  /*ea60*/  IMAD.MOV R9, RZ, RZ, -R6 ;  /* 0x000000ffff097224 */ /* 0x000fe200078e0a06 */
[----:B------:R-:W-:Y:S01]  /*ea70*/  UIMAD UR8, UR18, UR14, URZ ;  /* 0x0000000e120872a4 */ /* 0x000fe2000f8e023f */
[----:B------:R-:W-:Y:S01]  /*ea80*/  IMAD.WIDE R4, R7, 0x2, R4 ;  /* 0x0000000207047825 */ /* 0x000fe200078e0204 */
[----:B------:R-:W-:Y:S01]  /*ea90*/  UIMAD.WIDE.U32 UR10, UR17, UR14, UR10 ;  /* 0x0000000e110a72a5 */ /* 0x000fe2000f8e000a */
[----:B------:R-:W-:Y:S01]  /*eaa0*/  SHF.R.S32.HI R7, RZ, 0x1f, R6 ;  /* 0x0000001fff077819 */ /* 0x000fe20000011406 */
[----:B------:R-:W-:Y:S01]  /*eab0*/  UIMAD UR8, UR17, UR15, UR8 ;  /* 0x0000000f110872a4 */ /* 0x000fe2000f8e0208 */
[----:B------:R-:W-:Y:S01]  /*eac0*/  IMAD R9, R16, R9, R8 ;  /* 0x0000000910097224 */ /* 0x000fe200078e0208 */
[----:B------:R-:W-:Y:S01]  /*ead0*/  IADD3 R11, P5, R4, 0x1000, RZ ;  /* 0x00001000040b7810 */ /* 0x000fe20007fbe0ff */
[----:B------:R-:W-:Y:S01]  /*eae0*/  ULDC.64 UR12, c[0x0][0xaa0] ;  /* 0x0002a800000c7ab9 */ /* 0x000fe20000000a00 */
[----:B------:R-:W-:-:S02]  /*eaf0*/  IADD3 R6, P0, R6, UR10, RZ ;  /* 0x0000000a06067c10 */ /* 0x000fc4000ff1e0ff */
[----:B------:R-:W-:Y:S01]  /*eb00*/  IMAD.U32 R10, RZ, RZ, UR8 ;  /* 0x00000008ff0a7e24 */ /* 0x000fe2000f8e00ff */
[----:B------:R-:W-:Y:S02]  /*eb10*/  SHF.R.S32.HI R8, RZ, 0x1f, R9 ;  /* 0x0000001fff087819 */ /* 0x000fe40000011409 */
[----:B------:R-:W-:Y:S02]  /*eb20*/  IADD3 R53, P3, R4, 0x4000, RZ ;  /* 0x0000400004357810 */ /* 0x000fe40007f7e0ff */
[----:B------:R-:W-:Y:S01]  /*eb30*/  IADD3.X R7, R7, UR11, R10, P0, !PT ;  /* 0x0000000b07077c10 */ /* 0x000fe200087fe40a */
[----:B------:R-:W-:Y:S01]  /*eb40*/  ULDC.64 UR10, c[0x0][0xb88] ;  /* 0x0002e200000a7ab9 */ /* 0x000fe20000000a00 */
[----:B------:R-:W-:Y:S01]  /*eb50*/  LOP3.LUT R52, R53, 0x380, RZ, 0xc0, !PT ;  /* 0x0000038035347812 */ /* 0x000fe200078ec0ff */
[----:B------:R-:W-:Y:S01]  /*eb60*/  IMAD R10, R8, UR10, RZ ;  /* 0x0000000a080a7c24 */ /* 0x000fe2000f8e02ff */
[----:B------:R-:W-:Y:S01]  /*eb70*/  LOP3.LUT R8, R11, 0x380, RZ, 0xc0, !PT ;  /* 0x000003800b087812 */ /* 0x000fe200078ec0ff */
[----:B------:R-:W-:Y:S01]  /*eb80*/  IMAD.WIDE.U32 R6, R9, UR10, R6 ;  /* 0x0000000a09067c25 */ /* 0x000fe2000f8e0006 */
[----:B------:R-:W-:-:S02]  /*eb90*/  SHF.R.U64 R52, R52, 0x3, RZ ;  /* 0x0000000334347819 */ /* 0x000fc400000012ff */
[----:B------:R-:W-:Y:S01]  /*eba0*/  SHF.R.U64 R8, R8, 0x3, RZ ;  /* 0x0000000308087819 */ /* 0x000fe200000012ff */
[----:B------:R-:W-:Y:S01]  /*ebb0*/  IMAD R15, R9, UR11, R10 ;  /* 0x0000000b090f7c24 */ /* 0x000fe2000f8e020a */
[----:B------:R-:W-:Y:S01]  /*ebc0*/  ULDC.64 UR10, c[0x0][0xb50] ;  /* 0x0002d400000a7ab9 */ /* 0x000fe20000000a00 */
[----:B------:R-:W-:Y:S01]  /*ebd0*/  LOP3.LUT R52, R52, R53, RZ, 0x3c, !PT ;  /* 0x0000003534347212 */ /* 0x000fe200078e3cff */
[----:B------:R-:W-:Y:S01]  /*ebe0*/  IMAD.X R53, RZ, RZ, R5, P3 ;  /* 0x000000ffff357224 */ /* 0x000fe200018e0605 */
[----:B------:R-:W-:Y:S01]  /*ebf0*/  LEA R14, P0, R6, UR10, 0x2 ;  /* 0x0000000a060e7c11 */ /* 0x000fe2000f8010ff */
[----:B------:R-:W-:Y:S01]  /*ec00*/  IMAD.IADD R7, R7, 0x1, R15 ;  /* 0x0000000107077824 */ /* 0x000fe200078e020f */
[----:B------:R-:W-:Y:S01]  /*ec10*/  LOP3.LUT R8, R8, R11, RZ, 0x3c, !PT ;  /* 0x0000000b08087212 */ /* 0x000fe200078e3cff */
[----:B------:R-:W-:Y:S01]  /*ec20*/  IMAD.X R9, RZ, RZ, R5, P5 ;  /* 0x000000ffff097224 */ /* 0x000fe200028e0605 */
[----:B------:R-:W-:Y:S01]  /*ec30*/  IADD3 R41, P3, R4, 0xa000, RZ ;  /* 0x0000a00004297810 */ /* 0x000fe20007f7e0ff */
[----:B------:R-:W-:Y:S01]  /*ec40*/  SHFL.IDX PT, R20, R14, RZ, 0x1c1f ;  /* 0x001c1fff0e147589 */ /* 0x000fe200000e0000 */
[----:B------:R-:W-:-:S02]  /*ec50*/  LEA.HI.X R11, R6, UR11, R7, 0x2, P0 ;  /* 0x0000000b060b7c11 */ /* 0x000fc400080f1407 */
[C---:B------:R-:W-:Y:S02]  /*ec60*/  IADD3 R29, P2, R4.reuse, 0x5000, RZ ;  /* 0x00005000041d7810 */ /* 0x040fe40007f5e0ff */
[C---:B------:R-:W-:Y:S01]  /*ec70*/  IADD3 R13, P4, R4.reuse, 0x2000, RZ ;  /* 0x00002000040d7810 */ /* 0x040fe20007f9e0ff */
[----:B------:R-:W1:Y:S01]  /*ec80*/  SHFL.IDX PT, R21, R11, RZ, 0x1c1f ;  /* 0x001c1fff0b157589 */ /* 0x000e6200000e0000 */
[----:B------:R-:W-:Y:S01]  /*ec90*/  IADD3 R25, P0, R4, 0x3000, RZ ;  /* 0x0000300004197810 */ /* 0x000fe20007f1e0ff */
[----:B------:R-:W-:Y:S01]  /*eca0*/  UIMAD UR10, UR9, UR12, URZ ;  /* 0x0000000c090a72a4 */ /* 0x000fe2000f8e023f */
[----:B------:R-:W-:Y:S01]  /*ecb0*/  LOP3.LUT R40, R41, 0x380, RZ, 0xc0, !PT ;  /* 0x0000038029287812 */ /* 0x000fe200078ec0ff */
[----:B------:R-:W-:Y:S01]  /*ecc0*/  SHFL.IDX PT, R42, R14, 0x1, 0x1c1f ;  /* 0x003c1f000e2a7f89 */ /* 0x000fe200000e0000 */
[----:B------:R-:W-:Y:S01]  /*ecd0*/  LOP3.LUT R24, R25, 0x380, RZ, 0xc0, !PT ;  /* 0x0000038019187812 */ /* 0x000fe200078ec0ff */
[----:B------:R-:W-:Y:S01]  /*ece0*/  VIADD R6, R18, 0x8 ;  /* 0x0000000812067836 */ /* 0x000fe20000000000 */
[----:B------:R-:W-:Y:S01]  /*ecf0*/  LOP3.LUT R28, R29, 0x380, RZ, 0xc0, !PT ;  /* 0x000003801d1c7812 */ /* 0x000fe200078ec0ff */
[----:B------:R-:W2:Y:S01]  /*ed00*/  SHFL.IDX PT, R43, R11, 0x1, 0x1c1f ;  /* 0x003c1f000b2b7f89 */ /* 0x000ea200000e0000 */
[----:B------:R-:W-:-:S02]  /*ed10*/  SHF.R.U64 R24, R24, 0x3, RZ ;  /* 0x0000000318187819 */ /* 0x000fc400000012ff */
[----:B------:R-:W-:Y:S02]  /*ed20*/  SHF.R.U64 R40, R40, 0x3, RZ ;  /* 0x0000000328287819 */ /* 0x000fe400000012ff */
[----:B------:R-:W-:Y:S02]  /*ed30*/  SHF.R.U64 R28, R28, 0x3, RZ ;  /* 0x000000031c1c7819 */ /* 0x000fe400000012ff */
[----:B------:R-:W-:Y:S01]  /*ed40*/  LOP3.LUT R24, R24, R25, RZ, 0x3c, !PT ;  /* 0x0000001918187212 */ /* 0x000fe200078e3cff */
[--C-:B------:R-:W-:Y:S01]  /*ed50*/  IMAD.X R25, RZ, RZ, R5.reuse, P0 ;  /* 0x000000ffff197224 */ /* 0x100fe200000e0605 */
[----:B------:R-:W-:Y:S02]  /*ed60*/  IADD3 R57, P0, R4, 0x9000, RZ ;  /* 0x0000900004397810 */ /* 0x000fe40007f1e0ff */
[----:B------:R-:W-:Y:S01]  /*ed70*/  LOP3.LUT R40, R40, R41, RZ, 0x3c, !PT ;  /* 0x0000002928287212 */ /* 0x000fe200078e3cff */
[--C-:B------:R-:W-:Y:S01]  /*ed80*/  IMAD.X R41, RZ, RZ, R5.reuse, P3 ;  /* 0x000000ffff297224 */ /* 0x100fe200018e0605 */
[----:B------:R-:W-:Y:S01]  /*ed90*/  LOP3.LUT R28, R28, R29, RZ, 0x3c, !PT ;  /* 0x0000001d1c1c7212 */ /* 0x000fe200078e3cff */
[----:B------:R-:W-:Y:S01]  /*eda0*/  IMAD.X R29, RZ, RZ, R5, P2 ;  /* 0x000000ffff1d7224 */ /* 0x000fe200010e0605 */
[----:B------:R-:W-:-:S02]  /*edb0*/  IADD3 R10, P3, R4, 0xf000, RZ ;  /* 0x0000f000040a7810 */ /* 0x000fc40007f7e0ff */
[----:B------:R-:W-:Y:S02]  /*edc0*/  LOP3.LUT R56, R57, 0x380, RZ, 0xc0, !PT ;  /* 0x0000038039387812 */ /* 0x000fe400078ec0ff */
[C---:B------:R-:W-:Y:S02]  /*edd0*/  IADD3 R45, P2, R4.reuse, 0xb000, RZ ;  /* 0x0000b000042d7810 */ /* 0x040fe40007f5e0ff */
[----:B------:R-:W-:Y:S02]  /*ede0*/  LOP3.LUT R12, R13, 0x380, RZ, 0xc0, !PT ;  /* 0x000003800d0c7812 */ /* 0x000fe400078ec0ff */
[C---:B------:R-:W-:Y:S02]  /*edf0*/  IADD3 R33, P6, R4.reuse, 0x6000, RZ ;  /* 0x0000600004217810 */ /* 0x040fe40007fde0ff */
[----:B------:R-:W-:Y:S01]  /*ee00*/  IADD3 R37, P5, R4, 0x7000, RZ ;  /* 0x0000700004257810 */ /* 0x000fe20007fbe0ff */
[----:B------:R-:W-:Y:S01]  /*ee10*/  UIMAD.WIDE.U32 UR8, UR4, UR12, URZ ;  /* 0x0000000c040872a5 */ /* 0x000fe2000f8e003f */
[----:B------:R-:W-:Y:S01]  /*ee20*/  LOP3.LUT R3, R10, 0x380, RZ, 0xc0, !PT ;  /* 0x000003800a037812 */ /* 0x000fe200078ec0ff */
[----:B------:R-:W-:Y:S01]  /*ee30*/  UIMAD UR10, UR4, UR13, UR10 ;  /* 0x0000000d040a72a4 */ /* 0x000fe2000f8e020a */
[----:B------:R-:W-:Y:S01]  /*ee40*/  SHF.R.U64 R56, R56, 0x3, RZ ;  /* 0x0000000338387819 */ /* 0x000fe200000012ff */
[----:B------:R-:W-:Y:S01]  /*ee50*/  IMAD.X R49, RZ, RZ, R5, P3 ;  /* 0x000000ffff317224 */ /* 0x000fe200018e0605 */
[----:B------:R-:W-:Y:S01]  /*ee60*/  LOP3.LUT R44, R45, 0x380, RZ, 0xc0, !PT ;  /* 0x000003802d2c7812 */ /* 0x000fe200078ec0ff */
[----:B------:R-:W-:Y:S01]  /*ee70*/  ULDC.64 UR12, c[0x0][0xae8] ;  /* 0x0002ba00000c7ab9 */ /* 0x000fe20000000a00 */
[----:B------:R-:W-:-:S02]  /*ee80*/  SHF.R.U64 R3, R3, 0x3, RZ ;  /* 0x0000000303037819 */ /* 0x000fc400000012ff */
[----:B------:R-:W-:Y:S01]  /*ee90*/  LOP3.LUT R56, R56, R57, RZ, 0x3c, !PT ;  /* 0x0000003938387212 */ /* 0x000fe200078e3cff */
[--C-:B------:R-:W-:Y:S01]  /*eea0*/  IMAD.X R57, RZ, RZ, R5.reuse, P0 ;  /* 0x000000ffff397224 */ /* 0x100fe200000e0605 */
[----:B------:R-:W-:Y:S02]  /*eeb0*/  SHF.R.U64 R44, R44, 0x3, RZ ;  /* 0x000000032c2c7819 */ /* 0x000fe400000012ff */
[----:B------:R-:W-:Y:S02]  /*eec0*/  LOP3.LUT P0, RZ, R209, 0x3, RZ, 0xc0, !PT ;  /* 0x00000003d1ff7812 */ /* 0x000fe4000780c0ff */
[----:B------:R-:W-:Y:S02]  /*eed0*/  LOP3.LUT R48, R3, R10, RZ, 0x3c, !PT ;  /* 0x0000000a03307212 */ /* 0x000fe400078e3cff */
[----:B------:R-:W-:Y:S01]  /*eee0*/  LOP3.LUT R44, R44, R45, RZ, 0x3c, !PT ;  /* 0x0000002d2c2c7212 */ /* 0x000fe200078e3cff */
[----:B------:R-:W3:Y:S01]  /*eef0*/  @P1 LDC R3, c[0x0][0xbec] ;  /* 0x0002fb00ff031b82 */ /* 0x000ee20000000800 */
[----:B------:R-:W-:Y:S01]  /*ef00*/  IMAD.X R45, RZ, RZ, R5, P2 ;  /* 0x000000ffff2d7224 */ /* 0x000fe200010e0605 */
[----:B------:R-:W-:-:S02]  /*ef10*/  SHF.R.U64 R12, R12, 0x3, RZ ;  /* 0x000000030c0c7819 */ /* 0x000fc400000012ff */
[----:B------:R-:W-:Y:S02]  /*ef20*/  ISETP.GE.OR P2, PT, R18, R81, P0 ;  /* 0x000000511200720c */ /* 0x000fe40000746670 */
[----:B------:R-:W-:Y:S01]  /*ef30*/  LOP3.LUT R12, R12, R13, RZ, 0x3c, !PT ;  /* 0x0000000d0c0c7212 */ /* 0x000fe200078e3cff */
[--C-:B------:R-:W-:Y:S01]  /*ef40*/  IMAD.X R13, RZ, RZ, R5.reuse, P4 ;  /* 0x000000ffff0d7224 */ /* 0x100fe200020e0605 */
[----:B------:R-:W-:Y:S02]  /*ef50*/  IADD3 R65, P4, R4, 0x8000, RZ ;  /* 0x0000800004417810 */ /* 0x000fe40007f9e0ff */
[----:B------:R-:W-:Y:S02]  /*ef60*/  LOP3.LUT R32, R33, 0x380, RZ, 0xc0, !PT ;  /* 0x0000038021207812 */ /* 0x000fe400078ec0ff */
[----:B------:R-:W-:Y:S02]  /*ef70*/  LOP3.LUT R36, R37, 0x380, RZ, 0xc0, !PT ;  /* 0x0000038025247812 */ /* 0x000fe400078ec0ff */
[----:B------:R-:W-:Y:S01]  /*ef80*/  LOP3.LUT R64, R65, 0x380, RZ, 0xc0, !PT ;  /* 0x0000038041407812 */ /* 0x000fe200078ec0ff */
[----:B------:R-:W-:Y:S01]  /*ef90*/  UIADD3 UR9, UR9, UR10, URZ ;  /* 0x0000000a09097290 */ /* 0x000fe2000fffe03f */
[----:B------:R-:W-:Y:S01]  /*efa0*/  SHF.R.U64 R32, R32, 0x3, RZ ;  /* 0x0000000320207819 */ /* 0x000fe200000012ff */
[----:B-1----:R1:W-:Y:S01]  /*efb0*/  @!P2 ST.E desc[UR22][R20.64], R0 ;  /* 0x000000001400a985 */ /* 0x0023e2000c101916 */
[----:B------:R-:W-:Y:S01]  /*efc0*/  SHF.R.U64 R36, R36, 0x3, RZ ;  /* 0x0000000324247819 */ /* 0x000fe200000012ff */
[----:B------:R-:W-:Y:S01]  /*efd0*/  UIMAD UR4, UR16, UR12, URZ ;  /* 0x0000000c100472a4 */ /* 0x000fe2000f8e023f */
[----:B------:R-:W-:Y:S01]  /*efe0*/  SHF.R.U64 R64, R64, 0x3, RZ ;  /* 0x0000000340407819 */ /* 0x000fe200000012ff */
[----:B------:R-:W-:Y:S01]  /*eff0*/  UIMAD.WIDE.U32 UR8, UR20, UR12, UR8 ;  /* 0x0000000c140872a5 */ /* 0x000fe2000f8e0008 */
[----:B------:R-:W-:Y:S01]  /*f000*/  LOP3.LUT R32, R32, R33, RZ, 0x3c, !PT ;  /* 0x0000002120207212 */ /* 0x000fe200078e3cff */
[--C-:B------:R-:W-:Y:S01]  /*f010*/  IMAD.X R33, RZ, RZ, R5.reuse, P6 ;  /* 0x000000ffff217224 */ /* 0x100fe200030e0605 */
[----:B------:R-:W-:Y:S01]  /*f020*/  LOP3.LUT R36, R36, R37, RZ, 0x3c, !PT ;  /* 0x0000002524247212 */ /* 0x000fe200078e3cff */
[--C-:B------:R-:W-:Y:S01]  /*f030*/  IMAD.X R37, RZ, RZ, R5.reuse, P5 ;  /* 0x000000ffff257224 */ /* 0x100fe200028e0605 */
[----:B------:R-:W-:Y:S01]  /*f040*/  LOP3.LUT R64, R64, R65, RZ, 0x3c, !PT ;  /* 0x0000004140407212 */ /* 0x000fe200078e3cff */
[----:B------:R-:W-:Y:S01]  /*f050*/  IMAD.X R65, RZ, RZ, R5, P4 ;  /* 0x000000ffff417224 */ /* 0x000fe200020e0605 */
[----:B------:R-:W-:Y:S01]  /*f060*/  ULDC.64 UR10, c[0x0][0xaf0] ;  /* 0x0002bc00000a7ab9 */ /* 0x000fe20000000a00 */
[----:B-1----:R-:W-:Y:S01]  /*f070*/  IMAD R0, R204, 0x20, R206 ;  /* 0x00000020cc007824 */ /* 0x002fe200078e02ce */
[----:B------:R-:W-:Y:S01]  /*f080*/  UIMAD UR4, UR20, UR13, UR4 ;  /* 0x0000000d140472a4 */ /* 0x000fe2000f8e0204 */
[----:B------:R-:W-:-:S02]  /*f090*/  IADD3 R73, P6, R4, 0xc000, RZ ;  /* 0x0000c00004497810 */ /* 0x000fc40007fde0ff */
[----:B------:R-:W-:Y:S01]  /*f0a0*/  VIADD R18, R0, UR19 ;  /* 0x0000001300127c36 */ /* 0x000fe20008000000 */
[C---:B------:R-:W-:Y:S02]  /*f0b0*/  IADD3 R69, P5, R4.reuse, 0xd000, RZ ;  /* 0x0000d00004457810 */ /* 0x040fe40007fbe0ff */
[----:B------:R-:W-:Y:S01]  /*f0c0*/  IADD3 R61, P4, R4, 0xe000, RZ ;  /* 0x0000e000043d7810 */ /* 0x000fe20007f9e0ff */
[----:B---3--:R-:W-:Y:S01]  /*f0d0*/  @P1 IMAD.HI.U32 R0, R18, R3, RZ ;  /* 0x0000000312001227 */ /* 0x008fe200078e00ff */
[----:B------:R-:W-:Y:S01]  /*f0e0*/  UIADD3 UR9, UR9, UR4, URZ ;  /* 0x0000000409097290 */ /* 0x000fe2000fffe03f */
[----:B------:R-:W-:Y:S01]  /*f0f0*/  LOP3.LUT R72, R73, 0x380, RZ, 0xc0, !PT ;  /* 0x0000038049487812 */ /* 0x000fe200078ec0ff */
[----:B------:R-:W-:Y:S01]  /*f100*/  UIMAD UR4, UR18, UR10, URZ ;  /* 0x0000000a120472a4 */ /* 0x000fe2000f8e023f */
[----:B------:R-:W-:Y:S02]  /*f110*/  LOP3.LUT R68, R69, 0x380, RZ, 0xc0, !PT ;  /* 0x0000038045447812 */ /* 0x000fe400078ec0ff */
[----:B------:R-:W-:-:S02]  /*f120*/  LOP3.LUT R60, R61, 0x380, RZ, 0xc0, !PT ;  /* 0x000003803d3c7812 */ /* 0x000fc400078ec0ff */
[----:B------:R-:W-:Y:S01]  /*f130*/  ISETP.GE.OR P0, PT, R6, R81, P0 ;  /* 0x000000510600720c */ /* 0x000fe20000706670 */
[----:B------:R-:W-:Y:S01]  /*f140*/  IMAD.MOV.U32 R21, RZ, RZ, R18 ;  /* 0x000000ffff157224 */ /* 0x000fe200078e0012 */
[----:B------:R-:W-:Y:S01]  /*f150*/  LOP3.LUT R7, R4, 0x380, RZ, 0xc0, !PT ;  /* 0x0000038004077812 */ /* 0x000fe200078ec0ff */
[----:B------:R-:W-:Y:S01]  /*f160*/  UIMAD UR4, UR17, UR11, UR4 ;  /* 0x0000000b110472a4 */ /* 0x000fe2000f8e0204 */
[----:B0-----:R-:W-:Y:S01]  /*f170*/  @P1 SHF.R.U32.HI R21, RZ, R77, R0 ;  /* 0x0000004dff151219 */ /* 0x001fe20000011600 */
[----:B------:R-:W-:Y:S01]  /*f180*/  UIMAD.WIDE.U32 UR8, UR17, UR10, UR8 ;  /* 0x0000000a110872a5 */ /* 0x000fe2000f8e0008 */
[----:B------:R-:W-:Y:S02]  /*f190*/  SHF.R.U64 R72, R72, 0x3, RZ ;  /* 0x0000000348487819 */ /* 0x000fe400000012ff */
[----:B------:R-:W-:Y:S02]  /*f1a0*/  SHF.R.U64 R68, R68, 0x3, RZ ;  /* 0x0000000344447819 */ /* 0x000fe400000012ff */
[----:B------:R-:W-:-:S02]  /*f1b0*/  SHF.R.U64 R60, R60, 0x3, RZ ;  /* 0x000000033c3c7819 */ /* 0x000fc400000012ff */
[----:B------:R-:W-:Y:S01]  /*f1c0*/  SHF.R.U64 R7, R7, 0x3, RZ ;  /* 0x0000000307077819 */ /* 0x000fe200000012ff */
[----:B------:R-:W-:Y:S01]  /*f1d0*/  UIADD3 UR4, UR9, UR4, URZ ;  /* 0x0000000409047290 */ /* 0x000fe2000fffe03f */
[--C-:B------:R-:W-:Y:S01]  /*f1e0*/  SHF.R.S32.HI R0, RZ, 0x1f, R21.reuse ;  /* 0x0000001fff007819 */ /* 0x100fe20000011415 */
[----:B------:R-:W-:Y:S01]  /*f1f0*/  IMAD.MOV R77, RZ, RZ, -R21 ;  /* 0x000000ffff4d7224 */ /* 0x000fe200078e0a15 */
[----:B------:R-:W-:Y:S01]  /*f200*/  LOP3.LUT R72, R72, R73, RZ, 0x3c, !PT ;  /* 0x0000004948487212 */ /* 0x000fe200078e3cff */
[--C-:B------:R-:W-:Y:S01]  /*f210*/  IMAD.X R73, RZ, RZ, R5.reuse, P6 ;  /* 0x000000ffff497224 */ /* 0x100fe200030e0605 */
[----:B------:R-:W-:Y:S01]  /*f220*/  LOP3.LUT R68, R68, R69, RZ, 0x3c, !PT ;  /* 0x0000004544447212 */ /* 0x000fe200078e3cff */
[--C-:B------:R-:W-:Y:S01]  /*f230*/  IMAD.X R69, RZ, RZ, R5.reuse, P5 ;  /* 0x000000ffff457224 */ /* 0x100fe200028e0605 */
[----:B------:R-:W-:Y:S01]  /*f240*/  LOP3.LUT R60, R60, R61, RZ, 0x3c, !PT ;  /* 0x0000003d3c3c7212 */ /* 0x000fe200078e3cff */
[----:B------:R-:W-:Y:S01]  /*f250*/  IMAD.X R61, RZ, RZ, R5, P4 ;  /* 0x000000ffff3d7224 */ /* 0x000fe200020e0605 */
[----:B------:R-:W-:Y:S01]  /*f260*/  LOP3.LUT R4, R7, R4, RZ, 0x3c, !PT ;  /* 0x0000000407047212 */ /* 0x000fe200078e3cff */
[----:B------:R-:W-:Y:S01]  /*f270*/  ULDC.64 UR10, c[0x0][0xae0] ;  /* 0x0002b800000a7ab9 */ /* 0x000fe20000000a00 */
[----:B------:R-:W-:Y:S01]  /*f280*/  IMAD R77, R16, R77, R18 ;  /* 0x0000004d104d7224 */ /* 0x000fe200078e0212 */
[----:B--2---:R0:W-:Y:S01]  /*f290*/  @!P0 ST.E desc[UR22][R42.64], R2 ;  /* 0x000000022a008985 */ /* 0x0041e2000c101916 */
[----:B------:R-:W-:-:S02]  /*f2a0*/  IMAD R0, R0, UR10, RZ ;  /* 0x0000000a00007c24 */ /* 0x000fc4000f8e02ff */
[----:B------:R-:W-:Y:S01]  /*f2b0*/  IMAD.U32 R3, RZ, RZ, UR9 ;  /* 0x00000009ff037e24 */ /* 0x000fe2000f8e00ff */
[----:B------:R-:W5:Y:S01]  /*f2c0*/  LD.E.128 R4, desc[UR22][R4.64] ;  /* 0x0000001604047980 */ /* 0x000f62000c101d00 */
[----:B------:R-:W-:Y:S02]  /*f2d0*/  IMAD.U32 R3, RZ, RZ, UR4 ;  /* 0x00000004ff037e24 */ /* 0x000fe4000f8e00ff */
[----:B------:R-:W-:Y:S01]  /*f2e0*/  IMAD R79, R21, UR11, R0 ;  /* 0x0000000b154f7c24 */ /* 0x000fe2000f8e0200 */
[----:B------:R-:W5:Y:S01]  /*f2f0*/  LD.E.128 R8, desc[UR22][R8.64] ;  /* 0x0000001608087980 */ /* 0x000f62000c101d00 */
[----:B------:R-:W-:Y:S01]  /*f300*/  SHF.R.S32.HI R0, RZ, 0x1f, R77 ;  /* 0x0000001fff007819 */ /* 0x000fe2000001144d */
[----:B0-----:R-:W-:Y:S02]  /*f310*/  IMAD.U32 R2, RZ, RZ, UR8 ;  /* 0x00000008ff027e24 */ /* 0x001fe4000f8e00ff */
[----:B------:R-:W5:Y:S01]  /*f320*/  LD.E.128 R12, desc[UR22][R12.64] ;  /* 0x000000160c0c7980 */ /* 0x000f62000c101d00 */
[----:B------:R-:W-:-:S03]  /*f330*/  ULDC.64 UR8, c[0x0][0xad8] ;  /* 0x0002b60000087ab9 */ /* 0x000fc60000000a00 */
[----:B------:R-:W5:Y:S01]  /*f340*/  LD.E.128 R24, desc[UR22][R24.64] ;  /* 0x0000001618187980 */ /* 0x000f62000c101d00 */
[----:B------:R-:W-:-:S03]  /*f350*/  IMAD.WIDE.U32 R2, R21, UR10, R2 ;  /* 0x0000000a15027c25 */ /* 0x000fc6000f8e0002 */
[----:B------:R-:W5:Y:S04]  /*f360*/  LD.E.128 R52, desc[UR22][R52.64] ;  /* 0x0000001634347980 */ /* 0x000f68000c101d00 */
        /* <DEDUP_REMOVED lines=10> */
[----:B------:R-:W5:Y:S01]  /*f410*/  LD.E.128 R48, desc[UR22][R48.64] ;  /* 0x0000001630307980 */ /* 0x000f62000c101d00 */
[----:B------:R-:W-:Y:S01]  /*f420*/  IMAD.IADD R3, R3, 0x1, R79 ;  /* 0x0000000103037824 */ /* 0x000fe200078e024f */
[----:B------:R-:W-:Y:S01]  /*f430*/  BSSY B1, `(.L_x_1507) ;  /* 0x000002c000017945 */ /* 0x000fe20003800000 */
[----:B------:R-:W-:Y:S01]  /*f440*/  IMAD R16, R0, UR8, RZ ;  /* 0x0000000800107c24 */ /* 0x000fe2000f8e02ff */
[----:B------:R-:W-:Y:S01]  /*f450*/  @!PT LDS RZ, [RZ] ;  /* 0x00000000fffff984 */ /* 0x000fe20000000800 */
[----:B------:R-:W-:Y:S01]  /*f460*/  @!PT LDS RZ, [RZ] ;  /* 0x00000000fffff984 */ /* 0x000fe20000000800 */
[----:B------:R-:W-:Y:S01]  /*f470*/  @!PT LDS RZ, [RZ] ;  /* 0x00000000fffff984 */ /* 0x000fe20000000800 */
[----:B------:R-:W-:Y:S01]  /*f480*/  @!PT LDS RZ, [RZ] ;  /* 0x00000000fffff984 */ /* 0x000fe20000000800 */
[----:B------:R0:W-:Y:S06]  /*f490*/  MEMBAR.ALL.CTA ;  /* 0x0000000000007992 */ /* 0x0001ec0000008000 */
[----:B0-----:R-:W0:Y:S01]  /*f4a0*/  FENCE.VIEW.ASYNC.S ;  /* 0x00000000000073c6 */ /* 0x001e220000000000 */
[----:B------:R-:W-:-:S02]  /*f4b0*/  VIADD R22, R206, UR19 ;  /* 0x00000013ce167c36 */ /* 0x000fc40008000000 */
[C---:B------:R-:W-:Y:S02]  /*f4c0*/  IMAD R21, R77.reuse, UR9, R16 ;  /* 0x000000094d157c24 */ /* 0x040fe4000f8e0210 */
[----:B------:R-:W-:Y:S01]  /*f4d0*/  IMAD.WIDE.U32 R2, R77, UR8, R2 ;  /* 0x000000084d027c25 */ /* 0x000fe2000f8e0002 */
[CC--:B------:R-:W-:Y:S01]  /*f4e0*/  ISETP.GE.AND P2, PT, R22.reuse, R81.reuse, PT ;  /* 0x000000511600720c */ /* 0x0c0fe20003f46270 */
[----:B------:R-:W-:Y:S02]  /*f4f0*/  ULDC.64 UR8, c[0x0][0xa80] ;  /* 0x0002a00000087ab9 */ /* 0x000fe40000000a00 */
[----:B------:R-:W-:Y:S01]  /*f500*/  VIADD R0, R22, 0x20 ;  /* 0x0000002016007836 */ /* 0x000fe20000000000 */
[----:B------:R-:W-:Y:S01]  /*f510*/  LEA R16, P3, R2, UR8, 0x1 ;  /* 0x0000000802107c11 */ /* 0x000fe2000f8608ff */
[----:B------:R-:W-:Y:S02]  /*f520*/  IMAD.IADD R3, R3, 0x1, R21 ;  /* 0x0000000103037824 */ /* 0x000fe400078e0215 */
[----:B------:R-:W-:Y:S01]  /*f530*/  VIADD R168, R168, 0x30820 ;  /* 0x00030820a8a87836 */ /* 0x000fe20000000000 */
[----:B------:R-:W-:Y:S01]  /*f540*/  ISETP.GE.AND P1, PT, R0, R81, PT ;  /* 0x000000510000720c */ /* 0x000fe20003f26270 */
[----:B------:R-:W-:Y:S01]  /*f550*/  VIADD R0, R22, 0x40 ;  /* 0x0000004016007836 */ /* 0x000fe20000000000 */
[----:B------:R-:W-:Y:S01]  /*f560*/  LEA.HI.X R18, R2, UR9, R3, 0x1, P3 ;  /* 0x0000000902127c11 */ /* 0x000fe200098f0c03 */
[----:B0-----:R0:W1:Y:S01]  /*f570*/  SHFL.IDX PT, R78, R16, RZ, 0x181f ;  /* 0x00181fff104e7589 */ /* 0x00106200000e0000 */
[----:B------:R-:W-:-:S02]  /*f580*/  PRMT R168, RZ, 0x654, R168 ;  /* 0x00000654ffa87816 */ /* 0x000fc400000000a8 */
[----:B------:R-:W-:Y:S02]  /*f590*/  ISETP.GE.AND P0, PT, R0, R81, PT ;  /* 0x000000510000720c */ /* 0x000fe40003f06270 */
[----:B------:R0:W2:Y:S01]  /*f5a0*/  SHFL.IDX PT, R0, R18, RZ, 0x181f ;  /* 0x00181fff12007589 */ /* 0x0000a200000e0000 */
[----:B------:R0:W-:Y:S01]  /*f5b0*/  SYNCS.ARRIVE.TRANS64.RED.A1T0 RZ, [R168+URZ], RZ ;  /* 0x000000ffa8ff79a7 */ /* 0x0001e2000810043f */
[----:B------:R-:W-:Y:S09]  /*f5c0*/  @P2 BRA `(.L_x_1508) ;  /* 0x0000000000482947 */ /* 0x000ff20003800000 */
        /* <DEDUP_REMOVED lines=18> */
.L_x_1508:
[----:B------:R-:W-:Y:S05]  /*f6f0*/  BSYNC B1 ;  /* 0x0000000000017941 */ /* 0x000fea0003800000 */
.L_x_1507:
[----:B--2---:R2:W4:Y:S01]  /*f700*/  SHFL.IDX PT, R0, R18, 0x1, 0x181f ;  /* 0x00381f0012007f89 */ /* 0x00452200000e0000 */
[----:B------:R-:W-:Y:S03]  /*f710*/  BSSY B1, `(.L_x_1509) ;  /* 0x0000015000017945 */ /* 0x000fe60003800000 */
[----:B---3--:R2:W3:Y:S01]  /*f720*/  SHFL.IDX PT, R20, R16, 0x1, 0x181f ;  /* 0x00381f0010147f89 */ /* 0x0084e200000e0000 */
[----:B------:R-:W-:Y:S05]  /*f730*/  @P1 BRA `(.L_x_1510) ;  /* 0x0000000000481947 */ /* 0x000fea0003800000 */
[----:B------:R-:W-:Y:S01]  /*f740*/  ULDC UR4, c[0x0][0xac8] ;  /* 0x0002b20000047ab9 */ /* 0x000fe20000000800 */
[----:B------:R-:W-:Y:S01]  /*f750*/  ULDC.64 UR8, c[0x0][0x208] ;  /* 0x0000820000087ab9 */ /* 0x000fe20000000a00 */
[----:B------:R-:W-:Y:S02]  /*f760*/  ISETP.GE.AND P4, PT, R19, UR4, PT ;  /* 0x0000000413007c0c */ /* 0x000fe4000bf86270 */
[----:B------:R-:W-:Y:S02]  /*f770*/  ISETP.GE.AND P3, PT, R202, UR4, PT ;  /* 0x00000004ca007c0c */ /* 0x000fe4000bf66270 */
[----:B------:R-:W-:Y:S02]  /*f780*/  ISETP.GE.AND P2, PT, R201, UR4, PT ;  /* 0x00000004c9007c0c */ /* 0x000fe4000bf46270 */
[----:B------:R-:W-:-:S07]  /*f790*/  ISETP.GE.AND P1, PT, R203, UR4, PT ;  /* 0x00000004cb007c0c */ /* 0x000fce000bf26270 */
[CC--:B---3--:R-:W-:Y:S02]  /*f7a0*/  @!P4 LEA R2, P6, R19.reuse, R20.reuse, 0x1 ;  /* 0x000000141302c211 */ /* 0x0c8fe400078c08ff */
[C---:B-----5:R-:W-:Y:S02]  /*f7b0*/  @!P3 LEA R4, P5, R202.reuse, R20, 0x1 ;  /* 0x00000014ca04b211 */ /* 0x060fe400078a08ff */
        /* <DEDUP_REMOVED lines=10> */
.L_x_1510:
[----:B------:R-:W-:Y:S05]  /*f860*/  BSYNC B1 ;  /* 0x0000000000017941 */ /* 0x000fea0003800000 */
.L_x_1509:
[----:B----4-:R4:W0:Y:S01]  /*f870*/  SHFL.IDX PT, R0, R18, 0x2, 0x181f ;  /* 0x00581f0012007f89 */ /* 0x01082200000e0000 */
[----:B------:R-:W-:Y:S03]  /*f880*/  BSSY B1, `(.L_x_1511) ;  /* 0x0000015000017945 */ /* 0x000fe60003800000 */
[----:B---3-5:R4:W3:Y:S01]  /*f890*/  SHFL.IDX PT, R8, R16, 0x2, 0x181f ;  /* 0x00581f0010087f89 */ /* 0x0288e200000e0000 */
[----:B------:R-:W-:Y:S05]  /*f8a0*/  @P0 BRA `(.L_x_1512) ;  /* 0x0000000000480947 */ /* 0x000fea0003800000 */
[----:B------:R-:W-:Y:S01]  /*f8b0*/  ULDC UR4, c[0x0][0xac8] ;  /* 0x0002b20000047ab9 */ /* 0x000fe20000000800 */
[----:B------:R-:W-:Y:S01]  /*f8c0*/  ULDC.64 UR8, c[0x0][0x208] ;  /* 0x0000820000087ab9 */ /* 0x000fe20000000a00 */
[----:B------:R-:W-:Y:S02]  /*f8d0*/  ISETP.GE.AND P3, PT, R19, UR4, PT ;  /* 0x0000000413007c0c */ /* 0x000fe4000bf66270 */
[----:B------:R-:W-:Y:S02]  /*f8e0*/  ISETP.GE.AND P2, PT, R202, UR4, PT ;  /* 0x00000004ca007c0c */ /* 0x000fe4000bf46270 */
[----:B------:R-:W-:Y:S02]  /*f8f0*/  ISETP.GE.AND P1, PT, R201, UR4, PT ;  /* 0x00000004c9007c0c */ /* 0x000fe4000bf26270 */
[----:B------:R-:W-:-:S07]  /*f900*/  ISETP.GE.AND P0, PT, R203, UR4, PT ;  /* 0x00000004cb007c0c */ /* 0x000fce000bf06270 */
[-C--:B---3--:R-:W-:Y:S02]  /*f910*/  @!P3 LEA R2, P6, R19, R8.reuse, 0x1 ;  /* 0x000000081302b211 */ /* 0x088fe400078c08ff */
[CC--:B------:R-:W-:Y:S02]  /*f920*/  @!P2 LEA R4, P5, R202.reuse, R8.reuse, 0x1 ;  /* 0x00000008ca04a211 */ /* 0x0c0fe400078a08ff */
        /* <DEDUP_REMOVED lines=10> */
.L_x_1512:
[----:B------:R-:W-:Y:S05]  /*f9d0*/  BSYNC B1 ;  /* 0x0000000000017941 */ /* 0x000fea0003800000 */
.L_x_1511:
[----:B0-----:R-:W-:Y:S01]  /*f9e0*/  VIADD R0, R22, 0x60 ;  /* 0x0000006016007836 */ /* 0x001fe20000000000 */
[----:B--2-4-:R-:W0:Y:S04]  /*f9f0*/  SHFL.IDX PT, R18, R18, 0x3, 0x181f ;  /* 0x00781f0012127f89 */ /* 0x014e2800000e0000 */
[----:B------:R-:W-:Y:S01]  /*fa00*/  ISETP.GE.AND P0, PT, R0, R81, PT ;  /* 0x000000510000720c */ /* 0x000fe20003f06270 */
[----:B------:R-:W2:-:S12]  /*fa10*/  SHFL.IDX PT, R16, R16, 0x3, 0x181f ;  /* 0x00781f0010107f89 */ /* 0x000e9800000e0000 */
[----:B------:R-:W-:Y:S05]  /*fa20*/  @P0 BRA `(.L_x_1513) ;  /* 0x0000000c00ec0947 */ /* 0x000fea0003800000 */
[----:B------:R-:W-:Y:S01]  /*fa30*/  ULDC UR4, c[0x0][0xac8] ;  /* 0x0002b20000047ab9 */ /* 0x000fe20000000800 */
[----:B------:R-:W-:Y:S01]  /*fa40*/  ULDC.64 UR8, c[0x0][0x208] ;  /* 0x0000820000087ab9 */ /* 0x000fe20000000a00 */
[----:B------:R-:W-:Y:S02]  /*fa50*/  ISETP.GE.AND P3, PT, R19, UR4, PT ;  /* 0x0000000413007c0c */ /* 0x000fe4000bf66270 */
[----:B------:R-:W-:Y:S02]  /*fa60*/  ISETP.GE.AND P4, PT, R202, UR4, PT ;  /* 0x00000004ca007c0c */ /* 0x000fe4000bf86270 */
[----:B------:R-:W-:-:S09]  /*fa70*/  ISETP.GE.AND P5, PT, R201, UR4, PT ;  /* 0x00000004c9007c0c */ /* 0x000fd2000bfa6270 */
[CC--:B--2---:R-:W-:Y:S02]  /*fa80*/  @!P3 LEA R2, P0, R19.reuse, R16.reuse, 0x1 ;  /* 0x000000101302b211 */ /* 0x0c4fe400078008ff */
        /* <DEDUP_REMOVED lines=10> */
[----:B----4-:R-:W-:Y:S01]  /*fb30*/  LEA R2, P0, R203, R16, 0x1 ;  /* 0x00000010cb027211 */ /* 0x010fe200078008ff */
[----:B------:R-:W-:-:S03]  /*fb40*/  ULDC.64 UR8, c[0x0][0x208] ;  /* 0x0000820000087ab9 */ /* 0x000fc60000000a00 */
[----:B------:R-:W-:-:S05]  /*fb50*/  LEA.HI.X R3, R203, R18, R214, 0x1, P0 ;  /* 0x00000012cb037211 */ /* 0x000fca00000f0cd6 */
[----:B------:R0:W-:Y:S01]  /*fb60*/  ST.E.128 desc[UR8][R2.64], R48 ;  /* 0x0000003002007985 */ /* 0x0001e2000c101d08 */
[----:B------:R-:W-:Y:S05]  /*fb70*/  BRA `(.L_x_1513) ;  /* 0x0000000c00987947 */ /* 0x000fea0003800000 */
.L_x_1505:
        /* <DEDUP_REMOVED lines=14> */
[----:B0-----:R-:W-:Y:S01]  /*fc60*/  ISETP.NE.AND P0, PT, R11, 0x1, PT ;  /* 0x000000010b00780c */ /* 0x001fe20003f05270 */
[----:B------:R-:W-:-:S04]  /*fc70*/  UISETP.NE.U32.AND UP1, UPT, UR8, URZ, UPT ;  /* 0x0000003f0800728c */ /* 0x000fc8000bf25070 */
[----:B------:R-:W-:-:S06]  /*fc80*/  UISETP.NE.AND.EX UP1, UPT, UR9, URZ, UPT, UP1 ;  /* 0x0000003f0900728c */ /* 0x000fcc000bf25310 */
[----:B------:R-:W-:Y:S02]  /*fc90*/  PLOP3.LUT P3, PT, PT, PT, UP1, 0x80, 0x0 ;  /* 0x000000000000781c */ /* 0x000fe40003f6f018 */
[----:B------:R-:W0:Y:S03]  /*fca0*/  @P0 LDC R9, c[0x0][0xbec] ;  /* 0x0002fb00ff090b82 */ /* 0x000e260000000800 */
[----:B------:R-:W-:Y:S02]  /*fcb0*/  @UP1 ULDC.64 UR8, c[0x0][0xc08] ;  /* 0x0003020000081ab9 */ /* 0x000fe40000000a00 */
[----:B------:R-:W-:-:S03]  /*fcc0*/  @UP1 UIMAD.WIDE UR8, UR4, 0x4, UR8 ;  /* 0x00000004040818a5 */ /* 0x000fc6000f8e0208 */
[----:B------:R-:W-:Y:S02]  /*fcd0*/  ULDC UR4, c[0x0][0xa88] ;  /* 0x0002a20000047ab9 */ /* 0x000fe40000000800 */
[----:B------:R-:W-:Y:S02]  /*fce0*/  IMAD.U32 R0, RZ, RZ, UR4 ;  /* 0x00000004ff007e24 */ /* 0x000fe4000f8e00ff */
[----:B------:R-:W-:Y:S02]  /*fcf0*/  IMAD.U32 R4, RZ, RZ, UR8 ;  /* 0x00000008ff047e24 */ /* 0x000fe4000f8e00ff */
[----:B------:R-:W-:Y:S01]  /*fd00*/  IMAD.U32 R5, RZ, RZ, UR9 ;  /* 0x00000009ff057e24 */ /* 0x000fe2000f8e00ff */
[----:B------:R-:W-:-:S04]  /*fd10*/  UMOV UR4, URZ ;  /* 0x0000003f00047c82 */ /* 0x000fc80008000000 */
[----:B------:R1:W5:Y:S01]  /*fd20*/  @P3 LDG.E R0, desc[UR12][R4.64] ;  /* 0x0000000c04003981 */ /* 0x000362000c1e1900 */
[----:B------:R-:W-:Y:S01]  /*fd30*/  USHF.R.S32.HI UR12, URZ, 0x1f, UR10 ;  /* 0x0000001f3f0c7899 */ /* 0x000fe2000801140a */
[----:B------:R-:W-:Y:S02]  /*fd40*/  ISETP.GE.AND P1, PT, R218, 0x80, PT ;  /* 0x00000080da00780c */ /* 0x000fe40003f26270 */
[----:B--2---:R-:W-:Y:S01]  /*fd50*/  @P2 R2UR UR4, R6 ;  /* 0x00000000060422ca */ /* 0x004fe200000e0000 */
[----:B01----:R-:W-:-:S14]  /*fd60*/  @P3 BRA `(.L_x_1514) ;  /* 0x0000000000143947 */ /* 0x003fdc0003800000 */
[----:B------:R-:W-:Y:S05]  /*fd70*/  @!P2 BRA `(.L_x_1514) ;  /* 0x000000000010a947 */ /* 0x000fea0003800000 */
[----:B------:R-:W-:Y:S02]  /*fd80*/  ULDC.64 UR8, c[0x0][0x208] ;  /* 0x0000820000087ab9 */ /* 0x000fe40000000a00 */
[----:B------:R-:W2:Y:S04]  /*fd90*/  LDG.E R5, desc[UR8][R2.64] ;  /* 0x0000000802057981 */ /* 0x000ea8000c1e1900 */
[----:B-----5:R-:W2:Y:S02]  /*fda0*/  LDG.E R0, desc[UR8][R2.64+0x4] ;  /* 0x0000040802007981 */ /* 0x020ea4000c1e1900 */
[----:B--2---:R-:W-:-:S07]  /*fdb0*/  IMAD.IADD R0, R0, 0x1, -R5 ;  /* 0x0000000100007824 */ /* 0x004fce00078e0a05 */
.L_x_1514:
[----:B------:R-:W-:Y:S01]  /*fdc0*/  R2UR UR9, R207 ;  /* 0x00000000cf0972ca */ /* 0x000fe200000e0000 */
[----:B------:R-:W-:Y:S01]  /*fdd0*/  USHF.R.S32.HI UR11, URZ, 0x1f, UR4 ;  /* 0x0000001f3f0b7899 */ /* 0x000fe20008011404 */
[----:B------:R-:W-:Y:S11]  /*fde0*/  BSSY B1, `(.L_x_1515) ;  /* 0x0000031000017945 */ /* 0x000ff60003800000 */
[----:B------:R-:W-:-:S02]  /*fdf0*/  USHF.R.S32.HI UR8, URZ, 0x1f, UR9 ;  /* 0x0000001f3f087899 */ /* 0x000fc40008011409 */
[----:B------:R-:W-:Y:S02]  /*fe00*/  USEL UR13, UR9, URZ, !UP0 ;  /* 0x0000003f090d7287 */ /* 0x000fe4000c000000 */
[----:B------:R-:W-:Y:S01]  /*fe10*/  USEL UR14, UR8, URZ, !UP0 ;  /* 0x0000003f080e7287 */ /* 0x000fe2000c000000 */
[----:B------:R-:W-:Y:S11]  /*fe20*/  @P1 BRA `(.L_x_1516) ;  /* 0x0000000000b01947 */ /* 0x000ff60003800000 */
[----:B------:R-:W0:Y:S01]  /*fe30*/  S2R R3, SR_TID.X ;  /* 0x0000000000037919 */ /* 0x000e220000002100 */
[----:B------:R-:W1:Y:S01]  /*fe40*/  LDC R7, c[0x0][0xbe8] ;  /* 0x0002fa00ff077b82 */ /* 0x000e620000000800 */
[----:B------:R-:W-:-:S13]  /*fe50*/  R2UR UR8, R22 ;  /* 0x00000000160872ca */ /* 0x000fda00000e0000 */
[----:B------:R-:W-:Y:S02]  /*fe60*/  IMAD.U32 R4, RZ, RZ, UR8 ;  /* 0x00000008ff047e24 */ /* 0x000fe4000f8e00ff */
[----:B-1---5:R-:W-:-:S03]  /*fe70*/  IMAD R2, R0, R7, RZ ;  /* 0x0000000700027224 */ /* 0x022fc600078e02ff */
[----:B0-----:R-:W-:-:S04]  /*fe80*/  IADD3 R4, R4, -0x80, R3 ;  /* 0xffffff8004047810 */ /* 0x001fc80007ffe003 */
        /* <DEDUP_REMOVED lines=8> */
[----:B------:R-:W-:Y:S01]  /*ff10*/  UMOV UR9, UR11 ;  /* 0x0000000b00097c82 */ /* 0x000fe20008000000 */
[----:B------:R-:W-:-:S06]  /*ff20*/  ULDC.64 UR18, c[0x0][0x208] ;  /* 0x0000820000127ab9 */ /* 0x000fcc0000000a00 */
        /* <DEDUP_REMOVED lines=8> */
[----:B------:R-:W-:-:S03]  /*ffb0*/  UIMAD UR10, UR13, UR17, UR10 ;  /* 0x000000110d0a72a4 */ /* 0x000fc6000f8e020a */
        /* <DEDUP_REMOVED lines=19> */
.L_x_1516:
[----:B------:R-:W-:Y:S05]  /*100f0*/  BSYNC B1 ;  /* 0x0000000000017941 */ /* 0x000fea0003800000 */
.L_x_1515:
[----:B0-----:R-:W0:Y:S01]  /*10100*/  @P0 LDC R3, c[0x0][0xbf0] ;  /* 0x0002fc00ff030b82 */ /* 0x001e220000000800 */
[----:B------:R-:W-:Y:S01]  /*10110*/  R2UR UR15, R22 ;  /* 0x00000000160f72ca */ /* 0x000fe200000e0000 */
        /* <DEDUP_REMOVED lines=8> */
[----:B------:R-:W-:Y:S02]  /*101a0*/  UIADD3 UR9, UR9, UR10, URZ ;  /* 0x0000000a09097290 */ /* 0x000fe4000fffe03f */
[----:B------:R-:W-:Y:S01]  /*101b0*/  UIMAD UR4, UR12, UR16, URZ ;  /* 0x000000100c0472a4 */ /* 0x000fe2000f8e023f */
[----:B------:R-:W-:Y:S01]  /*101c0*/  VIADD R6, R2, UR15 ;  /* 0x0000000f02067c36 */ /* 0x000fe20008000000 */
[----:B------:R-:W-:Y:S01]  /*101d0*/  UIMAD.WIDE.U32 UR8, UR18, UR16, UR8 ;  /* 0x00000010120872a5 */ /* 0x000fe2000f8e0008 */
[----:B------:R-:W-:Y:S01]  /*101e0*/  VIADD R8, R206, UR15 ;  /* 0x0000000fce087c36 */ /* 0x000fe20008000000 */
[----:B------:R-:W-:Y:S01]  /*101f0*/  UIMAD UR4, UR18, UR17, UR4 ;  /* 0x00000011120472a4 */ /* 0x000fe2000f8e0204 */
[----:B------:R-:W-:Y:S01]  /*10200*/  @P0 IMAD.HI.U32 R2, R6, R9, RZ ;  /* 0x0000000906020227 */ /* 0x000fe200078e00ff */
[----:B------:R-:W-:Y:S02]  /*10210*/  ULDC.64 UR10, c[0x0][0xaf0] ;  /* 0x0002bc00000a7ab9 */ /* 0x000fe40000000a00 */
[----:B------:R-:W-:Y:S01]  /*10220*/  UIADD3 UR9, UR9, UR4, URZ ;  /* 0x0000000409097290 */ /* 0x000fe2000fffe03f */
[----:B------:R-:W-:Y:S01]  /*10230*/  IMAD.MOV.U32 R5, RZ, RZ, R6 ;  /* 0x000000ffff057224 */ /* 0x000fe200078e0006 */
[----:B------:R-:W-:Y:S01]  /*10240*/  UIMAD UR4, UR14, UR10, URZ ;  /* 0x0000000a0e0472a4 */ /* 0x000fe2000f8e023f */
[----:B0-----:R-:W-:Y:S01]  /*10250*/  @P0 SHF.R.U32.HI R5, RZ, R3, R2 ;  /* 0x00000003ff050219 */ /* 0x001fe20000011602 */
[----:B------:R-:W-:-:S02]  /*10260*/  UIMAD.WIDE.U32 UR8, UR13, UR10, UR8 ;  /* 0x0000000a0d0872a5 */ /* 0x000fc4000f8e0008 */
[----:B------:R-:W-:Y:S01]  /*10270*/  UIMAD UR4, UR13, UR11, UR4 ;  /* 0x0000000b0d0472a4 */ /* 0x000fe2000f8e0204 */
[--C-:B------:R-:W-:Y:S01]  /*10280*/  SHF.R.S32.HI R2, RZ, 0x1f, R5.reuse ;  /* 0x0000001fff027819 */ /* 0x100fe20000011405 */
[----:B------:R-:W-:Y:S01]  /*10290*/  IMAD.MOV R7, RZ, RZ, -R5 ;  /* 0x000000ffff077224 */ /* 0x000fe200078e0a05 */
[----:B------:R-:W-:Y:S01]  /*102a0*/  ULDC.64 UR10, c[0x0][0xae0] ;  /* 0x0002b800000a7ab9 */ /* 0x000fe20000000a00 */
[----:B------:R-:W-:Y:S02]  /*102b0*/  UIADD3 UR4, UR9, UR4, URZ ;  /* 0x0000000409047290 */ /* 0x000fe4000fffe03f */
[----:B------:R-:W-:Y:S02]  /*102c0*/  IMAD.U32 R3, RZ, RZ, UR9 ;  /* 0x00000009ff037e24 */ /* 0x000fe4000f8e00ff */
[----:B------:R-:W-:Y:S02]  /*102d0*/  IMAD R4, R2, UR10, RZ ;  /* 0x0000000a02047c24 */ /* 0x000fe4000f8e02ff */
[----:B------:R-:W-:-:S02]  /*102e0*/  IMAD R7, R11, R7, R6 ;  /* 0x000000070b077224 */ /* 0x000fc400078e0206 */
        /* <DEDUP_REMOVED lines=8> */
[----:B-----5:R-:W-:Y:S02]  /*10370*/  IMAD R11, R0, R11, RZ ;  /* 0x0000000b000b7224 */ /* 0x020fe400078e02ff */
        /* <DEDUP_REMOVED lines=32> */
.L_x_1518:
[----:B------:R-:W-:Y:S05]  /*10580*/  BSYNC B1 ;  /* 0x0000000000017941 */ /* 0x000fea0003800000 */
.L_x_1517:
        /* <DEDUP_REMOVED lines=22> */
.L_x_1520:
[----:B------:R-:W-:Y:S05]  /*106f0*/  BSYNC B1 ;  /* 0x0000000000017941 */ /* 0x000fea0003800000 */
.L_x_1519:
        /* <DEDUP_REMOVED lines=22> */
.L_x_1522:
[----:B------:R-:W-:Y:S05]  /*10860*/  BSYNC B1 ;  /* 0x0000000000017941 */ /* 0x000fea0003800000 */
.L_x_1521:
[----:B0-----:R-:W-:Y:S01]  /*10870*/  VIADD R0, R8, 0x60 ;  /* 0x0000006008007836 */ /* 0x001fe20000000000 */
[----:B---3--:R0:W3:Y:S04]  /*10880*/  SHFL.IDX PT, R6, R5, 0x3, 0x181f ;  /* 0x00781f0005067f89 */ /* 0x0080e800000e0000 */
[----:B------:R-:W-:Y:S01]  /*10890*/  ISETP.GE.AND P0, PT, R0, R11, PT ;  /* 0x0000000b0000720c */ /* 0x000fe20003f06270 */
[----:B-1----:R0:W1:-:S12]  /*108a0*/  SHFL.IDX PT, R2, R4, 0x3, 0x181f ;  /* 0x00781f0004027f89 */ /* 0x00205800000e0000 */
[----:B0-----:R-:W-:Y:S05]  /*108b0*/  @P0 BRA `(.L_x_1513) ;  /* 0x0000000000480947 */ /* 0x001fea0003800000 */
[----:B------:R-:W-:Y:S01]  /*108c0*/  ULDC UR4, c[0x0][0xac8] ;  /* 0x0002b20000047ab9 */ /* 0x000fe20000000800 */
[----:B------:R-:W-:Y:S01]  /*108d0*/  ULDC.64 UR8, c[0x0][0x208] ;  /* 0x0000820000087ab9 */ /* 0x000fe20000000a00 */
[----:B------:R-:W-:Y:S02]  /*108e0*/  ISETP.GE.AND P3, PT, R19, UR4, PT ;  /* 0x0000000413007c0c */ /* 0x000fe4000bf66270 */
[----:B------:R-:W-:Y:S02]  /*108f0*/  ISETP.GE.AND P2, PT, R202, UR4, PT ;  /* 0x00000004ca007c0c */ /* 0x000fe4000bf46270 */
[----:B------:R-:W-:Y:S02]  /*10900*/  ISETP.GE.AND P1, PT, R201, UR4, PT ;  /* 0x00000004c9007c0c */ /* 0x000fe4000bf26270 */
[----:B------:R-:W-:-:S07]  /*10910*/  ISETP.GE.AND P0, PT, R203, UR4, PT ;  /* 0x00000004cb007c0c */ /* 0x000fce000bf06270 */
[-C--:B-12-4-:R-:W-:Y:S02]  /*10920*/  @!P3 LEA R4, P6, R19, R2.reuse, 0x1 ;  /* 0x000000021304b211 */ /* 0x096fe400078c08ff */
[CC--:B------:R-:W-:Y:S02]  /*10930*/  @!P2 LEA R8, P5, R202.reuse, R2.reuse, 0x1 ;  /* 0x00000002ca08a211 */ /* 0x0c0fe400078a08ff */
[----:B------:R-:W-:Y:S02]  /*10940*/  @!P1 LEA R10, P4, R201, R2, 0x1 ;  /* 0x00000002c90a9211 */ /* 0x000fe400078808ff */
[----:B---3--:R-:W-:Y:S02]  /*10950*/  @!P3 LEA.HI.X R5, R19, R6, R217, 0x1, P6 ;  /* 0x000000061305b211 */ /* 0x008fe400030f0cd9 */
        /* <DEDUP_REMOVED lines=8> */
.L_x_1513:
[----:B------:R-:W-:Y:S05]  /*109e0*/  BSYNC B0 ;  /* 0x0000000000007941 */ /* 0x000fea0003800000 */
.L_x_1504:
[----:B------:R-:W-:Y:S02]  /*109f0*/  ULDC UR4, c[0x0][0xc3c] ;  /* 0x00030f0000047ab9 */ /* 0x000fe40000000800 */
[----:B------:R-:W-:-:S06]  /*10a00*/  UISETP.GE.AND UP0, UPT, UR6, UR4, UPT ;  /* 0x000000040600728c */ /* 0x000fcc000bf06270 */
[----:B------:R-:W-:-:S13]  /*10a10*/  PLOP3.LUT P0, PT, PT, PT, UP0, 0x80, 0x0 ;  /* 0x000000000000781c */ /* 0x000fda0003f0f008 */
[----:B------:R-:W-:Y:S05]  /*10a20*/  @!P0 BRA `(.L_x_1523) ;  /* 0xffffff0400108947 */ /* 0x000fea000383ffff */
[----:B------:R-:W-:Y:S05]  /*10a30*/  EXIT ;  /* 0x000000000000794d */ /* 0x000fea0003800000 */
.L_x_1422:
[----:B------:R-:W-:-:S08]  /*10a40*/  NOP ;  /* 0x0000000000007918 */ /* 0x000fd00000000000 */
[----:B0-----:R-:W0:-:S00]  /*10a50*/  USETMAXREG.DEALLOC.CTAPOOL 0x18 ;  /* 0x00000018000079c8 */ /* 0x001e0000080e0500 */
[----:B0-----:R-:W2:Y:S01]  /*10a60*/  LDL.LU R2, [R1+0x18] ;  /* 0x0000180001027983 */ /* 0x001ea20000300800 */
[----:B------:R-:W-:Y:S01]  /*10a70*/  LOP3.LUT R0, R0, 0x3, RZ, 0xc0, !PT ;  /* 0x0000000300007812 */ /* 0x000fe200078ec0ff */
[----:B------:R-:W-:-:S05]  /*10a80*/  IMAD.MOV.U32 R5, RZ, RZ, RZ ;  /* 0x000000ffff057224 */ /* 0x000fca00078e00ff */
        /* <DEDUP_REMOVED lines=10> */
[----:B------:R-:W2:Y:S01]  /*10b30*/  LDS.128 R16, [UR4+0x308d0] ;  /* 0x0308d004ff107984 */ /* 0x000ea20008000c00 */
[----:B------:R-:W-:Y:S06]  /*10b40*/  BAR.ARV 0x4, 0x180 ;  /* 0x0106000000007b1d */ /* 0x000fec0000002000 */
[----:B------:R-:W-:Y:S05]  /*10b50*/  BRA `(.L_x_1525) ;  /* 0x0000000800947947 */ /* 0x000fea0003800000 */
.L_x_1524:
[----:B------:R-:W1:Y:S01]  /*10b60*/  S2R R0, SR_TID.X ;  /* 0x0000000000007919 */ /* 0x000e620000002100 */
[----:B------:R-:W-:Y:S01]  /*10b70*/  ULDC UR4, c[0x0][0xc3c] ;  /* 0x00030f0000047ab9 */ /* 0x000fe20000000800 */
[----:B------:R-:W-:Y:S01]  /*10b80*/  ULDC.64 UR6, c[0x0][0x208] ;  /* 0x0000820000067ab9 */ /* 0x000fe20000000a00 */
[----:B------:R-:W-:Y:S01]  /*10b90*/  ULDC UR5, c[0x0][0xc38] ;  /* 0x00030e0000057ab9 */ /* 0x000fe20000000800 */
[----:B-1----:R-:W-:-:S04]  /*10ba0*/  LOP3.LUT R0, R0, 0x1f, RZ, 0xc0, !PT ;  /* 0x0000001f00007812 */ /* 0x002fc800078ec0ff */
        /* <DEDUP_REMOVED lines=38> */
.L_x_1530:
        /* <DEDUP_REMOVED lines=13> */
.L_x_1529:
[----:B------:R-:W-:Y:S05]  /*10ee0*/  BSYNC B0 ;  /* 0x0000000000007941 */ /* 0x000fea0003800000 */
.L_x_1528:
        /* <DEDUP_REMOVED lines=20> */
[----:B------:R-:W-:-:S07]  /*11030*/  IMAD.MOV.U32 R4, RZ, RZ, R10 ;  /* 0x000000ffff047224 */ /* 0x000fce00078e000a */
.L_x_1526:
[----:B------:R-:W-:Y:S01]  /*11040*/  IMAD.IADD R7, R6, 0x1, -R7 ;  /* 0x0000000106077824 */ /* 0x000fe200078e0a07 */
[----:B------:R-:W-:-:S03]  /*11050*/  ULDC.64 UR8, c[0x0][0x208] ;  /* 0x0000820000087ab9 */ /* 0x000fc60000000a00 */
[----:B------:R-:W-:-:S05]  /*11060*/  IMAD R2, R4, UR5, R7 ;  /* 0x0000000504027c24 */ /* 0x000fca000f8e0207 */
[----:B------:R-:W-:Y:S02]  /*11070*/  ISETP.GT.AND P0, PT, R2, UR6, PT ;  /* 0x0000000602007c0c */ /* 0x000fe4000bf04270 */
[----:B------:R-:W0:Y:S11]  /*11080*/  LDC.64 R2, c[0x0][0xc90] ;  /* 0x00032400ff027b82 */ /* 0x000e360000000a00 */
[----:B------:R-:W-:-:S04]  /*11090*/  VOTE.ANY R11, PT, !P0 ;  /* 0x00000000000b7806 */ /* 0x000fc800040e0100 */
[----:B------:R-:W1:Y:S02]  /*110a0*/  POPC R6, R11 ;  /* 0x0000000b00067309 */ /* 0x000e640000000000 */
[----:B-1----:R-:W-:-:S04]  /*110b0*/  VIADD R19, R6, UR4 ;  /* 0x0000000406137c36 */ /* 0x002fc80008000000 */
[----:B0-----:R-:W-:-:S05]  /*110c0*/  IMAD.WIDE R2, R19, 0x4, R2 ;  /* 0x0000000413027825 */ /* 0x001fca00078e0202 */
[----:B------:R-:W2:Y:S01]  /*110d0*/  LDG.E R10, desc[UR8][R2.64] ;  /* 0x00000008020a7981 */ /* 0x000ea2000c1e1900 */
[----:B------:R-:W-:-:S03]  /*110e0*/  ISETP.NE.AND P0, PT, R11, RZ, PT ;  /* 0x000000ff0b00720c */ /* 0x000fc60003f05270 */
[----:B------:R-:W2:Y:S02]  /*110f0*/  SHFL.IDX PT, R5, R5, R6, 0x1f ;  /* 0x00001f0605057589 */ /* 0x000ea400000e0000 */
[----:B--2---:R-:W-:-:S05]  /*11100*/  IMAD R8, R5, R10, RZ ;  /* 0x0000000a05087224 */ /* 0x004fca00078e02ff */
[----:B------:R-:W-:-:S04]  /*11110*/  IABS R9, R8 ;  /* 0x0000000800097213 */ /* 0x000fc80000000000 */
[----:B------:R-:W0:Y:S08]  /*11120*/  I2F.RP R12, R9 ;  /* 0x00000009000c7306 */ /* 0x000e300000209400 */
[----:B0-----:R-:W0:Y:S02]  /*11130*/  MUFU.RCP R12, R12 ;  /* 0x0000000c000c7308 */ /* 0x001e240000001000 */
[----:B0-----:R-:W-:-:S06]  /*11140*/  VIADD R13, R12, 0xffffffe ;  /* 0x0ffffffe0c0d7836 */ /* 0x001fcc0000000000 */
[----:B------:R0:W1:Y:S01]  /*11150*/  F2I.FTZ.U32.TRUNC.NTZ R3, R13 ;  /* 0x0000000d00037305 */ /* 0x000062000021f000 */
[----:B------:R-:W-:Y:S05]  /*11160*/  @!P0 BRA `(.L_x_1531) ;  /* 0x0000000000088947 */ /* 0x000fea0003800000 */
[----:B------:R-:W-:-:S05]  /*11170*/  VIADD R11, R6, 0xffffffff ;  /* 0xffffffff060b7836 */ /* 0x000fca0000000000 */
[----:B------:R2:W3:Y:S02]  /*11180*/  SHFL.IDX PT, R16, R4, R11, 0x1f ;  /* 0x00001f0b04107589 */ /* 0x0004e400000e0000 */
.L_x_1531:
[----:B-1----:R-:W-:Y:S01]  /*11190*/  IMAD.MOV R2, RZ, RZ, -R3 ;  /* 0x000000ffff027224 */ /* 0x002fe200078e0a03 */
[----:B--2---:R-:W-:Y:S01]  /*111a0*/  IABS R4, R8 ;  /* 0x0000000800047213 */ /* 0x004fe20000000000 */
[----:B---3--:R-:W-:Y:S02]  /*111b0*/  IMAD R16, R16, UR5, R7 ;  /* 0x0000000510107c24 */ /* 0x008fe4000f8e0207 */
[----:B------:R-:W-:Y:S02]  /*111c0*/  IMAD R7, R2, R9, RZ ;  /* 0x0000000902077224 */ /* 0x000fe400078e02ff */
[----:B------:R-:W-:Y:S02]  /*111d0*/  IMAD.MOV.U32 R2, RZ, RZ, RZ ;  /* 0x000000ffff027224 */ /* 0x000fe400078e00ff */
[----:B------:R-:W-:Y:S02]  /*111e0*/  IMAD.MOV R4, RZ, RZ, -R4 ;  /* 0x000000ffff047224 */ /* 0x000fe400078e0a04 */
[----:B------:R-:W-:Y:S01]  /*111f0*/  IMAD.HI.U32 R2, R3, R7, R2 ;  /* 0x0000000703027227 */ /* 0x000fe200078e0002 */
[----:B------:R-:W-:-:S04]  /*11200*/  IADD3 R7, -R16, UR6, RZ ;  /* 0x0000000610077c10 */ /* 0x000fc8000fffe1ff */
[----:B------:R-:W-:-:S05]  /*11210*/  IABS R3, R7 ;  /* 0x0000000700037213 */ /* 0x000fca0000000000 */
[----:B------:R-:W-:-:S04]  /*11220*/  IMAD.HI.U32 R2, R2, R3, RZ ;  /* 0x0000000302027227 */ /* 0x000fc800078e00ff */
[----:B------:R-:W-:Y:S01]  /*11230*/  IMAD R4, R2, R4, R3 ;  /* 0x0000000402047224 */ /* 0x000fe200078e0203 */
[----:B------:R-:W-:-:S04]  /*11240*/  LOP3.LUT R3, R7, R8, RZ, 0x3c, !PT ;  /* 0x0000000807037212 */ /* 0x000fc800078e3cff */
[----:B------:R-:W-:Y:S02]  /*11250*/  ISETP.GT.U32.AND P1, PT, R9, R4, PT ;  /* 0x000000040900720c */ /* 0x000fe40003f24070 */
[----:B------:R-:W-:-:S11]  /*11260*/  ISETP.GE.AND P2, PT, R3, RZ, PT ;  /* 0x000000ff0300720c */ /* 0x000fd60003f46270 */
[----:B------:R-:W-:Y:S02]  /*11270*/  @!P1 IMAD.IADD R4, R4, 0x1, -R9 ;  /* 0x0000000104049824 */ /* 0x000fe400078e0a09 */
[----:B------:R-:W-:Y:S01]  /*11280*/  @!P1 VIADD R2, R2, 0x1 ;  /* 0x0000000102029836 */ /* 0x000fe20000000000 */
[----:B------:R-:W-:Y:S02]  /*11290*/  ISETP.NE.AND P1, PT, R8, RZ, PT ;  /* 0x000000ff0800720c */ /* 0x000fe40003f25270 */
[----:B------:R-:W-:-:S13]  /*112a0*/  ISETP.GE.U32.AND P0, PT, R4, R9, PT ;  /* 0x000000090400720c */ /* 0x000fda0003f06070 */
[----:B------:R-:W-:-:S04]  /*112b0*/  @P0 VIADD R2, R2, 0x1 ;  /* 0x0000000102020836 */ /* 0x000fc80000000000 */
[----:B------:R-:W-:-:S04]  /*112c0*/  IMAD.MOV.U32 R9, RZ, RZ, R2 ;  /* 0x000000ffff097224 */ /* 0x000fc800078e0002 */
[----:B------:R-:W-:Y:S01]  /*112d0*/  @!P2 IMAD.MOV R9, RZ, RZ, -R9 ;  /* 0x000000ffff09a224 */ /* 0x000fe200078e0a09 */
[----:B------:R-:W-:-:S05]  /*112e0*/  @!P1 LOP3.LUT R9, RZ, R8, RZ, 0x33, !PT ;  /* 0x00000008ff099212 */ /* 0x000fca00078e33ff */
[----:B------:R-:W-:Y:S02]  /*112f0*/  IMAD R4, R10, R9, RZ ;  /* 0x000000090a047224 */ /* 0x000fe400078e02ff */
[----:B------:R-:W-:Y:S02]  /*11300*/  IMAD.MOV R9, RZ, RZ, -R9 ;  /* 0x000000ffff097224 */ /* 0x000fe400078e0a09 */
[----:B------:R-:W-:Y:S02]  /*11310*/  IMAD.MOV R3, RZ, RZ, -R4 ;  /* 0x000000ffff037224 */ /* 0x000fe400078e0a04 */
[----:B------:R-:W-:-:S03]  /*11320*/  IMAD R7, R8, R9, R7 ;  /* 0x0000000908077224 */ /* 0x000fc600078e0207 */
[----:B------:R-:W-:Y:S01]  /*11330*/  VIADDMNMX R10, R3, UR5, R10, PT ;  /* 0x00000005030a7c46 */ /* 0x000fe2000b80010a */
[----:B------:R-:W-:Y:S01]  /*11340*/  IMAD.IADD R4, R7, 0x1, R4 ;  /* 0x0000000107047824 */ /* 0x000fe200078e0204 */
[----:B------:R-:W-:Y:S02]  /*11350*/  IABS R8, R7 ;  /* 0x0000000700087213 */ /* 0x000fe40000000000 */
[----:B------:R-:W-:-:S04]  /*11360*/  IABS R6, R10 ;  /* 0x0000000a00067213 */ /* 0x000fc80000000000 */
[----:B------:R-:W1:Y:S08]  /*11370*/  I2F.RP R11, R6 ;  /* 0x00000006000b7306 */ /* 0x000e700000209400 */
[----:B-1----:R-:W1:Y:S02]  /*11380*/  MUFU.RCP R11, R11 ;  /* 0x0000000b000b7308 */ /* 0x002e640000001000 */
[----:B-1----:R-:W-:-:S06]  /*11390*/  VIADD R2, R11, 0xffffffe ;  /* 0x0ffffffe0b027836 */ /* 0x002fcc0000000000 */
[----:B------:R1:W2:Y:S02]  /*113a0*/  F2I.FTZ.U32.TRUNC.NTZ R3, R2 ;  /* 0x0000000200037305 */ /* 0x0002a4000021f000 */
[----:B-1----:R-:W-:Y:S02]  /*113b0*/  IMAD.MOV.U32 R2, RZ, RZ, RZ ;  /* 0x000000ffff027224 */ /* 0x002fe400078e00ff */
[----:B--2---:R-:W-:-:S04]  /*113c0*/  IMAD.MOV R9, RZ, RZ, -R3 ;  /* 0x000000ffff097224 */ /* 0x004fc800078e0a03 */
[----:B------:R-:W-:-:S04]  /*113d0*/  IMAD R9, R9, R6, RZ ;  /* 0x0000000609097224 */ /* 0x000fc800078e02ff */
[----:B------:R-:W-:Y:S01]  /*113e0*/  IMAD.HI.U32 R3, R3, R9, R2 ;  /* 0x0000000903037227 */ /* 0x000fe200078e0002 */
[-C--:B------:R-:W-:Y:S02]  /*113f0*/  IABS R9, R10.reuse ;  /* 0x0000000a00097213 */ /* 0x080fe40000000000 */
[----:B------:R-:W-:-:S03]  /*11400*/  LOP3.LUT R2, R7, R10, RZ, 0x3c, !PT ;  /* 0x0000000a07027212 */ /* 0x000fc600078e3cff */
[----:B------:R-:W-:Y:S01]  /*11410*/  IMAD.MOV R9, RZ, RZ, -R9 ;  /* 0x000000ffff097224 */ /* 0x000fe200078e0a09 */
[----:B------:R-:W-:Y:S01]  /*11420*/  ISETP.GE.AND P2, PT, R2, RZ, PT ;  /* 0x000000ff0200720c */ /* 0x000fe20003f46270 */
[----:B------:R-:W-:-:S04]  /*11430*/  IMAD.HI.U32 R3, R3, R8, RZ ;  /* 0x0000000803037227 */ /* 0x000fc800078e00ff */
[----:B------:R-:W-:-:S05]  /*11440*/  IMAD R9, R3, R9, R8 ;  /* 0x0000000903097224 */ /* 0x000fca00078e0208 */
[----:B------:R-:W-:-:S13]  /*11450*/  ISETP.GT.U32.AND P1, PT, R6, R9, PT ;  /* 0x000000090600720c */ /* 0x000fda0003f24070 */
[----:B------:R-:W-:Y:S02]  /*11460*/  @!P1 IMAD.IADD R9, R9, 0x1, -R6 ;  /* 0x0000000109099824 */ /* 0x000fe400078e0a06 */
[----:B------:R-:W-:Y:S01]  /*11470*/  @!P1 VIADD R3, R3, 0x1 ;  /* 0x0000000103039836 */ /* 0x000fe20000000000 */
[----:B------:R-:W-:Y:S02]  /*11480*/  ISETP.NE.AND P1, PT, R10, RZ, PT ;  /* 0x000000ff0a00720c */ /* 0x000fe40003f25270 */
[----:B------:R-:W-:-:S13]  /*11490*/  ISETP.GE.U32.AND P0, PT, R9, R6, PT ;  /* 0x000000060900720c */ /* 0x000fda0003f06070 */
[----:B------:R-:W-:-:S04]  /*114a0*/  @P0 VIADD R3, R3, 0x1 ;  /* 0x0000000103030836 */ /* 0x000fc80000000000 */
[----:B------:R-:W-:Y:S01]  /*114b0*/  @!P2 IMAD.MOV R3, RZ, RZ, -R3 ;  /* 0x000000ffff03a224 */ /* 0x000fe200078e0a03 */
[----:B------:R-:W-:Y:S01]  /*114c0*/  @!P1 LOP3.LUT R3, RZ, R10, RZ, 0x33, !PT ;  /* 0x0000000aff039212 */ /* 0x000fe200078e33ff */
[----:B------:R-:W-:-:S03]  /*114d0*/  IMAD.MOV R10, RZ, RZ, -R10 ;  /* 0x000000ffff0a7224 */ /* 0x000fc600078e0a0a */
[----:B------:R-:W-:Y:S01]  /*114e0*/  LOP3.LUT R2, RZ, R3, RZ, 0x33, !PT ;  /* 0x00000003ff027212 */ /* 0x000fe200078e33ff */
[----:B------:R-:W-:-:S04]  /*114f0*/  IMAD R18, R3, R10, R4 ;  /* 0x0000000a03127224 */ /* 0x000fc800078e0204 */
[----:B------:R-:W-:Y:S01]  /*11500*/  IMAD.IADD R17, R5, 0x1, R2 ;  /* 0x0000000105117824 */ /* 0x000fe200078e0202 */
[----:B------:R-:W-:Y:S06]  /*11510*/  BRA `(.L_x_1532) ;  /* 0x00000000000c7947 */ /* 0x000fec0003800000 */
.L_x_1527:
[----:B------:R-:W-:Y:S02]  /*11520*/  IMAD.MOV.U32 R17, RZ, RZ, RZ ;  /* 0x000000ffff117224 */ /* 0x000fe400078e00ff */
[----:B------:R-:W-:Y:S02]  /*11530*/  IMAD.U32 R16, RZ, RZ, UR6 ;  /* 0x00000006ff107e24 */ /* 0x000fe4000f8e00ff */
[----:B------:R-:W-:-:S07]  /*11540*/  IMAD.MOV.U32 R18, RZ, RZ, RZ ;  /* 0x000000ffff127224 */ /* 0x000fce00078e00ff */
.L_x_1532:
[----:B------:R-:W-:-:S13]  /*11550*/  ISETP.NE.AND P0, PT, R0, RZ, PT ;  /* 0x000000ff0000720c */ /* 0x000fda0003f05270 */
[----:B------:R-:W1:Y:S01]  /*11560*/  @!P0 S2R R3, SR_CgaCtaId ;  /* 0x0000000000038919 */ /* 0x000e620000008800 */
[----:B------:R-:W-:-:S04]  /*11570*/  @!P0 MOV R0, 0x400 ;  /* 0x0000040000008802 */ /* 0x000fc80000000f00 */
[----:B-1----:R-:W-:-:S05]  /*11580*/  @!P0 LEA R0, R3, R0, 0x18 ;  /* 0x0000000003008211 */ /* 0x002fca00078ec0ff */
[----:B------:R1:W-:Y:S01]  /*11590*/  @!P0 STS.128 [R0+0x308d0], R16 ;  /* 0x0308d01000008388 */ /* 0x0003e20000000c00 */
[----:B------:R-:W-:Y:S06]  /*115a0*/  BAR.ARV 0x5, 0x180 ;  /* 0x0146000000007b1d */ /* 0x000fec0000002000 */
.L_x_1525:
[----:B-1----:R-:W-:Y:S01]  /*115b0*/  IMAD.MOV.U32 R0, RZ, RZ, 0x1 ;  /* 0x00000001ff007424 */ /* 0x002fe200078e00ff */
[----:B------:R1:W-:Y:S01]  /*115c0*/  STL [R1+0x4], RZ ;  /* 0x000004ff01007387 */ /* 0x0003e20000100800 */
[----:B------:R-:W-:Y:S02]  /*115d0*/  ULDC UR4, c[0x0][0xc3c] ;  /* 0x00030f0000047ab9 */ /* 0x000fe40000000800 */
[----:B--2---:R-:W-:Y:S01]  /*115e0*/  ISETP.GE.AND P0, PT, R19, UR4, PT ;  /* 0x0000000413007c0c */ /* 0x004fe2000bf06270 */
[----:B------:R1:W-:Y:S04]  /*115f0*/  STL [R1+0x10], R0 ;  /* 0x0000100001007387 */ /* 0x0003e80000100800 */
[----:B------:R1:W-:Y:S08]  /*11600*/  STL [R1+0x38], RZ ;  /* 0x000038ff01007387 */ /* 0x0003f00000100800 */
[----:B-1----:R-:W-:Y:S05]  /*11610*/  @P0 BRA `(.L_x_1533) ;  /* 0x0000006400600947 */ /* 0x002fea0003800000 */
[----:B------:R-:W1:Y:S01]  /*11620*/  S2R R5, SR_TID.X ;  /* 0x0000000000057919 */ /* 0x000e620000002100 */
[----:B------:R-:W2:Y:S01]  /*11630*/  S2UR UR5, SR_CgaCtaId ;  /* 0x00000000000579c3 */ /* 0x000ea20000008800 */
[----:B------:R-:W-:Y:S01]  /*11640*/  UMOV UR4, 0x400 ;  /* 0x0000040000047882 */ /* 0x000fe20000000000 */
[----:B------:R-:W-:Y:S01]  /*11650*/  BSSY B8, `(.L_x_1533) ;  /* 0x0000654000087945 */ /* 0x000fe20003800000 */
[----:B------:R-:W-:Y:S01]  /*11660*/  ULDC UR38, c[0x0][0xc] ;  /* 0x0000030000267ab9 */ /* 0x000fe20000000800 */
[----:B------:R-:W-:Y:S01]  /*11670*/  ULDC.64 UR36, c[0x0][0x198] ;  /* 0x0000660000247ab9 */ /* 0x000fe20000000a00 */
[----:B--2---:R-:W-:Y:S01]  /*11680*/  ULEA UR4, UR5, UR4, 0x18 ;  /* 0x0000000405047291 */ /* 0x004fe2000f8ec03f */
[C---:B-1----:R-:W-:Y:S01]  /*11690*/  IMAD.SHL.U32 R0, R5.reuse, 0x8, RZ ;  /* 0x0000000805007824 */ /* 0x042fe200078e00ff */
[----:B------:R-:W-:-:S04]  /*116a0*/  LOP3.LUT R4, R5, 0x7f, RZ, 0xc0, !PT ;  /* 0x0000007f05047812 */ /* 0x000fc800078ec0ff */
[C---:B0-----:R-:W-:Y:S02]  /*116b0*/  LOP3.LUT R2, R0.reuse, 0x1f8, RZ, 0xc0, !PT ;  /* 0x000001f800027812 */ /* 0x041fe400078ec0ff */
        /* <DEDUP_REMOVED lines=9> */
[----:B------:R-:W-:Y:S01]  /*11750*/  STL [R1], R4 ;  /* 0x0000000401007387 */ /* 0x000fe20000100800 */
        /* <DEDUP_REMOVED lines=8> */
.L_x_1654:
[----:B------:R-:W-:Y:S05]  /*117e0*/  YIELD ;  /* 0x0000000000007946 */ /* 0x000fea0003800000 */
[----:B------:R-:W-:Y:S01]  /*117f0*/  ULDC.64 UR4, c[0x0][0xa28] ;  /* 0x00028a0000047ab9 */ /* 0x000fe20000000a00 */
[----:B----4-:R-:W-:Y:S01]  /*11800*/  IMAD.MOV.U32 R0, RZ, RZ, RZ ;  /* 0x000000ffff007224 */ /* 0x010fe200078e00ff */
[----:B------:R-:W-:Y:S01]  /*11810*/  ISETP.NE.U32.AND P0, PT, RZ, UR4, PT ;  /* 0x00000004ff007c0c */ /* 0x000fe2000bf05070 */
[----:B-1----:R-:W1:Y:S01]  /*11820*/  LDC.64 R4, c[0x0][0xa00] ;  /* 0x00028000ff047b82 */ /* 0x002e620000000a00 */
[----:B------:R-:W-:Y:S01]  /*11830*/  ULDC.64 UR8, c[0x0][0x208] ;  /* 0x0000820000087ab9 */ /* 0x000fe20000000a00 */
[----:B0-2---:R-:W-:-:S02]  /*11840*/  CS2R R8, SRZ ;  /* 0x0000000000087805 */ /* 0x005fc4000001ff00 */
[----:B------:R-:W-:Y:S01]  /*11850*/  ISETP.NE.AND.EX P0, PT, RZ, UR5, PT, P0 ;  /* 0x00000005ff007c0c */ /* 0x000fe2000bf05300 */
[----:B------:R-:W-:Y:S01]  /*11860*/  ULDC.64 UR4, c[0x0][0xa18] ;  /* 0x0002860000047ab9 */ /* 0x000fe20000000a00 */
[----:B------:R-:W-:-:S11]  /*11870*/  ULDC.64 UR6, c[0x0][0xa08] ;  /* 0x0002820000067ab9 */ /* 0x000fd60000000a00 */
[----:B------:R-:W2:Y:S02]  /*11880*/  @P0 LDC.64 R2, c[0x0][0xa28] ;  /* 0x00028a00ff020b82 */ /* 0x000ea40000000a00 */
[----:B--2---:R-:W-:-:S05]  /*11890*/  @P0 IMAD.WIDE R2, R19, 0x4, R2 ;  /* 0x0000000413020825 */ /* 0x004fca00078e0202 */
[----:B------:R2:W5:Y:S01]  /*118a0*/  @P0 LDG.E R0, desc[UR8][R2.64] ;  /* 0x0000000802000981 */ /* 0x000562000c1e1900 */
[----:B------:R-:W-:Y:S01]  /*118b0*/  ISETP.NE.U32.AND P0, PT, RZ, UR4, PT ;  /* 0x00000004ff007c0c */ /* 0x000fe2000bf05070 */
[----:B-1----:R-:W-:Y:S01]  /*118c0*/  IMAD.WIDE R4, R19, 0x4, R4 ;  /* 0x0000000413047825 */ /* 0x002fe200078e0204 */
[----:B------:R-:W-:Y:S02]  /*118d0*/  ISETP.NE.U32.AND P1, PT, RZ, UR6, PT ;  /* 0x00000006ff007c0c */ /* 0x000fe4000bf25070 */
[----:B------:R-:W-:Y:S01]  /*118e0*/  ISETP.NE.AND.EX P2, PT, RZ, UR5, PT, P0 ;  /* 0x00000005ff007c0c */ /* 0x000fe2000bf45300 */
[----:B------:R-:W-:Y:S01]  /*118f0*/  ULDC.64 UR4, c[0x0][0xa00] ;  /* 0x0002800000047ab9 */ /* 0x000fe20000000a00 */
[----:B------:R-:W-:Y:S02]  /*11900*/  ISETP.NE.AND.EX P1, PT, RZ, UR7, PT, P1 ;  /* 0x00000007ff007c0c */ /* 0x000fe4000bf25310 */
[----:B------:R-:W-:Y:S01]  /*11910*/  ISETP.NE.U32.AND P0, PT, RZ, UR4, PT ;  /* 0x00000004ff007c0c */ /* 0x000fe2000bf05070 */
[----:B--2---:R-:W1:Y:S03]  /*11920*/  LDC.64 R2, c[0x0][0xa08] ;  /* 0x00028200ff027b82 */ /* 0x004e660000000a00 */
[----:B------:R-:W-:-:S05]  /*11930*/  ISETP.NE.AND.EX P0, PT, RZ, UR5, PT, P0 ;  /* 0x00000005ff007c0c */ /* 0x000fca000bf05300 */
[----:B------:R-:W2:Y:S08]  /*11940*/  @P2 LDC.64 R6, c[0x0][0xa18] ;  /* 0x00028600ff062b82 */ /* 0x000eb00000000a00 */
[----:B------:R-:W3:Y:S01]  /*11950*/  @P0 LDG.E R9, desc[UR8][R4.64] ;  /* 0x0000000804090981 */ /* 0x000ee2000c1e1900 */
[----:B------:R-:W-:Y:S01]  /*11960*/  ULDC UR4, c[0x0][0x288] ;  /* 0x0000a20000047ab9 */ /* 0x000fe20000000800 */
[----:B-1----:R-:W-:-:S05]  /*11970*/  IMAD.WIDE R2, R19, 0x4, R2 ;  /* 0x0000000413027825 */ /* 0x002fca00078e0202 */
[----:B------:R-:W5:Y:S01]  /*11980*/  @P1 LDG.E R8, desc[UR8][R2.64] ;  /* 0x0000000802081981 */ /* 0x000f62000c1e1900 */
[----:B--2---:R-:W-:-:S03]  /*11990*/  @P2 IMAD.WIDE R6, R19, 0x4, R6 ;  /* 0x0000000413062825 */ /* 0x004fc600078e0206 */
[----:B---3--:R1:W-:Y:S02]  /*119a0*/  STL [R1+0x34], R9 ;  /* 0x0000340901007387 */ /* 0x0083e40000100800 */
[----:B-1----:R-:W-:Y:S01]  /*119b0*/  IMAD.U32 R9, RZ, RZ, UR4 ;  /* 0x00000004ff097e24 */ /* 0x002fe2000f8e00ff */
[----:B------:R-:W-:-:S05]  /*119c0*/  ULDC.64 UR4, c[0x0][0x418] ;  /* 0x0001060000047ab9 */ /* 0x000fca0000000a00 */
        /* <DEDUP_REMOVED lines=12> */
[----:B------:R-:W1:Y:S04]  /*11a90*/  LDG.E R7, desc[UR4][R4.64] ;  /* 0x0000000404077981 */ /* 0x000e68000c1e1900 */
[----:B------:R-:W1:Y:S02]  /*11aa0*/  LDG.E R4, desc[UR4][R4.64+0x4] ;  /* 0x0000040404047981 */ /* 0x000e64000c1e1900 */
[----:B-1----:R-:W-:-:S05]  /*11ab0*/  IMAD.IADD R9, R4, 0x1, -R7 ;  /* 0x0000000104097824 */ /* 0x002fca00078e0a07 */
[----:B------:R2:W-:Y:S02]  /*11ac0*/  STL [R1+0x30], R9 ;  /* 0x0000300901007387 */ /* 0x0005e40000100800 */
.L_x_1534:
[----:B-----5:R-:W-:Y:S01]  /*11ad0*/  IMAD.IADD R4, R8, 0x1, R0 ;  /* 0x0000000108047824 */ /* 0x020fe200078e0200 */
[----:B------:R-:W-:Y:S02]  /*11ae0*/  ULDC.64 UR4, c[0x0][0xa20] ;  /* 0x0002880000047ab9 */ /* 0x000fe40000000a00 */
[----:B------:R-:W-:Y:S02]  /*11af0*/  ISETP.NE.U32.AND P0, PT, RZ, UR4, PT ;  /* 0x00000004ff007c0c */ /* 0x000fe4000bf05070 */
[----:B------:R3:W-:Y:S02]  /*11b00*/  STL [R1+0x14], R4 ;  /* 0x0000140401007387 */ /* 0x0007e40000100800 */
[----:B------:R-:W-:-:S13]  /*11b10*/  ISETP.NE.AND.EX P0, PT, RZ, UR5, PT, P0 ;  /* 0x00000005ff007c0c */ /* 0x000fda000bf05300 */
[----:B---3--:R-:W-:Y:S05]  /*11b20*/  @!P0 BRA `(.L_x_1535) ;  /* 0x0000000000148947 */ /* 0x008fea0003800000 */
[----:B------:R-:W3:Y:S01]  /*11b30*/  LDC.64 R2, c[0x0][0xa20] ;  /* 0x00028800ff027b82 */ /* 0x000ee20000000a00 */
[----:B------:R-:W-:Y:S01]  /*11b40*/  ULDC.64 UR4, c[0x0][0x208] ;  /* 0x0000820000047ab9 */ /* 0x000fe20000000a00 */
[----:B---3--:R-:W-:-:S05]  /*11b50*/  IMAD.WIDE R2, R19, 0x4, R2 ;  /* 0x0000000413027825 */ /* 0x008fca00078e0202 */
[----:B------:R3:W5:Y:S01]  /*11b60*/  LDG.E R6, desc[UR4][R2.64] ;  /* 0x0000000402067981 */ /* 0x000762000c1e1900 */
[----:B------:R-:W-:Y:S05]  /*11b70*/  BRA `(.L_x_1536) ;  /* 0x0000000000147947 */ /* 0x000fea0003800000 */
.L_x_1535:
[----:B------:R-:W-:Y:S05]  /*11b80*/  @!P1 BRA `(.L_x_1536) ;  /* 0x0000000000109947 */ /* 0x000fea0003800000 */
[----:B------:R-:W-:Y:S02]  /*11b90*/  ULDC.64 UR4, c[0x0][0x208] ;  /* 0x0000820000047ab9 */ /* 0x000fe40000000a00 */
[----:B------:R-:W3:Y:S04]  /*11ba0*/  LDG.E R6, desc[UR4][R2.64] ;  /* 0x0000000402067981 */ /* 0x000ee8000c1e1900 */
[----:B------:R-:W3:Y:S02]  /*11bb0*/  LDG.E R2, desc[UR4][R2.64+0x4] ;  /* 0x0000040402027981 */ /* 0x000ee4000c1e1900 */
[----:B---3--:R-:W-:-:S07]  /*11bc0*/  IMAD.IADD R6, R2, 0x1, -R6 ;  /* 0x0000000102067824 */ /* 0x008fce00078e0a06 */
.L_x_1536:
[----:B---3--:R-:W3:Y:S01]  /*11bd0*/  LDC R2, c[0x0][0x448] ;  /* 0x00011200ff027b82 */ /* 0x008ee20000000800 */
[----:B------:R-:W-:Y:S02]  /*11be0*/  IMAD.SHL.U32 R8, R17, 0x80, RZ ;  /* 0x0000008011087824 */ /* 0x000fe400078e00ff */
[----:B-----5:R-:W-:Y:S02]  /*11bf0*/  IMAD.IADD R0, R6, 0x1, -R0 ;  /* 0x0000000106007824 */ /* 0x020fe400078e0a00 */
[----:B------:R-:W-:Y:S01]  /*11c00*/  VIADD R4, R8, 0x7f ;  /* 0x0000007f08047836 */ /* 0x000fe20000000000 */
[----:B------:R4:W-:Y:S03]  /*11c10*/  STL [R1+0x2c], R8 ;  /* 0x00002c0801007387 */ /* 0x0009e60000100800 */
[----:B------:R-:W-:Y:S01]  /*11c20*/  IMAD.MOV.U32 R6, RZ, RZ, R4 ;  /* 0x000000ffff067224 */ /* 0x000fe200078e0004 */
[----:B---3--:R-:W-:-:S13]  /*11c30*/  ISETP.NE.AND P1, PT, R2, 0x1, PT ;  /* 0x000000010200780c */ /* 0x008fda0003f25270 */
[----:B------:R-:W3:Y:S08]  /*11c40*/  @P1 LDC R3, c[0x0][0x44c] ;  /* 0x00011300ff031b82 */ /* 0x000ef00000000800 */
[----:B------:R-:W0:Y:S01]  /*11c50*/  @P1 LDC R2, c[0x0][0x450] ;  /* 0x00011400ff021b82 */ /* 0x000e220000000800 */
[----:B---3--:R-:W-:-:S05]  /*11c60*/  @P1 IMAD.HI.U32 R3, R4, R3, RZ ;  /* 0x0000000304031227 */ /* 0x008fca00078e00ff */
[----:B0-----:R-:W-:Y:S02]  /*11c70*/  @P1 SHF.R.U32.HI R6, RZ, R2, R3 ;  /* 0x00000002ff061219 */ /* 0x001fe40000011603 */
[----:B------:R-:W-:-:S05]  /*11c80*/  IADD3 R2, R0, 0x1, -R9 ;  /* 0x0000000100027810 */ /* 0x000fca0007ffe809 */
[----:B------:R-:W-:Y:S02]  /*11c90*/  IMAD.IADD R6, R2, 0x1, R6 ;  /* 0x0000000102067824 */ /* 0x000fe400078e0206 */
[----:B------:R-:W0:Y:S02]  /*11ca0*/  LDC.64 R2, c[0x0][0x9e0] ;  /* 0x00027800ff027b82 */ /* 0x000e240000000a00 */
[----:B0-----:R-:W-:Y:S01]  /*11cb0*/  ISETP.GE.AND P2, PT, R3, 0x1, PT ;  /* 0x000000010300780c */ /* 0x001fe20003f46270 */
[----:B------:R-:W-:-:S12]  /*11cc0*/  IMAD.IADD R2, R6, 0x1, R2 ;  /* 0x0000000106027824 */ /* 0x000fd800078e0202 */
[----:B----4-:R-:W-:Y:S05]  /*11cd0*/  @!P2 BRA `(.L_x_1537) ;  /* 0x000000000048a947 */ /* 0x010fea0003800000 */
[C---:B------:R-:W-:Y:S01]  /*11ce0*/  ISETP.GT.AND P0, PT, R6.reuse, RZ, PT ;  /* 0x000000ff0600720c */ /* 0x040fe20003f04270 */
[----:B------:R-:W-:Y:S01]  /*11cf0*/  BSSY B0, `(.L_x_1538) ;  /* 0x000000e000007945 */ /* 0x000fe20003800000 */
[----:B------:R-:W-:-:S11]  /*11d00*/  VIADD R7, R6, 0xffffffff ;  /* 0xffffffff06077836 */ /* 0x000fd60000000000 */
[----:B------:R-:W-:Y:S05]  /*11d10*/  @P0 BRA `(.L_x_1539) ;  /* 0x00000000001c0947 */ /* 0x000fea0003800000 */
[----:B------:R-:W-:Y:S01]  /*11d20*/  ISETP.NE.AND P0, PT, R3, 0x1, PT ;  /* 0x000000010300780c */ /* 0x000fe20003f05270 */
[----:B------:R-:W-:-:S12]  /*11d30*/  IMAD.MOV R6, RZ, RZ, -R6 ;  /* 0x000000ffff067224 */ /* 0x000fd800078e0a06 */
[----:B------:R-:W0:Y:S02]  /*11d40*/  @P0 LDC.64 R4, c[0x0][0x9e8] ;  /* 0x00027a00ff040b82 */ /* 0x000e240000000a00 */
[----:B0-----:R-:W-:-:S05]  /*11d50*/  @P0 IMAD.HI.U32 R4, R6, R4, RZ ;  /* 0x0000000406040227 */ /* 0x001fca00078e00ff */
[----:B------:R-:W-:-:S04]  /*11d60*/  @P0 SHF.R.U32.HI R6, RZ, R5, R4 ;  /* 0x00000005ff060219 */ /* 0x000fc80000011604 */
[----:B------:R-:W-:Y:S01]  /*11d70*/  LOP3.LUT R7, RZ, R6, RZ, 0x33, !PT ;  /* 0x00000006ff077212 */ /* 0x000fe200078e33ff */
[----:B------:R-:W-:Y:S06]  /*11d80*/  BRA `(.L_x_1540) ;  /* 0x0000000000107947 */ /* 0x000fec0003800000 */
.L_x_1539:
[----:B------:R-:W-:-:S13]  /*11d90*/  ISETP.NE.AND P0, PT, R3, 0x1, PT ;  /* 0x000000010300780c */ /* 0x000fda0003f05270 */
[----:B------:R-:W0:Y:S02]  /*11da0*/  @P0 LDC.64 R4, c[0x0][0x9e8] ;  /* 0x00027a00ff040b82 */ /* 0x000e240000000a00 */
[----:B0-----:R-:W-:-:S05]  /*11db0*/  @P0 IMAD.HI.U32 R4, R7, R4, RZ ;  /* 0x0000000407040227 */ /* 0x001fca00078e00ff */
[----:B------:R-:W-:-:S07]  /*11dc0*/  @P0 SHF.R.U32.HI R7, RZ, R5, R4 ;  /* 0x00000005ff070219 */ /* 0x000fce0000011604 */
.L_x_1540:
[----:B------:R-:W-:Y:S05]  /*11dd0*/  BSYNC B0 ;  /* 0x0000000000007941 */ /* 0x000fea0003800000 */
.L_x_1538:
[----:B------:R-:W-:-:S05]  /*11de0*/  IMAD R7, R7, R3, R3 ;  /* 0x0000000307077224 */ /* 0x000fca00078e0203 */
[----:B------:R-:W-:-:S07]  /*11df0*/  VIMNMX R2, R2, R7, PT ;  /* 0x0000000702027248 */ /* 0x000fce0003fe0100 */
.L_x_1537:
[----:B------:R-:W0:Y:S01]  /*11e00*/  @P1 LDC R5, c[0x0][0x44c] ;  /* 0x00011300ff051b82 */ /* 0x000e220000000800 */
[----:B------:R-:W-:Y:S01]  /*11e10*/  IMAD.MOV.U32 R6, RZ, RZ, R8 ;  /* 0x000000ffff067224 */ /* 0x000fe200078e0008 */
[----:B------:R-:W-:-:S06]  /*11e20*/  ULDC UR4, c[0x0][0x9dc] ;  /* 0x0002770000047ab9 */ /* 0x000fcc0000000800 */
[----:B------:R-:W3:Y:S01]  /*11e30*/  @P1 LDC R4, c[0x0][0x450] ;  /* 0x00011400ff041b82 */ /* 0x000ee20000000800 */
[----:B0-----:R-:W-:-:S05]  /*11e40*/  @P1 IMAD.HI.U32 R5, R8, R5, RZ ;  /* 0x0000000508051227 */ /* 0x001fca00078e00ff */
[----:B---3--:R-:W-:Y:S01]  /*11e50*/  @P1 SHF.R.U32.HI R6, RZ, R4, R5 ;  /* 0x00000004ff061219 */ /* 0x008fe20000011605 */
[----:B------:R-:W-:-:S03]  /*11e60*/  VIADD R4, R2, 0x3f ;  /* 0x0000003f02047836 */ /* 0x000fc60000000000 */
[----:B------:R-:W-:Y:S01]  /*11e70*/  IADD3 R2, R6, R0, -R9 ;  /* 0x0000000006027210 */ /* 0x000fe20007ffe809 */
[----:B------:R-:W-:Y:S01]  /*11e80*/  VIADD R0, R0, 0x3f ;  /* 0x0000003f00007836 */ /* 0x000fe20000000000 */
[----:B------:R-:W-:-:S04]  /*11e90*/  SHF.R.S32.HI R5, RZ, 0x1f, R4 ;  /* 0x0000001fff057819 */ /* 0x000fc80000011404 */
[----:B------:R-:W-:Y:S02]  /*11ea0*/  LEA.HI R5, R5, R4, RZ, 0x6 ;  /* 0x0000000405057211 */ /* 0x000fe400078f30ff */
[----:B------:R-:W-:Y:S02]  /*11eb0*/  SHF.R.S32.HI R4, RZ, 0x1f, R0 ;  /* 0x0000001fff047819 */ /* 0x000fe40000011400 */
[----:B------:R-:W-:Y:S02]  /*11ec0*/  SHF.R.S32.HI R5, RZ, 0x6, R5 ;  /* 0x00000006ff057819 */ /* 0x000fe40000011405 */
[----:B------:R-:W-:Y:S01]  /*11ed0*/  LEA.HI R4, R4, R0, RZ, 0x6 ;  /* 0x0000000004047211 */ /* 0x000fe200078f30ff */
[----:B------:R-:W-:-:S03]  /*11ee0*/  VIADD R0, R2, -UR4 ;  /* 0x8000000402007c36 */ /* 0x000fc60008000000 */
[----:B------:R-:W-:-:S04]  /*11ef0*/  SHF.R.S32.HI R4, RZ, 0x6, R4 ;  /* 0x00000006ff047819 */ /* 0x000fc80000011404 */
[----:B------:R-:W-:-:S05]  /*11f00*/  VIMNMX R7, R4, R5, PT ;  /* 0x0000000504077248 */ /* 0x000fca0003fe0100 */
[----:B------:R0:W-:Y:S01]  /*11f10*/  STL [R1+0x28], R7 ;  /* 0x0000280701007387 */ /* 0x0001e20000100800 */
[----:B------:R-:W-:Y:S05]  /*11f20*/  @!P2 BRA `(.L_x_1541) ;  /* 0x000000000044a947 */ /* 0x000fea0003800000 */
[----:B------:R-:W-:Y:S01]  /*11f30*/  ISETP.GT.AND P0, PT, R2, -0x1, PT ;  /* 0xffffffff0200780c */ /* 0x000fe20003f04270 */
[----:B------:R-:W-:-:S12]  /*11f40*/  BSSY B0, `(.L_x_1542) ;  /* 0x000000d000007945 */ /* 0x000fd80003800000 */
[----:B------:R-:W-:Y:S05]  /*11f50*/  @P0 BRA `(.L_x_1543) ;  /* 0x00000000001c0947 */ /* 0x000fea0003800000 */
[----:B------:R-:W-:Y:S02]  /*11f60*/  ISETP.NE.AND P0, PT, R3, 0x1, PT ;  /* 0x000000010300780c */ /* 0x000fe40003f05270 */
[----:B------:R-:W-:-:S11]  /*11f70*/  LOP3.LUT R2, RZ, R2, RZ, 0x33, !PT ;  /* 0x00000002ff027212 */ /* 0x000fd600078e33ff */
[----:B------:R-:W3:Y:S02]  /*11f80*/  @P0 LDC.64 R4, c[0x0][0x9e8] ;  /* 0x00027a00ff040b82 */ /* 0x000ee40000000a00 */
[----:B---3--:R-:W-:-:S05]  /*11f90*/  @P0 IMAD.HI.U32 R4, R2, R4, RZ ;  /* 0x0000000402040227 */ /* 0x008fca00078e00ff */
[----:B------:R-:W-:-:S04]  /*11fa0*/  @P0 SHF.R.U32.HI R2, RZ, R5, R4 ;  /* 0x00000005ff020219 */ /* 0x000fc80000011604 */
[----:B------:R-:W-:Y:S01]  /*11fb0*/  LOP3.LUT R2, RZ, R2, RZ, 0x33, !PT ;  /* 0x00000002ff027212 */ /* 0x000fe200078e33ff */
[----:B------:R-:W-:Y:S06]  /*11fc0*/  BRA `(.L_x_1544) ;  /* 0x0000000000107947 */ /* 0x000fec0003800000 */
.L_x_1543:
[----:B------:R-:W-:-:S13]  /*11fd0*/  ISETP.NE.AND P0, PT, R3, 0x1, PT ;  /* 0x000000010300780c */ /* 0x000fda0003f05270 */
[----:B------:R-:W3:Y:S02]  /*11fe0*/  @P0 LDC.64 R4, c[0x0][0x9e8] ;  /* 0x00027a00ff040b82 */ /* 0x000ee40000000a00 */
[----:B---3--:R-:W-:-:S05]  /*11ff0*/  @P0 IMAD.HI.U32 R4, R2, R4, RZ ;  /* 0x0000000402040227 */ /* 0x008fca00078e00ff */
[----:B------:R-:W-:-:S07]  /*12000*/  @P0 SHF.R.U32.HI R2, RZ, R5, R4 ;  /* 0x00000005ff020219 */ /* 0x000fce0000011604 */
.L_x_1544:
[----:B------:R-:W-:Y:S05]  /*12010*/  BSYNC B0 ;  /* 0x0000000000007941 */ /* 0x000fea0003800000 */
.L_x_1542:
[----:B------:R-:W-:-:S05]  /*12020*/  IMAD R2, R2, R3, RZ ;  /* 0x0000000302027224 */ /* 0x000fca00078e02ff */
[----:B------:R-:W-:-:S07]  /*12030*/  VIMNMX R0, R0, R2, !PT ;  /* 0x0000000200007248 */ /* 0x000fce0007fe0100 */
.L_x_1541:
[----:B------:R-:W-:Y:S01]  /*12040*/  SHF.R.S32.HI R2, RZ, 0x1f, R0 ;  /* 0x0000001fff027819 */ /* 0x000fe20000011400 */
[----:B------:R-:W-:Y:S03]  /*12050*/  BSSY B7, `(.L_x_1545) ;  /* 0x00004ea000077945 */ /* 0x000fe60003800000 */
[----:B------:R-:W-:-:S04]  /*12060*/  LEA.HI R2, R2, R0, RZ, 0x6 ;  /* 0x0000000002027211 */ /* 0x000fc800078f30ff */
[----:B------:R-:W-:-:S04]  /*12070*/  SHF.R.S32.HI R2, RZ, 0x6, R2 ;  /* 0x00000006ff027819 */ /* 0x000fc80000011402 */
[----:B------:R-:W-:-:S04]  /*12080*/  VIMNMX R3, RZ, R2, !PT ;  /* 0x00000002ff037248 */ /* 0x000fc80007fe0100 */
[----:B------:R-:W-:Y:S01]  /*12090*/  ISETP.GT.AND P0, PT, R7, R3, PT ;  /* 0x000000030700720c */ /* 0x000fe20003f04270 */
[----:B------:R3:W-:-:S12]  /*120a0*/  STL [R1+0x24], R3 ;  /* 0x0000240301007387 */ /* 0x0007d80000100800 */
[----:B---3--:R-:W-:Y:S05]  /*120b0*/  @P0 BRA `(.L_x_1546) ;  /* 0x0000000000480947 */ /* 0x008fea0003800000 */
[----:B------:R-:W3:Y:S02]  /*120c0*/  S2R R3, SR_TID.X ;  /* 0x0000000000037919 */ /* 0x000ee40000002100 */
[----:B---3--:R-:W-:-:S04]  /*120d0*/  LOP3.LUT R3, R3, 0x7f, RZ, 0xc0, !PT ;  /* 0x0000007f03037812 */ /* 0x008fc800078ec0ff */
[----:B------:R-:W-:-:S13]  /*120e0*/  ISETP.NE.AND P0, PT, R3, RZ, PT ;  /* 0x000000ff0300720c */ /* 0x000fda0003f05270 */
[----:B------:R-:W-:Y:S05]  /*120f0*/  @P0 BRA `(.L_x_1547) ;  /* 0x0000004c007c0947 */ /* 0x000fea0003800000 */
[----:B------:R-:W3:Y:S01]  /*12100*/  S2R R3, SR_LANEID ;  /* 0x0000000000037919 */ /* 0x000ee20000000000 */
[----:B------:R-:W-:Y:S01]  /*12110*/  VOTEU.ANY UR4, UPT, PT ;  /* 0x0000000000047886 */ /* 0x000fe200038e0100 */
[----:B------:R-:W-:Y:S01]  /*12120*/  ULDC.64 UR6, c[0x0][0x208] ;  /* 0x0000820000067ab9 */ /* 0x000fe20000000a00 */
[----:B------:R-:W3:Y:S08]  /*12130*/  FLO.U32 R0, UR4 ;  /* 0x0000000400007d00 */ /* 0x000ef000080e0000 */
[----:B------:R-:W4:Y:S01]  /*12140*/  POPC R5, UR4 ;  /* 0x0000000400057d09 */ /* 0x000f220008000000 */
[----:B---3--:R-:W-:-:S02]  /*12150*/  ISETP.EQ.U32.AND P0, PT, R0, R3, PT ;  /* 0x000000030000720c */ /* 0x008fc40003f02070 */
[----:B------:R-:W4:Y:S11]  /*12160*/  LDC.64 R2, c[0x0][0xc60] ;  /* 0x00031800ff027b82 */ /* 0x000f360000000a00 */
[----:B----4-:R-:W3:Y:S01]  /*12170*/  @P0 ATOMG.E.ADD.STRONG.GPU PT, R3, desc[UR6][R2.64], R5 ;  /* 0x00000005020309a8 */ /* 0x010ee200081ee1c6 */
[----:B------:R-:W4:Y:S02]  /*12180*/  S2R R4, SR_LTMASK ;  /* 0x0000000000047919 */ /* 0x000f240000003900 */
[----:B----4-:R-:W-:-:S04]  /*12190*/  LOP3.LUT R4, R4, UR4, RZ, 0xc0, !PT ;  /* 0x0000000404047c12 */ /* 0x010fc8000f8ec0ff */
[----:B0-----:R-:W0:Y:S01]  /*121a0*/  POPC R7, R4 ;  /* 0x0000000400077309 */ /* 0x001e220000000000 */
[----:B---3--:R-:W0:Y:S02]  /*121b0*/  SHFL.IDX PT, R0, R3, R0, 0x1f ;  /* 0x00001f0003007589 */ /* 0x008e2400000e0000 */
[----:B0-----:R-:W-:Y:S01]  /*121c0*/  IADD3 R16, R0, UR38, R7 ;  /* 0x0000002600107c10 */ /* 0x001fe2000fffe007 */
[----:B------:R-:W-:Y:S06]  /*121d0*/  BRA `(.L_x_1547) ;  /* 0x0000004c00447947 */ /* 0x000fec0003800000 */
.L_x_1546:
[----:B------:R-:W3:Y:S01]  /*121e0*/  LDL R17, [R1] ;  /* 0x0000000001117983 */ /* 0x000ee20000100800 */
        /* <DEDUP_REMOVED lines=8> */
[----:B------:R-:W-:Y:S02]  /*12270*/  IMAD.U32 R4, RZ, RZ, UR6 ;  /* 0x00000006ff047e24 */ /* 0x000fe4000f8e00ff */
[----:B------:R-:W3:Y:S01]  /*12280*/  LDC.64 R2, c[0x4][R2] ;  /* 0x0100000002027b82 */ /* 0x000ee20000000a00 */
        /* <DEDUP_REMOVED lines=9> */
[----:B-123--:R-:W-:Y:S05]  /*12320*/  CALL.ABS.NOINC R2 ;  /* 0x0000000002007343 */ /* 0x00efea0003c00000 */
.L_x_1549:
[----:B------:R-:W-:Y:S05]  /*12330*/  BSYNC B6 ;  /* 0x0000000000067941 */ /* 0x000fea0003800000 */
.L_x_1548:
        /* <DEDUP_REMOVED lines=12> */
[----:B0-----:R-:W-:-:S02]  /*12400*/  IMAD.U32 R7, RZ, RZ, UR9 ;  /* 0x00000009ff077e24 */ /* 0x001fc4000f8e00ff */
[----:B------:R-:W-:Y:S02]  /*12410*/  IMAD.U32 R10, RZ, RZ, UR4 ;  /* 0x00000004ff0a7e24 */ /* 0x000fe4000f8e00ff */
[----:B------:R-:W-:Y:S02]  /*12420*/  IMAD.U32 R11, RZ, RZ, UR5 ;  /* 0x00000005ff0b7e24 */ /* 0x000fe4000f8e00ff */
[----:B------:R-:W-:Y:S02]  /*12430*/  IMAD.MOV.U32 R8, RZ, RZ, 0x70 ;  /* 0x00000070ff087424 */ /* 0x000fe400078e00ff */
[----:B------:R-:W-:Y:S02]  /*12440*/  IMAD.MOV.U32 R12, RZ, RZ, 0x1 ;  /* 0x00000001ff0c7424 */ /* 0x000fe400078e00ff */
[----:B---3--:R-:W-:-:S07]  /*12450*/  IMAD.MOV.U32 R13, RZ, RZ, RZ ;  /* 0x000000ffff0d7224 */ /* 0x008fce00078e00ff */
[----:B------:R-:W-:-:S07]  /*12460*/  LEPC R20, `(.L_x_1552) ;  /* 0x000000001014794e */ /* 0x000fce0000000000 */
[----:B-12-4-:R-:W-:Y:S05]  /*12470*/  CALL.ABS.NOINC R2 ;  /* 0x0000000002007343 */ /* 0x016fea0003c00000 */
.L_x_1552:
        /* <DEDUP_REMOVED lines=15> */
.L_x_1551:
[----:B------:R-:W-:Y:S05]  /*12570*/  BSYNC B6 ;  /* 0x0000000000067941 */ /* 0x000fea0003800000 */
.L_x_1550:
[----:B------:R-:W-:Y:S01]  /*12580*/  ULDC.64 UR4, c[0x0][0x9f8] ;  /* 0x00027e0000047ab9 */ /* 0x000fe20000000a00 */
[----:B------:R-:W3:Y:S01]  /*12590*/  LDL R17, [R1+0x28] ;  /* 0x0000280001117983 */ /* 0x000ee20000100800 */
[----:B------:R-:W-:Y:S01]  /*125a0*/  ISETP.NE.U32.AND P0, PT, RZ, UR4, PT ;  /* 0x00000004ff007c0c */ /* 0x000fe2000bf05070 */
[----:B0-----:R-:W-:Y:S01]  /*125b0*/  IMAD.MOV.U32 R7, RZ, RZ, R19 ;  /* 0x000000ffff077224 */ /* 0x001fe200078e0013 */
[----:B------:R-:W-:Y:S02]  /*125c0*/  ULDC.64 UR6, c[0x0][0x208] ;  /* 0x0000820000067ab9 */ /* 0x000fe40000000a00 */
[----:B------:R-:W-:Y:S01]  /*125d0*/  ISETP.NE.AND.EX P0, PT, RZ, UR5, PT, P0 ;  /* 0x00000005ff007c0c */ /* 0x000fe2000bf05300 */
[----:B------:R-:W-:-:S12]  /*125e0*/  ULDC.64 UR4, c[0x0][0xa08] ;  /* 0x0002820000047ab9 */ /* 0x000fd80000000a00 */
[----:B------:R-:W0:Y:S02]  /*125f0*/  @P0 LDC.64 R2, c[0x0][0x9f8] ;  /* 0x00027e00ff020b82 */ /* 0x000e240000000a00 */
[----:B0-----:R-:W-:-:S05]  /*12600*/  @P0 IMAD.WIDE R2, R19, 0x4, R2 ;  /* 0x0000000413020825 */ /* 0x001fca00078e0202 */
[----:B------:R0:W4:Y:S02]  /*12610*/  @P0 LDG.E R7, desc[UR6][R2.64] ;  /* 0x0000000602070981 */ /* 0x000124000c1e1900 */
[----:B0-----:R-:W0:Y:S02]  /*12620*/  LDC.64 R2, c[0x0][0x418] ;  /* 0x00010600ff027b82 */ /* 0x001e240000000a00 */
[----:B0-----:R-:W-:Y:S01]  /*12630*/  LOP3.LUT P0, RZ, R2, UR4, RZ, 0xfc, !PT ;  /* 0x0000000402ff7c12 */ /* 0x001fe2000f80fcff */
[----:B------:R-:W-:-:S03]  /*12640*/  UMOV UR4, 0xffffffff ;  /* 0xffffffff00047882 */ /* 0x000fc60000000000 */
[----:B------:R-:W-:Y:S01]  /*12650*/  LOP3.LUT P0, RZ, R3, UR5, RZ, 0xfc, P0 ;  /* 0x0000000503ff7c12 */ /* 0x000fe2000800fcff */
[----:B---3--:R-:W-:Y:S01]  /*12660*/  VIADD R0, R17, 0xffffffff ;  /* 0xffffffff11007836 */ /* 0x008fe20000000000 */
[----:B----4-:R-:W-:Y:S01]  /*12670*/  SHF.R.S32.HI R8, RZ, 0x1f, R7 ;  /* 0x0000001fff087819 */ /* 0x010fe20000011407 */
[----:B------:R0:W-:Y:S01]  /*12680*/  STL [R1+0xc], R7 ;  /* 0x00000c0701007387 */ /* 0x0001e20000100800 */
[----:B------:R-:W-:-:S03]  /*12690*/  SEL R17, R7, RZ, !P0 ;  /* 0x000000ff07117207 */ /* 0x000fc60004000000 */
[----:B------:R0:W-:Y:S01]  /*126a0*/  STL [R1+0x1c], R8 ;  /* 0x00001c0801007387 */ /* 0x0001e20000100800 */
[----:B------:R-:W-:Y:S05]  /*126b0*/  BRA.DIV UR4, `(.L_x_1553) ;  /* 0x0000005e04087947 */ /* 0x000fea000b800000 */
[----:B------:R-:W3:Y:S02]  /*126c0*/  S2R R4, SR_TID.X ;  /* 0x0000000000047919 */ /* 0x000ee40000002100 */
[----:B---3--:R-:W-:-:S04]  /*126d0*/  SHF.R.U32.HI R4, RZ, 0x5, R4 ;  /* 0x00000005ff047819 */ /* 0x008fc80000011604 */
[----:B------:R-:W-:-:S05]  /*126e0*/  LOP3.LUT R4, R4, 0x3, RZ, 0xc0, !PT ;  /* 0x0000000304047812 */ /* 0x000fca00078ec0ff */
[----:B------:R3:W4:Y:S02]  /*126f0*/  SHFL.IDX PT, R14, R4, RZ, 0x1f ;  /* 0x00001fff040e7589 */ /* 0x00072400000e0000 */
.L_x_1670:
[----:B---3--:R-:W3:Y:S01]  /*12700*/  LDL.LU R4, [R1+0x18] ;  /* 0x0000180001047983 */ /* 0x008ee20000300800 */
[----:B------:R-:W-:Y:S02]  /*12710*/  PLOP3.LUT P1, PT, PT, PT, PT, 0x8, 0x0 ;  /* 0x000000000000781c */ /* 0x000fe40003f2e170 */
[----:B----4-:R-:W-:Y:S01]  /*12720*/  ISETP.NE.AND P0, PT, R14, RZ, PT ;  /* 0x000000ff0e00720c */ /* 0x010fe20003f05270 */
[----:B------:R4:W-:Y:S01]  /*12730*/  STL [R1+0x8], R0 ;  /* 0x0000080001007387 */ /* 0x0009e20000100800 */
[----:B---3--:R-:W-:-:S09]  /*12740*/  LOP3.LUT R4, R4, 0xfffffffe, RZ, 0xc0, !PT ;  /* 0xfffffffe04047812 */ /* 0x008fd200078ec0ff */
[----:B------:R-:W-:-:S05]  /*12750*/  @P1 LOP3.LUT R4, R4, 0x1, RZ, 0xfc, !PT ;  /* 0x0000000104041812 */ /* 0x000fca00078efcff */
[----:B------:R4:W-:Y:S01]  /*12760*/  STL [R1+0x18], R4 ;  /* 0x0000180401007387 */ /* 0x0009e20000100800 */
[----:B------:R-:W-:Y:S05]  /*12770*/  @P0 BRA `(.L_x_1554) ;  /* 0x00000004005c0947 */ /* 0x000fea0003800000 */
[----:B------:R-:W-:-:S03]  /*12780*/  UMOV UR4, 0xffffffff ;  /* 0xffffffff00047882 */ /* 0x000fc60000000000 */
[----:B------:R-:W-:Y:S05]  /*12790*/  BRA.DIV UR4, `(.L_x_1555) ;  /* 0x0000005e04047947 */ /* 0x000fea000b800000 */
[----:B------:R-:W-:-:S13]  /*127a0*/  ELECT P6, URZ, PT ;  /* 0x00000000003f782f */ /* 0x000fda00038c0000 */
.L_x_1673:
[----:B------:R-:W-:Y:S05]  /*127b0*/  @!P6 BRA `(.L_x_1554) ;  /* 0x00000004004ce947 */ /* 0x000fea0003800000 */
[----:B------:R-:W-:-:S04]  /*127c0*/  ISETP.NE.U32.AND P0, PT, R2, RZ, PT ;  /* 0x000000ff0200720c */ /* 0x000fc80003f05070 */
[----:B------:R-:W-:-:S13]  /*127d0*/  ISETP.NE.AND.EX P0, PT, R3, RZ, PT, P0 ;  /* 0x000000ff0300720c */ /* 0x000fda0003f05300 */
[----:B------:R-:W-:Y:S05]  /*127e0*/  @!P0 BRA `(.L_x_1556) ;  /* 0x0000000000548947 */ /* 0x000fea0003800000 */
[----:B------:R-:W3:Y:S01]  /*127f0*/  LDC R6, c[0x0][0x43c] ;  /* 0x00010f00ff067b82 */ /* 0x000ee20000000800 */
[----:B-12---:R-:W-:Y:S01]  /*12800*/  IMAD.MOV.U32 R9, RZ, RZ, R0 ;  /* 0x000000ffff097224 */ /* 0x006fe200078e0000 */
[----:B------:R-:W-:Y:S01]  /*12810*/  ULDC.64 UR4, c[0x0][0x428] ;  /* 0x00010a0000047ab9 */ /* 0x000fe20000000a00 */
[----:B------:R-:W-:Y:S02]  /*12820*/  ULDC.64 UR6, c[0x0][0x208] ;  /* 0x0000820000067ab9 */ /* 0x000fe40000000a00 */
[----:B----4-:R-:W-:Y:S01]  /*12830*/  IMAD.MOV.U32 R0, RZ, RZ, R9 ;  /* 0x000000ffff007224 */ /* 0x010fe200078e0009 */
[----:B---3--:R-:W-:-:S13]  /*12840*/  ISETP.NE.AND P0, PT, R6, 0x1, PT ;  /* 0x000000010600780c */ /* 0x008fda0003f05270 */
[----:B------:R-:W1:Y:S02]  /*12850*/  @P0 LDC.64 R4, c[0x0][0x440] ;  /* 0x00011000ff040b82 */ /* 0x000e640000000a00 */
[----:B-1----:R-:W-:-:S05]  /*12860*/  @P0 IMAD.HI.U32 R4, R9, R4, RZ ;  /* 0x0000000409040227 */ /* 0x002fca00078e00ff */
[----:B------:R-:W-:-:S04]  /*12870*/  @P0 SHF.R.U32.HI R0, RZ, R5, R4 ;  /* 0x00000005ff000219 */ /* 0x000fc80000011604 */
[--C-:B------:R-:W-:Y:S01]  /*12880*/  SHF.R.S32.HI R5, RZ, 0x1f, R0.reuse ;  /* 0x0000001fff057819 */ /* 0x100fe20000011400 */
[----:B------:R-:W-:-:S04]  /*12890*/  IMAD.MOV R4, RZ, RZ, -R0 ;  /* 0x000000ffff047224 */ /* 0x000fc800078e0a00 */
[----:B------:R-:W-:Y:S02]  /*128a0*/  IMAD R9, R6, R4, R9 ;  /* 0x0000000406097224 */ /* 0x000fe400078e0209 */
[----:B------:R-:W-:Y:S02]  /*128b0*/  IMAD R6, R8, UR4, RZ ;  /* 0x0000000408067c24 */ /* 0x000fe4000f8e02ff */
[----:B------:R-:W-:Y:S01]  /*128c0*/  IMAD.MOV.U32 R4, RZ, RZ, R0 ;  /* 0x000000ffff047224 */ /* 0x000fe200078e0000 */
[----:B------:R3:W-:Y:S01]  /*128d0*/  STL [R1+0x8], R9 ;  /* 0x0000080901007387 */ /* 0x0007e20000100800 */
[C---:B------:R-:W-:Y:S02]  /*128e0*/  IMAD R0, R7.reuse, UR5, R6 ;  /* 0x0000000507007c24 */ /* 0x040fe4000f8e0206 */
[----:B------:R-:W-:-:S04]  /*128f0*/  IMAD.WIDE.U32 R4, R7, UR4, R4 ;  /* 0x0000000407047c25 */ /* 0x000fc8000f8e0004 */
[----:B------:R-:W-:Y:S01]  /*12900*/  IMAD.IADD R0, R5, 0x1, R0 ;  /* 0x0000000105007824 */ /* 0x000fe200078e0200 */
[----:B------:R-:W-:-:S04]  /*12910*/  LEA R2, P0, R4, R2, 0x2 ;  /* 0x0000000204027211 */ /* 0x000fc800078010ff */
[----:B------:R-:W-:-:S05]  /*12920*/  LEA.HI.X R3, R4, R3, R0, 0x2, P0 ;  /* 0x0000000304037211 */ /* 0x000fca00000f1400 */
[----:B------:R3:W5:Y:S04]  /*12930*/  LDG.E R17, desc[UR6][R2.64] ;  /* 0x0000000602117981 */ /* 0x000768000c1e1900 */
.L_x_1556:
[----:B0-----:R-:W2:Y:S04]  /*12940*/  LDL R7, [R1] ;  /* 0x0000000001077983 */ /* 0x001ea80000100800 */
[----:B----4-:R-:W2:Y:S04]  /*12950*/  LDL R0, [R1+0x4] ;  /* 0x0000040001007983 */ /* 0x010ea80000100800 */
[----:B---3--:R-:W3:Y:S01]  /*12960*/  LDL R2, [R1+0x10] ;  /* 0x0000100001027983 */ /* 0x008ee20000100800 */
[----:B--2---:R-:W-:Y:S01]  /*12970*/  IMAD R0, R0, 0x8, R7 ;  /* 0x0000000800007824 */ /* 0x004fe200078e0207 */
[----:B---3--:R-:W-:-:S04]  /*12980*/  SHF.L.U32 R2, R2, 0x1f, RZ ;  /* 0x0000001f02027819 */ /* 0x008fc800000006ff */
[----:B------:R-:W0:Y:S02]  /*12990*/  SYNCS.PHASECHK.TRANS64.TRYWAIT P0, [R0+URZ+0x30840], R2 ;  /* 0x03084002000075a7 */ /* 0x000e24000800017f */
[----:B0-----:R-:W-:Y:S05]  /*129a0*/  @!P0 BRA `(.L_x_1557) ;  /* 0x0000005800a08947 */ /* 0x001fea0003800000 */
.L_x_1674:
        /* <DEDUP_REMOVED lines=11> */
.L_x_1558:
[----:B0-----:R-:W2:Y:S04]  /*12a60*/  LDL R2, [R1+0x14] ;  /* 0x0000140001027983 */ /* 0x001ea80000100800 */
[----:B------:R-:W3:Y:S04]  /*12a70*/  LDL R4, [R1] ;  /* 0x0000000001047983 */ /* 0x000ee80000100800 */
[----:B------:R-:W3:Y:S04]  /*12a80*/  LDL R3, [R1+0x4] ;  /* 0x0000040001037983 */ /* 0x000ee80000100800 */
[----:B------:R-:W4:Y:S01]  /*12a90*/  LDL R5, [R1+0x8] ;  /* 0x0000080001057983 */ /* 0x000f220000100800 */
        /* <DEDUP_REMOVED lines=11> */
[----:B------:R-:W-:-:S04]  /*12b50*/  ULEA UR11, UR11, UR5, 0x6 ;  /* 0x000000050b0b7291 */ /* 0x000fc8000f8e303f */
        /* <DEDUP_REMOVED lines=10> */
[----:B------:R-:W-:Y:S01]  /*12c00*/  UMOV UR14, 0x80 ;  /* 0x00000080000e7882 */ /* 0x000fe20000000000 */
[----:B0-----:R-:W-:Y:S01]  /*12c10*/  UMOV UR8, UR15 ;  /* 0x0000000f00087c82 */ /* 0x001fe20008000000 */
[----:B------:R-:W-:-:S02]  /*12c20*/  UMOV UR10, UR16 ;  /* 0x00000010000a7c82 */ /* 0x000fc40008000000 */
[----:B------:R0:W-:Y:S02]  /*12c30*/  UTMALDG.4D [UR8], [UR4], desc[UR6] ;  /* 0x00000608040075b4 */ /* 0x0001e40008019000 */
[----:B0-----:R-:W-:Y:S01]  /*12c40*/  UMOV UR8, UR17 ;  /* 0x0000001100087c82 */ /* 0x001fe20008000000 */
[----:B------:R-:W-:Y:S01]  /*12c50*/  UMOV UR10, UR14 ;  /* 0x0000000e000a7c82 */ /* 0x000fe20008000000 */
[----:B------:R-:W-:Y:S01]  /*12c60*/  UMOV UR14, 0xc0 ;  /* 0x000000c0000e7882 */ /* 0x000fe20000000000 */
[----:B------:R0:W-:Y:S02]  /*12c70*/  UTMALDG.4D [UR8], [UR4], desc[UR6] ;  /* 0x00000608040075b4 */ /* 0x0001e40008019000 */
[----:B0-----:R-:W-:Y:S01]  /*12c80*/  UMOV UR8, UR18 ;  /* 0x0000001200087c82 */ /* 0x001fe20008000000 */
[----:B------:R-:W-:Y:S02]  /*12c90*/  UMOV UR10, UR14 ;  /* 0x0000000e000a7c82 */ /* 0x000fe40008000000 */
[----:B------:R3:W-:Y:S01]  /*12ca0*/  UTMALDG.4D [UR8], [UR4], desc[UR6] ;  /* 0x00000608040075b4 */ /* 0x0007e20008019000 */
[----:B--2---:R-:W-:-:S04]  /*12cb0*/  LOP3.LUT R2, R2, 0xfffffffe, RZ, 0xc0, !PT ;  /* 0xfffffffe02027812 */ /* 0x004fc800078ec0ff */
[----:B------:R-:W-:-:S05]  /*12cc0*/  @P0 LOP3.LUT R2, R2, 0x1, RZ, 0xfc, !PT ;  /* 0x0000000102020812 */ /* 0x000fca00078efcff */
[----:B------:R3:W-:Y:S01]  /*12cd0*/  STL [R1+0x18], R2 ;  /* 0x0000180201007387 */ /* 0x0007e20000100800 */
[----:B------:R-:W-:Y:S01]  /*12ce0*/  NOP ;  /* 0x0000000000007918 */ /* 0x000fe20000000000 */
.L_x_1554:
[----:B---3--:R-:W3:Y:S04]  /*12cf0*/  LDL R2, [R1] ;  /* 0x0000000001027983 */ /* 0x008ee80000100800 */
[----:B------:R-:W4:Y:S01]  /*12d00*/  LDL.LU R3, [R1+0x34] ;  /* 0x0000340001037983 */ /* 0x000f220000300800 */
[----:B------:R-:W-:Y:S05]  /*12d10*/  WARPSYNC.ALL ;  /* 0x0000000000007948 */ /* 0x000fea0003800000 */
[----:B------:R-:W-:Y:S01]  /*12d20*/  ULDC.64 UR4, c[0x0][0x298] ;  /* 0x0000a60000047ab9 */ /* 0x000fe20000000a00 */
[----:B------:R-:W-:Y:S01]  /*12d30*/  BSSY B6, `(.L_x_1559) ;  /* 0x000001c000067945 */ /* 0x000fe20003800000 */
[----:B------:R-:W-:Y:S01]  /*12d40*/  BAR.SYNC.DEFER_BLOCKING 0x8, 0x180 ;  /* 0x0206000000007b1d */ /* 0x000fe20000010000 */
[----:B---3--:R-:W-:Y:S01]  /*12d50*/  VIADD R2, R2, 0x10400 ;  /* 0x0001040002027836 */ /* 0x008fe20000000000 */
[----:B----4-:R-:W-:-:S04]  /*12d60*/  SHF.R.S32.HI R0, RZ, 0x1f, R3 ;  /* 0x0000001fff007819 */ /* 0x010fc80000011403 */
[----:B------:R-:W-:Y:S01]  /*12d70*/  LOP3.LUT P0, RZ, R2, 0x3ff, RZ, 0xc0, !PT ;  /* 0x000003ff02ff7812 */ /* 0x000fe2000780c0ff */
[----:B------:R-:W-:-:S04]  /*12d80*/  IMAD R0, R0, UR4, RZ ;  /* 0x0000000400007c24 */ /* 0x000fc8000f8e02ff */
[C---:B------:R-:W-:Y:S02]  /*12d90*/  IMAD R0, R3.reuse, UR5, R0 ;  /* 0x0000000503007c24 */ /* 0x040fe4000f8e0200 */
[----:B------:R-:W-:-:S04]  /*12da0*/  IMAD.WIDE.U32 R2, R3, UR4, RZ ;  /* 0x0000000403027c25 */ /* 0x000fc8000f8e00ff */
[----:B------:R-:W-:Y:S01]  /*12db0*/  IMAD.IADD R0, R3, 0x1, R0 ;  /* 0x0000000103007824 */ /* 0x000fe200078e0200 */
[----:B------:R3:W-:Y:S04]  /*12dc0*/  STL.64 [R1+0x40], R2 ;  /* 0x0000400201007387 */ /* 0x0007e80000100a00 */
[----:B------:R3:W-:Y:S01]  /*12dd0*/  STL [R1+0x34], R0 ;  /* 0x0000340001007387 */ /* 0x0007e20000100800 */
[----:B------:R-:W-:Y:S05]  /*12de0*/  @!P0 BRA `(.L_x_1560) ;  /* 0x0000000000408947 */ /* 0x000fea0003800000 */
[----:B---3--:R-:W-:Y:S01]  /*12df0*/  MOV R2, 0x0 ;  /* 0x0000000000027802 */ /* 0x008fe20000000f00 */
        /* <DEDUP_REMOVED lines=15> */
.L_x_1560:
[----:B------:R-:W-:Y:S05]  /*12ef0*/  BSYNC B6 ;  /* 0x0000000000067941 */ /* 0x000fea0003800000 */
.L_x_1559:
[----:B---3--:R-:W3:Y:S01]  /*12f00*/  LDL.LU R0, [R1+0x34] ;  /* 0x0000340001007983 */ /* 0x008ee20000300800 */
[----:B0-----:R-:W0:Y:S01]  /*12f10*/  LDC R7, c[0x0][0x448] ;  /* 0x00011200ff077b82 */ /* 0x001e220000000800 */
[----:B------:R-:W-:Y:S02]  /*12f20*/  ULDC.64 UR4, c[0x0][0x2d8] ;  /* 0x0000b60000047ab9 */ /* 0x000fe40000000a00 */
[----:B------:R-:W3:Y:S04]  /*12f30*/  LDL.LU.64 R2, [R1+0x40] ;  /* 0x0000400001027983 */ /* 0x000ee80000300a00 */
[----:B-12---:R-:W2:Y:S01]  /*12f40*/  LDL R9, [R1+0x2c] ;  /* 0x00002c0001097983 */ /* 0x006ea20000100800 */
[----:B------:R-:W1:Y:S01]  /*12f50*/  S2R R5, SR_TID.X ;  /* 0x0000000000057919 */ /* 0x000e620000002100 */
[----:B------:R-:W4:Y:S01]  /*12f60*/  S2R R6, SR_TID.X ;  /* 0x0000000000067919 */ /* 0x000f220000002100 */
[----:B------:R-:W-:-:S02]  /*12f70*/  SHF.R.S32.HI R4, RZ, 0x1f, R19 ;  /* 0x0000001fff047819 */ /* 0x000fc40000011413 */
[----:B-1----:R-:W-:-:S04]  /*12f80*/  LOP3.LUT R5, R5, 0x7f, RZ, 0xc0, !PT ;  /* 0x0000007f05057812 */ /* 0x002fc800078ec0ff */
[----:B------:R-:W-:Y:S01]  /*12f90*/  SHF.R.U32.HI R5, RZ, 0x3, R5 ;  /* 0x00000003ff057819 */ /* 0x000fe20000011605 */
[----:B----4-:R-:W-:-:S05]  /*12fa0*/  IMAD.SHL.U32 R8, R6, 0x10, RZ ;  /* 0x0000001006087824 */ /* 0x010fca00078e00ff */
[----:B------:R-:W-:Y:S01]  /*12fb0*/  LOP3.LUT R8, R5, 0x70, R8, 0xf8, !PT ;  /* 0x0000007005087812 */ /* 0x000fe200078ef808 */
[----:B---3--:R-:W-:Y:S01]  /*12fc0*/  IMAD.MOV.U32 R3, RZ, RZ, R0 ;  /* 0x000000ffff037224 */ /* 0x008fe200078e0000 */
[----:B------:R-:W-:-:S05]  /*12fd0*/  SHF.R.S32.HI R0, RZ, 0x1f, R18 ;  /* 0x0000001fff007819 */ /* 0x000fca0000011412 */
[----:B------:R-:W-:Y:S02]  /*12fe0*/  IMAD R0, R0, UR4, RZ ;  /* 0x0000000400007c24 */ /* 0x000fe4000f8e02ff */
[----:B------:R-:W-:-:S04]  /*12ff0*/  IMAD.WIDE.U32 R2, R18, UR4, R2 ;  /* 0x0000000412027c25 */ /* 0x000fc8000f8e0002 */
[----:B------:R-:W-:Y:S01]  /*13000*/  IMAD R0, R18, UR5, R0 ;  /* 0x0000000512007c24 */ /* 0x000fe2000f8e0200 */
[----:B------:R-:W-:Y:S02]  /*13010*/  ULDC.64 UR4, c[0x0][0xa00] ;  /* 0x0002800000047ab9 */ /* 0x000fe40000000a00 */
[----:B------:R-:W-:Y:S01]  /*13020*/  ISETP.NE.U32.AND P0, PT, RZ, UR4, PT ;  /* 0x00000004ff007c0c */ /* 0x000fe2000bf05070 */
[----:B------:R-:W-:-:S03]  /*13030*/  IMAD.IADD R3, R3, 0x1, R0 ;  /* 0x0000000103037824 */ /* 0x000fc600078e0200 */
[----:B------:R-:W-:Y:S01]  /*13040*/  ISETP.NE.AND.EX P0, PT, RZ, UR5, PT, P0 ;  /* 0x00000005ff007c0c */ /* 0x000fe2000bf05300 */
[----:B------:R-:W-:-:S03]  /*13050*/  ULDC.64 UR4, c[0x0][0x2e0] ;  /* 0x0000b80000047ab9 */ /* 0x000fc60000000a00 */
[----:B------:R-:W-:Y:S02]  /*13060*/  SEL R4, R4, RZ, !P0 ;  /* 0x000000ff04047207 */ /* 0x000fe40004000000 */
[----:B------:R-:W-:Y:S02]  /*13070*/  SEL R0, R19, RZ, !P0 ;  /* 0x000000ff13007207 */ /* 0x000fe40004000000 */
[----:B0-----:R-:W-:-:S13]  /*13080*/  ISETP.NE.AND P0, PT, R7, 0x1, PT ;  /* 0x000000010700780c */ /* 0x001fda0003f05270 */
[----:B------:R-:W0:Y:S08]  /*13090*/  @P0 LDC R5, c[0x0][0x44c] ;  /* 0x00011300ff050b82 */ /* 0x000e300000000800 */
[----:B------:R-:W1:Y:S01]  /*130a0*/  @P0 LDC R6, c[0x0][0x450] ;  /* 0x00011400ff060b82 */ /* 0x000e620000000800 */
[----:B------:R-:W-:Y:S02]  /*130b0*/  IMAD R4, R4, UR4, RZ ;  /* 0x0000000404047c24 */ /* 0x000fe4000f8e02ff */
[----:B------:R-:W-:-:S04]  /*130c0*/  IMAD.WIDE.U32 R2, R0, UR4, R2 ;  /* 0x0000000400027c25 */ /* 0x000fc8000f8e0002 */
[----:B------:R-:W-:Y:S01]  /*130d0*/  IMAD R4, R0, UR5, R4 ;  /* 0x0000000500047c24 */ /* 0x000fe2000f8e0204 */
[----:B------:R-:W-:Y:S01]  /*130e0*/  ULDC.64 UR4, c[0x0][0x2d0] ;  /* 0x0000b40000047ab9 */ /* 0x000fe20000000a00 */
[----:B--2---:R-:W-:Y:S02]  /*130f0*/  IMAD.IADD R0, R8, 0x1, R9 ;  /* 0x0000000108007824 */ /* 0x004fe400078e0209 */
[----:B------:R-:W2:Y:S01]  /*13100*/  S2R R8, SR_TID.X ;  /* 0x0000000000087919 */ /* 0x000ea20000002100 */
[----:B------:R-:W-:Y:S02]  /*13110*/  IMAD.IADD R3, R3, 0x1, R4 ;  /* 0x0000000103037824 */ /* 0x000fe400078e0204 */
[----:B0-----:R-:W-:-:S04]  /*13120*/  @P0 IMAD.HI.U32 R5, R0, R5, RZ ;  /* 0x0000000500050227 */ /* 0x001fc800078e00ff */
[----:B------:R-:W-:Y:S01]  /*13130*/  IMAD.MOV.U32 R4, RZ, RZ, R0 ;  /* 0x000000ffff047224 */ /* 0x000fe200078e0000 */
[----:B-1----:R-:W-:-:S05]  /*13140*/  @P0 SHF.R.U32.HI R4, RZ, R6, R5 ;  /* 0x00000006ff040219 */ /* 0x002fca0000011605 */
[----:B------:R-:W-:-:S04]  /*13150*/  IMAD.MOV R5, RZ, RZ, -R4 ;  /* 0x000000ffff057224 */ /* 0x000fc800078e0a04 */
[----:B------:R-:W-:Y:S01]  /*13160*/  IMAD R0, R7, R5, R0 ;  /* 0x0000000507007224 */ /* 0x000fe200078e0200 */
[----:B------:R-:W-:Y:S01]  /*13170*/  SHF.R.S32.HI R5, RZ, 0x1f, R4 ;  /* 0x0000001fff057819 */ /* 0x000fe20000011404 */
[----:B------:R-:W-:-:S04]  /*13180*/  IMAD.WIDE.U32 R2, R4, UR4, R2 ;  /* 0x0000000404027c25 */ /* 0x000fc8000f8e0002 */
[----:B------:R-:W-:-:S04]  /*13190*/  IMAD R5, R5, UR4, RZ ;  /* 0x0000000405057c24 */ /* 0x000fc8000f8e02ff */
[----:B------:R-:W-:Y:S01]  /*131a0*/  IMAD R4, R4, UR5, R5 ;  /* 0x0000000504047c24 */ /* 0x000fe2000f8e0205 */
[----:B------:R-:W-:-:S03]  /*131b0*/  ULDC.64 UR4, c[0x0][0x2c8] ;  /* 0x0000b20000047ab9 */ /* 0x000fc60000000a00 */
[----:B------:R-:W-:Y:S01]  /*131c0*/  IMAD.IADD R3, R3, 0x1, R4 ;  /* 0x0000000103037824 */ /* 0x000fe200078e0204 */
[----:B------:R-:W-:Y:S01]  /*131d0*/  SHF.R.S32.HI R4, RZ, 0x1f, R0 ;  /* 0x0000001fff047819 */ /* 0x000fe20000011400 */
[----:B--2---:R-:W-:-:S04]  /*131e0*/  IMAD.SHL.U32 R8, R8, 0x8, RZ ;  /* 0x0000000808087824 */ /* 0x004fc800078e00ff */
[----:B------:R-:W-:Y:S01]  /*131f0*/  IMAD R4, R4, UR4, RZ ;  /* 0x0000000404047c24 */ /* 0x000fe2000f8e02ff */
[----:B------:R-:W-:Y:S01]  /*13200*/  LOP3.LUT R8, R8, 0x38, RZ, 0xc0, !PT ;  /* 0x0000003808087812 */ /* 0x000fe200078ec0ff */
[----:B------:R-:W-:-:S04]  /*13210*/  IMAD.WIDE.U32 R2, R0, UR4, R2 ;  /* 0x0000000400027c25 */ /* 0x000fc8000f8e0002 */
[----:B------:R-:W-:Y:S01]  /*13220*/  IMAD R4, R0, UR5, R4 ;  /* 0x0000000500047c24 */ /* 0x000fe2000f8e0204 */
[C---:B------:R-:W-:Y:S01]  /*13230*/  LOP3.LUT R12, R8.reuse, 0x40, RZ, 0xfc, !PT ;  /* 0x00000040080c7812 */ /* 0x040fe200078efcff */
[----:B------:R-:W-:Y:S01]  /*13240*/  ULDC.64 UR4, c[0x0][0x280] ;  /* 0x0000a00000047ab9 */ /* 0x000fe20000000a00 */
[C---:B------:R-:W-:Y:S01]  /*13250*/  LOP3.LUT R11, R8.reuse, 0x80, RZ, 0xfc, !PT ;  /* 0x00000080080b7812 */ /* 0x040fe200078efcff */
[----:B------:R-:W-:Y:S01]  /*13260*/  IMAD.IADD R3, R3, 0x1, R4 ;  /* 0x0000000103037824 */ /* 0x000fe200078e0204 */
[----:B------:R-:W-:Y:S02]  /*13270*/  LOP3.LUT R8, R8, 0xc0, RZ, 0xfc, !PT ;  /* 0x000000c008087812 */ /* 0x000fe400078efcff */
[----:B------:R-:W-:Y:S01]  /*13280*/  LEA R4, P0, R2, UR4, 0x1 ;  /* 0x0000000402047c11 */ /* 0x000fe2000f8008ff */
[----:B------:R-:W-:Y:S02]  /*13290*/  ULDC UR4, c[0x0][0x2b8] ;  /* 0x0000ae0000047ab9 */ /* 0x000fe40000000800 */
[----:B------:R-:W-:-:S02]  /*132a0*/  ISETP.GE.AND P3, PT, R8, UR4, PT ;  /* 0x0000000408007c0c */ /* 0x000fc4000bf66270 */
[----:B------:R0:W5:Y:S01]  /*132b0*/  LDL R8, [R1+0x20] ;  /* 0x0000200001087983 */ /* 0x0001620000100800 */
[----:B------:R-:W1:Y:S01]  /*132c0*/  S2R R5, SR_TID.X ;  /* 0x0000000000057919 */ /* 0x000e620000002100 */
[----:B------:R-:W-:Y:S02]  /*132d0*/  LEA.HI.X R3, R2, UR5, R3, 0x1, P0 ;  /* 0x0000000502037c11 */ /* 0x000fe400080f0c03 */
[----:B------:R-:W-:Y:S02]  /*132e0*/  ISETP.GE.AND P1, PT, R12, UR4, PT ;  /* 0x000000040c007c0c */ /* 0x000fe4000bf26270 */
[----:B------:R-:W-:Y:S01]  /*132f0*/  ISETP.GE.AND P2, PT, R11, UR4, PT ;  /* 0x000000040b007c0c */ /* 0x000fe2000bf46270 */
[----:B-1----:R-:W-:-:S05]  /*13300*/  IMAD.SHL.U32 R10, R5, 0x8, RZ ;  /* 0x00000008050a7824 */ /* 0x002fca00078e00ff */
[----:B------:R-:W-:-:S04]  /*13310*/  LOP3.LUT R10, R10, 0x38, RZ, 0xc0, !PT ;  /* 0x000000380a0a7812 */ /* 0x000fc800078ec0ff */
[----:B------:R-:W-:Y:S01]  /*13320*/  ISETP.GE.AND P0, PT, R10, UR4, PT ;  /* 0x000000040a007c0c */ /* 0x000fe2000bf06270 */
[----:B------:R-:W-:-:S03]  /*13330*/  UMOV UR4, 0xffffffff ;  /* 0xffffffff00047882 */ /* 0x000fc60000000000 */
[----:B0-----:R-:W-:Y:S09]  /*13340*/  BRA.DIV UR4, `(.L_x_1561) ;  /* 0x00000052044c7947 */ /* 0x001ff2000b800000 */
[----:B------:R-:W0:Y:S02]  /*13350*/  S2R R6, SR_TID.X ;  /* 0x0000000000067919 */ /* 0x000e240000002100 */
[----:B0-----:R-:W-:Y:S02]  /*13360*/  LOP3.LUT R9, R6, 0x7f, RZ, 0xc0, !PT ;  /* 0x0000007f06097812 */ /* 0x001fe400078ec0ff */
[----:B------:R-:W2:Y:S04]  /*13370*/  LDL.LU R6, [R1+0x30] ;  /* 0x0000300001067983 */ /* 0x000ea80000300800 */
[----:B------:R-:W3:Y:S01]  /*13380*/  LDL.LU R11, [R1+0x2c] ;  /* 0x00002c00010b7983 */ /* 0x000ee20000300800 */
[----:B------:R-:W-:Y:S01]  /*13390*/  SHF.R.U32.HI R9, RZ, 0x3, R9 ;  /* 0x00000003ff097819 */ /* 0x000fe20000011609 */
[----:B------:R-:W-:Y:S01]  /*133a0*/  ULDC.64 UR4, c[0x0][0x208] ;  /* 0x0000820000047ab9 */ /* 0x000fe20000000a00 */
[----:B--2---:R-:W-:-:S02]  /*133b0*/  IMAD R2, R6, R7, RZ ;  /* 0x0000000706027224 */ /* 0x004fc400078e02ff */
[----:B------:R-:W0:Y:S01]  /*133c0*/  SHFL.IDX PT, R7, R4, RZ, 0x181f ;  /* 0x00181fff04077589 */ /* 0x000e2200000e0000 */
[----:B---3--:R-:W-:-:S03]  /*133d0*/  IMAD.IADD R0, R9, 0x1, R11 ;  /* 0x0000000109007824 */ /* 0x008fc600078e020b */
[----:B------:R-:W1:Y:S01]  /*133e0*/  SHFL.IDX PT, R6, R3, RZ, 0x181f ;  /* 0x00181fff03067589 */ /* 0x000e6200000e0000 */
[C---:B------:R-:W-:Y:S01]  /*133f0*/  VIADD R5, R0.reuse, 0x10 ;  /* 0x0000001000057836 */ /* 0x040fe20000000000 */
        /* <DEDUP_REMOVED lines=11> */
[----:B------:R-:W-:Y:S01]  /*134b0*/  ISETP.GE.AND P5, PT, R5, R2, PT ;  /* 0x000000020500720c */ /* 0x000fe20003fa6270 */
[----:B------:R-:W-:-:S02]  /*134c0*/  VIADD R5, R0, 0x20 ;  /* 0x0000002000057836 */ /* 0x000fc40000000000 */
        /* <DEDUP_REMOVED lines=67> */
[----:B------:R-:W-:Y:S02]  /*13900*/  @!P5 IMAD.X R6, RZ, RZ, R5, P4 ;  /* 0x000000ffff06d224 */ /* 0x000fe400020e0605 */
[----:B------:R0:W1:Y:S03]  /*13910*/  SHFL.IDX PT, R5, R3, 0x7, 0x181f ;  /* 0x00f81f0003057f89 */ /* 0x00006600000e0000 */
[-C--:B------:R-:W-:Y:S01]  /*13920*/  @!P5 LOP3.LUT R7, R7, R6.reuse, RZ, 0x3c, !PT ;  /* 0x000000060707d212 */ /* 0x080fe200078e3cff */
[----:B------:R0:W2:Y:S03]  /*13930*/  SHFL.IDX PT, R3, R4, 0x7, 0x181f ;  /* 0x00f81f0004037f89 */ /* 0x0000a600000e0000 */
[----:B------:R-:W-:-:S04]  /*13940*/  @!P5 LOP3.LUT R6, R7, R6, RZ, 0x3c, !PT ;  /* 0x000000060706d212 */ /* 0x000fc800078e3cff */
[----:B------:R-:W-:-:S05]  /*13950*/  @!P5 LOP3.LUT R7, R7, R6, RZ, 0x3c, !PT ;  /* 0x000000060707d212 */ /* 0x000fca00078e3cff */
[----:B------:R0:W-:Y:S04]  /*13960*/  @!P5 LDGSTS.E.BYPASS.LTC128B.128 [R8+0x13400], desc[UR4][R6.64], !P0 ;  /* 0x134000000608dfae */ /* 0x0001e8000c101d44 */
[----:B------:R0:W-:Y:S04]  /*13970*/  @!P5 LDGSTS.E.BYPASS.LTC128B.128 [R8+0x17400], desc[UR4][R6.64+0x80], !P1 ;  /* 0x174000800608dfae */ /* 0x0001e8000c901d44 */
[----:B------:R0:W-:Y:S04]  /*13980*/  @!P5 LDGSTS.E.BYPASS.LTC128B.128 [R8+0x1b400], desc[UR4][R6.64+0x100], !P2 ;  /* 0x1b4001000608dfae */ /* 0x0001e8000d101d44 */
[----:B-12---:R0:W-:Y:S02]  /*13990*/  @!P5 LDGSTS.E.BYPASS.LTC128B.128 [R8+0x1f400], desc[UR4][R6.64+0x180], !P3 ;  /* 0x1f4001800608dfae */ /* 0x0061e4000d901d44 */
.L_x_1691:
[----:B------:R-:W-:Y:S01]  /*139a0*/  VIADD R0, R0, 0x70 ;  /* 0x0000007000007836 */ /* 0x000fe20000000000 */
[----:B------:R-:W-:Y:S04]  /*139b0*/  BSSY B0, `(.L_x_1562) ;  /* 0x000000d000007945 */ /* 0x000fe80003800000 */
[----:B------:R-:W-:-:S13]  /*139c0*/  ISETP.GE.AND P4, PT, R0, R2, PT ;  /* 0x000000020000720c */ /* 0x000fda0003f86270 */
[----:B------:R-:W-:Y:S05]  /*139d0*/  @P4 BRA `(.L_x_1563) ;  /* 0x0000000000284947 */ /* 0x000fea0003800000 */
[----:B------:R-:W-:Y:S01]  /*139e0*/  LEA R2, P4, R10, R3, 0x1 ;  /* 0x000000030a027211 */ /* 0x000fe200078808ff */
[----:B------:R-:W-:-:S04]  /*139f0*/  ULDC.64 UR4, c[0x0][0x208] ;  /* 0x0000820000047ab9 */ /* 0x000fc80000000a00 */
[----:B0-----:R-:W-:-:S05]  /*13a00*/  IMAD.X R3, RZ, RZ, R5, P4 ;  /* 0x000000ffff037224 */ /* 0x001fca00020e0605 */
[----:B------:R-:W-:Y:S01]  /*13a10*/  @!PT LDS RZ, [RZ] ;  /* 0x00000000fffff984 */ /* 0x000fe20000000800 */
[----:B------:R-:W-:Y:S01]  /*13a20*/  @!PT LDS RZ, [RZ] ;  /* 0x00000000fffff984 */ /* 0x000fe20000000800 */
[----:B------:R-:W-:Y:S01]  /*13a30*/  @!PT LDS RZ, [RZ] ;  /* 0x00000000fffff984 */ /* 0x000fe20000000800 */
[----:B------:R1:W-:Y:S04]  /*13a40*/  LDGSTS.E.BYPASS.LTC128B.128 [R8+0x13c00], desc[UR4][R2.64], !P0 ;  /* 0x13c0000002087fae */ /* 0x0003e8000c101d44 */
[----:B------:R1:W-:Y:S04]  /*13a50*/  LDGSTS.E.BYPASS.LTC128B.128 [R8+0x17c00], desc[UR4][R2.64+0x80], !P1 ;  /* 0x17c0008002087fae */ /* 0x0003e8000c901d44 */
[----:B------:R1:W-:Y:S04]  /*13a60*/  LDGSTS.E.BYPASS.LTC128B.128 [R8+0x1bc00], desc[UR4][R2.64+0x100], !P2 ;  /* 0x1bc0010002087fae */ /* 0x0003e8000d101d44 */
[----:B------:R1:W-:Y:S02]  /*13a70*/  LDGSTS.E.BYPASS.LTC128B.128 [R8+0x1fc00], desc[UR4][R2.64+0x180], !P3 ;  /* 0x1fc0018002087fae */ /* 0x0003e4000d901d44 */
.L_x_1563:
[----:B------:R-:W-:Y:S05]  /*13a80*/  BSYNC B0 ;  /* 0x0000000000007941 */ /* 0x000fea0003800000 */
.L_x_1562:
[----:B01----:R-:W2:Y:S01]  /*13a90*/  LDL R8, [R1] ;  /* 0x0000000001087983 */ /* 0x003ea20000100800 */
[----:B------:R-:W-:Y:S01]  /*13aa0*/  PLOP3.LUT P0, PT, PT, PT, PT, 0x80, 0x0 ;  /* 0x000000000000781c */ /* 0x000fe20003f0f070 */
[----:B------:R-:W-:Y:S01]  /*13ab0*/  NOP ;  /* 0x0000000000007918 */ /* 0x000fe20000000000 */
[----:B--2---:R-:W-:-:S11]  /*13ac0*/  VIADD R10, R8, 0x30800 ;  /* 0x00030800080a7836 */ /* 0x004fd60000000000 */
.L_x_1564:
[----:B------:R-:W2:Y:S01]  /*13ad0*/  LDL R2, [R1] ;  /* 0x0000000001027983 */ /* 0x000ea20000100800 */
        /* <DEDUP_REMOVED lines=18> */
.L_x_1692:
[----:B------:R-:W-:Y:S05]  /*13c00*/  BSYNC B0 ;  /* 0x0000000000007941 */ /* 0x000fea0003800000 */
.L_x_1565:
[----:B------:R-:W2:Y:S04]  /*13c10*/  LDL R3, [R1+0x28] ;  /* 0x0000280001037983 */ /* 0x000ea80000100800 */
[----:B0-----:R-:W3:Y:S01]  /*13c20*/  LDL R2, [R1+0x24] ;  /* 0x0000240001027983 */ /* 0x001ee20000100800 */
[----:B------:R-:W-:Y:S01]  /*13c30*/  BSSY B0, `(.L_x_1567) ;  /* 0x00002b1000007945 */ /* 0x000fe20003800000 */
[----:B--2---:R-:W-:-:S05]  /*13c40*/  VIADD R0, R3, 0xfffffffe ;  /* 0xfffffffe03007836 */ /* 0x004fca0000000000 */
[----:B---3--:R-:W-:-:S13]  /*13c50*/  ISETP.GE.AND P0, PT, R0, R2, PT ;  /* 0x000000020000720c */ /* 0x008fda0003f06270 */
[----:B------:R-:W-:Y:S05]  /*13c60*/  @!P0 BRA `(.L_x_1568) ;  /* 0x0000002800b48947 */ /* 0x000fea0003800000 */
[----:B------:R-:W-:Y:S01]  /*13c70*/  LOP3.LUT R8, RZ, R2, RZ, 0x33, !PT ;  /* 0x00000002ff087212 */ /* 0x000fe200078e33ff */
[----:B------:R-:W-:Y:S01]  /*13c80*/  IMAD.MOV R2, RZ, RZ, -R3 ;  /* 0x000000ffff027224 */ /* 0x000fe200078e0a03 */
[----:B------:R-:W-:Y:S04]  /*13c90*/  BSSY B2, `(.L_x_1569) ;  /* 0x00000e9000027945 */ /* 0x000fe80003800000 */
[----:B------:R-:W-:-:S05]  /*13ca0*/  VIADDMNMX R8, R2, 0x1, R8, !PT ;  /* 0x0000000102087846 */ /* 0x000fca0007800108 */
[----:B------:R-:W-:-:S05]  /*13cb0*/  IMAD.IADD R2, R3, 0x1, R8 ;  /* 0x0000000103027824 */ /* 0x000fca00078e0208 */
[----:B------:R-:W-:-:S04]  /*13cc0*/  LOP3.LUT R2, R2, 0x1, RZ, 0xc0, !PT ;  /* 0x0000000102027812 */ /* 0x000fc800078ec0ff */
[----:B------:R-:W-:-:S13]  /*13cd0*/  ISETP.NE.U32.AND P0, PT, R2, 0x1, PT ;  /* 0x000000010200780c */ /* 0x000fda0003f05070 */
        /* <DEDUP_REMOVED lines=37> */
.L_x_1573:
[----:B------:R-:W2:Y:S01]  /*13f30*/  LDL R2, [R1] ;  /* 0x0000000001027983 */ /* 0x000ea20000100800 */
[----:B------:R-:W-:Y:S01]  /*13f40*/  BSSY B3, `(.L_x_1574) ;  /* 0x0000005000037945 */ /* 0x000fe20003800000 */
[----:B--2---:R-:W-:Y:S01]  /*13f50*/  IMAD R3, R7, 0x8, R2 ;  /* 0x0000000807037824 */ /* 0x004fe200078e0202 */
[----:B------:R-:W-:-:S04]  /*13f60*/  SHF.L.U32 R2, R9, 0x1f, RZ ;  /* 0x0000001f09027819 */ /* 0x000fc800000006ff */
[----:B------:R-:W1:Y:S02]  /*13f70*/  SYNCS.PHASECHK.TRANS64.TRYWAIT P0, [R3+URZ+0x30840], R2 ;  /* 0x03084002030075a7 */ /* 0x000e64000800017f */
[----:B-1----:R-:W-:Y:S05]  /*13f80*/  @!P0 BRA `(.L_x_1575) ;  /* 0x0000005000748947 */ /* 0x002fea0003800000 */
.L_x_1693:
[----:B------:R-:W-:Y:S05]  /*13f90*/  BSYNC B3 ;  /* 0x0000000000037941 */ /* 0x000fea0003800000 */
.L_x_1574:
        /* <DEDUP_REMOVED lines=12> */
.L_x_1577:
[----:B------:R-:W-:Y:S05]  /*14060*/  BSYNC B3 ;  /* 0x0000000000037941 */ /* 0x000fea0003800000 */
.L_x_1576:
[----:B------:R-:W2:Y:S04]  /*14070*/  LDL R5, [R1] ;  /* 0x0000000001057983 */ /* 0x000ea80000100800 */
        /* <DEDUP_REMOVED lines=12> */
.L_x_1578:
        /* <DEDUP_REMOVED lines=16> */
.L_x_1579:
        /* <DEDUP_REMOVED lines=16> */
.L_x_1580:
        /* <DEDUP_REMOVED lines=16> */
.L_x_1581:
        /* <DEDUP_REMOVED lines=17> */
.L_x_1694:
[----:B------:R-:W-:Y:S05]  /*14550*/  BSYNC B3 ;  /* 0x0000000000037941 */ /* 0x000fea0003800000 */
.L_x_1582:
[----:B------:R-:W-:Y:S01]  /*14560*/  BSSY B3, `(.L_x_1584) ;  /* 0x000000e000037945 */ /* 0x000fe20003800000 */
[----:B------:R-:W-:Y:S02]  /*14570*/  IMAD.MOV.U32 R12, RZ, RZ, 0x0 ;  /* 0x00000000ff0c7424 */ /* 0x000fe400078e00ff */
[----:B------:R-:W-:Y:S01]  /*14580*/  IMAD.MOV.U32 R13, RZ, RZ, 0x14f00000 ;  /* 0x14f00000ff0d7424 */ /* 0x000fe200078e00ff */
[----:B------:R-:W-:Y:S06]  /*14590*/  @P1 BRA `(.L_x_1585) ;  /* 0x0000000000281947 */ /* 0x000fec0003800000 */
[----:B0-----:R-:W2:Y:S04]  /*145a0*/  LDL R3, [R1] ;  /* 0x0000000001037983 */ /* 0x001ea80000100800 */
        /* <DEDUP_REMOVED lines=9> */
.L_x_1585:
[----:B------:R-:W-:Y:S05]  /*14640*/  BSYNC B3 ;  /* 0x0000000000037941 */ /* 0x000fea0003800000 */
.L_x_1584:
[----:B01----:R-:W2:Y:S01]  /*14650*/  LDL.LU R2, [R1+0x4] ;  /* 0x0000040001027983 */ /* 0x003ea20000300800 */
[----:B------:R-:W-:-:S03]  /*14660*/  R2UR UR10, R11 ;  /* 0x000000000b0a72ca */ /* 0x000fc600000e0000 */
[----:B------:R-:W3:Y:S04]  /*14670*/  LDL R6, [R1+0x14] ;  /* 0x0000140001067983 */ /* 0x000ee80000100800 */
[----:B------:R-:W3:Y:S04]  /*14680*/  LDL.LU R5, [R1+0x8] ;  /* 0x0000080001057983 */ /* 0x000ee80000300800 */
[----:B------:R-:W2:Y:S01]  /*14690*/  LDL R11, [R1] ;  /* 0x00000000010b7983 */ /* 0x000ea20000100800 */
        /* <DEDUP_REMOVED lines=8> */
[----:B------:R-:W-:Y:S02]  /*14720*/  VIADD R3, R3, 0x30850 ;  /* 0x0003085003037836 */ /* 0x000fe40000000000 */
[----:B------:R-:W-:-:S07]  /*14730*/  VIADD R6, R2, 0x400 ;  /* 0x0000040002067836 */ /* 0x000fce0000000000 */
.L_x_1586:
        /* <DEDUP_REMOVED lines=15> */
.L_x_1587:
        /* <DEDUP_REMOVED lines=15> */
.L_x_1588:
        /* <DEDUP_REMOVED lines=15> */
.L_x_1589:
        /* <DEDUP_REMOVED lines=12> */
.L_x_1572:
[----:B------:R-:W-:Y:S05]  /*14ad0*/  BSYNC B1 ;  /* 0x0000000000017941 */ /* 0x000fea0003800000 */
.L_x_1571:
[----:B0-----:R-:W2:Y:S04]  /*14ae0*/  LDL R0, [R1+0x28] ;  /* 0x0000280001007983 */ /* 0x001ea80000100800 */
[----:B------:R0:W-:Y:S04]  /*14af0*/  STL [R1+0x4], R7 ;  /* 0x0000040701007387 */ /* 0x0001e80000100800 */
[----:B------:R0:W-:Y:S02]  /*14b00*/  STL [R1+0x10], R9 ;  /* 0x0000100901007387 */ /* 0x0001e40000100800 */
[----:B0-2---:R-:W-:-:S07]  /*14b10*/  VIADD R0, R0, 0xfffffffd ;  /* 0xfffffffd00007836 */ /* 0x005fce0000000000 */
.L_x_1570:
[----:B------:R-:W-:Y:S05]  /*14b20*/  BSYNC B2 ;  /* 0x0000000000027941 */ /* 0x000fea0003800000 */
.L_x_1569:
[----:B------:R-:W2:Y:S01]  /*14b30*/  LDL.LU R2, [R1+0x28] ;  /* 0x0000280001027983 */ /* 0x000ea20000300800 */
[----:B------:R-:W-:Y:S01]  /*14b40*/  VIADD R8, R8, 0xfffffffe ;  /* 0xfffffffe08087836 */ /* 0x000fe20000000000 */
[----:B--2---:R-:W-:-:S04]  /*14b50*/  LOP3.LUT R2, RZ, R2, RZ, 0x33, !PT ;  /* 0x00000002ff027212 */ /* 0x004fc800078e33ff */
[----:B------:R-:W-:-:S13]  /*14b60*/  ISETP.NE.AND P0, PT, R8, R2, PT ;  /* 0x000000020800720c */ /* 0x000fda0003f05270 */
[----:B------:R-:W-:Y:S05]  /*14b70*/  @!P0 BRA `(.L_x_1568) ;  /* 0x0000001800f08947 */ /* 0x000fea0003800000 */
[----:B------:R-:W-:-:S07]  /*14b80*/  IMAD.MOV.U32 R9, RZ, RZ, R17 ;  /* 0x000000ffff097224 */ /* 0x000fce00078e0011 */
.L_x_1628:
[----:B--2---:R-:W2:Y:S04]  /*14b90*/  LDL R4, [R1+0x18] ;  /* 0x0000180001047983 */ /* 0x004ea80000100800 */
[----:B------:R-:W3:Y:S04]  /*14ba0*/  LDL R3, [R1+0x4] ;  /* 0x0000040001037983 */ /* 0x000ee80000100800 */
[----:B------:R-:W4:Y:S01]  /*14bb0*/  LDL R2, [R1+0x10] ;  /* 0x0000100001027983 */ /* 0x000f220000100800 */
[----:B------:R-:W-:Y:S05]  /*14bc0*/  YIELD ;  /* 0x0000000000007946 */ /* 0x000fea0003800000 */
[----:B------:R-:W-:Y:S01]  /*14bd0*/  BSSY B1, `(.L_x_1590) ;  /* 0x00000d7000017945 */ /* 0x000fe20003800000 */
[----:B--2---:R-:W-:Y:S01]  /*14be0*/  LOP3.LUT P1, RZ, R4, 0x1, RZ, 0xc0, !PT ;  /* 0x0000000104ff7812 */ /* 0x004fe2000782c0ff */
[----:B---3--:R-:W-:-:S05]  /*14bf0*/  VIADD R4, R3, 0x1 ;  /* 0x0000000103047836 */ /* 0x008fca0000000000 */
[----:B------:R-:W-:-:S04]  /*14c00*/  ISETP.NE.AND P0, PT, R4, 0x2, PT ;  /* 0x000000020400780c */ /* 0x000fc80003f05270 */
[----:B------:R-:W-:Y:S02]  /*14c10*/  SEL R5, RZ, 0x1, P0 ;  /* 0x00000001ff057807 */ /* 0x000fe40000000000 */
[----:B------:R-:W-:Y:S02]  /*14c20*/  SEL R4, R4, RZ, P0 ;  /* 0x000000ff04047207 */ /* 0x000fe40000000000 */
[----:B----4-:R-:W-:Y:S01]  /*14c30*/  LOP3.LUT R5, R2, R5, RZ, 0x3c, !PT ;  /* 0x0000000502057212 */ /* 0x010fe200078e3cff */
[----:B01----:R-:W-:Y:S06]  /*14c40*/  @!P1 BRA `(.L_x_1591) ;  /* 0x0000000c003c9947 */ /* 0x003fec0003800000 */
        /* <DEDUP_REMOVED lines=25> */
.L_x_1592:
[----:B------:R-:W2:Y:S01]  /*14de0*/  LDL R2, [R1] ;  /* 0x0000000001027983 */ /* 0x000ea20000100800 */
[----:B------:R-:W-:Y:S01]  /*14df0*/  BSSY B2, `(.L_x_1593) ;  /* 0x0000005000027945 */ /* 0x000fe20003800000 */
[----:B--2---:R-:W-:Y:S01]  /*14e00*/  IMAD R3, R4, 0x8, R2 ;  /* 0x0000000804037824 */ /* 0x004fe200078e0202 */
[----:B------:R-:W-:-:S04]  /*14e10*/  SHF.L.U32 R2, R5, 0x1f, RZ ;  /* 0x0000001f05027819 */ /* 0x000fc800000006ff */
[----:B------:R-:W1:Y:S02]  /*14e20*/  SYNCS.PHASECHK.TRANS64.TRYWAIT P0, [R3+URZ+0x30840], R2 ;  /* 0x03084002030075a7 */ /* 0x000e64000800017f */
[----:B-1----:R-:W-:Y:S05]  /*14e30*/  @!P0 BRA `(.L_x_1594) ;  /* 0x0000004000f08947 */ /* 0x002fea0003800000 */
.L_x_1695:
[----:B------:R-:W-:Y:S05]  /*14e40*/  BSYNC B2 ;  /* 0x0000000000027941 */ /* 0x000fea0003800000 */
.L_x_1593:
        /* <DEDUP_REMOVED lines=12> */
.L_x_1596:
[----:B------:R-:W-:Y:S05]  /*14f10*/  BSYNC B2 ;  /* 0x0000000000027941 */ /* 0x000fea0003800000 */
.L_x_1595:
        /* <DEDUP_REMOVED lines=13> */
.L_x_1597:
        /* <DEDUP_REMOVED lines=16> */
.L_x_1598:
        /* <DEDUP_REMOVED lines=16> */
.L_x_1599:
        /* <DEDUP_REMOVED lines=16> */
.L_x_1600:
        /* <DEDUP_REMOVED lines=17> */
.L_x_1696:
[----:B------:R-:W-:Y:S05]  /*15400*/  BSYNC B2 ;  /* 0x0000000000027941 */ /* 0x000fea0003800000 */
.L_x_1601:
        /* <DEDUP_REMOVED lines=11> */
.L_x_1604:
[----:B------:R-:W-:Y:S05]  /*154c0*/  BSYNC B2 ;  /* 0x0000000000027941 */ /* 0x000fea0003800000 */
.L_x_1603:
[----:B0-----:R-:W2:Y:S01]  /*154d0*/  LDL.LU R3, [R1+0x4] ;  /* 0x0000040001037983 */ /* 0x001ea20000300800 */
[----:B------:R-:W-:-:S03]  /*154e0*/  R2UR UR10, R11 ;  /* 0x000000000b0a72ca */ /* 0x000fc600000e0000 */
[----:B------:R-:W3:Y:S04]  /*154f0*/  LDL R7, [R1+0x14] ;  /* 0x0000140001077983 */ /* 0x000ee80000100800 */
[----:B------:R-:W3:Y:S04]  /*15500*/  LDL.LU R6, [R1+0x8] ;  /* 0x0000080001067983 */ /* 0x000ee80000300800 */
[----:B------:R-:W2:Y:S01]  /*15510*/  LDL R11, [R1] ;  /* 0x00000000010b7983 */ /* 0x000ea20000100800 */
        /* <DEDUP_REMOVED lines=9> */
.L_x_1605:
        /* <DEDUP_REMOVED lines=15> */
.L_x_1606:
        /* <DEDUP_REMOVED lines=15> */
.L_x_1607:
        /* <DEDUP_REMOVED lines=15> */
.L_x_1608:
        /* <DEDUP_REMOVED lines=12> */
.L_x_1591:
[----:B------:R-:W-:Y:S05]  /*15940*/  BSYNC B1 ;  /* 0x0000000000017941 */ /* 0x000fea0003800000 */
.L_x_1590:
[----:B------:R-:W2:Y:S01]  /*15950*/  LDL R2, [R1+0x18] ;  /* 0x0000180001027983 */ /* 0x000ea20000100800 */
[----:B------:R-:W-:Y:S01]  /*15960*/  VIADD R3, R4, 0x1 ;  /* 0x0000000104037836 */ /* 0x000fe20000000000 */
[----:B------:R-:W-:Y:S01]  /*15970*/  BSSY B1, `(.L_x_1609) ;  /* 0x00000d8000017945 */ /* 0x000fe20003800000 */
[----:B------:R-:W-:-:S03]  /*15980*/  VIADD R6, R0, 0xffffffff ;  /* 0xffffffff00067836 */ /* 0x000fc60000000000 */
        /* <DEDUP_REMOVED lines=9> */
[----:B------:R-:W-:Y:S01]  /*15a20*/  IMAD.MOV.U32 R7, RZ, RZ, R6 ;  /* 0x000000ffff077224 */ /* 0x000fe200078e0006 */
[----:B------:R-:W-:-:S04]  /*15a30*/  ISETP.NE.U32.AND P0, PT, RZ, UR4, PT ;  /* 0x00000004ff007c0c */ /* 0x000fc8000bf05070 */
[----:B------:R-:W-:-:S13]  /*15a40*/  ISETP.NE.AND.EX P0, PT, RZ, UR5, PT, P0 ;  /* 0x00000005ff007c0c */ /* 0x000fda000bf05300 */
[----:B------:R-:W-:Y:S05]  /*15a50*/  @!P0 BRA `(.L_x_1611) ;  /* 0x0000000000508947 */ /* 0x000fea0003800000 */
[----:B------:R-:W2:Y:S01]  /*15a60*/  LDL R14, [R1+0x1c] ;  /* 0x00001c00010e7983 */ /* 0x000ea20000100800 */
[----:B0-----:R-:W0:Y:S01]  /*15a70*/  LDC R8, c[0x0][0x43c] ;  /* 0x00010f00ff087b82 */ /* 0x001e220000000800 */
        /* <DEDUP_REMOVED lines=18> */
.L_x_1611:
[----:B------:R-:W3:Y:S01]  /*15ba0*/  LDL R2, [R1] ;  /* 0x0000000001027983 */ /* 0x000ee20000100800 */
[----:B------:R-:W-:Y:S01]  /*15bb0*/  SHF.L.U32 R3, R11, 0x1f, RZ ;  /* 0x0000001f0b037819 */ /* 0x000fe200000006ff */
[----:B------:R-:W-:Y:S01]  /*15bc0*/  BSSY B2, `(.L_x_1612) ;  /* 0x0000004000027945 */ /* 0x000fe20003800000 */
[----:B---3--:R-:W-:-:S04]  /*15bd0*/  IMAD R2, R12, 0x8, R2 ;  /* 0x000000080c027824 */ /* 0x008fc800078e0202 */
[----:B------:R-:W3:Y:S02]  /*15be0*/  SYNCS.PHASECHK.TRANS64.TRYWAIT P0, [R2+URZ+0x30840], R3 ;  /* 0x03084003020075a7 */ /* 0x000ee4000800017f */
[----:B---3--:R-:W-:Y:S05]  /*15bf0*/  @!P0 BRA `(.L_x_1613) ;  /* 0x0000003400a88947 */ /* 0x008fea0003800000 */
.L_x_1697:
[----:B------:R-:W-:Y:S05]  /*15c00*/  BSYNC B2 ;  /* 0x0000000000027941 */ /* 0x000fea0003800000 */
.L_x_1612:
[----:B0-2---:R-:W0:Y:S01]  /*15c10*/  S2R R8, SR_TID.X ;  /* 0x0000000000087919 */ /* 0x005e220000002100 */
        /* <DEDUP_REMOVED lines=9> */
[----:B--2---:R-:W-:Y:S05]  /*15cb0*/  @!P0 BRA `(.L_x_1615) ;  /* 0x0000000000048947 */ /* 0x004fea0003800000 */
[----:B------:R-:W-:Y:S01]  /*15cc0*/  BPT.TRAP 0x1 ;  /* 0x000000040000795c */ /* 0x000fe20000300000 */
.L_x_1615:
[----:B------:R-:W-:Y:S05]  /*15cd0*/  BSYNC B2 ;  /* 0x0000000000027941 */ /* 0x000fea0003800000 */
.L_x_1614:
[----:B------:R-:W2:Y:S04]  /*15ce0*/  LDL R8, [R1+0x4] ;  /* 0x0000040001087983 */ /* 0x000ea80000100800 */
[----:B-1----:R-:W4:Y:S04]  /*15cf0*/  LDL R11, [R1] ;  /* 0x00000000010b7983 */ /* 0x002f280000100800 */
        /* <DEDUP_REMOVED lines=8> */
[C---:B--2---:R-:W-:Y:S02]  /*15d80*/  IMAD R3, R8.reuse, 0x8, R10 ;  /* 0x0000000808037824 */ /* 0x044fe400078e020a */
[----:B----4-:R-:W-:Y:S02]  /*15d90*/  IMAD R8, R8, 0x8000, R11 ;  /* 0x0000800008087824 */ /* 0x010fe400078e020b */
[----:B------:R-:W-:-:S02]  /*15da0*/  VIADD R3, R3, 0x30 ;  /* 0x0000003003037836 */ /* 0x000fc40000000000 */
[----:B---3--:R-:W-:Y:S02]  /*15db0*/  IMAD R2, R7, 0x40, R2 ;  /* 0x0000004007027824 */ /* 0x008fe400078e0202 */
[----:B------:R-:W-:-:S07]  /*15dc0*/  VIADD R11, R8, 0x20400 ;  /* 0x00020400080b7836 */ /* 0x000fce0000000000 */
.L_x_1616:
        /* <DEDUP_REMOVED lines=16> */
.L_x_1617:
        /* <DEDUP_REMOVED lines=16> */
.L_x_1618:
        /* <DEDUP_REMOVED lines=16> */
.L_x_1619:
        /* <DEDUP_REMOVED lines=15> */
.L_x_1698:
[----:B------:R-:W-:Y:S05]  /*161c0*/  BSYNC B2 ;  /* 0x0000000000027941 */ /* 0x000fea0003800000 */
.L_x_1620:
        /* <DEDUP_REMOVED lines=11> */
.L_x_1623:
[----:B------:R-:W-:Y:S05]  /*16280*/  BSYNC B2 ;  /* 0x0000000000027941 */ /* 0x000fea0003800000 */
.L_x_1622:
[----:B------:R-:W2:Y:S04]  /*16290*/  LDL R8, [R1] ;  /* 0x0000000001087983 */ /* 0x000ea80000100800 */
[----:B0-----:R-:W3:Y:S04]  /*162a0*/  LDL R5, [R1+0x14] ;  /* 0x0000140001057983 */ /* 0x001ee80000100800 */
        /* <DEDUP_REMOVED lines=11> */
.L_x_1624:
        /* <DEDUP_REMOVED lines=15> */
.L_x_1625:
        /* <DEDUP_REMOVED lines=15> */
.L_x_1626:
        /* <DEDUP_REMOVED lines=15> */
.L_x_1627:
        /* <DEDUP_REMOVED lines=12> */
.L_x_1610:
[----:B------:R-:W-:Y:S05]  /*166f0*/  BSYNC B1 ;  /* 0x0000000000017941 */ /* 0x000fea0003800000 */
.L_x_1609:
[----:B------:R-:W3:Y:S01]  /*16700*/  LDL R2, [R1+0x24] ;  /* 0x0000240001027983 */ /* 0x000ee20000100800 */
[----:B------:R-:W-:Y:S01]  /*16710*/  VIADD R0, R0, 0xfffffffe ;  /* 0xfffffffe00007836 */ /* 0x000fe20000000000 */
[----:B---3--:R-:W-:-:S13]  /*16720*/  ISETP.GT.AND P0, PT, R6, R2, PT ;  /* 0x000000020600720c */ /* 0x008fda0003f04270 */
[----:B------:R-:W-:Y:S05]  /*16730*/  @P0 BRA `(.L_x_1628) ;  /* 0xffffffe400140947 */ /* 0x000fea000383ffff */
.L_x_1568:
[----:B------:R-:W-:Y:S05]  /*16740*/  BSYNC B0 ;  /* 0x0000000000007941 */ /* 0x000fea0003800000 */
.L_x_1567:
[----:B------:R-:W3:Y:S01]  /*16750*/  S2R R2, SR_TID.X ;  /* 0x0000000000027919 */ /* 0x000ee20000002100 */
[----:B------:R-:W-:Y:S01]  /*16760*/  BSSY B0, `(.L_x_1629) ;  /* 0x0000011000007945 */ /* 0x000fe20003800000 */
[----:B---3--:R-:W-:-:S04]  /*16770*/  LOP3.LUT R3, R2, 0x7f, RZ, 0xc0, !PT ;  /* 0x0000007f02037812 */ /* 0x008fc800078ec0ff */
[----:B------:R-:W-:-:S13]  /*16780*/  ISETP.NE.AND P0, PT, R3, RZ, PT ;  /* 0x000000ff0300720c */ /* 0x000fda0003f05270 */
[----:B------:R-:W-:Y:S05]  /*16790*/  @P0 BRA `(.L_x_1630) ;  /* 0x0000000000340947 */ /* 0x000fea0003800000 */
[----:B------:R-:W3:Y:S01]  /*167a0*/  S2R R2, SR_LANEID ;  /* 0x0000000000027919 */ /* 0x000ee20000000000 */
[----:B------:R-:W-:Y:S01]  /*167b0*/  VOTEU.ANY UR4, UPT, PT ;  /* 0x0000000000047886 */ /* 0x000fe200038e0100 */
[----:B------:R-:W4:Y:S01]  /*167c0*/  LDC.64 R4, c[0x0][0xc60] ;  /* 0x00031800ff047b82 */ /* 0x000f220000000a00 */
[----:B------:R-:W3:Y:S01]  /*167d0*/  FLO.U32 R0, UR4 ;  /* 0x0000000400007d00 */ /* 0x000ee200080e0000 */
[----:B------:R-:W-:Y:S01]  /*167e0*/  ULDC.64 UR6, c[0x0][0x208] ;  /* 0x0000820000067ab9 */ /* 0x000fe20000000a00 */
[----:B---3--:R-:W-:-:S06]  /*167f0*/  ISETP.EQ.U32.AND P0, PT, R0, R2, PT ;  /* 0x000000020000720c */ /* 0x008fcc0003f02070 */
[----:B------:R-:W4:Y:S07]  /*16800*/  POPC R2, UR4 ;  /* 0x0000000400027d09 */ /* 0x000f2e0008000000 */
[----:B----4-:R-:W3:Y:S04]  /*16810*/  @P0 ATOMG.E.ADD.STRONG.GPU PT, R2, desc[UR6][R4.64], R2 ;  /* 0x00000002040209a8 */ /* 0x010ee800081ee1c6 */
[----:B---3--:R3:W4:Y:S02]  /*16820*/  SHFL.IDX PT, R2, R2, R0, 0x1f ;  /* 0x00001f0002027589 */ /* 0x00872400000e0000 */
[----:B---3--:R-:W3:Y:S02]  /*16830*/  S2R R0, SR_LTMASK ;  /* 0x0000000000007919 */ /* 0x008ee40000003900 */
[----:B---3--:R-:W-:-:S06]  /*16840*/  LOP3.LUT R0, R0, UR4, RZ, 0xc0, !PT ;  /* 0x0000000400007c12 */ /* 0x008fcc000f8ec0ff */
[----:B------:R-:W4:Y:S02]  /*16850*/  POPC R0, R0 ;  /* 0x0000000000007309 */ /* 0x000f240000000000 */
[----:B----4-:R-:W-:-:S07]  /*16860*/  IADD3 R16, R2, UR38, R0 ;  /* 0x0000002602107c10 */ /* 0x010fce000fffe000 */
.L_x_1630:
[----:B------:R-:W-:Y:S05]  /*16870*/  BSYNC B0 ;  /* 0x0000000000007941 */ /* 0x000fea0003800000 */
.L_x_1629:
[----:B------:R-:W3:Y:S01]  /*16880*/  LDL R0, [R1+0x18] ;  /* 0x0000180001007983 */ /* 0x000ee20000100800 */
[----:B------:R-:W-:Y:S01]  /*16890*/  BSSY B0, `(.L_x_1631) ;  /* 0x000005c000007945 */ /* 0x000fe20003800000 */
[----:B---3--:R-:W-:-:S13]  /*168a0*/  LOP3.LUT P0, RZ, R0, 0x1, RZ, 0xc0, !PT ;  /* 0x0000000100ff7812 */ /* 0x008fda000780c0ff */
[----:B------:R-:W-:Y:S05]  /*168b0*/  @!P0 BRA `(.L_x_1632) ;  /* 0x0000000400648947 */ /* 0x000fea0003800000 */
[----:B------:R-:W3:Y:S04]  /*168c0*/  LDL R4, [R1] ;  /* 0x0000000001047983 */ /* 0x000ee80000100800 */
[----:B------:R-:W3:Y:S04]  /*168d0*/  LDL R0, [R1+0x4] ;  /* 0x0000040001007983 */ /* 0x000ee80000100800 */
[----:B------:R-:W4:Y:S01]  /*168e0*/  LDL R2, [R1+0x10] ;  /* 0x0000100001027983 */ /* 0x000f220000100800 */
[----:B------:R-:W-:Y:S01]  /*168f0*/  BSSY B1, `(.L_x_1633) ;  /* 0x0000006000017945 */ /* 0x000fe20003800000 */
[----:B------:R-:W-:Y:S01]  /*16900*/  ISETP.NE.AND P1, PT, R3, RZ, PT ;  /* 0x000000ff0300720c */ /* 0x000fe20003f25270 */
[----:B---3--:R-:W-:Y:S01]  /*16910*/  IMAD R0, R0, 0x8, R4 ;  /* 0x0000000800007824 */ /* 0x008fe200078e0204 */
[----:B----4-:R-:W-:-:S04]  /*16920*/  SHF.L.U32 R2, R2, 0x1f, RZ ;  /* 0x0000001f02027819 */ /* 0x010fc800000006ff */
[----:B------:R-:W3:Y:S02]  /*16930*/  SYNCS.PHASECHK.TRANS64.TRYWAIT P0, [R0+URZ+0x30860], R2 ;  /* 0x03086002000075a7 */ /* 0x000ee4000800017f */
[----:B---3--:R-:W-:Y:S05]  /*16940*/  @!P0 BRA `(.L_x_1634) ;  /* 0x00000028007c8947 */ /* 0x008fea0003800000 */
.L_x_1699:
[----:B------:R-:W-:Y:S05]  /*16950*/  BSYNC B1 ;  /* 0x0000000000017941 */ /* 0x000fea0003800000 */
.L_x_1633:
[----:B------:R-:W-:Y:S04]  /*16960*/  BSSY B1, `(.L_x_1635) ;  /* 0x0000009000017945 */ /* 0x000fe80003800000 */
        /* <DEDUP_REMOVED lines=8> */
.L_x_1636:
[----:B------:R-:W-:Y:S05]  /*169f0*/  BSYNC B1 ;  /* 0x0000000000017941 */ /* 0x000fea0003800000 */
.L_x_1635:
[----:B------:R-:W4:Y:S04]  /*16a00*/  LDL.LU R5, [R1+0x14] ;  /* 0x0000140001057983 */ /* 0x000f280000300800 */
[----:B------:R-:W4:Y:S04]  /*16a10*/  LDL.LU R3, [R1+0x8] ;  /* 0x0000080001037983 */ /* 0x000f280000300800 */
[----:B------:R-:W5:Y:S04]  /*16a20*/  LDL R4, [R1] ;  /* 0x0000000001047983 */ /* 0x000f680000100800 */
[----:B---3--:R-:W5:Y:S01]  /*16a30*/  LDL R2, [R1+0x4] ;  /* 0x0000040001027983 */ /* 0x008f620000100800 */
        /* <DEDUP_REMOVED lines=8> */
[----:B-----5:R-:W-:-:S04]  /*16ac0*/  IMAD R2, R2, 0x8000, R4 ;  /* 0x0000800002027824 */ /* 0x020fc800078e0204 */
[----:B------:R-:W-:-:S07]  /*16ad0*/  VIADD R4, R2, 0x400 ;  /* 0x0000040002047836 */ /* 0x000fce0000000000 */
.L_x_1637:
        /* <DEDUP_REMOVED lines=9> */
[----:B---3--:R-:W-:Y:S05]  /*16b70*/  @P0 BRA.U.ANY `(.L_x_1637) ;  /* 0xfffffffd00d80947 */ /* 0x008fea000393ffff */
[----:B------:R-:W-:Y:S01]  /*16b80*/  PLOP3.LUT P0, PT, PT, PT, PT, 0x80, 0x0 ;  /* 0x000000000000781c */ /* 0x000fe20003f0f070 */
[----:B------:R-:W-:Y:S01]  /*16b90*/  VIADD R4, R2, 0x2400 ;  /* 0x0000240002047836 */ /* 0x000fe20000000000 */
[----:B------:R-:W-:Y:S01]  /*16ba0*/  UMOV UR6, 0x0 ;  /* 0x0000000000067882 */ /* 0x000fe20000000000 */
[----:B------:R-:W-:Y:S01]  /*16bb0*/  UMOV UR7, 0x14f00000 ;  /* 0x14f0000000077882 */ /* 0x000fe20000000000 */
[----:B------:R-:W-:-:S09]  /*16bc0*/  UMOV UR10, 0x40 ;  /* 0x00000040000a7882 */ /* 0x000fd20000000000 */
.L_x_1638:
        /* <DEDUP_REMOVED lines=15> */
.L_x_1639:
        /* <DEDUP_REMOVED lines=15> */
.L_x_1640:
        /* <DEDUP_REMOVED lines=10> */
.L_x_1632:
[----:B------:R-:W-:Y:S05]  /*16e50*/  BSYNC B0 ;  /* 0x0000000000007941 */ /* 0x000fea0003800000 */
.L_x_1631:
[----:B------:R-:W3:Y:S04]  /*16e60*/  LDL.LU R5, [R1+0x4] ;  /* 0x0000040001057983 */ /* 0x000ee80000300800 */
[----:B------:R-:W4:Y:S01]  /*16e70*/  LDL.LU R4, [R1+0x10] ;  /* 0x0000100001047983 */ /* 0x000f220000300800 */
[----:B---3--:R-:W-:-:S05]  /*16e80*/  VIADD R0, R5, 0x1 ;  /* 0x0000000105007836 */ /* 0x008fca0000000000 */
[----:B------:R-:W-:-:S04]  /*16e90*/  ISETP.NE.AND P0, PT, R0, 0x2, PT ;  /* 0x000000020000780c */ /* 0x000fc80003f05270 */
[----:B------:R-:W-:Y:S02]  /*16ea0*/  SEL R2, RZ, 0x1, P0 ;  /* 0x00000001ff027807 */ /* 0x000fe40000000000 */
[----:B------:R-:W-:Y:S02]  /*16eb0*/  SEL R0, R0, RZ, P0 ;  /* 0x000000ff00007207 */ /* 0x000fe40000000000 */
[----:B----4-:R-:W-:-:S03]  /*16ec0*/  LOP3.LUT R4, R4, R2, RZ, 0x3c, !PT ;  /* 0x0000000204047212 */ /* 0x010fc600078e3cff */
[----:B------:R3:W-:Y:S04]  /*16ed0*/  STL [R1+0x4], R0 ;  /* 0x0000040001007387 */ /* 0x0007e80000100800 */
[----:B------:R3:W-:Y:S02]  /*16ee0*/  STL [R1+0x10], R4 ;  /* 0x0000100401007387 */ /* 0x0007e40000100800 */
.L_x_1547:
[----:B------:R-:W-:Y:S05]  /*16ef0*/  BSYNC B7 ;  /* 0x0000000000077941 */ /* 0x000fea0003800000 */
.L_x_1545:
[----:B---3--:R-:W3:Y:S02]  /*16f00*/  LDL R0, [R1+0x18] ;  /* 0x0000180001007983 */ /* 0x008ee40000100800 */
[----:B---3--:R-:W-:-:S13]  /*16f10*/  LOP3.LUT P0, RZ, R0, 0x2, RZ, 0xc0, !PT ;  /* 0x0000000200ff7812 */ /* 0x008fda000780c0ff */
[----:B------:R-:W-:Y:S05]  /*16f20*/  @!P0 BRA `(.L_x_1641) ;  /* 0x0000000000288947 */ /* 0x000fea0003800000 */
[----:B------:R-:W-:Y:S05]  /*16f30*/  WARPSYNC.ALL ;  /* 0x0000000000007948 */ /* 0x000fea0003800000 */
[----:B------:R-:W3:Y:S08]  /*16f40*/  S2UR UR5, SR_CgaCtaId ;  /* 0x00000000000579c3 */ /* 0x000ef00000008800 */
[----:B------:R-:W-:Y:S06]  /*16f50*/  BAR.SYNC.DEFER_BLOCKING 0x5, 0x180 ;  /* 0x0146000000007b1d */ /* 0x000fec0000010000 */
[----:B------:R-:W-:-:S02]  /*16f60*/  UMOV UR4, 0x400 ;  /* 0x0000040000047882 */ /* 0x000fc40000000000 */
[----:B---3--:R-:W-:-:S06]  /*16f70*/  ULEA UR4, UR5, UR4, 0x18 ;  /* 0x0000000405047291 */ /* 0x008fcc000f8ec03f */
[----:B------:R-:W-:-:S05]  /*16f80*/  IMAD.U32 R0, RZ, RZ, UR4 ;  /* 0x00000004ff007e24 */ /* 0x000fca000f8e00ff */
[----:B------:R4:W3:Y:S04]  /*16f90*/  LDS.128 R16, [R0+0x308d0] ;  /* 0x0308d00000107984 */ /* 0x0008e80000000c00 */
[----:B------:R4:W-:Y:S01]  /*16fa0*/  STL [R1], R0 ;  /* 0x0000000001007387 */ /* 0x0009e20000100800 */
[----:B------:R-:W-:Y:S06]  /*16fb0*/  BAR.ARV 0x4, 0x180 ;  /* 0x0106000000007b1d */ /* 0x000fec0000002000 */
[----:B------:R-:W-:Y:S05]  /*16fc0*/  BRA `(.L_x_1642) ;  /* 0x0000000800e47947 */ /* 0x000fea0003800000 */
.L_x_1641:
[----:B------:R-:W3:Y:S01]  /*16fd0*/  S2R R0, SR_TID.X ;  /* 0x0000000000007919 */ /* 0x000ee20000002100 */
[----:B------:R-:W-:Y:S01]  /*16fe0*/  UMOV UR4, 0xffffffff ;  /* 0xffffffff00047882 */ /* 0x000fe20000000000 */
[----:B---3--:R-:W-:-:S04]  /*16ff0*/  LOP3.LUT R6, R0, 0x1f, RZ, 0xc0, !PT ;  /* 0x0000001f00067812 */ /* 0x008fc800078ec0ff */
[----:B------:R-:W-:Y:S01]  /*17000*/  ISETP.NE.AND P0, PT, R6, 0x1f, PT ;  /* 0x0000001f0600780c */ /* 0x000fe20003f05270 */
[----:B------:R-:W-:-:S12]  /*17010*/  BRA.DIV UR4, `(.L_x_1643) ;  /* 0x0000002204dc7947 */ /* 0x000fd8000b800000 */
[----:B------:R-:W-:Y:S01]  /*17020*/  IMAD.IADD R5, R19, 0x1, R6 ;  /* 0x0000000113057824 */ /* 0x000fe200078e0206 */
[----:B------:R-:W-:Y:S01]  /*17030*/  ULDC UR4, c[0x0][0xc3c] ;  /* 0x00030f0000047ab9 */ /* 0x000fe20000000800 */
[----:B------:R-:W-:-:S03]  /*17040*/  ULDC.64 UR6, c[0x0][0x208] ;  /* 0x0000820000067ab9 */ /* 0x000fc60000000a00 */
[----:B------:R-:W-:-:S13]  /*17050*/  ISETP.GE.OR P1, PT, R5, UR4, !P0 ;  /* 0x0000000405007c0c */ /* 0x000fda000c726670 */
[----:B------:R-:W3:Y:S02]  /*17060*/  @!P1 LDC.64 R2, c[0x0][0xc80] ;  /* 0x00032000ff029b82 */ /* 0x000ee40000000a00 */
[----:B---3--:R-:W-:-:S06]  /*17070*/  @!P1 IMAD.WIDE R2, R5, 0x4, R2 ;  /* 0x0000000405029825 */ /* 0x008fcc00078e0202 */
[----:B------:R3:W4:Y:S01]  /*17080*/  @!P1 LDG.E R3, desc[UR6][R2.64] ;  /* 0x0000000602039981 */ /* 0x000722000c1e1900 */
[C---:B------:R-:W-:Y:S02]  /*17090*/  ISETP.GE.U32.AND P2, PT, R6.reuse, 0x2, PT ;  /* 0x000000020600780c */ /* 0x040fe40003f46070 */
[C---:B------:R-:W-:Y:S01]  /*170a0*/  ISETP.GE.U32.AND P3, PT, R6.reuse, 0x4, PT ;  /* 0x000000040600780c */ /* 0x040fe20003f66070 */
[----:B------:R-:W-:Y:S01]  /*170b0*/  SHFL.IDX PT, R0, R16, RZ, 0x1f ;  /* 0x00001fff10007589 */ /* 0x000fe200000e0000 */
[C---:B------:R-:W-:Y:S02]  /*170c0*/  ISETP.GE.U32.AND P4, PT, R6.reuse, 0x8, PT ;  /* 0x000000080600780c */ /* 0x040fe40003f86070 */
[C---:B------:R-:W-:Y:S01]  /*170d0*/  ISETP.GE.U32.AND P5, PT, R6.reuse, 0x10, PT ;  /* 0x000000100600780c */ /* 0x040fe20003fa6070 */
[----:B---3--:R-:W-:Y:S02]  /*170e0*/  IMAD.MOV.U32 R2, RZ, RZ, RZ ;  /* 0x000000ffff027224 */ /* 0x008fe400078e00ff */
[----:B----4-:R-:W-:Y:S01]  /*170f0*/  @!P1 IMAD.MOV.U32 R2, RZ, RZ, R3 ;  /* 0x000000ffff029224 */ /* 0x010fe200078e0003 */
[----:B------:R-:W-:-:S04]  /*17100*/  ISETP.NE.AND P1, PT, R6, RZ, PT ;  /* 0x000000ff0600720c */ /* 0x000fc80003f25270 */
[----:B------:R-:W3:Y:S02]  /*17110*/  SHFL.UP PT, R3, R2, 0x1, RZ ;  /* 0x0420000002037989 */ /* 0x000ee400000e00ff */
[----:B---3--:R-:W-:-:S05]  /*17120*/  SEL R5, R3, RZ, P1 ;  /* 0x000000ff03057207 */ /* 0x008fca0000800000 */
[----:B------:R-:W-:Y:S02]  /*17130*/  IMAD.IADD R3, R2, 0x1, R5 ;  /* 0x0000000102037824 */ /* 0x000fe400078e0205 */
[----:B------:R-:W-:Y:S04]  /*17140*/  SHFL.IDX PT, R5, R16, 0x1, 0x1f ;  /* 0x00201f0010057f89 */ /* 0x000fe800000e0000 */
[----:B------:R-:W3:Y:S02]  /*17150*/  SHFL.UP PT, R4, R3, 0x2, RZ ;  /* 0x0440000003047989 */ /* 0x000ee400000e00ff */
[----:B---3--:R-:W-:-:S05]  /*17160*/  SEL R4, R4, RZ, P2 ;  /* 0x000000ff04047207 */ /* 0x008fca0001000000 */
[----:B------:R-:W-:-:S05]  /*17170*/  IMAD.IADD R3, R3, 0x1, R4 ;  /* 0x0000000103037824 */ /* 0x000fca00078e0204 */
        /* <DEDUP_REMOVED lines=9> */
[----:B------:R3:W4:Y:S02]  /*17210*/  SHFL.IDX PT, R16, R3, 0x1f, 0x1f ;  /* 0x03e01f0003107f89 */ /* 0x00072400000e0000 */
.L_x_1709:
[----:B------:R-:W-:Y:S02]  /*17220*/  ULDC UR4, c[0x0][0xc38] ;  /* 0x00030e0000047ab9 */ /* 0x000fe40000000800 */
[----:B------:R-:W-:-:S04]  /*17230*/  IMAD.U32 R4, RZ, RZ, UR4 ;  /* 0x00000004ff047e24 */ /* 0x000fc8000f8e00ff */
[----:B----4-:R-:W-:-:S04]  /*17240*/  IMAD R16, R16, R4, RZ ;  /* 0x0000000410107224 */ /* 0x010fc800078e02ff */
[----:B------:R-:W-:-:S05]  /*17250*/  IMAD.IADD R5, R5, 0x1, R16 ;  /* 0x0000000105057824 */ /* 0x000fca00078e0210 */
[----:B------:R-:W-:-:S13]  /*17260*/  ISETP.GT.AND P6, PT, R5, R0, PT ;  /* 0x000000000500720c */ /* 0x000fda0003fc4270 */
[----:B------:R-:W-:Y:S05]  /*17270*/  @P6 BRA `(.L_x_1644) ;  /* 0x0000000000a06947 */ /* 0x000fea0003800000 */
.L_x_1649:
[----:B---3--:R-:W3:Y:S01]  /*17280*/  LDC R3, c[0x0][0xc3c] ;  /* 0x00030f00ff037b82 */ /* 0x008ee20000000800 */
[----:B------:R-:W-:-:S05]  /*17290*/  VIADD R19, R19, 0x1f ;  /* 0x0000001f13137836 */ /* 0x000fca0000000000 */
[----:B---3--:R-:W-:-:S13]  /*172a0*/  ISETP.GE.AND P6, PT, R19, R3, PT ;  /* 0x000000031300720c */ /* 0x008fda0003fc6270 */
[----:B------:R-:W-:Y:S05]  /*172b0*/  @P6 BRA `(.L_x_1645) ;  /* 0x0000000400dc6947 */ /* 0x000fea0003800000 */
[----:B------:R-:W3:Y:S01]  /*172c0*/  S2R R2, SR_TID.X ;  /* 0x0000000000027919 */ /* 0x000ee20000002100 */
[----:B------:R-:W-:Y:S01]  /*172d0*/  BSSY B0, `(.L_x_1646) ;  /* 0x000000a000007945 */ /* 0x000fe20003800000 */
[----:B---3--:R-:W-:-:S05]  /*172e0*/  LOP3.LUT R2, R2, 0x1f, RZ, 0xc0, !PT ;  /* 0x0000001f02027812 */ /* 0x008fca00078ec0ff */
[----:B------:R-:W-:Y:S02]  /*172f0*/  IMAD.IADD R4, R19, 0x1, R2 ;  /* 0x0000000113047824 */ /* 0x000fe400078e0202 */
[----:B------:R-:W-:-:S03]  /*17300*/  IMAD.MOV.U32 R2, RZ, RZ, RZ ;  /* 0x000000ffff027224 */ /* 0x000fc600078e00ff */
[----:B------:R-:W-:-:S13]  /*17310*/  ISETP.GE.OR P6, PT, R4, R3, !P0 ;  /* 0x000000030400720c */ /* 0x000fda00047c6670 */
[----:B------:R-:W-:Y:S05]  /*17320*/  @P6 BRA `(.L_x_1647) ;  /* 0x0000000000106947 */ /* 0x000fea0003800000 */
[----:B------:R-:W3:Y:S01]  /*17330*/  LDC.64 R2, c[0x0][0xc80] ;  /* 0x00032000ff027b82 */ /* 0x000ee20000000a00 */
[----:B------:R-:W-:Y:S01]  /*17340*/  ULDC.64 UR4, c[0x0][0x208] ;  /* 0x0000820000047ab9 */ /* 0x000fe20000000a00 */
[----:B---3--:R-:W-:-:S06]  /*17350*/  IMAD.WIDE R2, R4, 0x4, R2 ;  /* 0x0000000404027825 */ /* 0x008fcc00078e0202 */
[----:B------:R3:W5:Y:S02]  /*17360*/  LDG.E R2, desc[UR4][R2.64] ;  /* 0x0000000402027981 */ /* 0x000764000c1e1900 */
.L_x_1647:
[----:B------:R-:W-:Y:S05]  /*17370*/  BSYNC B0 ;  /* 0x0000000000007941 */ /* 0x000fea0003800000 */
.L_x_1646:
[----:B------:R-:W-:-:S03]  /*17380*/  UMOV UR4, 0xffffffff ;  /* 0xffffffff00047882 */ /* 0x000fc60000000000 */
[----:B------:R-:W-:Y:S05]  /*17390*/  BRA.DIV UR4, `(.L_x_1648) ;  /* 0x00000026043c7947 */ /* 0x000fea000b800000 */
[----:B-----5:R-:W3:Y:S02]  /*173a0*/  SHFL.UP PT, R14, R2, 0x1, RZ ;  /* 0x04200000020e7989 */ /* 0x020ee400000e00ff */
        /* <DEDUP_REMOVED lines=15> */
.L_x_1717:
[----:B------:R-:W-:Y:S02]  /*174a0*/  ULDC UR4, c[0x0][0xc38] ;  /* 0x00030e0000047ab9 */ /* 0x000fe40000000800 */
[----:B------:R-:W-:-:S04]  /*174b0*/  IMAD.U32 R4, RZ, RZ, UR4 ;  /* 0x00000004ff047e24 */ /* 0x000fc8000f8e00ff */
[----:B----4-:R-:W-:-:S04]  /*174c0*/  IMAD R16, R16, R4, RZ ;  /* 0x0000000410107224 */ /* 0x010fc800078e02ff */
[----:B------:R-:W-:-:S05]  /*174d0*/  IMAD.IADD R5, R16, 0x1, R5 ;  /* 0x0000000110057824 */ /* 0x000fca00078e0205 */
[----:B------:R-:W-:-:S13]  /*174e0*/  ISETP.GT.AND P6, PT, R5, R0, PT ;  /* 0x000000000500720c */ /* 0x000fda0003fc4270 */
[----:B------:R-:W-:Y:S05]  /*174f0*/  @!P6 BRA `(.L_x_1649) ;  /* 0xfffffffc0060e947 */ /* 0x000fea000383ffff */
.L_x_1644:
[----:B------:R-:W-:Y:S01]  /*17500*/  IMAD.IADD R16, R5, 0x1, -R16 ;  /* 0x0000000105107824 */ /* 0x000fe200078e0a10 */
[----:B------:R-:W-:-:S03]  /*17510*/  UMOV UR4, 0xffffffff ;  /* 0xffffffff00047882 */ /* 0x000fc60000000000 */
[----:B------:R-:W-:-:S05]  /*17520*/  IMAD R5, R3, R4, R16 ;  /* 0x0000000403057224 */ /* 0x000fca00078e0210 */
[----:B------:R-:W-:Y:S01]  /*17530*/  ISETP.GT.AND P6, PT, R5, R0, PT ;  /* 0x000000000500720c */ /* 0x000fe20003fc4270 */
[----:B------:R-:W-:-:S12]  /*17540*/  BRA.DIV UR4, `(.L_x_1650) ;  /* 0x0000002604a47947 */ /* 0x000fd8000b800000 */
[----:B------:R-:W-:-:S04]  /*17550*/  VOTE.ANY R5, PT, !P6 ;  /* 0x0000000000057806 */ /* 0x000fc800070e0100 */
[----:B------:R-:W4:Y:S02]  /*17560*/  POPC R6, R5 ;  /* 0x0000000500067309 */ /* 0x000f240000000000 */
[----:B----4-:R4:W0:Y:S02]  /*17570*/  SHFL.IDX PT, R17, R2, R6, 0x1f ;  /* 0x00001f0602117589 */ /* 0x01082400000e0000 */
.L_x_1721:
[----:B------:R-:W-:Y:S01]  /*17580*/  ISETP.NE.AND P0, PT, R5, RZ, PT ;  /* 0x000000ff0500720c */ /* 0x000fe20003f05270 */
[----:B------:R-:W-:-:S12]  /*17590*/  IMAD.MOV.U32 R5, RZ, RZ, RZ ;  /* 0x000000ffff057224 */ /* 0x000fd800078e00ff */
[----:B------:R-:W-:Y:S05]  /*175a0*/  @!P0 BRA `(.L_x_1651) ;  /* 0x0000000000148947 */ /* 0x000fea0003800000 */
[----:B------:R-:W-:Y:S01]  /*175b0*/  UMOV UR4, 0xffffffff ;  /* 0xffffffff00047882 */ /* 0x000fe20000000000 */
[----:B-1----:R-:W-:Y:S02]  /*175c0*/  VIADD R12, R6, 0xffffffff ;  /* 0xffffffff060c7836 */ /* 0x002fe40000000000 */
[----:B------:R-:W-:Y:S05]  /*175d0*/  BRA.DIV UR4, `(.L_x_1652) ;  /* 0x0000002604c87947 */ /* 0x000fea000b800000 */
[----:B---3--:R1:W3:Y:S02]  /*175e0*/  SHFL.IDX PT, R3, R3, R12, 0x1f ;  /* 0x00001f0c03037589 */ /* 0x0082e400000e0000 */
.L_x_1724:
[----:B---3--:R-:W-:-:S07]  /*175f0*/  IMAD.MOV.U32 R5, RZ, RZ, R3 ;  /* 0x000000ffff057224 */ /* 0x008fce00078e0003 */
.L_x_1651:
[----:B---34-:R-:W3:Y:S01]  /*17600*/  LDC.64 R2, c[0x0][0xc90] ;  /* 0x00032400ff027b82 */ /* 0x018ee20000000a00 */
[----:B------:R-:W-:Y:S01]  /*17610*/  IMAD.IADD R19, R6, 0x1, R19 ;  /* 0x0000000106137824 */ /* 0x000fe200078e0213 */
[----:B------:R-:W-:-:S03]  /*17620*/  ULDC.64 UR4, c[0x0][0x208] ;  /* 0x0000820000047ab9 */ /* 0x000fc60000000a00 */
[----:B---3--:R-:W-:-:S05]  /*17630*/  IMAD.WIDE R2, R19, 0x4, R2 ;  /* 0x0000000413027825 */ /* 0x008fca00078e0202 */
[----:B0-2---:R-:W2:Y:S01]  /*17640*/  LDG.E R7, desc[UR4][R2.64] ;  /* 0x0000000402077981 */ /* 0x005ea2000c1e1900 */
[----:B------:R-:W-:-:S04]  /*17650*/  IMAD R16, R5, R4, R16 ;  /* 0x0000000405107224 */ /* 0x000fc800078e0210 */
[----:B------:R-:W-:Y:S02]  /*17660*/  IMAD.IADD R0, R0, 0x1, -R16 ;  /* 0x0000000100007824 */ /* 0x000fe400078e0a10 */
[----:B--2---:R-:W-:-:S05]  /*17670*/  IMAD R6, R17, R7, RZ ;  /* 0x0000000711067224 */ /* 0x004fca00078e02ff */
[----:B------:R-:W-:-:S04]  /*17680*/  IABS R8, R6 ;  /* 0x0000000600087213 */ /* 0x000fc80000000000 */
[----:B------:R-:W0:Y:S08]  /*17690*/  I2F.RP R2, R8 ;  /* 0x0000000800027306 */ /* 0x000e300000209400 */
[----:B0-----:R-:W0:Y:S02]  /*176a0*/  MUFU.RCP R2, R2 ;  /* 0x0000000200027308 */ /* 0x001e240000001000 */
[----:B0-----:R-:W-:-:S06]  /*176b0*/  VIADD R2, R2, 0xffffffe ;  /* 0x0ffffffe02027836 */ /* 0x001fcc0000000000 */
[----:B------:R-:W0:Y:S02]  /*176c0*/  F2I.FTZ.U32.TRUNC.NTZ R3, R2 ;  /* 0x0000000200037305 */ /* 0x000e24000021f000 */
[----:B0-----:R-:W-:-:S04]  /*176d0*/  IMAD.MOV R2, RZ, RZ, -R3 ;  /* 0x000000ffff027224 */ /* 0x001fc800078e0a03 */
[----:B------:R-:W-:Y:S02]  /*176e0*/  IMAD R5, R2, R8, RZ ;  /* 0x0000000802057224 */ /* 0x000fe400078e02ff */
[----:B------:R-:W-:-:S04]  /*176f0*/  IMAD.MOV.U32 R2, RZ, RZ, RZ ;  /* 0x000000ffff027224 */ /* 0x000fc800078e00ff */
[----:B------:R-:W-:Y:S01]  /*17700*/  IMAD.HI.U32 R2, R3, R5, R2 ;  /* 0x0000000503027227 */ /* 0x000fe200078e0002 */
[----:B------:R-:W-:Y:S02]  /*17710*/  IABS R3, R0 ;  /* 0x0000000000037213 */ /* 0x000fe40000000000 */
[----:B------:R-:W-:-:S03]  /*17720*/  IABS R5, R6 ;  /* 0x0000000600057213 */ /* 0x000fc60000000000 */
[----:B------:R-:W-:-:S04]  /*17730*/  IMAD.HI.U32 R2, R2, R3, RZ ;  /* 0x0000000302027227 */ /* 0x000fc800078e00ff */
[----:B------:R-:W-:-:S04]  /*17740*/  IMAD.MOV R5, RZ, RZ, -R5 ;  /* 0x000000ffff057224 */ /* 0x000fc800078e0a05 */
        /* <DEDUP_REMOVED lines=11> */
[----:B------:R-:W-:Y:S02]  /*17800*/  IMAD R5, R7, R2, RZ ;  /* 0x0000000207057224 */ /* 0x000fe400078e02ff */
[----:B------:R-:W-:Y:S02]  /*17810*/  IMAD.MOV R2, RZ, RZ, -R2 ;  /* 0x000000ffff027224 */ /* 0x000fe400078e0a02 */
[----:B------:R-:W-:Y:S02]  /*17820*/  IMAD.MOV R3, RZ, RZ, -R5 ;  /* 0x000000ffff037224 */ /* 0x000fe400078e0a05 */
[----:B------:R-:W-:-:S03]  /*17830*/  IMAD R0, R6, R2, R0 ;  /* 0x0000000206007224 */ /* 0x000fc600078e0200 */
[----:B------:R-:W-:-:S04]  /*17840*/  VIADDMNMX R4, R3, R4, R7, PT ;  /* 0x0000000403047246 */ /* 0x000fc80003800107 */
        /* <DEDUP_REMOVED lines=19> */
[C---:B------:R-:W-:Y:S01]  /*17980*/  LOP3.LUT R3, R0.reuse, R4, RZ, 0x3c, !PT ;  /* 0x0000000400037212 */ /* 0x040fe200078e3cff */
[----:B------:R-:W-:-:S03]  /*17990*/  IMAD.IADD R0, R0, 0x1, R5 ;  /* 0x0000000100007824 */ /* 0x000fc600078e0205 */
[----:B------:R-:W-:-:S07]  /*179a0*/  ISETP.GE.AND P2, PT, R3, RZ, PT ;  /* 0x000000ff0300720c */ /* 0x000fce0003f46270 */
[----:B------:R-:W-:-:S06]  /*179b0*/  @P0 VIADD R2, R2, 0x1 ;  /* 0x0000000102020836 */ /* 0x000fcc0000000000 */
[----:B------:R-:W-:Y:S01]  /*179c0*/  @!P2 IMAD.MOV R2, RZ, RZ, -R2 ;  /* 0x000000ffff02a224 */ /* 0x000fe200078e0a02 */
[----:B------:R-:W-:Y:S01]  /*179d0*/  @!P1 LOP3.LUT R2, RZ, R4, RZ, 0x33, !PT ;  /* 0x00000004ff029212 */ /* 0x000fe200078e33ff */
[----:B------:R-:W-:-:S04]  /*179e0*/  IMAD.MOV R4, RZ, RZ, -R4 ;  /* 0x000000ffff047224 */ /* 0x000fc800078e0a04 */
[----:B------:R-:W-:Y:S01]  /*179f0*/  IMAD R18, R2, R4, R0 ;  /* 0x0000000402127224 */ /* 0x000fe200078e0200 */
[----:B------:R-:W-:-:S05]  /*17a00*/  LOP3.LUT R2, RZ, R2, RZ, 0x33, !PT ;  /* 0x00000002ff027212 */ /* 0x000fca00078e33ff */
[----:B------:R-:W-:Y:S01]  /*17a10*/  IMAD.IADD R17, R17, 0x1, R2 ;  /* 0x0000000111117824 */ /* 0x000fe200078e0202 */
[----:B------:R-:W-:Y:S06]  /*17a20*/  BRA `(.L_x_1653) ;  /* 0x00000000001c7947 */ /* 0x000fec0003800000 */
.L_x_1645:
[----:B------:R-:W-:Y:S01]  /*17a30*/  UMOV UR4, URZ ;  /* 0x0000003f00047c82 */ /* 0x000fe20008000000 */
[----:B------:R-:W-:Y:S01]  /*17a40*/  UMOV UR5, URZ ;  /* 0x0000003f00057c82 */ /* 0x000fe20008000000 */
[----:B------:R-:W-:Y:S01]  /*17a50*/  ULDC UR6, c[0x0][0xc3c] ;  /* 0x00030f0000067ab9 */ /* 0x000fe20000000800 */
[----:B------:R-:W-:Y:S02]  /*17a60*/  IMAD.MOV.U32 R16, RZ, RZ, R0 ;  /* 0x000000ffff107224 */ /* 0x000fe400078e0000 */
[----:B------:R-:W-:Y:S02]  /*17a70*/  IMAD.U32 R17, RZ, RZ, UR4 ;  /* 0x00000004ff117e24 */ /* 0x000fe4000f8e00ff */
[----:B------:R-:W-:Y:S02]  /*17a80*/  IMAD.U32 R18, RZ, RZ, UR5 ;  /* 0x00000005ff127e24 */ /* 0x000fe4000f8e00ff */
[----:B------:R-:W-:-:S07]  /*17a90*/  IMAD.U32 R19, RZ, RZ, UR6 ;  /* 0x00000006ff137e24 */ /* 0x000fce000f8e00ff */
.L_x_1653:
[----:B------:R3:W4:Y:S01]  /*17aa0*/  LDL R3, [R1] ;  /* 0x0000000001037983 */ /* 0x0007220000100800 */
        /* <DEDUP_REMOVED lines=9> */
[----:B------:R3:W-:Y:S01]  /*17b40*/  @!P0 STL [R1], R3 ;  /* 0x0000000301008387 */ /* 0x0007e20000100800 */
[----:B------:R-:W-:Y:S06]  /*17b50*/  BAR.ARV 0x5, 0x180 ;  /* 0x0146000000007b1d */ /* 0x000fec0000002000 */
.L_x_1642:
[----:B------:R-:W-:Y:S02]  /*17b60*/  ULDC UR4, c[0x0][0xc3c] ;  /* 0x00030f0000047ab9 */ /* 0x000fe40000000800 */
[----:B---3--:R-:W-:-:S13]  /*17b70*/  ISETP.GE.AND P0, PT, R19, UR4, PT ;  /* 0x0000000413007c0c */ /* 0x008fda000bf06270 */
[----:B------:R-:W-:Y:S05]  /*17b80*/  @!P0 BRA `(.L_x_1654) ;  /* 0xffffff9c00148947 */ /* 0x000fea000383ffff */
[----:B------:R-:W-:Y:S05]  /*17b90*/  BSYNC B8 ;  /* 0x0000000000087941 */ /* 0x000fea0003800000 */
.L_x_1533:
[----:B----4-:R-:W3:Y:S01]  /*17ba0*/  LDL.LU R0, [R1+0x38] ;  /* 0x0000380001007983 */ /* 0x010ee20000300800 */
[----:B------:R-:W-:Y:S01]  /*17bb0*/  BSSY B0, `(.L_x_1655) ;  /* 0x000000b000007945 */ /* 0x000fe20003800000 */
[----:B------:R-:W4:Y:S01]  /*17bc0*/  S2R R5, SR_CgaCtaId ;  /* 0x0000000000057919 */ /* 0x000f220000008800 */
[----:B---3--:R-:W-:-:S05]  /*17bd0*/  VIADD R0, R0, 0x1 ;  /* 0x0000000100007836 */ /* 0x008fca0000000000 */
[----:B0-----:R-:W-:-:S04]  /*17be0*/  LEA.HI R2, R0, R0, RZ, 0x1 ;  /* 0x0000000000027211 */ /* 0x001fc800078f08ff */
[----:B------:R-:W-:-:S05]  /*17bf0*/  LOP3.LUT R3, R2, 0xfffffffe, RZ, 0xc0, !PT ;  /* 0xfffffffe02037812 */ /* 0x000fca00078ec0ff */
[----:B------:R-:W-:Y:S01]  /*17c00*/  IMAD.IADD R3, R0, 0x1, -R3 ;  /* 0x0000000100037824 */ /* 0x000fe200078e0a03 */
[----:B------:R-:W-:-:S04]  /*17c10*/  MOV R0, 0x400 ;  /* 0x0000040000007802 */ /* 0x000fc80000000f00 */
[----:B----4-:R-:W-:Y:S02]  /*17c20*/  LEA R0, R5, R0, 0x18 ;  /* 0x0000000005007211 */ /* 0x010fe400078ec0ff */
[----:B------:R-:W-:-:S04]  /*17c30*/  SHF.L.U32 R3, R3, 0x1f, RZ ;  /* 0x0000001f03037819 */ /* 0x000fc800000006ff */
[----:B------:R-:W0:Y:S02]  /*17c40*/  SYNCS.PHASECHK.TRANS64.TRYWAIT P0, [R0+URZ+0x30820], R3 ;  /* 0x03082003000075a7 */ /* 0x000e24000800017f */
[----:B0-----:R-:W-:Y:S05]  /*17c50*/  @!P0 BRA `(.L_x_1656) ;  /* 0x0000002000508947 */ /* 0x001fea0003800000 */
.L_x_1725:
[----:B------:R-:W-:Y:S05]  /*17c60*/  BSYNC B0 ;  /* 0x0000000000007941 */ /* 0x000fea0003800000 */
.L_x_1655:
[----:B------:R-:W-:-:S03]  /*17c70*/  UMOV UR4, 0xffffffff ;  /* 0xffffffff00047882 */ /* 0x000fc60000000000 */
[----:B------:R-:W-:Y:S05]  /*17c80*/  BRA.DIV UR4, `(.L_x_1657) ;  /* 0x0000002204587947 */ /* 0x000fea000b800000 */
[----:B------:R-:W3:Y:S02]  /*17c90*/  S2R R2, SR_TID.X ;  /* 0x0000000000027919 */ /* 0x000ee40000002100 */
[----:B---3--:R-:W-:-:S04]  /*17ca0*/  SHF.R.U32.HI R2, RZ, 0x5, R2 ;  /* 0x00000005ff027819 */ /* 0x008fc80000011602 */
[----:B------:R-:W-:-:S05]  /*17cb0*/  LOP3.LUT R2, R2, 0x3, RZ, 0xc0, !PT ;  /* 0x0000000302027812 */ /* 0x000fca00078ec0ff */
[----:B------:R3:W4:Y:S02]  /*17cc0*/  SHFL.IDX PT, R14, R2, RZ, 0x1f ;  /* 0x00001fff020e7589 */ /* 0x00072400000e0000 */
.L_x_1728:
[----:B----4-:R-:W-:Y:S01]  /*17cd0*/  ISETP.NE.AND P0, PT, R14, RZ, PT ;  /* 0x000000ff0e00720c */ /* 0x010fe20003f05270 */
[----:B------:R-:W-:-:S12]  /*17ce0*/  BSSY B0, `(.L_x_1658) ;  /* 0x0000029000007945 */ /* 0x000fd80003800000 */
[----:B------:R-:W-:Y:S05]  /*17cf0*/  @P0 BRA `(.L_x_1659) ;  /* 0x00000000009c0947 */ /* 0x000fea0003800000 */
[----:B------:R-:W-:-:S03]  /*17d00*/  UMOV UR4, 0xffffffff ;  /* 0xffffffff00047882 */ /* 0x000fc60000000000 */
[----:B------:R-:W-:Y:S05]  /*17d10*/  BRA.DIV UR4, `(.L_x_1660) ;  /* 0x0000002204687947 */ /* 0x000fea000b800000 */
[----:B------:R-:W-:-:S13]  /*17d20*/  ELECT P6, URZ, PT ;  /* 0x00000000003f782f */ /* 0x000fda00038c0000 */
.L_x_1731:
        /* <DEDUP_REMOVED lines=8> */
.L_x_1661:
[----:B0-----:R-:W3:Y:S04]  /*17db0*/  LDL R3, [R1+0x4] ;  /* 0x0000040001037983 */ /* 0x001ee80000100800 */
[----:B--2---:R-:W2:Y:S01]  /*17dc0*/  LDL.LU R7, [R1+0x10] ;  /* 0x0000100001077983 */ /* 0x004ea20000300800 */
[----:B------:R-:W-:-:S04]  /*17dd0*/  VIADD R2, R0, 0x30840 ;  /* 0x0003084000027836 */ /* 0x000fc80000000000 */
[C---:B---3--:R-:W-:Y:S02]  /*17de0*/  IMAD R6, R3.reuse, 0x8, R2 ;  /* 0x0000000803067824 */ /* 0x048fe400078e0202 */
[----:B------:R-:W-:Y:S01]  /*17df0*/  VIADD R3, R3, 0x1 ;  /* 0x0000000103037836 */ /* 0x000fe20000000000 */
[----:B--2---:R-:W-:-:S04]  /*17e00*/  SHF.L.U32 R5, R7, 0x1f, RZ ;  /* 0x0000001f07057819 */ /* 0x004fc800000006ff */
[C---:B------:R-:W-:Y:S01]  /*17e10*/  ISETP.NE.AND P1, PT, R3.reuse, 0x2, PT ;  /* 0x000000020300780c */ /* 0x040fe20003f25270 */
[----:B------:R-:W0:Y:S03]  /*17e20*/  SYNCS.PHASECHK.TRANS64.TRYWAIT P0, [R6+URZ], R5 ;  /* 0x00000005060075a7 */ /* 0x000e26000800017f */
[----:B------:R-:W-:Y:S02]  /*17e30*/  SEL R4, RZ, 0x1, P1 ;  /* 0x00000001ff047807 */ /* 0x000fe40000800000 */
[----:B------:R-:W-:Y:S02]  /*17e40*/  SEL R3, R3, RZ, P1 ;  /* 0x000000ff03037207 */ /* 0x000fe40000800000 */
[----:B------:R-:W-:-:S03]  /*17e50*/  LOP3.LUT R4, R7, R4, RZ, 0x3c, !PT ;  /* 0x0000000407047212 */ /* 0x000fc600078e3cff */
[----:B------:R-:W-:Y:S01]  /*17e60*/  IMAD R7, R3, 0x8, R2 ;  /* 0x0000000803077824 */ /* 0x000fe200078e0202 */
[----:B------:R-:W-:Y:S01]  /*17e70*/  SHF.L.U32 R2, R4, 0x1f, RZ ;  /* 0x0000001f04027819 */ /* 0x000fe200000006ff */
[----:B0-----:R-:W-:Y:S06]  /*17e80*/  @!P0 BRA `(.L_x_1662) ;  /* 0x00000020002c8947 */ /* 0x001fec0003800000 */
.L_x_1732:
[----:B------:R-:W2:Y:S02]  /*17e90*/  SYNCS.PHASECHK.TRANS64.TRYWAIT P0, [R7+URZ], R2 ;  /* 0x00000002070075a7 */ /* 0x000ea4000800017f */
[----:B--2---:R-:W-:Y:S05]  /*17ea0*/  @!P0 BRA `(.L_x_1663) ;  /* 0x0000002000388947 */ /* 0x004fea0003800000 */
.L_x_1733:
[----:B------:R-:W-:Y:S05]  /*17eb0*/  @!P2 BRA `(.L_x_1664) ;  /* 0x000000000004a947 */ /* 0x000fea0003800000 */
[----:B------:R-:W-:Y:S01]  /*17ec0*/  BPT.TRAP 0x1 ;  /* 0x000000040000795c */ /* 0x000fe20000300000 */
.L_x_1664:
[----:B------:R-:W3:Y:S01]  /*17ed0*/  LDL.LU R4, [R1+0x4] ;  /* 0x0000040001047983 */ /* 0x000ee20000300800 */
[----:B------:R-:W-:-:S04]  /*17ee0*/  VIADD R0, R0, 0x30860 ;  /* 0x0003086000007836 */ /* 0x000fc80000000000 */
[----:B---3--:R-:W-:-:S04]  /*17ef0*/  IMAD R4, R4, 0x8, R0 ;  /* 0x0000000804047824 */ /* 0x008fc800078e0200 */
[----:B------:R-:W3:Y:S02]  /*17f00*/  SYNCS.PHASECHK.TRANS64.TRYWAIT P0, [R4+URZ], R5 ;  /* 0x00000005040075a7 */ /* 0x000ee4000800017f */
[----:B---3--:R-:W-:Y:S05]  /*17f10*/  @!P0 BRA `(.L_x_1665) ;  /* 0x0000002000308947 */ /* 0x008fea0003800000 */
.L_x_1734:
[----:B------:R-:W-:-:S07]  /*17f20*/  IMAD R3, R3, 0x8, R0 ;  /* 0x0000000803037824 */ /* 0x000fce00078e0200 */
.L_x_1666:
[----:B----4-:R4:W0:Y:S02]  /*17f30*/  SYNCS.PHASECHK.TRANS64.TRYWAIT P0, [R3+URZ], R2 ;  /* 0x00000002030075a7 */ /* 0x010824000800017f */
[----:B0-----:R-:W-:Y:S05]  /*17f40*/  @!P0 NANOSLEEP.SYNCS 0x989680 ;  /* 0x009896800000895d */ /* 0x001fea0003900000 */
[----:B------:R-:W0:Y:S02]  /*17f50*/  @!P0 SYNCS.PHASECHK.TRANS64 P0, [R3+URZ], R2 ;  /* 0x00000002030085a7 */ /* 0x000e24000800007f */
[----:B0-----:R-:W-:Y:S05]  /*17f60*/  @!P0 BRA `(.L_x_1666) ;  /* 0xfffffffc00f08947 */ /* 0x001fea000383ffff */
.L_x_1659:
[----:B------:R-:W-:Y:S05]  /*17f70*/  BSYNC B0 ;  /* 0x0000000000007941 */ /* 0x000fea0003800000 */
.L_x_1658:
[----:B------:R-:W-:Y:S05]  /*17f80*/  EXIT ;  /* 0x000000000000794d */ /* 0x000fea0003800000 */
.L_x_1435:
[----:B0-----:R-:W-:-:S04]  /*17f90*/  IMAD.U32 R3, RZ, RZ, UR38 ;  /* 0x00000026ff037e24 */ /* 0x001fc8000f8e00ff */
[----:B------:R0:W1:Y:S03]  /*17fa0*/  SYNCS.PHASECHK.TRANS64.TRYWAIT P1, [R3+URZ+0x30800], R0 ;  /* 0x03080000030075a7 */ /* 0x000066000802017f */
[----:B-1----:R-:W-:Y:S05]  /*17fb0*/  @!P1 NANOSLEEP.SYNCS 0x989680 ;  /* 0x009896800000995d */ /* 0x002fea0003900000 */
[----:B------:R-:W1:Y:S02]  /*17fc0*/  @!P1 SYNCS.PHASECHK.TRANS64 P1, [R3+URZ+0x30800], R0 ;  /* 0x03080000030095a7 */ /* 0x000e64000802007f */
[----:B-1----:R-:W-:Y:S05]  /*17fd0*/  @!P1 BRA `(.L_x_1435) ;  /* 0xfffffffc00ec9947 */ /* 0x002fea000383ffff */
[----:B------:R-:W-:Y:S05]  /*17fe0*/  BRA `(.L_x_1667) ;  /* 0xfffffe9c00b87947 */ /* 0x000fea000383ffff */
.L_x_1439:
[----:B-1----:R1:W2:Y:S02]  /*17ff0*/  SYNCS.PHASECHK.TRANS64.TRYWAIT P2, [R5+URZ+0x30830], R0 ;  /* 0x03083000050075a7 */ /* 0x0022a4000804017f */
[----:B--2---:R-:W-:Y:S05]  /*18000*/  @!P2 NANOSLEEP.SYNCS 0x989680 ;  /* 0x009896800000a95d */ /* 0x004fea0003900000 */
[----:B------:R-:W2:Y:S02]  /*18010*/  @!P2 SYNCS.PHASECHK.TRANS64 P2, [R5+URZ+0x30830], R0 ;  /* 0x030830000500a5a7 */ /* 0x000ea4000804007f */
[----:B--2---:R-:W-:Y:S05]  /*18020*/  @!P2 BRA `(.L_x_1439) ;  /* 0xfffffffc00f0a947 */ /* 0x004fea000383ffff */
[----:B------:R-:W-:Y:S05]  /*18030*/  BRA `(.L_x_1438) ;  /* 0xfffffe9c00dc7947 */ /* 0x000fea000383ffff */
.L_x_1455:
[----:B-1----:R-:W-:-:S04]  /*18040*/  IMAD.U32 R152, RZ, RZ, UR7 ;  /* 0x00000007ff987e24 */ /* 0x002fc8000f8e00ff */
[----:B------:R1:W2:Y:S03]  /*18050*/  SYNCS.PHASECHK.TRANS64.TRYWAIT P2, [R152+URZ+0x30830], R21 ;  /* 0x03083015980075a7 */ /* 0x0002a6000804017f */
[----:B--2---:R-:W-:Y:S05]  /*18060*/  @!P2 NANOSLEEP.SYNCS 0x989680 ;  /* 0x009896800000a95d */ /* 0x004fea0003900000 */
[----:B------:R-:W2:Y:S02]  /*18070*/  @!P2 SYNCS.PHASECHK.TRANS64 P2, [R152+URZ+0x30830], R21 ;  /* 0x030830159800a5a7 */ /* 0x000ea4000804007f */
[----:B--2---:R-:W-:Y:S05]  /*18080*/  @!P2 BRA `(.L_x_1455) ;  /* 0xfffffffc00eca947 */ /* 0x004fea000383ffff */
[----:B------:R-:W-:Y:S05]  /*18090*/  BRA `(.L_x_1454) ;  /* 0xfffffec800c07947 */ /* 0x000fea000383ffff */
.L_x_1459:
[----:B0-----:R-:W-:-:S04]  /*180a0*/  IMAD.U32 R21, RZ, RZ, UR14 ;  /* 0x0000000eff157e24 */ /* 0x001fc8000f8e00ff */
[----:B------:R0:W2:Y:S03]  /*180b0*/  SYNCS.PHASECHK.TRANS64.TRYWAIT P2, [R21+URZ+0x30850], R0 ;  /* 0x03085000150075a7 */ /* 0x0000a6000804017f */
[----:B--2---:R-:W-:Y:S05]  /*180c0*/  @!P2 NANOSLEEP.SYNCS 0x989680 ;  /* 0x009896800000a95d */ /* 0x004fea0003900000 */
[----:B------:R-:W2:Y:S02]  /*180d0*/  @!P2 SYNCS.PHASECHK.TRANS64 P2, [R21+URZ+0x30850], R0 ;  /* 0x030850001500a5a7 */ /* 0x000ea4000804007f */
[----:B--2---:R-:W-:Y:S05]  /*180e0*/  @!P2 BRA `(.L_x_1459) ;  /* 0xfffffffc00eca947 */ /* 0x004fea000383ffff */
[----:B------:R-:W-:Y:S05]  /*180f0*/  BRA `(.L_x_1458) ;  /* 0xfffffed8005c7947 */ /* 0x000fea000383ffff */
.L_x_1476:
[----:B-1----:R-:W-:-:S04]  /*18100*/  IMAD.U32 R4, RZ, RZ, UR6 ;  /* 0x00000006ff047e24 */ /* 0x002fc8000f8e00ff */
[----:B------:R1:W2:Y:S03]  /*18110*/  SYNCS.PHASECHK.TRANS64.TRYWAIT P2, [R4+URZ+0x30830], R3 ;  /* 0x03083003040075a7 */ /* 0x0002a6000804017f */
[----:B--2---:R-:W-:Y:S05]  /*18120*/  @!P2 NANOSLEEP.SYNCS 0x989680 ;  /* 0x009896800000a95d */ /* 0x004fea0003900000 */
[----:B------:R-:W2:Y:S02]  /*18130*/  @!P2 SYNCS.PHASECHK.TRANS64 P2, [R4+URZ+0x30830], R3 ;  /* 0x030830030400a5a7 */ /* 0x000ea4000804007f */
[----:B--2---:R-:W-:Y:S05]  /*18140*/  @!P2 BRA `(.L_x_1476) ;  /* 0xfffffffc00eca947 */ /* 0x004fea000383ffff */
[----:B------:R-:W-:Y:S05]  /*18150*/  BRA `(.L_x_1475) ;  /* 0xfffffef8003c7947 */ /* 0x000fea000383ffff */
.L_x_1480:
[----:B01----:R-:W-:-:S04]  /*18160*/  IMAD.U32 R3, RZ, RZ, UR14 ;  /* 0x0000000eff037e24 */ /* 0x003fc8000f8e00ff */
[----:B------:R0:W1:Y:S03]  /*18170*/  SYNCS.PHASECHK.TRANS64.TRYWAIT P2, [R3+URZ+0x30850], R0 ;  /* 0x03085000030075a7 */ /* 0x000066000804017f */
[----:B-1----:R-:W-:Y:S05]  /*18180*/  @!P2 NANOSLEEP.SYNCS 0x989680 ;  /* 0x009896800000a95d */ /* 0x002fea0003900000 */
[----:B------:R-:W1:Y:S02]  /*18190*/  @!P2 SYNCS.PHASECHK.TRANS64 P2, [R3+URZ+0x30850], R0 ;  /* 0x030850000300a5a7 */ /* 0x000e64000804007f */
[----:B-1----:R-:W-:Y:S05]  /*181a0*/  @!P2 BRA `(.L_x_1480) ;  /* 0xfffffffc00eca947 */ /* 0x002fea000383ffff */
[----:B------:R-:W-:Y:S05]  /*181b0*/  BRA `(.L_x_1479) ;  /* 0xffffff0400d87947 */ /* 0x000fea000383ffff */
.L_x_1486:
[----:B-1----:R-:W-:-:S04]  /*181c0*/  IMAD.U32 R4, RZ, RZ, UR6 ;  /* 0x00000006ff047e24 */ /* 0x002fc8000f8e00ff */
[----:B------:R1:W2:Y:S03]  /*181d0*/  SYNCS.PHASECHK.TRANS64.TRYWAIT P2, [R4+URZ+0x30830], R3 ;  /* 0x03083003040075a7 */ /* 0x0002a6000804017f */
[----:B--2---:R-:W-:Y:S05]  /*181e0*/  @!P2 NANOSLEEP.SYNCS 0x989680 ;  /* 0x009896800000a95d */ /* 0x004fea0003900000 */
[----:B------:R-:W2:Y:S02]  /*181f0*/  @!P2 SYNCS.PHASECHK.TRANS64 P2, [R4+URZ+0x30830], R3 ;  /* 0x030830030400a5a7 */ /* 0x000ea4000804007f */
[----:B--2---:R-:W-:Y:S05]  /*18200*/  @!P2 BRA `(.L_x_1486) ;  /* 0xfffffffc00eca947 */ /* 0x004fea000383ffff */
[----:B------:R-:W-:Y:S05]  /*18210*/  BRA `(.L_x_1485) ;  /* 0xffffff1800587947 */ /* 0x000fea000383ffff */
.L_x_1490:
[----:B01----:R-:W-:-:S04]  /*18220*/  IMAD.U32 R3, RZ, RZ, UR10 ;  /* 0x0000000aff037e24 */ /* 0x003fc8000f8e00ff */
[----:B------:R0:W1:Y:S03]  /*18230*/  SYNCS.PHASECHK.TRANS64.TRYWAIT P2, [R3+URZ+0x30850], R0 ;  /* 0x03085000030075a7 */ /* 0x000066000804017f */
[----:B-1----:R-:W-:Y:S05]  /*18240*/  @!P2 NANOSLEEP.SYNCS 0x989680 ;  /* 0x009896800000a95d */ /* 0x002fea0003900000 */
[----:B------:R-:W1:Y:S02]  /*18250*/  @!P2 SYNCS.PHASECHK.TRANS64 P2, [R3+URZ+0x30850], R0 ;  /* 0x030850000300a5a7 */ /* 0x000e64000804007f */
[----:B-1----:R-:W-:Y:S05]  /*18260*/  @!P2 BRA `(.L_x_1490) ;  /* 0xfffffffc00eca947 */ /* 0x002fea000383ffff */
[----:B------:R-:W-:Y:S05]  /*18270*/  BRA `(.L_x_1489) ;  /* 0xffffff2400f47947 */ /* 0x000fea000383ffff */
.L_x_1503:
[----:B-1----:R-:W-:-:S04]  /*18280*/  IMAD.U32 R7, RZ, RZ, UR5 ;  /* 0x00000005ff077e24 */ /* 0x002fc8000f8e00ff */
[----:B------:R1:W2:Y:S03]  /*18290*/  SYNCS.PHASECHK.TRANS64.TRYWAIT P0, [R7+URZ+0x30850], R0 ;  /* 0x03085000070075a7 */ /* 0x0002a6000800017f */
[----:B--2---:R-:W-:Y:S05]  /*182a0*/  @!P0 NANOSLEEP.SYNCS 0x989680 ;  /* 0x009896800000895d */ /* 0x004fea0003900000 */
[----:B------:R-:W2:Y:S02]  /*182b0*/  @!P0 SYNCS.PHASECHK.TRANS64 P0, [R7+URZ+0x30850], R0 ;  /* 0x03085000070085a7 */ /* 0x000ea4000800007f */
[----:B--2---:R-:W-:Y:S05]  /*182c0*/  @!P0 BRA `(.L_x_1503) ;  /* 0xfffffffc00ec8947 */ /* 0x004fea000383ffff */
[----:B------:R-:W-:Y:S05]  /*182d0*/  BRA `(.L_x_1502) ;  /* 0xffffff4800e87947 */ /* 0x000fea000383ffff */
.L_x_1553:
        /* <DEDUP_REMOVED lines=11> */
.L_x_1669:
[----:B------:R-:W-:Y:S05]  /*18390*/  BSYNC B0 ;  /* 0x0000000000007941 */ /* 0x000fea0003800000 */
.L_x_1668:
[----:B------:R-:W-:Y:S05]  /*183a0*/  BRA `(.L_x_1670) ;  /* 0xffffffa000d47947 */ /* 0x000fea000383ffff */
.L_x_1555:
[----:B------:R-:W-:Y:S01]  /*183b0*/  BSSY B0, `(.L_x_1671) ;  /* 0x0000006000007945 */ /* 0x000fe20003800000 */
[----:B------:R-:W-:-:S07]  /*183c0*/  IMAD.MOV.U32 R15, RZ, RZ, -0x1 ;  /* 0xffffffffff0f7424 */ /* 0x000fce00078e00ff */
[----:B012-4-:R-:W-:Y:S05]  /*183d0*/  WARPSYNC.COLLECTIVE R15, `(.L_x_1672) ;  /* 0x000000000f0c7348 */ /* 0x017fea0003c00000 */
[----:B------:R-:W-:Y:S02]  /*183e0*/  ELECT P6, UR62, PT ;  /* 0x00000000003e782f */ /* 0x000fe400038c0000 */
[----:B------:R-:W-:Y:S01]  /*183f0*/  MOV R14, UR62 ;  /* 0x0000003e000e7c02 */ /* 0x000fe20008000f00 */
[----:B012-4-:R-:W-:Y:S10]  /*18400*/  ENDCOLLECTIVE ;  /* 0x000000000000791b */ /* 0x017ff40003800000 */
.L_x_1672:
[----:B------:R-:W-:Y:S05]  /*18410*/  BSYNC B0 ;  /* 0x0000000000007941 */ /* 0x000fea0003800000 */
.L_x_1671:
[----:B------:R-:W-:Y:S05]  /*18420*/  BRA `(.L_x_1673) ;  /* 0xffffffa000e07947 */ /* 0x000fea000383ffff */
.L_x_1557:
[----:B0-----:R0:W2:Y:S02]  /*18430*/  SYNCS.PHASECHK.TRANS64.TRYWAIT P0, [R0+URZ+0x30840], R2 ;  /* 0x03084002000075a7 */ /* 0x0010a4000800017f */
[----:B--2---:R-:W-:Y:S05]  /*18440*/  @!P0 NANOSLEEP.SYNCS 0x989680 ;  /* 0x009896800000895d */ /* 0x004fea0003900000 */
[----:B------:R-:W2:Y:S02]  /*18450*/  @!P0 SYNCS.PHASECHK.TRANS64 P0, [R0+URZ+0x30840], R2 ;  /* 0x03084002000085a7 */ /* 0x000ea4000800007f */
[----:B--2---:R-:W-:Y:S05]  /*18460*/  @!P0 BRA `(.L_x_1557) ;  /* 0xfffffffc00f08947 */ /* 0x004fea000383ffff */
[----:B------:R-:W-:Y:S05]  /*18470*/  BRA `(.L_x_1674) ;  /* 0xffffffa4004c7947 */ /* 0x000fea000383ffff */
.L_x_1561:
[----:B------:R-:W2:Y:S01]  /*18480*/  LDL.LU R11, [R1+0x30] ;  /* 0x00003000010b7983 */ /* 0x000ea20000300800 */
[----:B------:R-:W-:Y:S01]  /*18490*/  IMAD.MOV.U32 R13, RZ, RZ, R3 ;  /* 0x000000ffff0d7224 */ /* 0x000fe200078e0003 */
[----:B------:R-:W-:Y:S01]  /*184a0*/  LOP3.LUT R5, R5, 0x7f, RZ, 0xc0, !PT ;  /* 0x0000007f05057812 */ /* 0x000fe200078ec0ff */
[----:B------:R-:W-:Y:S02]  /*184b0*/  IMAD.MOV.U32 R12, RZ, RZ, RZ ;  /* 0x000000ffff0c7224 */ /* 0x000fe400078e00ff */
[----:B------:R-:W-:Y:S01]  /*184c0*/  IMAD.MOV.U32 R15, RZ, RZ, -0x1 ;  /* 0xffffffffff0f7424 */ /* 0x000fe200078e00ff */
[----:B------:R-:W-:-:S05]  /*184d0*/  SHF.R.U32.HI R0, RZ, 0x3, R5 ;  /* 0x00000003ff007819 */ /* 0x000fca0000011605 */
[----:B------:R-:W-:-:S04]  /*184e0*/  IMAD.IADD R0, R0, 0x1, R9 ;  /* 0x0000000100007824 */ /* 0x000fc800078e0209 */
[C---:B------:R-:W-:Y:S02]  /*184f0*/  VIADD R5, R0.reuse, 0x10 ;  /* 0x0000001000057836 */ /* 0x040fe40000000000 */
[----:B------:R-:W-:Y:S02]  /*18500*/  VIADD R9, R0, 0x60 ;  /* 0x0000006000097836 */ /* 0x000fe40000000000 */
[----:B--2---:R-:W-:Y:S02]  /*18510*/  IMAD R2, R11, R7, RZ ;  /* 0x000000070b027224 */ /* 0x004fe400078e02ff */
[----:B------:R-:W-:-:S03]  /*18520*/  IMAD.MOV.U32 R11, RZ, RZ, 0x181f ;  /* 0x0000181fff0b7424 */ /* 0x000fc600078e00ff */
[----:B------:R-:W-:-:S13]  /*18530*/  ISETP.GE.AND P5, PT, R0, R2, PT ;  /* 0x000000020000720c */ /* 0x000fda0003fa6270 */
[----:B-----5:R-:W-:Y:S05]  /*18540*/  WARPSYNC.COLLECTIVE R15, `(.L_x_1675) ;  /* 0x000000000f087348 */ /* 0x020fea0003c00000 */
[----:B------:R0:W1:Y:S02]  /*18550*/  SHFL.IDX P6, R14, R13, R12, R11 ;  /* 0x0000000c0d0e7389 */ /* 0x00006400000c000b */
[----:B01---5:R-:W-:Y:S01]  /*18560*/  ENDCOLLECTIVE ;  /* 0x000000000000791b */ /* 0x023fe20003800000 */
.L_x_1675:
[----:B------:R-:W-:Y:S02]  /*18570*/  IMAD.MOV.U32 R13, RZ, RZ, R4 ;  /* 0x000000ffff0d7224 */ /* 0x000fe400078e0004 */
[----:B------:R-:W-:-:S07]  /*18580*/  IMAD.MOV.U32 R6, RZ, RZ, R14 ;  /* 0x000000ffff067224 */ /* 0x000fce00078e000e */
[----:B------:R-:W-:Y:S05]  /*18590*/  WARPSYNC.COLLECTIVE R15, `(.L_x_1676) ;  /* 0x000000000f087348 */ /* 0x000fea0003c00000 */
[----:B------:R0:W1:Y:S02]  /*185a0*/  SHFL.IDX P6, R14, R13, R12, R11 ;  /* 0x0000000c0d0e7389 */ /* 0x00006400000c000b */
[----:B01----:R-:W-:Y:S01]  /*185b0*/  ENDCOLLECTIVE ;  /* 0x000000000000791b */ /* 0x003fe20003800000 */
.L_x_1676:
        /* <DEDUP_REMOVED lines=21> */
.L_x_1677:
[----:B------:R-:W-:Y:S02]  /*18710*/  IMAD.MOV.U32 R13, RZ, RZ, R4 ;  /* 0x000000ffff0d7224 */ /* 0x000fe400078e0004 */
[----:B------:R-:W-:-:S07]  /*18720*/  IMAD.MOV.U32 R6, RZ, RZ, R14 ;  /* 0x000000ffff067224 */ /* 0x000fce00078e000e */
[----:B------:R-:W-:Y:S05]  /*18730*/  WARPSYNC.COLLECTIVE R15, `(.L_x_1678) ;  /* 0x000000000f087348 */ /* 0x000fea0003c00000 */
[----:B------:R0:W1:Y:S02]  /*18740*/  SHFL.IDX P6, R14, R13, R12, R11 ;  /* 0x0000000c0d0e7389 */ /* 0x00006400000c000b */
[----:B01----:R-:W-:Y:S01]  /*18750*/  ENDCOLLECTIVE ;  /* 0x000000000000791b */ /* 0x003fe20003800000 */
.L_x_1678:
        /* <DEDUP_REMOVED lines=21> */
.L_x_1679:
[----:B------:R-:W-:Y:S02]  /*188b0*/  IMAD.MOV.U32 R13, RZ, RZ, R4 ;  /* 0x000000ffff0d7224 */ /* 0x000fe400078e0004 */
[----:B------:R-:W-:-:S07]  /*188c0*/  IMAD.MOV.U32 R6, RZ, RZ, R14 ;  /* 0x000000ffff067224 */ /* 0x000fce00078e000e */
[----:B------:R-:W-:Y:S05]  /*188d0*/  WARPSYNC.COLLECTIVE R15, `(.L_x_1680) ;  /* 0x000000000f087348 */ /* 0x000fea0003c00000 */
[----:B------:R0:W1:Y:S02]  /*188e0*/  SHFL.IDX P6, R14, R13, R12, R11 ;  /* 0x0000000c0d0e7389 */ /* 0x00006400000c000b */
[----:B01----:R-:W-:Y:S01]  /*188f0*/  ENDCOLLECTIVE ;  /* 0x000000000000791b */ /* 0x003fe20003800000 */
.L_x_1680:
        /* <DEDUP_REMOVED lines=21> */
.L_x_1681:
[----:B------:R-:W-:Y:S02]  /*18a50*/  IMAD.MOV.U32 R13, RZ, RZ, R4 ;  /* 0x000000ffff0d7224 */ /* 0x000fe400078e0004 */
[----:B------:R-:W-:-:S07]  /*18a60*/  IMAD.MOV.U32 R6, RZ, RZ, R14 ;  /* 0x000000ffff067224 */ /* 0x000fce00078e000e */
[----:B------:R-:W-:Y:S05]  /*18a70*/  WARPSYNC.COLLECTIVE R15, `(.L_x_1682) ;  /* 0x000000000f087348 */ /* 0x000fea0003c00000 */
[----:B------:R0:W1:Y:S02]  /*18a80*/  SHFL.IDX P6, R14, R13, R12, R11 ;  /* 0x0000000c0d0e7389 */ /* 0x00006400000c000b */
[----:B01----:R-:W-:Y:S01]  /*18a90*/  ENDCOLLECTIVE ;  /* 0x000000000000791b */ /* 0x003fe20003800000 */
.L_x_1682:
        /* <DEDUP_REMOVED lines=21> */
.L_x_1683:
[----:B------:R-:W-:Y:S02]  /*18bf0*/  IMAD.MOV.U32 R13, RZ, RZ, R4 ;  /* 0x000000ffff0d7224 */ /* 0x000fe400078e0004 */
[----:B------:R-:W-:-:S07]  /*18c00*/  IMAD.MOV.U32 R6, RZ, RZ, R14 ;  /* 0x000000ffff067224 */ /* 0x000fce00078e000e */
[----:B------:R-:W-:Y:S05]  /*18c10*/  WARPSYNC.COLLECTIVE R15, `(.L_x_1684) ;  /* 0x000000000f087348 */ /* 0x000fea0003c00000 */
[----:B------:R0:W1:Y:S02]  /*18c20*/  SHFL.IDX P6, R14, R13, R12, R11 ;  /* 0x0000000c0d0e7389 */ /* 0x00006400000c000b */
[----:B01----:R-:W-:Y:S01]  /*18c30*/  ENDCOLLECTIVE ;  /* 0x000000000000791b */ /* 0x003fe20003800000 */
.L_x_1684:
        /* <DEDUP_REMOVED lines=20> */
.L_x_1685:
[----:B------:R-:W-:Y:S02]  /*18d80*/  IMAD.MOV.U32 R13, RZ, RZ, R4 ;  /* 0x000000ffff0d7224 */ /* 0x000fe400078e0004 */
[----:B------:R-:W-:-:S07]  /*18d90*/  IMAD.MOV.U32 R6, RZ, RZ, R14 ;  /* 0x000000ffff067224 */ /* 0x000fce00078e000e */
[----:B------:R-:W-:Y:S05]  /*18da0*/  WARPSYNC.COLLECTIVE R15, `(.L_x_1686) ;  /* 0x000000000f087348 */ /* 0x000fea0003c00000 */
[----:B------:R0:W1:Y:S02]  /*18db0*/  SHFL.IDX P6, R14, R13, R12, R11 ;  /* 0x0000000c0d0e7389 */ /* 0x00006400000c000b */
[----:B01----:R-:W-:Y:S01]  /*18dc0*/  ENDCOLLECTIVE ;  /* 0x000000000000791b */ /* 0x003fe20003800000 */
.L_x_1686:
        /* <DEDUP_REMOVED lines=20> */
.L_x_1687:
[----:B------:R-:W-:Y:S02]  /*18f10*/  IMAD.MOV.U32 R13, RZ, RZ, R4 ;  /* 0x000000ffff0d7224 */ /* 0x000fe400078e0004 */
[----:B------:R-:W-:-:S07]  /*18f20*/  IMAD.MOV.U32 R5, RZ, RZ, R14 ;  /* 0x000000ffff057224 */ /* 0x000fce00078e000e */
[----:B------:R-:W-:Y:S05]  /*18f30*/  WARPSYNC.COLLECTIVE R15, `(.L_x_1688) ;  /* 0x000000000f087348 */ /* 0x000fea0003c00000 */
[----:B------:R0:W1:Y:S02]  /*18f40*/  SHFL.IDX P6, R14, R13, R12, R11 ;  /* 0x0000000c0d0e7389 */ /* 0x00006400000c000b */
[----:B01----:R-:W-:Y:S01]  /*18f50*/  ENDCOLLECTIVE ;  /* 0x000000000000791b */ /* 0x003fe20003800000 */
.L_x_1688:
        /* <DEDUP_REMOVED lines=19> */
.L_x_1689:
[----:B------:R-:W-:Y:S02]  /*19090*/  IMAD.MOV.U32 R13, RZ, RZ, R4 ;  /* 0x000000ffff0d7224 */ /* 0x000fe400078e0004 */
[----:B------:R-:W-:-:S07]  /*190a0*/  IMAD.MOV.U32 R5, RZ, RZ, R14 ;  /* 0x000000ffff057224 */ /* 0x000fce00078e000e */
[----:B------:R-:W-:Y:S05]  /*190b0*/  WARPSYNC.COLLECTIVE R15, `(.L_x_1690) ;  /* 0x000000000f087348 */ /* 0x000fea0003c00000 */
[----:B------:R0:W1:Y:S02]  /*190c0*/  SHFL.IDX P6, R14, R13, R12, R11 ;  /* 0x0000000c0d0e7389 */ /* 0x00006400000c000b */
[----:B01----:R-:W-:Y:S01]  /*190d0*/  ENDCOLLECTIVE ;  /* 0x000000000000791b */ /* 0x003fe20003800000 */
.L_x_1690:
[----:B------:R-:W-:Y:S01]  /*190e0*/  IMAD.MOV.U32 R3, RZ, RZ, R14 ;  /* 0x000000ffff037224 */ /* 0x000fe200078e000e */
[----:B------:R-:W-:Y:S06]  /*190f0*/  BRA `(.L_x_1691) ;  /* 0xffffffa800287947 */ /* 0x000fec000383ffff */
.L_x_1566:
[----:B0-----:R-:W2:Y:S02]  /*19100*/  LDL R2, [R1] ;  /* 0x0000000001027983 */ /* 0x001ea40000100800 */
[----:B--2---:R0:W1:Y:S02]  /*19110*/  SYNCS.PHASECHK.TRANS64.TRYWAIT P0, [R2+URZ+0x30820], R0 ;  /* 0x03082000020075a7 */ /* 0x004064000800017f */
[----:B-1----:R-:W-:Y:S05]  /*19120*/  @!P0 NANOSLEEP.SYNCS 0x989680 ;  /* 0x009896800000895d */ /* 0x002fea0003900000 */
[----:B------:R-:W1:Y:S02]  /*19130*/  @!P0 SYNCS.PHASECHK.TRANS64 P0, [R2+URZ+0x30820], R0 ;  /* 0x03082000020085a7 */ /* 0x000e64000800007f */
[----:B-1----:R-:W-:Y:S05]  /*19140*/  @!P0 BRA `(.L_x_1566) ;  /* 0xfffffffc00ec8947 */ /* 0x002fea000383ffff */
[----:B------:R-:W-:Y:S05]  /*19150*/  BRA `(.L_x_1692) ;  /* 0xffffffa800a87947 */ /* 0x000fea000383ffff */
.L_x_1575:
[----:B-1----:R1:W2:Y:S02]  /*19160*/  SYNCS.PHASECHK.TRANS64.TRYWAIT P0, [R3+URZ+0x30840], R2 ;  /* 0x03084002030075a7 */ /* 0x0022a4000800017f */
[----:B--2---:R-:W-:Y:S05]  /*19170*/  @!P0 NANOSLEEP.SYNCS 0x989680 ;  /* 0x009896800000895d */ /* 0x004fea0003900000 */
[----:B------:R-:W2:Y:S02]  /*19180*/  @!P0 SYNCS.PHASECHK.TRANS64 P0, [R3+URZ+0x30840], R2 ;  /* 0x03084002030085a7 */ /* 0x000ea4000800007f */
[----:B--2---:R-:W-:Y:S05]  /*19190*/  @!P0 BRA `(.L_x_1575) ;  /* 0xfffffffc00f08947 */ /* 0x004fea000383ffff */
[----:B------:R-:W-:Y:S05]  /*191a0*/  BRA `(.L_x_1693) ;  /* 0xffffffac00787947 */ /* 0x000fea000383ffff */
.L_x_1583:
[----:B0-----:R0:W1:Y:S02]  /*191b0*/  SYNCS.PHASECHK.TRANS64.TRYWAIT P0, [R3+URZ+0x60], R2 ;  /* 0x00006002030075a7 */ /* 0x001064000800017f */
[----:B-1----:R-:W-:Y:S05]  /*191c0*/  @!P0 NANOSLEEP.SYNCS 0x989680 ;  /* 0x009896800000895d */ /* 0x002fea0003900000 */
[----:B------:R-:W1:Y:S02]  /*191d0*/  @!P0 SYNCS.PHASECHK.TRANS64 P0, [R3+URZ+0x60], R2 ;  /* 0x00006002030085a7 */ /* 0x000e64000800007f */
[----:B-1----:R-:W-:Y:S05]  /*191e0*/  @!P0 BRA `(.L_x_1583) ;  /* 0xfffffffc00f08947 */ /* 0x002fea000383ffff */
[----:B------:R-:W-:Y:S05]  /*191f0*/  BRA `(.L_x_1694) ;  /* 0xffffffb000d47947 */ /* 0x000fea000383ffff */
.L_x_1594:
[----:B-1----:R1:W2:Y:S02]  /*19200*/  SYNCS.PHASECHK.TRANS64.TRYWAIT P0, [R3+URZ+0x30840], R2 ;  /* 0x03084002030075a7 */ /* 0x0022a4000800017f */
[----:B--2---:R-:W-:Y:S05]  /*19210*/  @!P0 NANOSLEEP.SYNCS 0x989680 ;  /* 0x009896800000895d */ /* 0x004fea0003900000 */
[----:B------:R-:W2:Y:S02]  /*19220*/  @!P0 SYNCS.PHASECHK.TRANS64 P0, [R3+URZ+0x30840], R2 ;  /* 0x03084002030085a7 */ /* 0x000ea4000800007f */
[----:B--2---:R-:W-:Y:S05]  /*19230*/  @!P0 BRA `(.L_x_1594) ;  /* 0xfffffffc00f08947 */ /* 0x004fea000383ffff */
[----:B------:R-:W-:Y:S05]  /*19240*/  BRA `(.L_x_1695) ;  /* 0xffffffb800fc7947 */ /* 0x000fea000383ffff */
.L_x_1602:
[----:B0-----:R0:W1:Y:S02]  /*19250*/  SYNCS.PHASECHK.TRANS64.TRYWAIT P0, [R2+URZ+0x60], R3 ;  /* 0x00006003020075a7 */ /* 0x001064000800017f */
[----:B-1----:R-:W-:Y:S05]  /*19260*/  @!P0 NANOSLEEP.SYNCS 0x989680 ;  /* 0x009896800000895d */ /* 0x002fea0003900000 */
[----:B------:R-:W1:Y:S02]  /*19270*/  @!P0 SYNCS.PHASECHK.TRANS64 P0, [R2+URZ+0x60], R3 ;  /* 0x00006003020085a7 */ /* 0x000e64000800007f */
[----:B-1----:R-:W-:Y:S05]  /*19280*/  @!P0 BRA `(.L_x_1602) ;  /* 0xfffffffc00f08947 */ /* 0x002fea000383ffff */
[----:B------:R-:W-:Y:S05]  /*19290*/  BRA `(.L_x_1696) ;  /* 0xffffffc000587947 */ /* 0x000fea000383ffff */
.L_x_1613:
[----:B---3--:R3:W4:Y:S02]  /*192a0*/  SYNCS.PHASECHK.TRANS64.TRYWAIT P0, [R2+URZ+0x30840], R3 ;  /* 0x03084003020075a7 */ /* 0x008724000800017f */
[----:B----4-:R-:W-:Y:S05]  /*192b0*/  @!P0 NANOSLEEP.SYNCS 0x989680 ;  /* 0x009896800000895d */ /* 0x010fea0003900000 */
[----:B------:R-:W4:Y:S02]  /*192c0*/  @!P0 SYNCS.PHASECHK.TRANS64 P0, [R2+URZ+0x30840], R3 ;  /* 0x03084003020085a7 */ /* 0x000f24000800007f */
[----:B----4-:R-:W-:Y:S05]  /*192d0*/  @!P0 BRA `(.L_x_1613) ;  /* 0xfffffffc00f08947 */ /* 0x010fea000383ffff */
[----:B------:R-:W-:Y:S05]  /*192e0*/  BRA `(.L_x_1697) ;  /* 0xffffffc800447947 */ /* 0x000fea000383ffff */
.L_x_1621:
[----:B0-----:R0:W1:Y:S02]  /*192f0*/  SYNCS.PHASECHK.TRANS64.TRYWAIT P0, [R2+URZ+0x60], R5 ;  /* 0x00006005020075a7 */ /* 0x001064000800017f */
[----:B-1----:R-:W-:Y:S05]  /*19300*/  @!P0 NANOSLEEP.SYNCS 0x989680 ;  /* 0x009896800000895d */ /* 0x002fea0003900000 */
[----:B------:R-:W1:Y:S02]  /*19310*/  @!P0 SYNCS.PHASECHK.TRANS64 P0, [R2+URZ+0x60], R5 ;  /* 0x00006005020085a7 */ /* 0x000e64000800007f */
[----:B-1----:R-:W-:Y:S05]  /*19320*/  @!P0 BRA `(.L_x_1621) ;  /* 0xfffffffc00f08947 */ /* 0x002fea000383ffff */
[----:B------:R-:W-:Y:S05]  /*19330*/  BRA `(.L_x_1698) ;  /* 0xffffffcc00a07947 */ /* 0x000fea000383ffff */
.L_x_1634:
[----:B---3--:R3:W4:Y:S02]  /*19340*/  SYNCS.PHASECHK.TRANS64.TRYWAIT P0, [R0+URZ+0x30860], R2 ;  /* 0x03086002000075a7 */ /* 0x008724000800017f */
[----:B----4-:R-:W-:Y:S05]  /*19350*/  @!P0 NANOSLEEP.SYNCS 0x989680 ;  /* 0x009896800000895d */ /* 0x010fea0003900000 */
[----:B------:R-:W4:Y:S02]  /*19360*/  @!P0 SYNCS.PHASECHK.TRANS64 P0, [R0+URZ+0x30860], R2 ;  /* 0x03086002000085a7 */ /* 0x000f24000800007f */
[----:B----4-:R-:W-:Y:S05]  /*19370*/  @!P0 BRA `(.L_x_1634) ;  /* 0xfffffffc00f08947 */ /* 0x010fea000383ffff */
[----:B------:R-:W-:Y:S05]  /*19380*/  BRA `(.L_x_1699) ;  /* 0xffffffd400707947 */ /* 0x000fea000383ffff */
.L_x_1643:
[----:B------:R-:W-:Y:S01]  /*19390*/  BSSY B0, `(.L_x_1700) ;  /* 0x0000008000007945 */ /* 0x000fe20003800000 */
[----:B------:R-:W-:Y:S02]  /*193a0*/  IMAD.MOV.U32 R13, RZ, RZ, R16 ;  /* 0x000000ffff0d7224 */ /* 0x000fe400078e0010 */
[----:B-1----:R-:W-:Y:S02]  /*193b0*/  IMAD.MOV.U32 R12, RZ, RZ, RZ ;  /* 0x000000ffff0c7224 */ /* 0x002fe400078e00ff */
[----:B------:R-:W-:Y:S02]  /*193c0*/  IMAD.MOV.U32 R11, RZ, RZ, 0x1f ;  /* 0x0000001fff0b7424 */ /* 0x000fe400078e00ff */
[----:B------:R-:W-:-:S07]  /*193d0*/  IMAD.MOV.U32 R15, RZ, RZ, -0x1 ;  /* 0xffffffffff0f7424 */ /* 0x000fce00078e00ff */
[----:B0-2---:R-:W-:Y:S05]  /*193e0*/  WARPSYNC.COLLECTIVE R15, `(.L_x_1701) ;  /* 0x000000000f087348 */ /* 0x005fea0003c00000 */
[----:B------:R1:W3:Y:S02]  /*193f0*/  SHFL.IDX P6, R14, R13, R12, R11 ;  /* 0x0000000c0d0e7389 */ /* 0x0002e400000c000b */
[----:B0123--:R-:W-:Y:S01]  /*19400*/  ENDCOLLECTIVE ;  /* 0x000000000000791b */ /* 0x00ffe20003800000 */
.L_x_1701:
[----:B------:R-:W-:Y:S05]  /*19410*/  BSYNC B0 ;  /* 0x0000000000007941 */ /* 0x000fea0003800000 */
.L_x_1700:
        /* <DEDUP_REMOVED lines=9> */
.L_x_1702:
[----:B------:R-:W-:Y:S01]  /*194b0*/  ULDC UR4, c[0x0][0xc3c] ;  /* 0x00030f0000047ab9 */ /* 0x000fe20000000800 */
[----:B------:R-:W-:Y:S01]  /*194c0*/  ULDC.64 UR6, c[0x0][0x208] ;  /* 0x0000820000067ab9 */ /* 0x000fe20000000a00 */
[----:B------:R-:W-:-:S13]  /*194d0*/  ISETP.GE.OR P1, PT, R4, UR4, !P0 ;  /* 0x0000000404007c0c */ /* 0x000fda000c726670 */
[----:B------:R-:W0:Y:S01]  /*194e0*/  @!P1 LDC.64 R2, c[0x0][0xc80] ;  /* 0x00032000ff029b82 */ /* 0x000e220000000a00 */
[----:B------:R-:W-:Y:S02]  /*194f0*/  IMAD.MOV.U32 R11, RZ, RZ, RZ ;  /* 0x000000ffff0b7224 */ /* 0x000fe400078e00ff */
        /* <DEDUP_REMOVED lines=14> */
.L_x_1703:
        /* <DEDUP_REMOVED lines=8> */
.L_x_1704:
        /* <DEDUP_REMOVED lines=8> */
.L_x_1705:
        /* <DEDUP_REMOVED lines=8> */
.L_x_1706:
        /* <DEDUP_REMOVED lines=8> */
.L_x_1707:
        /* <DEDUP_REMOVED lines=9> */
.L_x_1708:
[----:B------:R-:W-:Y:S01]  /*19870*/  IMAD.MOV.U32 R16, RZ, RZ, R14 ;  /* 0x000000ffff107224 */ /* 0x000fe200078e000e */
[----:B------:R-:W-:Y:S06]  /*19880*/  BRA `(.L_x_1709) ;  /* 0xffffffd800647947 */ /* 0x000fec000383ffff */
.L_x_1648:
[----:B------:R-:W-:Y:S01]  /*19890*/  BSSY B0, `(.L_x_1710) ;  /* 0x0000008000007945 */ /* 0x000fe20003800000 */
[----:B-----5:R-:W-:Y:S02]  /*198a0*/  IMAD.MOV.U32 R13, RZ, RZ, R2 ;  /* 0x000000ffff0d7224 */ /* 0x020fe400078e0002 */
[----:B-1----:R-:W-:Y:S02]  /*198b0*/  IMAD.MOV.U32 R12, RZ, RZ, 0x1 ;  /* 0x00000001ff0c7424 */ /* 0x002fe400078e00ff */
[----:B------:R-:W-:Y:S02]  /*198c0*/  IMAD.MOV.U32 R11, RZ, RZ, RZ ;  /* 0x000000ffff0b7224 */ /* 0x000fe400078e00ff */
[----:B------:R-:W-:-:S07]  /*198d0*/  IMAD.MOV.U32 R15, RZ, RZ, -0x1 ;  /* 0xffffffffff0f7424 */ /* 0x000fce00078e00ff */
[----:B0-23--:R-:W-:Y:S05]  /*198e0*/  WARPSYNC.COLLECTIVE R15, `(.L_x_1711) ;  /* 0x000000000f087348 */ /* 0x00dfea0003c00000 */
[----:B------:R1:W4:Y:S02]  /*198f0*/  SHFL.UP P6, R14, R13, R12, R11 ;  /* 0x0400000c0d0e7389 */ /* 0x00032400000c000b */
[----:B01234-:R-:W-:Y:S01]  /*19900*/  ENDCOLLECTIVE ;  /* 0x000000000000791b */ /* 0x01ffe20003800000 */
.L_x_1711:
[----:B------:R-:W-:Y:S05]  /*19910*/  BSYNC B0 ;  /* 0x0000000000007941 */ /* 0x000fea0003800000 */
.L_x_1710:
[----:B------:R-:W-:Y:S01]  /*19920*/  SEL R3, R14, RZ, P1 ;  /* 0x000000ff0e037207 */ /* 0x000fe20000800000 */
[----:B------:R-:W-:Y:S02]  /*19930*/  IMAD.MOV.U32 R12, RZ, RZ, 0x2 ;  /* 0x00000002ff0c7424 */ /* 0x000fe400078e00ff */
[----:B------:R-:W-:Y:S02]  /*19940*/  IMAD.MOV.U32 R11, RZ, RZ, RZ ;  /* 0x000000ffff0b7224 */ /* 0x000fe400078e00ff */
[----:B------:R-:W-:Y:S02]  /*19950*/  IMAD.IADD R3, R2, 0x1, R3 ;  /* 0x0000000102037824 */ /* 0x000fe400078e0203 */
[----:B------:R-:W-:Y:S02]  /*19960*/  IMAD.MOV.U32 R15, RZ, RZ, -0x1 ;  /* 0xffffffffff0f7424 */ /* 0x000fe400078e00ff */
[----:B------:R-:W-:-:S07]  /*19970*/  IMAD.MOV.U32 R13, RZ, RZ, R3 ;  /* 0x000000ffff0d7224 */ /* 0x000fce00078e0003 */
[----:B------:R-:W-:Y:S05]  /*19980*/  WARPSYNC.COLLECTIVE R15, `(.L_x_1712) ;  /* 0x000000000f087348 */ /* 0x000fea0003c00000 */
[----:B------:R0:W1:Y:S02]  /*19990*/  SHFL.UP P6, R14, R13, R12, R11 ;  /* 0x0400000c0d0e7389 */ /* 0x00006400000c000b */
[----:B01----:R-:W-:Y:S01]  /*199a0*/  ENDCOLLECTIVE ;  /* 0x000000000000791b */ /* 0x003fe20003800000 */
.L_x_1712:
        /* <DEDUP_REMOVED lines=8> */
.L_x_1713:
        /* <DEDUP_REMOVED lines=8> */
.L_x_1714:
        /* <DEDUP_REMOVED lines=8> */
.L_x_1715:
        /* <DEDUP_REMOVED lines=9> */
.L_x_1716:
[----:B------:R-:W-:Y:S01]  /*19bc0*/  IMAD.MOV.U32 R16, RZ, RZ, R14 ;  /* 0x000000ffff107224 */ /* 0x000fe200078e000e */
[----:B------:R-:W-:Y:S06]  /*19bd0*/  BRA `(.L_x_1717) ;  /* 0xffffffd800307947 */ /* 0x000fec000383ffff */
.L_x_1650:
[----:B------:R-:W-:Y:S01]  /*19be0*/  BSSY B0, `(.L_x_1718) ;  /* 0x0000006000007945 */ /* 0x000fe20003800000 */
[----:B------:R-:W-:Y:S01]  /*19bf0*/  PLOP3.LUT P6, PT, P6, PT, PT, 0x8, 0x0 ;  /* 0x000000000000781c */ /* 0x000fe200037ce170 */
[----:B------:R-:W-:-:S12]  /*19c00*/  IMAD.MOV.U32 R15, RZ, RZ, -0x1 ;  /* 0xffffffffff0f7424 */ /* 0x000fd800078e00ff */
[----:B0123--:R-:W-:Y:S05]  /*19c10*/  WARPSYNC.COLLECTIVE R15, `(.L_x_1719) ;  /* 0x000000000f087348 */ /* 0x00ffea0003c00000 */
[----:B------:R-:W-:Y:S01]  /*19c20*/  VOTE.ANY R14, PT, P6 ;  /* 0x00000000000e7806 */ /* 0x000fe200030e0100 */
[----:B0123--:R-:W-:Y:S06]  /*19c30*/  ENDCOLLECTIVE ;  /* 0x000000000000791b */ /* 0x00ffec0003800000 */
.L_x_1719:
[----:B------:R-:W-:Y:S05]  /*19c40*/  BSYNC B0 ;  /* 0x0000000000007941 */ /* 0x000fea0003800000 */
.L_x_1718:
        /* <DEDUP_REMOVED lines=9> */
.L_x_1720:
[----:B------:R-:W-:Y:S01]  /*19ce0*/  IMAD.MOV.U32 R17, RZ, RZ, R14 ;  /* 0x000000ffff117224 */ /* 0x000fe200078e000e */
[----:B------:R-:W-:Y:S06]  /*19cf0*/  BRA `(.L_x_1721) ;  /* 0xffffffd800207947 */ /* 0x000fec000383ffff */
.L_x_1652:
[----:B------:R-:W-:Y:S01]  /*19d00*/  BSSY B0, `(.L_x_1722) ;  /* 0x0000007000007945 */ /* 0x000fe20003800000 */
[----:B------:R-:W-:Y:S02]  /*19d10*/  IMAD.MOV.U32 R13, RZ, RZ, R3 ;  /* 0x000000ffff0d7224 */ /* 0x000fe400078e0003 */
[----:B------:R-:W-:Y:S02]  /*19d20*/  IMAD.MOV.U32 R11, RZ, RZ, 0x1f ;  /* 0x0000001fff0b7424 */ /* 0x000fe400078e00ff */
[----:B------:R-:W-:-:S07]  /*19d30*/  IMAD.MOV.U32 R15, RZ, RZ, -0x1 ;  /* 0xffffffffff0f7424 */ /* 0x000fce00078e00ff */
[----:B0-234-:R-:W-:Y:S05]  /*19d40*/  WARPSYNC.COLLECTIVE R15, `(.L_x_1723) ;  /* 0x000000000f087348 */ /* 0x01dfea0003c00000 */
[----:B------:R1:W0:Y:S02]  /*19d50*/  SHFL.IDX P6, R14, R13, R12, R11 ;  /* 0x0000000c0d0e7389 */ /* 0x00022400000c000b */
[----:B01234-:R-:W-:Y:S01]  /*19d60*/  ENDCOLLECTIVE ;  /* 0x000000000000791b */ /* 0x01ffe20003800000 */
.L_x_1723:
[----:B------:R-:W-:Y:S05]  /*19d70*/  BSYNC B0 ;  /* 0x0000000000007941 */ /* 0x000fea0003800000 */
.L_x_1722:
[----:B------:R-:W-:Y:S01]  /*19d80*/  IMAD.MOV.U32 R3, RZ, RZ, R14 ;  /* 0x000000ffff037224 */ /* 0x000fe200078e000e */
[----:B------:R-:W-:Y:S06]  /*19d90*/  BRA `(.L_x_1724) ;  /* 0xffffffd800147947 */ /* 0x000fec000383ffff */
.L_x_1656:
[----:B0-----:R0:W3:Y:S02]  /*19da0*/  SYNCS.PHASECHK.TRANS64.TRYWAIT P0, [R0+URZ+0x30820], R3 ;  /* 0x03082003000075a7 */ /* 0x0010e4000800017f */
[----:B---3--:R-:W-:Y:S05]  /*19db0*/  @!P0 NANOSLEEP.SYNCS 0x989680 ;  /* 0x009896800000895d */ /* 0x008fea0003900000 */
[----:B------:R-:W3:Y:S02]  /*19dc0*/  @!P0 SYNCS.PHASECHK.TRANS64 P0, [R0+URZ+0x30820], R3 ;  /* 0x03082003000085a7 */ /* 0x000ee4000800007f */
[----:B---3--:R-:W-:Y:S05]  /*19dd0*/  @!P0 BRA `(.L_x_1656) ;  /* 0xfffffffc00f08947 */ /* 0x008fea000383ffff */
[----:B------:R-:W-:Y:S05]  /*19de0*/  BRA `(.L_x_1725) ;  /* 0xffffffdc009c7947 */ /* 0x000fea000383ffff */
.L_x_1657:
[----:B------:R-:W3:Y:S01]  /*19df0*/  S2R R2, SR_TID.X ;  /* 0x0000000000027919 */ /* 0x000ee20000002100 */
[----:B------:R-:W-:Y:S01]  /*19e00*/  BSSY B0, `(.L_x_1726) ;  /* 0x000000a000007945 */ /* 0x000fe20003800000 */
[----:B-1----:R-:W-:Y:S02]  /*19e10*/  IMAD.MOV.U32 R12, RZ, RZ, RZ ;  /* 0x000000ffff0c7224 */ /* 0x002fe400078e00ff */
[----:B------:R-:W-:Y:S02]  /*19e20*/  IMAD.MOV.U32 R11, RZ, RZ, 0x1f ;  /* 0x0000001fff0b7424 */ /* 0x000fe400078e00ff */
[----:B------:R-:W-:Y:S01]  /*19e30*/  IMAD.MOV.U32 R15, RZ, RZ, -0x1 ;  /* 0xffffffffff0f7424 */ /* 0x000fe200078e00ff */
[----:B---3--:R-:W-:-:S04]  /*19e40*/  SHF.R.U32.HI R2, RZ, 0x5, R2 ;  /* 0x00000005ff027819 */ /* 0x008fc80000011602 */
[----:B------:R-:W-:-:S05]  /*19e50*/  LOP3.LUT R2, R2, 0x3, RZ, 0xc0, !PT ;  /* 0x0000000302027812 */ /* 0x000fca00078ec0ff */
[----:B------:R-:W-:-:S07]  /*19e60*/  IMAD.MOV.U32 R13, RZ, RZ, R2 ;  /* 0x000000ffff0d7224 */ /* 0x000fce00078e0002 */
[----:B0-2---:R-:W-:Y:S05]  /*19e70*/  WARPSYNC.COLLECTIVE R15, `(.L_x_1727) ;  /* 0x000000000f087348 */ /* 0x005fea0003c00000 */
[----:B------:R1:W3:Y:S02]  /*19e80*/  SHFL.IDX P6, R14, R13, R12, R11 ;  /* 0x0000000c0d0e7389 */ /* 0x0002e400000c000b */
[----:B0123--:R-:W-:Y:S01]  /*19e90*/  ENDCOLLECTIVE ;  /* 0x000000000000791b */ /* 0x00ffe20003800000 */
.L_x_1727:
[----:B------:R-:W-:Y:S05]  /*19ea0*/  BSYNC B0 ;  /* 0x0000000000007941 */ /* 0x000fea0003800000 */
.L_x_1726:
[----:B------:R-:W-:Y:S05]  /*19eb0*/  BRA `(.L_x_1728) ;  /* 0xffffffdc00847947 */ /* 0x000fea000383ffff */
.L_x_1660:
[----:B------:R-:W-:Y:S01]  /*19ec0*/  BSSY B1, `(.L_x_1729) ;  /* 0x0000006000017945 */ /* 0x000fe20003800000 */
[----:B------:R-:W-:-:S07]  /*19ed0*/  IMAD.MOV.U32 R15, RZ, RZ, -0x1 ;  /* 0xffffffffff0f7424 */ /* 0x000fce00078e00ff */
[----:B0123--:R-:W-:Y:S05]  /*19ee0*/  WARPSYNC.COLLECTIVE R15, `(.L_x_1730) ;  /* 0x000000000f0c7348 */ /* 0x00ffea0003c00000 */
[----:B------:R-:W-:Y:S02]  /*19ef0*/  ELECT P6, UR62, PT ;  /* 0x00000000003e782f */ /* 0x000fe400038c0000 */
[----:B------:R-:W-:Y:S01]  /*19f00*/  MOV R14, UR62 ;  /* 0x0000003e000e7c02 */ /* 0x000fe20008000f00 */
[----:B0123--:R-:W-:Y:S10]  /*19f10*/  ENDCOLLECTIVE ;  /* 0x000000000000791b */ /* 0x00fff40003800000 */
.L_x_1730:
[----:B------:R-:W-:Y:S05]  /*19f20*/  BSYNC B1 ;  /* 0x0000000000017941 */ /* 0x000fea0003800000 */
.L_x_1729:
[----:B------:R-:W-:Y:S05]  /*19f30*/  BRA `(.L_x_1731) ;  /* 0xffffffdc007c7947 */ /* 0x000fea000383ffff */
.L_x_1662:
[----:B0-----:R0:W2:Y:S02]  /*19f40*/  SYNCS.PHASECHK.TRANS64.TRYWAIT P0, [R6+URZ], R5 ;  /* 0x00000005060075a7 */ /* 0x0010a4000800017f */
[----:B--2---:R-:W-:Y:S05]  /*19f50*/  @!P0 NANOSLEEP.SYNCS 0x989680 ;  /* 0x009896800000895d */ /* 0x004fea0003900000 */
[----:B------:R-:W2:Y:S02]  /*19f60*/  @!P0 SYNCS.PHASECHK.TRANS64 P0, [R6+URZ], R5 ;  /* 0x00000005060085a7 */ /* 0x000ea4000800007f */
[----:B--2---:R-:W-:Y:S05]  /*19f70*/  @!P0 BRA `(.L_x_1662) ;  /* 0xfffffffc00f08947 */ /* 0x004fea000383ffff */
[----:B------:R-:W-:Y:S05]  /*19f80*/  BRA `(.L_x_1732) ;  /* 0xffffffdc00c07947 */ /* 0x000fea000383ffff */
.L_x_1663:
[----:B--2---:R2:W3:Y:S02]  /*19f90*/  SYNCS.PHASECHK.TRANS64.TRYWAIT P0, [R7+URZ], R2 ;  /* 0x00000002070075a7 */ /* 0x0044e4000800017f */
[----:B---3--:R-:W-:Y:S05]  /*19fa0*/  @!P0 NANOSLEEP.SYNCS 0x989680 ;  /* 0x009896800000895d */ /* 0x008fea0003900000 */
[----:B------:R-:W3:Y:S02]  /*19fb0*/  @!P0 SYNCS.PHASECHK.TRANS64 P0, [R7+URZ], R2 ;  /* 0x00000002070085a7 */ /* 0x000ee4000800007f */
[----:B---3--:R-:W-:Y:S05]  /*19fc0*/  @!P0 BRA `(.L_x_1663) ;  /* 0xfffffffc00f08947 */ /* 0x008fea000383ffff */
[----:B------:R-:W-:Y:S05]  /*19fd0*/  BRA `(.L_x_1733) ;  /* 0xffffffdc00b47947 */ /* 0x000fea000383ffff */
.L_x_1665:
[----:B---3--:R3:W4:Y:S02]  /*19fe0*/  SYNCS.PHASECHK.TRANS64.TRYWAIT P0, [R4+URZ], R5 ;  /* 0x00000005040075a7 */ /* 0x008724000800017f */
[----:B----4-:R-:W-:Y:S05]  /*19ff0*/  @!P0 NANOSLEEP.SYNCS 0x989680 ;  /* 0x009896800000895d */ /* 0x010fea0003900000 */
[----:B------:R-:W4:Y:S02]  /*1a000*/  @!P0 SYNCS.PHASECHK.TRANS64 P0, [R4+URZ], R5 ;  /* 0x00000005040085a7 */ /* 0x000f24000800007f */
[----:B----4-:R-:W-:Y:S05]  /*1a010*/  @!P0 BRA `(.L_x_1665) ;  /* 0xfffffffc00f08947 */ /* 0x010fea000383ffff */
[----:B------:R-:W-:Y:S05]  /*1a020*/  BRA `(.L_x_1734) ;  /* 0xffffffdc00bc7947 */ /* 0x000fea000383ffff */
.L_x_1735:
        /* <DEDUP_REMOVED lines=13> */
.L_x_3429:


//--------------------- .text._ZN7cutlass13device_kernelIN5flash11enable_sm90INS1_16FlashAttnFwdSm90INS1_25CollectiveMainloopFwdSm90ILi2EN4cute5tupleIJNS5_1CILi1EEES8_S8_EEENS6_IJNS7_ILi128EEENS7_ILi64EEENS7_ILi256EEEEEELi256ENS_6half_tEfNS_4arch4Sm90ELb0ELb1ELb1ELb1ELb0ELb1ELb0ELb1ELb1ELb1ELb0ELb0EEENS1_21CollectiveEpilogueFwdINS6_IJSA_SC_SB_EEES9_SE_SG_Li256ELb1ELb1ELb0ELb0EEENS1_36VarlenDynamicPersistentTileSchedulerILi128ELi64ELi256ELi128ELb0ELb1ELb1ELb1ELb0ELb1EEEEEEEEEvNT_6ParamsE --------------------------
	.section	.text._ZN7cutlass13device_kernelIN5flash11enable_sm90INS1_16FlashAttnFwdSm90INS1_25CollectiveMainloopFwdSm90ILi2EN4cute5tupleIJNS5_1CILi1EEES8_S8_EEENS6_IJNS7_ILi128EEENS7_ILi64EEENS7_ILi256EEEEEELi256ENS_6half_tEfNS_4arch4Sm90ELb0ELb1ELb1ELb1ELb0ELb1ELb0ELb1ELb1ELb1ELb0ELb0EEENS1_21CollectiveEpilogueFwdINS6_IJSA_SC_SB_EEES9_SE_SG_Li256ELb1ELb1ELb0ELb0EEENS1_36VarlenDynamicPersistentTileSchedulerILi128ELi64ELi256ELi128ELb0ELb1ELb1ELb1ELb0ELb1EEEEEEEEEvNT_6ParamsE,"ax",@progbits
	.align	128
.text._ZN7cutlass13device_kernelIN5flash11enable_sm90INS1_16FlashAttnFwdSm90INS1_25CollectiveMainloopFwdSm90ILi2EN4cute5tupleIJNS5_1CILi1EEES8_S8_EEENS6_IJNS7_ILi128EEENS7_ILi64EEENS7_ILi256EEEEEELi256ENS_6half_tEfNS_4arch4Sm90ELb0ELb1ELb1ELb1ELb0ELb1ELb0ELb1ELb1ELb1ELb0ELb0EEENS1_21CollectiveEpilogueFwdINS6_IJSA_SC_SB_EEES9_SE_SG_Li256ELb1ELb1ELb0ELb0EEENS1_36VarlenDynamicPersistentTileSchedulerILi128ELi64ELi256ELi128ELb0ELb1ELb1ELb1ELb0ELb1EEEEEEEEEvNT_6ParamsE:
        .type           _ZN7cutlass13device_kernelIN5flash11enable_sm90INS1_16FlashAttnFwdSm90INS1_25CollectiveMainloopFwdSm90ILi2EN4cute5tupleIJNS5_1CILi1EEES8_S8_EEENS6_IJNS7_ILi128EEENS7_ILi64EEENS7_ILi256EEEEEELi256ENS_6half_tEfNS_4arch4Sm90ELb0ELb1ELb1ELb1ELb0ELb1ELb0ELb1ELb1ELb1ELb0ELb0EEENS1_21CollectiveEpilogueFwdINS6_IJSA_SC_SB_EEES9_SE_SG_Li256ELb1ELb1ELb0ELb0EEENS1_36VarlenDynamicPersistentTileSchedulerILi128ELi64ELi256ELi128ELb0ELb1ELb1ELb1ELb0ELb1EEEEEEEEEvNT_6ParamsE,@function
        .size           _ZN7cutlass13device_kernelIN5flash11enable_sm90INS1_16FlashAttnFwdSm90INS1_25CollectiveMainloopFwdSm90ILi2EN4cute5tupleIJNS5_1CILi1EEES8_S8_EEENS6_IJNS7_ILi128EEENS7_ILi64EEENS7_ILi256EEEEEELi256ENS_6half_tEfNS_4arch4Sm90ELb0ELb1ELb1ELb1ELb0ELb1ELb0ELb1ELb1ELb1ELb0ELb0EEENS1_21CollectiveEpilogueFwdINS6_IJSA_SC_SB_EEES9_SE_SG_Li256ELb1ELb1ELb0ELb0EEENS1_36VarlenDynamicPersistentTileSchedulerILi128ELi64ELi256ELi128ELb0ELb1ELb1ELb1ELb0ELb1EEEEEEEEEvNT_6ParamsE,(.L_x_3430 - _ZN7cutlass13device_kernelIN5flash11enable_sm90INS1_16FlashAttnFwdSm90INS1_25CollectiveMainloopFwdSm90ILi2EN4cute5tupleIJNS5_1CILi1EEES8_S8_EEENS6_IJNS7_ILi128EEENS7_ILi64EEENS7_ILi256EEEEEELi256ENS_6half_tEfNS_4arch4Sm90ELb0ELb1ELb1ELb1ELb0ELb1ELb0ELb1ELb1ELb1ELb0ELb0EEENS1_21CollectiveEpilogueFwdINS6_IJSA_SC_SB_EEES9_SE_SG_Li256ELb1ELb1ELb0ELb0EEENS1_36VarlenDynamicPersistentTileSchedulerILi128ELi64ELi256ELi128ELb0ELb1ELb1ELb1ELb0ELb1EEEEEEEEEvNT_6ParamsE)
        .other          _ZN7cutlass13device_kernelIN5flash11enable_sm90INS1_16FlashAttnFwdSm90INS1_25CollectiveMainloopFwdSm90ILi2EN4cute5tupleIJNS5_1CILi1EEES8_S8_EEENS6_IJNS7_ILi128EEENS7_ILi64EEENS7_ILi256EEEEEELi256ENS_6half_tEfNS_4arch4Sm90ELb0ELb1ELb1ELb1ELb0ELb1ELb0ELb1ELb1ELb1ELb0ELb0EEENS1_21CollectiveEpilogueFwdINS6_IJSA_SC_SB_EEES9_SE_SG_Li256ELb1ELb1ELb0ELb0EEENS1_36VarlenDynamicPersistentTileSchedulerILi128ELi64ELi256ELi128ELb0ELb1ELb1ELb1ELb0ELb1EEEEEEEEEvNT_6ParamsE,@"STO_CUDA_ENTRY STV_DEFAULT"
_ZN7cutlass13device_kernelIN5flash11enable_sm90INS1_16FlashAttnFwdSm90INS1_25CollectiveMainloopFwdSm90ILi2EN4cute5tupleIJNS5_1CILi1EEES8_S8_EEENS6_IJNS7_ILi128EEENS7_ILi64EEENS7_ILi256EEEEEELi256ENS_6half_tEfNS_4arch4Sm90ELb0ELb1ELb1ELb1ELb0ELb1ELb0ELb1ELb1ELb1ELb0ELb0EEENS1_21CollectiveEpilogueFwdINS6_IJSA_SC_SB_EEES9_SE_SG_Li256ELb1ELb1ELb0ELb0EEENS1_36VarlenDynamicPersistentTileSchedulerILi128ELi64ELi256ELi128ELb0ELb1ELb1ELb1ELb0ELb1EEEEEEEEEvNT_6ParamsE:
        /* <DEDUP_REMOVED lines=23> */
.L_x_1737:
[----:B------:R-:W-:Y:S05]  /*0170*/  BSYNC B0 ;  /* 0x0000000000007941 */ /* 0x000fea0003800000 */
.L_x_1736:
        /* <DEDUP_REMOVED lines=40> */
.L_x_1738:
        /* <DEDUP_REMOVED lines=22> */
.L_x_1739:
        /* <DEDUP_REMOVED lines=18> */
.L_x_1740:
        /* <DEDUP_REMOVED lines=22> */
.L_x_1741:
        /* <DEDUP_REMOVED lines=22> */
.L_x_1742:
[----:B0-----:R-:W-:Y:S01]  /*0940*/  ISETP.NE.AND P0, PT, R2, RZ, PT ;  /* 0x000000ff0200720c */ /* 0x001fe20003f05270 */
[----:B------:R-:W-:Y:S01]  /*0950*/  IMAD.MOV.U32 R2, RZ, RZ, 0x1 ;  /* 0x00000001ff027424 */ /* 0x000fe200078e00ff */
[----:B------:R-:W-:Y:S01]  /*0960*/  NOP ;  /* 0x0000000000007918 */ /* 0x000fe20000000000 */
[----:B------:R-:W-:Y:S01]  /*0970*/  ULDC.64 UR60, c[0x0][0x208] ;  /* 0x00008200003c7ab9 */ /* 0x000fe20000000a00 */
[----:B------:R-:W-:Y:S02]  /*0980*/  BSSY B9, `(.L_x_1743) ;  /* 0x0002a6f000097945 */ /* 0x000fe40003800000 */
[----:B------:R-:W-:-:S05]  /*0990*/  SEL R2, R2, 0x2, !P0 ;  /* 0x0000000202027807 */ /* 0x000fca0004000000 */
[----:B------:R0:W-:Y:S01]  /*09a0*/  STL [R1+0x68], R2 ;  /* 0x0000680201007387 */ /* 0x0001e20000100800 */
[----:B-123--:R-:W-:Y:S06]  /*09b0*/  BAR.SYNC.DEFER_BLOCKING 0x0 ;  /* 0x0000000000007b1d */ /* 0x00efec0000010000 */
[----:B------:R-:W-:Y:S05]  /*09c0*/  @!P0 BRA `(.L_x_1744) ;  /* 0x0000021000f08947 */ /* 0x000fea0003800000 */
.L_x_1745:
        /* <DEDUP_REMOVED lines=9> */
[----:B------:R-:W-:Y:S01]  /*0a60*/  IMAD.U32 R16, RZ, RZ, UR4 ;  /* 0x00000004ff107e24 */ /* 0x000fe2000f8e00ff */
[----:B------:R-:W-:-:S04]  /*0a70*/  ULDC UR4, c[0x0][0xc3c] ;  /* 0x00030f0000047ab9 */ /* 0x000fc80000000800 */
[----:B------:R-:W1:Y:S01]  /*0a80*/  LDS.128 R64, [R16+0x308d0] ;  /* 0x0308d00010407984 */ /* 0x000e620000000c00 */
[----:B------:R-:W-:Y:S06]  /*0a90*/  BAR.ARV 0x4, 0x180 ;  /* 0x0106000000007b1d */ /* 0x000fec0000002000 */
[----:B-1----:R-:W-:-:S13]  /*0aa0*/  ISETP.GE.AND P0, PT, R67, UR4, PT ;  /* 0x0000000443007c0c */ /* 0x002fda000bf06270 */
[----:B------:R-:W-:Y:S05]  /*0ab0*/  @P0 BRA `(.L_x_1746) ;  /* 0x000002a4006c0947 */ /* 0x000fea0003800000 */
[----:B------:R-:W-:-:S05]  /*0ac0*/  VIADD R4, R4, 0xffffff80 ;  /* 0xffffff8004047836 */ /* 0x000fca0000000000 */
[----:B------:R-:W-:-:S04]  /*0ad0*/  SHF.R.S32.HI R3, RZ, 0x1f, R4 ;  /* 0x0000001fff037819 */ /* 0x000fc80000011404 */
[CC--:B------:R-:W-:Y:S02]  /*0ae0*/  LEA.HI R0, R3.reuse, R4.reuse, RZ, 0x7 ;  /* 0x0000000403007211 */ /* 0x0c0fe400078f38ff */
[CC--:B------:R-:W-:Y:S02]  /*0af0*/  LEA.HI R218, R3.reuse, R4.reuse, RZ, 0x3 ;  /* 0x0000000403da7211 */ /* 0x0c0fe400078f18ff */
[----:B------:R-:W-:Y:S02]  /*0b00*/  LOP3.LUT R7, R0, 0xffffff80, RZ, 0xc0, !PT ;  /* 0xffffff8000077812 */ /* 0x000fe400078ec0ff */
[CC--:B------:R-:W-:Y:S02]  /*0b10*/  LEA.HI R8, R3.reuse, R4.reuse, RZ, 0x2 ;  /* 0x0000000403087211 */ /* 0x0c0fe400078f10ff */
[----:B------:R-:W-:Y:S02]  /*0b20*/  IADD3 R20, R4, -R7, RZ ;  /* 0x8000000704147210 */ /* 0x000fe40007ffe0ff */
[----:B0-----:R-:W-:-:S02]  /*0b30*/  LEA.HI R2, R3, R4, RZ, 0x4 ;  /* 0x0000000403027211 */ /* 0x001fc400078f20ff */
[----:B------:R-:W-:Y:S01]  /*0b40*/  LOP3.LUT R9, R218, 0xfffffff8, RZ, 0xc0, !PT ;  /* 0xfffffff8da097812 */ /* 0x000fe200078ec0ff */
[----:B------:R-:W-:Y:S01]  /*0b50*/  STL [R1+0x80], R20 ;  /* 0x0000801401007387 */ /* 0x000fe20000100800 */
[-C--:B------:R-:W-:Y:S02]  /*0b60*/  LEA.HI R5, R3, R4.reuse, RZ, 0x5 ;  /* 0x0000000403057211 */ /* 0x080fe400078f28ff */
[----:B------:R-:W-:Y:S01]  /*0b70*/  LOP3.LUT R11, R8, 0xfffffffc, RZ, 0xc0, !PT ;  /* 0xfffffffc080b7812 */ /* 0x000fe200078ec0ff */
[C---:B------:R-:W-:Y:S01]  /*0b80*/  IMAD.IADD R13, R4.reuse, 0x1, -R9 ;  /* 0x00000001040d7824 */ /* 0x040fe200078e0a09 */
[----:B------:R-:W-:Y:S01]  /*0b90*/  SHF.R.S32.HI R8, RZ, 0x1f, R20 ;  /* 0x0000001fff087819 */ /* 0x000fe20000011414 */
[----:B------:R-:W-:Y:S01]  /*0ba0*/  IMAD.SHL.U32 R5, R5, 0x20, RZ ;  /* 0x0000002005057824 */ /* 0x000fe200078e00ff */
[----:B------:R-:W-:Y:S01]  /*0bb0*/  SHF.R.S32.HI R7, RZ, 0x4, R2 ;  /* 0x00000004ff077819 */ /* 0x000fe20000011402 */
[----:B------:R-:W-:Y:S01]  /*0bc0*/  IMAD.IADD R12, R4, 0x1, -R11 ;  /* 0x00000001040c7824 */ /* 0x000fe200078e0a0b */
[----:B------:R-:W-:Y:S01]  /*0bd0*/  LEA.HI R6, R3, R4, RZ, 0x6 ;  /* 0x0000000403067211 */ /* 0x000fe200078f30ff */
[----:B------:R-:W-:Y:S01]  /*0be0*/  STL [R1+0x58], R13 ;  /* 0x0000580d01007387 */ /* 0x000fe20000100800 */
[----:B------:R-:W-:Y:S01]  /*0bf0*/  LOP3.LUT R3, R2, 0x3fffff0, RZ, 0xc0, !PT ;  /* 0x03fffff002037812 */ /* 0x000fe200078ec0ff */
[----:B------:R-:W-:Y:S01]  /*0c00*/  IMAD.SHL.U32 R18, R13, 0x8, RZ ;  /* 0x000000080d127824 */ /* 0x000fe200078e00ff */
[----:B------:R-:W-:-:S02]  /*0c10*/  LEA.HI R9, R8, R20, RZ, 0x2 ;  /* 0x0000001408097211 */ /* 0x000fc400078f10ff */
[----:B------:R-:W-:Y:S01]  /*0c20*/  LEA.HI R2, R2, R7, RZ, 0x1 ;  /* 0x0000000702027211 */ /* 0x000fe200078f08ff */
[----:B------:R-:W-:Y:S01]  /*0c30*/  IMAD.IADD R3, R4, 0x1, -R3 ;  /* 0x0000000104037824 */ /* 0x000fe200078e0a03 */
[--C-:B------:R-:W-:Y:S02]  /*0c40*/  SHF.R.S32.HI R10, RZ, 0x2, R9.reuse ;  /* 0x00000002ff0a7819 */ /* 0x100fe40000011409 */
[----:B------:R-:W-:Y:S02]  /*0c50*/  SHF.R.S32.HI R11, RZ, 0x1f, R9 ;  /* 0x0000001fff0b7819 */ /* 0x000fe40000011409 */
[----:B------:R-:W-:Y:S02]  /*0c60*/  LOP3.LUT R4, R5, 0xfffffc00, RZ, 0xc0, !PT ;  /* 0xfffffc0005047812 */ /* 0x000fe400078ec0ff */
[----:B------:R-:W-:Y:S02]  /*0c70*/  LOP3.LUT R2, R2, 0x1ffffffe, RZ, 0xc0, !PT ;  /* 0x1ffffffe02027812 */ /* 0x000fe400078ec0ff */
[----:B------:R-:W-:-:S02]  /*0c80*/  SHF.R.S32.HI R218, RZ, 0x3, R218 ;  /* 0x00000003ffda7819 */ /* 0x000fc400000114da */
[----:B------:R-:W-:Y:S01]  /*0c90*/  LEA.HI R11, R11, R10, RZ, 0x3 ;  /* 0x0000000a0b0b7211 */ /* 0x000fe200078f18ff */
[----:B------:R-:W-:Y:S01]  /*0ca0*/  IMAD.IADD R2, R7, 0x1, -R2 ;  /* 0x0000000107027824 */ /* 0x000fe200078e0a02 */
[----:B------:R-:W-:Y:S01]  /*0cb0*/  LEA R3, R3, R4, 0x6 ;  /* 0x0000000403037211 */ /* 0x000fe200078e30ff */
[C---:B------:R-:W-:Y:S01]  /*0cc0*/  VIADD R4, R218.reuse, 0x40 ;  /* 0x00000040da047836 */ /* 0x040fe20000000000 */
[----:B------:R-:W-:Y:S01]  /*0cd0*/  LOP3.LUT R11, R11, 0xfffffff8, RZ, 0xc0, !PT ;  /* 0xfffffff80b0b7812 */ /* 0x000fe200078ec0ff */
[----:B------:R-:W-:Y:S01]  /*0ce0*/  VIADD R15, R218, 0x60 ;  /* 0x00000060da0f7836 */ /* 0x000fe20000000000 */
[----:B------:R-:W-:Y:S01]  /*0cf0*/  SHF.R.S32.HI R14, RZ, 0x7, R0 ;  /* 0x00000007ff0e7819 */ /* 0x000fe20000011400 */
[----:B------:R-:W-:Y:S01]  /*0d00*/  IMAD R2, R2, 0x8, R3 ;  /* 0x0000000802027824 */ /* 0x000fe200078e0203 */
[----:B------:R-:W-:Y:S01]  /*0d10*/  SHF.R.S32.HI R3, RZ, 0x1f, R4 ;  /* 0x0000001fff037819 */ /* 0x000fe20000011404 */
[----:B------:R-:W-:Y:S01]  /*0d20*/  IMAD.IADD R11, R10, 0x1, -R11 ;  /* 0x000000010a0b7824 */ /* 0x000fe200078e0a0b */
[----:B------:R-:W-:-:S02]  /*0d30*/  SHF.R.S32.HI R10, RZ, 0x1f, R15 ;  /* 0x0000001fff0a7819 */ /* 0x000fc4000001140f */
[----:B------:R-:W-:Y:S01]  /*0d40*/  LEA.HI R3, R3, R4, RZ, 0x3 ;  /* 0x0000000403037211 */ /* 0x000fe200078f18ff */
[----:B------:R0:W-:Y:S01]  /*0d50*/  STL [R1+0xa8], R2 ;  /* 0x0000a80201007387 */ /* 0x0001e20000100800 */
[----:B------:R-:W-:Y:S02]  /*0d60*/  LEA.HI R10, R10, R15, RZ, 0x3 ;  /* 0x0000000f0a0a7211 */ /* 0x000fe400078f18ff */
[----:B------:R-:W-:Y:S01]  /*0d70*/  SHF.L.U32 R200, R13, 0x2, RZ ;  /* 0x000000020dc87819 */ /* 0x000fe200000006ff */
[----:B------:R-:W-:Y:S01]  /*0d80*/  IMAD.SHL.U32 R3, R3, 0x40, RZ ;  /* 0x0000004003037824 */ /* 0x000fe200078e00ff */
[----:B------:R-:W-:Y:S01]  /*0d90*/  SHF.L.U32 R10, R10, 0x6, RZ ;  /* 0x000000060a0a7819 */ /* 0x000fe200000006ff */
[----:B------:R1:W-:Y:S01]  /*0da0*/  STL [R1+0xa0], R14 ;  /* 0x0000a00e01007387 */ /* 0x0003e20000100800 */
[----:B------:R-:W-:Y:S01]  /*0db0*/  LEA.HI R5, R12, R12, RZ, 0x1 ;  /* 0x0000000c0c057211 */ /* 0x000fe200078f08ff */
[----:B------:R-:W-:Y:S01]  /*0dc0*/  VIADD R235, R200, 0x40 ;  /* 0x00000040c8eb7836 */ /* 0x000fe20000000000 */
[----:B------:R-:W-:-:S02]  /*0dd0*/  LOP3.LUT R23, R3, 0xfffffe00, RZ, 0xc0, !PT ;  /* 0xfffffe0003177812 */ /* 0x000fc400078ec0ff */
[----:B------:R-:W-:Y:S01]  /*0de0*/  LOP3.LUT R22, R10, 0xfffffe00, RZ, 0xc0, !PT ;  /* 0xfffffe000a167812 */ /* 0x000fe200078ec0ff */
[----:B------:R-:W-:Y:S01]  /*0df0*/  IMAD.IADD R226, R200, 0x1, R235 ;  /* 0x00000001c8e27824 */ /* 0x000fe200078e02eb */
[----:B------:R-:W-:Y:S01]  /*0e00*/  LEA.HI R8, R8, R20, RZ, 0x5 ;  /* 0x0000001408087211 */ /* 0x000fe200078f28ff */
[----:B------:R2:W-:Y:S01]  /*0e10*/  STL [R1+0x7c], R23 ;  /* 0x00007c1701007387 */ /* 0x0005e20000100800 */
[----:B------:R-:W-:Y:S02]  /*0e20*/  LOP3.LUT R5, R5, 0x1ffffffe, RZ, 0xc0, !PT ;  /* 0x1ffffffe05057812 */ /* 0x000fe400078ec0ff */
[----:B------:R-:W-:Y:S01]  /*0e30*/  SHF.R.S32.HI R8, RZ, 0x5, R8 ;  /* 0x00000005ff087819 */ /* 0x000fe20000011408 */
[----:B------:R-:W-:Y:S01]  /*0e40*/  STL [R1+0x78], R22 ;  /* 0x0000781601007387 */ /* 0x000fe20000100800 */
[----:B0-----:R-:W-:Y:S01]  /*0e50*/  SHF.L.U32 R2, R4, 0x6, RZ ;  /* 0x0000000604027819 */ /* 0x001fe200000006ff */
[----:B------:R-:W-:Y:S01]  /*0e60*/  IMAD.IADD R5, R12, 0x1, -R5 ;  /* 0x000000010c057824 */ /* 0x000fe200078e0a05 */
[----:B------:R-:W-:Y:S01]  /*0e70*/  SHF.R.S32.HI R7, RZ, 0x1f, R226 ;  /* 0x0000001fff077819 */ /* 0x000fe200000114e2 */
[----:B------:R-:W3:Y:S01]  /*0e80*/  LDL.LU R17, [R1+0x68] ;  /* 0x0000680001117983 */ /* 0x000ee20000300800 */
[----:B------:R-:W-:Y:S01]  /*0e90*/  IMAD R11, R8, 0x10, R11 ;  /* 0x00000010080b7824 */ /* 0x000fe200078e020b */
[----:B------:R-:W-:Y:S01]  /*0ea0*/  LOP3.LUT R12, R2, 0x1c0, RZ, 0xc0, !PT ;  /* 0x000001c0020c7812 */ /* 0x000fe200078ec0ff */
[----:B------:R-:W-:Y:S01]  /*0eb0*/  IMAD.SHL.U32 R8, R15, 0x40, RZ ;  /* 0x000000400f087824 */ /* 0x000fe200078e00ff */
[----:B------:R-:W-:-:S02]  /*0ec0*/  LEA.HI R4, R7, R226, RZ, 0x3 ;  /* 0x000000e207047211 */ /* 0x000fc400078f18ff */
[----:B------:R-:W-:Y:S02]  /*0ed0*/  LEA.HI R0, R0, R14, RZ, 0x1 ;  /* 0x0000000e00007211 */ /* 0x000fe400078f08ff */
[----:B------:R-:W-:Y:S02]  /*0ee0*/  SHF.R.U32.HI R2, RZ, 0x3, R12 ;  /* 0x00000003ff027819 */ /* 0x000fe4000001160c */
[C---:B------:R-:W-:Y:S02]  /*0ef0*/  LOP3.LUT R13, R12.reuse, 0x38, R18, 0xf8, !PT ;  /* 0x000000380c0d7812 */ /* 0x040fe400078ef812 */
[----:B------:R-:W-:Y:S02]  /*0f00*/  LOP3.LUT R3, R12, 0x38, R4, 0xf8, !PT ;  /* 0x000000380c037812 */ /* 0x000fe400078ef804 */
[----:B------:R-:W-:Y:S02]  /*0f10*/  LOP3.LUT R8, R8, 0x1c0, RZ, 0xc0, !PT ;  /* 0x000001c008087812 */ /* 0x000fe400078ec0ff */
[----:B------:R-:W-:-:S02]  /*0f20*/  LOP3.LUT R0, R0, 0x3fffffe, RZ, 0xc0, !PT ;  /* 0x03fffffe00007812 */ /* 0x000fc400078ec0ff */
[----:B------:R-:W-:Y:S02]  /*0f30*/  LOP3.LUT R13, R23, R13, R2, 0xf6, !PT ;  /* 0x0000000d170d7212 */ /* 0x000fe400078ef602 */
[----:B------:R-:W-:Y:S01]  /*0f40*/  LOP3.LUT R12, R3, R2, RZ, 0x3c, !PT ;  /* 0x00000002030c7212 */ /* 0x000fe200078e3cff */
[----:B------:R-:W-:Y:S01]  /*0f50*/  IMAD.IADD R0, R14, 0x1, -R0 ;  /* 0x000000010e007824 */ /* 0x000fe200078e0a00 */
[----:B------:R-:W-:Y:S02]  /*0f60*/  SHF.R.U32.HI R2, RZ, 0x3, R8 ;  /* 0x00000003ff027819 */ /* 0x000fe40000011608 */
[C---:B------:R-:W-:Y:S02]  /*0f70*/  LOP3.LUT R3, R8.reuse, 0x38, R18, 0xf8, !PT ;  /* 0x0000003808037812 */ /* 0x040fe400078ef812 */
[----:B------:R-:W-:Y:S01]  /*0f80*/  LOP3.LUT R15, R8, 0x38, R4, 0xf8, !PT ;  /* 0x00000038080f7812 */ /* 0x000fe200078ef804 */
[----:B------:R-:W-:Y:S01]  /*0f90*/  VIADD R8, R218, 0x20 ;  /* 0x00000020da087836 */ /* 0x000fe20000000000 */
[----:B------:R-:W-:-:S02]  /*0fa0*/  LOP3.LUT R21, R22, R3, R2, 0xf6, !PT ;  /* 0x0000000316157212 */ /* 0x000fc400078ef602 */
[----:B------:R-:W-:Y:S01]  /*0fb0*/  LOP3.LUT R10, R15, R2, RZ, 0x3c, !PT ;  /* 0x000000020f0a7212 */ /* 0x000fe200078e3cff */
[----:B-1----:R-:W-:Y:S01]  /*0fc0*/  IMAD R14, R0, 0x40, R11 ;  /* 0x00000040000e7824 */ /* 0x002fe200078e020b */
[----:B------:R-:W-:Y:S02]  /*0fd0*/  SHF.R.S32.HI R2, RZ, 0x1f, R8 ;  /* 0x0000001fff027819 */ /* 0x000fe40000011408 */
[----:B------:R-:W-:Y:S02]  /*0fe0*/  SHF.L.U32 R0, R8, 0x6, RZ ;  /* 0x0000000608007819 */ /* 0x000fe400000006ff */
[----:B------:R-:W-:Y:S01]  /*0ff0*/  LEA.HI R7, R7, R226, RZ, 0x6 ;  /* 0x000000e207077211 */ /* 0x000fe200078f30ff */
[----:B------:R-:W-:Y:S01]  /*1000*/  IMAD.SHL.U32 R28, R218, 0x40, RZ ;  /* 0x00000040da1c7824 */ /* 0x000fe200078e00ff */
[----:B------:R-:W-:Y:S02]  /*1010*/  LEA.HI R2, R2, R8, RZ, 0x3 ;  /* 0x0000000802027211 */ /* 0x000fe400078f18ff */
[----:B------:R-:W-:Y:S01]  /*1020*/  LOP3.LUT R27, R0, 0x1c0, RZ, 0xc0, !PT ;  /* 0x000001c0001b7812 */ /* 0x000fe200078ec0ff */
[----:B------:R-:W-:Y:S01]  /*1030*/  IMAD.SHL.U32 R7, R7, 0x80, RZ ;  /* 0x0000008007077824 */ /* 0x000fe200078e00ff */
[----:B------:R-:W-:Y:S01]  /*1040*/  LOP3.LUT R3, R28, 0x1c0, RZ, 0xc0, !PT ;  /* 0x000001c01c037812 */ /* 0x000fe200078ec0ff */
[----:B------:R-:W-:Y:S01]  /*1050*/  IMAD.SHL.U32 R2, R2, 0x40, RZ ;  /* 0x0000004002027824 */ /* 0x000fe200078e00ff */
[----:B------:R-:W-:Y:S01]  /*1060*/  SHF.R.U32.HI R25, RZ, 0x3, R27 ;  /* 0x00000003ff197819 */ /* 0x000fe2000001161b */
[----:B------:R-:W-:Y:S01]  /*1070*/  IMAD.SHL.U32 R6, R6, 0x8, RZ ;  /* 0x0000000806067824 */ /* 0x000fe200078e00ff */
[----:B------:R-:W-:-:S02]  /*1080*/  LOP3.LUT R0, R4, 0x38, RZ, 0xc0, !PT ;  /* 0x0000003804007812 */ /* 0x000fc400078ec0ff */
[----:B------:R-:W-:Y:S02]  /*1090*/  LOP3.LUT R8, R27, 0x38, R4, 0xf8, !PT ;  /* 0x000000381b087812 */ /* 0x000fe400078ef804 */
[----:B------:R-:W-:Y:S02]  /*10a0*/  LOP3.LUT R7, R7, 0xffffe000, RZ, 0xc0, !PT ;  /* 0xffffe00007077812 */ /* 0x000fe400078ec0ff */
[----:B------:R-:W-:Y:S02]  /*10b0*/  SHF.R.U32.HI R26, RZ, 0x3, R3 ;  /* 0x00000003ff1a7819 */ /* 0x000fe40000011603 */
[----:B------:R-:W-:Y:S02]  /*10c0*/  LOP3.LUT R24, R2, 0xfffffe00, RZ, 0xc0, !PT ;  /* 0xfffffe0002187812 */ /* 0x000fe400078ec0ff */
[----:B------:R-:W-:Y:S02]  /*10d0*/  LOP3.LUT R0, R0, 0x1c0, R28, 0xf8, !PT ;  /* 0x000001c000007812 */ /* 0x000fe400078ef81c */
[----:B------:R-:W-:-:S02]  /*10e0*/  LOP3.LUT R8, R8, R25, RZ, 0x3c, !PT ;  /* 0x0000001908087212 */ /* 0x000fc400078e3cff */
[----:B------:R-:W-:Y:S02]  /*10f0*/  LOP3.LUT R6, R6, 0xfffffe00, RZ, 0xc0, !PT ;  /* 0xfffffe0006067812 */ /* 0x000fe400078ec0ff */
[-C--:B------:R-:W-:Y:S01]  /*1100*/  IADD3 R15, R12, R7.reuse, R23 ;  /* 0x000000070c0f7210 */ /* 0x080fe20007ffe017 */
[----:B------:R-:W-:Y:S01]  /*1110*/  STL [R1+0xa4], R14 ;  /* 0x0000a40e01007387 */ /* 0x000fe20000100800 */
[-C--:B--2---:R-:W-:Y:S02]  /*1120*/  IADD3 R23, R10, R7.reuse, R22 ;  /* 0x000000070a177210 */ /* 0x084fe40007ffe016 */
[----:B------:R-:W-:Y:S01]  /*1130*/  LOP3.LUT R0, R0, R26, RZ, 0x3c, !PT ;  /* 0x0000001a00007212 */ /* 0x000fe200078e3cff */
[----:B------:R-:W-:Y:S01]  /*1140*/  STL [R1+0x38], R24 ;  /* 0x0000381801007387 */ /* 0x000fe20000100800 */
[----:B------:R-:W-:Y:S01]  /*1150*/  IADD3 R11, R8, R7, R24 ;  /* 0x00000007080b7210 */ /* 0x000fe20007ffe018 */
[C---:B------:R-:W-:Y:S01]  /*1160*/  VIADD R8, R18.reuse, 0xc0 ;  /* 0x000000c012087836 */ /* 0x040fe20000000000 */
[----:B------:R-:W-:Y:S01]  /*1170*/  IADD3 R10, R18, 0x80, RZ ;  /* 0x00000080120a7810 */ /* 0x000fe20007ffe0ff */
[----:B------:R0:W-:Y:S01]  /*1180*/  STL [R1+0x40], R6 ;  /* 0x0000400601007387 */ /* 0x0001e20000100800 */
[----:B------:R-:W-:-:S02]  /*1190*/  LOP3.LUT R3, R3, 0x38, R18, 0xf8, !PT ;  /* 0x0000003803037812 */ /* 0x000fc400078ef812 */
[----:B------:R-:W-:Y:S01]  /*11a0*/  SHF.R.S32.HI R2, RZ, 0x1f, R218 ;  /* 0x0000001fff027819 */ /* 0x000fe200000114da */
[----:B------:R-:W-:Y:S01]  /*11b0*/  STL [R1+0x6c], RZ ;  /* 0x00006cff01007387 */ /* 0x000fe20000100800 */
[----:B------:R-:W-:Y:S01]  /*11c0*/  IADD3 R7, R0, R7, R6 ;  /* 0x0000000700077210 */ /* 0x000fe20007ffe006 */
[----:B------:R-:W-:Y:S01]  /*11d0*/  VIADD R0, R16, 0x10400 ;  /* 0x0001040010007836 */ /* 0x000fe20000000000 */
[----:B------:R-:W-:Y:S01]  /*11e0*/  LOP3.LUT R229, R9, 0x7ffffffc, RZ, 0xc0, !PT ;  /* 0x7ffffffc09e57812 */ /* 0x000fe200078ec0ff */
[----:B------:R-:W-:Y:S01]  /*11f0*/  STL [R1], RZ ;  /* 0x000000ff01007387 */ /* 0x000fe20000100800 */
[----:B------:R-:W-:Y:S02]  /*1200*/  LOP3.LUT R2, R27, 0x38, R18, 0xf8, !PT ;  /* 0x000000381b027812 */ /* 0x000fe400078ef812 */
[----:B------:R-:W-:Y:S01]  /*1210*/  SHF.R.S32.HI R9, RZ, 0x1f, R10 ;  /* 0x0000001fff097819 */ /* 0x000fe2000001140a */
[----:B------:R-:W-:Y:S01]  /*1220*/  STL [R1+0x2c], R10 ;  /* 0x00002c0a01007387 */ /* 0x000fe20000100800 */
[----:B0-----:R-:W-:-:S03]  /*1230*/  LOP3.LUT R6, R6, R3, R26, 0xf6, !PT ;  /* 0x0000000306067212 */ /* 0x001fc600078ef61a */
[----:B------:R0:W-:Y:S01]  /*1240*/  STL [R1+0x30], R8 ;  /* 0x0000300801007387 */ /* 0x0001e20000100800 */
[----:B------:R-:W-:Y:S01]  /*1250*/  LOP3.LUT R3, R24, R2, R25, 0xf6, !PT ;  /* 0x0000000218037212 */ /* 0x000fe200078ef619 */
[----:B------:R-:W-:Y:S02]  /*1260*/  IMAD R2, R13, 0x2, R0 ;  /* 0x000000020d027824 */ /* 0x000fe400078e0200 */
[----:B------:R-:W-:Y:S01]  /*1270*/  STL [R1+0x74], R9 ;  /* 0x0000740901007387 */ /* 0x000fe20000100800 */
[----:B0-----:R-:W-:-:S03]  /*1280*/  SHF.R.S32.HI R8, RZ, 0x1f, R8 ;  /* 0x0000001fff087819 */ /* 0x001fc60000011408 */
[----:B------:R-:W-:Y:S01]  /*1290*/  STL [R1+0x54], R6 ;  /* 0x0000540601007387 */ /* 0x000fe20000100800 */
[----:B------:R-:W-:-:S03]  /*12a0*/  LEA R3, R3, R0, 0x1 ;  /* 0x0000000003037211 */ /* 0x000fc600078e08ff */
[----:B------:R0:W-:Y:S04]  /*12b0*/  STL [R1+0x70], R8 ;  /* 0x0000700801007387 */ /* 0x0001e80000100800 */
[----:B------:R1:W-:Y:S01]  /*12c0*/  STL [R1+0x90], R2 ;  /* 0x0000900201007387 */ /* 0x0003e20000100800 */
[--C-:B0-----:R-:W-:Y:S02]  /*12d0*/  IMAD R8, R21, 0x2, R0.reuse ;  /* 0x0000000215087824 */ /* 0x101fe400078e0200 */
[----:B-1----:R-:W-:-:S03]  /*12e0*/  IMAD R2, R11, 0x2, R0 ;  /* 0x000000020b027824 */ /* 0x002fc600078e0200 */
[----:B------:R0:W-:Y:S04]  /*12f0*/  STL [R1+0x88], R8 ;  /* 0x0000880801007387 */ /* 0x0001e80000100800 */
[----:B------:R1:W-:Y:S04]  /*1300*/  STL [R1+0x98], R3 ;  /* 0x0000980301007387 */ /* 0x0003e80000100800 */
[----:B------:R2:W-:Y:S01]  /*1310*/  STL [R1+0x94], R2 ;  /* 0x0000940201007387 */ /* 0x0005e20000100800 */
[--C-:B0-----:R-:W-:Y:S02]  /*1320*/  IMAD R8, R15, 0x2, R0.reuse ;  /* 0x000000020f087824 */ /* 0x101fe400078e0200 */
[----:B-1----:R-:W-:-:S03]  /*1330*/  IMAD R3, R23, 0x2, R0 ;  /* 0x0000000217037824 */ /* 0x002fc600078e0200 */
[----:B------:R-:W-:Y:S01]  /*1340*/  STL [R1+0x8c], R8 ;  /* 0x00008c0801007387 */ /* 0x000fe20000100800 */
[----:B--2---:R-:W-:Y:S01]  /*1350*/  IMAD R2, R7, 0x2, R0 ;  /* 0x0000000207027824 */ /* 0x004fe200078e0200 */
[----:B------:R-:W-:Y:S02]  /*1360*/  LEA R0, R6, R0, 0x1 ;  /* 0x0000000006007211 */ /* 0x000fe400078e08ff */
[----:B------:R0:W-:Y:S04]  /*1370*/  STL [R1+0x84], R3 ;  /* 0x0000840301007387 */ /* 0x0001e80000100800 */
[----:B------:R1:W-:Y:S04]  /*1380*/  STL [R1+0x9c], R2 ;  /* 0x00009c0201007387 */ /* 0x0003e80000100800 */
[----:B------:R2:W-:Y:S01]  /*1390*/  STL [R1+0x48], R0 ;  /* 0x0000480001007387 */ /* 0x0005e20000100800 */
[----:B0-----:R-:W-:-:S02]  /*13a0*/  SHF.R.S32.HI R3, RZ, 0x3, R4 ;  /* 0x00000003ff037819 */ /* 0x001fc40000011404 */
[----:B-1----:R-:W-:Y:S01]  /*13b0*/  LOP3.LUT R2, R4, 0xfffffff8, RZ, 0xc0, !PT ;  /* 0xfffffff804027812 */ /* 0x002fe200078ec0ff */
[----:B--2---:R-:W-:Y:S02]  /*13c0*/  IMAD R0, R5, 0x8, R14 ;  /* 0x0000000805007824 */ /* 0x004fe400078e020e */
[----:B------:R0:W-:Y:S04]  /*13d0*/  STL [R1+0x5c], R3 ;  /* 0x00005c0301007387 */ /* 0x0001e80000100800 */
[----:B------:R0:W-:Y:S04]  /*13e0*/  STL [R1+0x4c], R0 ;  /* 0x00004c0001007387 */ /* 0x0001e80000100800 */
[----:B------:R0:W-:Y:S01]  /*13f0*/  STL [R1+0x68], R2 ;  /* 0x0000680201007387 */ /* 0x0001e20000100800 */
[----:B------:R-:W-:Y:S01]  /*1400*/  IMAD.MOV.U32 R219, RZ, RZ, RZ ;  /* 0x000000ffffdb7224 */ /* 0x000fe200078e00ff */
[----:B------:R-:W-:Y:S01]  /*1410*/  SHF.R.S32.HI R19, RZ, 0x1f, R18 ;  /* 0x0000001fff137819 */ /* 0x000fe20000011412 */
[----:B------:R-:W-:-:S02]  /*1420*/  IMAD.MOV.U32 R22, RZ, RZ, RZ ;  /* 0x000000ffff167224 */ /* 0x000fc400078e00ff */
[C---:B------:R-:W-:Y:S02]  /*1430*/  VIADD R236, R200.reuse, 0x20 ;  /* 0x00000020c8ec7836 */ /* 0x040fe40000000000 */
[----:B------:R-:W-:Y:S02]  /*1440*/  VIADD R237, R200, 0x60 ;  /* 0x00000060c8ed7836 */ /* 0x000fe40000000000 */
[----:B------:R-:W-:Y:S01]  /*1450*/  IMAD.IADD R229, R20, 0x1, -R229 ;  /* 0x0000000114e57824 */ /* 0x000fe200078e0ae5 */
[----:B---3--:R-:W-:Y:S02]  /*1460*/  LOP3.LUT R234, R17, 0x1, RZ, 0xfc, !PT ;  /* 0x0000000111ea7812 */ /* 0x008fe400078efcff */
[----:B0-----:R-:W-:-:S07]  /*1470*/  MOV R17, RZ ;  /* 0x000000ff00117202 */ /* 0x001fce0000000f00 */
.L_x_2035:
[----:B------:R-:W-:Y:S01]  /*1480*/  ULDC.64 UR4, c[0x0][0xa28] ;  /* 0x00028a0000047ab9 */ /* 0x000fe20000000a00 */
[----:B0-23--:R-:W0:Y:S01]  /*1490*/  LDC.64 R4, c[0x0][0xa08] ;  /* 0x00028200ff047b82 */ /* 0x00de220000000a00 */
[----:B------:R-:W-:Y:S01]  /*14a0*/  ISETP.NE.U32.AND P0, PT, RZ, UR4, PT ;  /* 0x00000004ff007c0c */ /* 0x000fe2000bf05070 */
[----:B------:R-:W-:Y:S01]  /*14b0*/  IMAD.MOV.U32 R0, RZ, RZ, RZ ;  /* 0x000000ffff007224 */ /* 0x000fe200078e00ff */
[----:B------:R-:W-:Y:S01]  /*14c0*/  ULDC.64 UR6, c[0x0][0xa20] ;  /* 0x0002880000067ab9 */ /* 0x000fe20000000a00 */
[----:B------:R-:W-:Y:S01]  /*14d0*/  IMAD.MOV.U32 R26, RZ, RZ, RZ ;  /* 0x000000ffff1a7224 */ /* 0x000fe200078e00ff */
[----:B------:R-:W-:Y:S01]  /*14e0*/  ISETP.NE.AND.EX P0, PT, RZ, UR5, PT, P0 ;  /* 0x00000005ff007c0c */ /* 0x000fe2000bf05300 */
[----:B------:R-:W-:Y:S02]  /*14f0*/  ULDC.64 UR4, c[0x0][0xa18] ;  /* 0x0002860000047ab9 */ /* 0x000fe40000000a00 */
[----:B------:R-:W-:-:S04]  /*1500*/  ISETP.NE.U32.AND P1, PT, RZ, UR4, PT ;  /* 0x00000004ff007c0c */ /* 0x000fc8000bf25070 */
[----:B------:R-:W-:Y:S01]  /*1510*/  ISETP.NE.AND.EX P1, PT, RZ, UR5, PT, P1 ;  /* 0x00000005ff007c0c */ /* 0x000fe2000bf25310 */
[----:B------:R-:W-:Y:S02]  /*1520*/  ULDC.64 UR4, c[0x0][0xa08] ;  /* 0x0002820000047ab9 */ /* 0x000fe40000000a00 */
[----:B------:R-:W-:-:S03]  /*1530*/  ISETP.NE.U32.AND P3, PT, RZ, UR4, PT ;  /* 0x00000004ff007c0c */ /* 0x000fc6000bf65070 */
[----:B----4-:R-:W1:Y:S01]  /*1540*/  @P0 LDC.64 R2, c[0x0][0xa28] ;  /* 0x00028a00ff020b82 */ /* 0x010e620000000a00 */
[----:B------:R-:W-:Y:S01]  /*1550*/  ISETP.NE.AND.EX P3, PT, RZ, UR5, PT, P3 ;  /* 0x00000005ff007c0c */ /* 0x000fe2000bf65330 */
[----:B0-----:R-:W-:-:S06]  /*1560*/  IMAD.WIDE R8, R67, 0x4, R4 ;  /* 0x0000000443087825 */ /* 0x001fcc00078e0204 */
[----:B------:R-:W0:Y:S01]  /*1570*/  @P1 LDC.64 R6, c[0x0][0xa18] ;  /* 0x00028600ff061b82 */ /* 0x000e220000000a00 */
[----:B------:R-:W-:Y:S02]  /*1580*/  ULDC UR4, c[0x0][0x288] ;  /* 0x0000a20000047ab9 */ /* 0x000fe40000000800 */
[----:B------:R-:W-:Y:S01]  /*1590*/  IMAD.U32 R220, RZ, RZ, UR4 ;  /* 0x00000004ffdc7e24 */ /* 0x000fe2000f8e00ff */
[----:B------:R2:W-:Y:S01]  /*15a0*/  STL [R1+0x60], R66 ;  /* 0x0000604201007387 */ /* 0x0005e20000100800 */
[----:B------:R-:W-:-:S03]  /*15b0*/  ULDC.64 UR4, c[0x0][0x418] ;  /* 0x0001060000047ab9 */ /* 0x000fc60000000a00 */
[----:B-----5:R2:W5:Y:S01]  /*15c0*/  @P3 LDG.E R26, desc[UR60][R8.64] ;  /* 0x0000003c081a3981 */ /* 0x020562000c1e1900 */
[----:B-1----:R-:W-:-:S05]  /*15d0*/  @P0 IMAD.WIDE R2, R67, 0x4, R2 ;  /* 0x0000000443020825 */ /* 0x002fca00078e0202 */
[----:B------:R2:W5:Y:S01]  /*15e0*/  @P0 LDG.E R0, desc[UR60][R2.64] ;  /* 0x0000003c02000981 */ /* 0x000562000c1e1900 */
[----:B0-----:R-:W-:-:S05]  /*15f0*/  @P1 IMAD.WIDE R4, R67, 0x4, R6 ;  /* 0x0000000443041825 */ /* 0x001fca00078e0206 */
[----:B------:R2:W5:Y:S04]  /*1600*/  @P1 LDG.E R220, desc[UR60][R4.64] ;  /* 0x0000003c04dc1981 */ /* 0x000568000c1e1900 */
[----:B------:R2:W-:Y:S01]  /*1610*/  STL [R1+0x64], R67 ;  /* 0x0000644301007387 */ /* 0x0005e20000100800 */
[----:B------:R-:W-:-:S03]  /*1620*/  UISETP.NE.U32.AND UP0, UPT, UR4, URZ, UPT ;  /* 0x0000003f0400728c */ /* 0x000fc6000bf05070 */
[----:B------:R-:W-:Y:S01]  /*1630*/  ULDC UR4, c[0x0][0x424] ;  /* 0x0001090000047ab9 */ /* 0x000fe20000000800 */
[----:B------:R-:W-:Y:S01]  /*1640*/  UISETP.NE.AND.EX UP0, UPT, UR5, URZ, UPT, UP0 ;  /* 0x0000003f0500728c */ /* 0x000fe2000bf05300 */
[----:B------:R-:W-:Y:S02]  /*1650*/  ISETP.NE.U32.AND P2, PT, RZ, UR6, PT ;  /* 0x00000006ff007c0c */ /* 0x000fe4000bf45070 */
[----:B------:R-:W-:Y:S01]  /*1660*/  ULDC UR5, c[0x0][0x2f0] ;  /* 0x0000bc0000057ab9 */ /* 0x000fe20000000800 */
[----:B------:R-:W-:Y:S01]  /*1670*/  USEL UR4, UR4, 0x1, UP0 ;  /* 0x0000000104047887 */ /* 0x000fe20008000000 */
[----:B------:R-:W-:-:S03]  /*1680*/  ISETP.NE.AND.EX P2, PT, RZ, UR7, PT, P2 ;  /* 0x00000007ff007c0c */ /* 0x000fc6000bf45320 */
[----:B------:R-:W-:-:S03]  /*1690*/  UIMAD UR4, UR4, UR5, URZ ;  /* 0x00000005040472a4 */ /* 0x000fc6000f8e023f */
[----:B------:R-:W-:Y:S01]  /*16a0*/  ULDC UR5, c[0x0][0x348] ;  /* 0x0000d20000057ab9 */ /* 0x000fe20000000800 */
[----:B--2---:R-:W-:Y:S08]  /*16b0*/  @P1 BRA `(.L_x_1747) ;  /* 0x0000000000241947 */ /* 0x004ff00003800000 */
[----:B------:R-:W-:Y:S02]  /*16c0*/  ULDC.64 UR6, c[0x0][0xa00] ;  /* 0x0002800000067ab9 */ /* 0x000fe40000000a00 */
[----:B------:R-:W-:-:S04]  /*16d0*/  ISETP.NE.U32.AND P0, PT, RZ, UR6, PT ;  /* 0x00000006ff007c0c */ /* 0x000fc8000bf05070 */
[----:B------:R-:W-:-:S13]  /*16e0*/  ISETP.NE.AND.EX P0, PT, RZ, UR7, PT, P0 ;  /* 0x00000007ff007c0c */ /* 0x000fda000bf05300 */
[----:B------:R-:W-:Y:S05]  /*16f0*/  @!P0 BRA `(.L_x_1747) ;  /* 0x0000000000148947 */ /* 0x000fea0003800000 */
[----:B------:R-:W0:Y:S02]  /*1700*/  LDC.64 R2, c[0x0][0xa00] ;  /* 0x00028000ff027b82 */ /* 0x000e240000000a00 */
[----:B0-----:R-:W-:-:S05]  /*1710*/  IMAD.WIDE R2, R67, 0x4, R2 ;  /* 0x0000000443027825 */ /* 0x001fca00078e0202 */
[----:B-----5:R-:W2:Y:S04]  /*1720*/  LDG.E R220, desc[UR60][R2.64] ;  /* 0x0000003c02dc7981 */ /* 0x020ea8000c1e1900 */
[----:B------:R-:W2:Y:S02]  /*1730*/  LDG.E R5, desc[UR60][R2.64+0x4] ;  /* 0x0000043c02057981 */ /* 0x000ea4000c1e1900 */
[----:B--2---:R-:W-:-:S07]  /*1740*/  IADD3 R220, -R220, R5, RZ ;  /* 0x00000005dcdc7210 */ /* 0x004fce0007ffe1ff */
.L_x_1747:
[----:B------:R-:W-:Y:S02]  /*1750*/  IMAD.U32 R2, RZ, RZ, UR5 ;  /* 0x00000005ff027e24 */ /* 0x000fe4000f8e00ff */
[----:B------:R-:W-:Y:S01]  /*1760*/  IMAD.U32 R27, RZ, RZ, UR4 ;  /* 0x00000004ff1b7e24 */ /* 0x000fe2000f8e00ff */
[----:B------:R-:W-:Y:S06]  /*1770*/  @!P2 BRA `(.L_x_1748) ;  /* 0x000000000010a947 */ /* 0x000fec0003800000 */
[----:B------:R-:W0:Y:S02]  /*1780*/  LDC.64 R4, c[0x0][0xa20] ;  /* 0x00028800ff047b82 */ /* 0x000e240000000a00 */
[----:B0-----:R-:W-:-:S05]  /*1790*/  IMAD.WIDE R4, R67, 0x4, R4 ;  /* 0x0000000443047825 */ /* 0x001fca00078e0204 */
[----:B------:R0:W5:Y:S01]  /*17a0*/  LDG.E R27, desc[UR60][R4.64] ;  /* 0x0000003c041b7981 */ /* 0x000162000c1e1900 */
[----:B------:R-:W-:Y:S05]  /*17b0*/  BRA `(.L_x_1749) ;  /* 0x0000000000107947 */ /* 0x000fea0003800000 */
.L_x_1748:
[----:B------:R-:W-:Y:S05]  /*17c0*/  @!P3 BRA `(.L_x_1749) ;  /* 0x00000000000cb947 */ /* 0x000fea0003800000 */
[----:B------:R-:W2:Y:S04]  /*17d0*/  LDG.E R4, desc[UR60][R8.64] ;  /* 0x0000003c08047981 */ /* 0x000ea8000c1e1900 */
[----:B------:R-:W2:Y:S02]  /*17e0*/  LDG.E R27, desc[UR60][R8.64+0x4] ;  /* 0x0000043c081b7981 */ /* 0x000ea4000c1e1900 */
[----:B--2---:R-:W-:-:S07]  /*17f0*/  IMAD.IADD R27, R27, 0x1, -R4 ;  /* 0x000000011b1b7824 */ /* 0x004fce00078e0a04 */
.L_x_1749:
[----:B------:R-:W-:Y:S01]  /*1800*/  ULDC.64 UR4, c[0x0][0xa10] ;  /* 0x0002840000047ab9 */ /* 0x000fe20000000a00 */
[----:B------:R-:W1:Y:S01]  /*1810*/  LDC R9, c[0x0][0x448] ;  /* 0x00011200ff097b82 */ /* 0x000e620000000800 */
[----:B------:R-:W-:-:S04]  /*1820*/  ISETP.NE.U32.AND P0, PT, RZ, UR4, PT ;  /* 0x00000004ff007c0c */ /* 0x000fc8000bf05070 */
[----:B------:R-:W-:Y:S01]  /*1830*/  ISETP.NE.AND.EX P0, PT, RZ, UR5, PT, P0 ;  /* 0x00000005ff007c0c */ /* 0x000fe2000bf05300 */
[----:B------:R-:W-:Y:S02]  /*1840*/  ULDC.64 UR4, c[0x0][0xa30] ;  /* 0x00028c0000047ab9 */ /* 0x000fe40000000a00 */
[----:B------:R-:W-:Y:S01]  /*1850*/  ISETP.NE.U32.AND P1, PT, RZ, UR4, PT ;  /* 0x00000004ff007c0c */ /* 0x000fe2000bf25070 */
[----:B-----5:R-:W-:Y:S01]  /*1860*/  IMAD.MOV.U32 R23, RZ, RZ, R27 ;  /* 0x000000ffff177224 */ /* 0x020fe200078e001b */
[----:B------:R-:W2:Y:S02]  /*1870*/  LDC.64 R12, c[0x0][0x9e0] ;  /* 0x00027800ff0c7b82 */ /* 0x000ea40000000a00 */
[----:B------:R-:W-:-:S06]  /*1880*/  ISETP.NE.AND.EX P1, PT, RZ, UR5, PT, P1 ;  /* 0x00000005ff007c0c */ /* 0x000fcc000bf25310 */
[----:B0-----:R-:W0:Y:S08]  /*1890*/  @P0 LDC.64 R4, c[0x0][0xa10] ;  /* 0x00028400ff040b82 */ /* 0x001e300000000a00 */
[----:B------:R-:W3:Y:S01]  /*18a0*/  @P1 LDC.64 R6, c[0x0][0xa30] ;  /* 0x00028c00ff061b82 */ /* 0x000ee20000000a00 */
[----:B0-----:R-:W-:-:S05]  /*18b0*/  @P0 IMAD.WIDE R4, R67, 0x4, R4 ;  /* 0x0000000443040825 */ /* 0x001fca00078e0204 */
[----:B------:R-:W4:Y:S04]  /*18c0*/  @P0 LDG.E R3, desc[UR60][R4.64] ;  /* 0x0000003c04030981 */ /* 0x000f28000c1e1900 */
[----:B------:R0:W4:Y:S01]  /*18d0*/  @P0 LDG.E R8, desc[UR60][R4.64+0x4] ;  /* 0x0000043c04080981 */ /* 0x000122000c1e1900 */
[----:B---3--:R-:W-:-:S05]  /*18e0*/  @P1 IMAD.WIDE R6, R67, 0x4, R6 ;  /* 0x0000000443061825 */ /* 0x008fca00078e0206 */
[----:B------:R3:W5:Y:S01]  /*18f0*/  @P1 LDG.E R23, desc[UR60][R6.64] ;  /* 0x0000003c06171981 */ /* 0x000762000c1e1900 */
[----:B-1----:R-:W-:Y:S01]  /*1900*/  ISETP.NE.AND P1, PT, R9, 0x1, PT ;  /* 0x000000010900780c */ /* 0x002fe20003f25270 */
[----:B------:R-:W-:Y:S01]  /*1910*/  IMAD.IADD R11, R27, 0x1, -R0 ;  /* 0x000000011b0b7824 */ /* 0x000fe200078e0a00 */
[----:B------:R-:W-:Y:S02]  /*1920*/  SHF.L.U32 R14, R65, 0x7, RZ ;  /* 0x00000007410e7819 */ /* 0x000fe400000006ff */
[----:B--2---:R-:W-:-:S03]  /*1930*/  ISETP.GE.AND P2, PT, R13, 0x1, PT ;  /* 0x000000010d00780c */ /* 0x004fc60003f46270 */
[----:B------:R1:W-:Y:S01]  /*1940*/  STL [R1+0x34], R14 ;  /* 0x0000340e01007387 */ /* 0x0003e20000100800 */
[----:B------:R-:W-:-:S05]  /*1950*/  VIADD R0, R14, 0x7f ;  /* 0x0000007f0e007836 */ /* 0x000fca0000000000 */
[----:B------:R-:W2:Y:S01]  /*1960*/  @P1 LDC R9, c[0x0][0x44c] ;  /* 0x00011300ff091b82 */ /* 0x000ea20000000800 */
[----:B0-----:R-:W-:-:S07]  /*1970*/  MOV R4, R0 ;  /* 0x0000000000047202 */ /* 0x001fce0000000f00 */
[----:B------:R-:W0:Y:S01]  /*1980*/  @P1 LDC R10, c[0x0][0x450] ;  /* 0x00011400ff0a1b82 */ /* 0x000e220000000800 */
[----:B----4-:R-:W-:Y:S02]  /*1990*/  @P0 IMAD.IADD R2, R8, 0x1, -R3 ;  /* 0x0000000108020824 */ /* 0x010fe400078e0a03 */
[----:B--2---:R-:W-:-:S04]  /*19a0*/  @P1 IMAD.HI.U32 R3, R0, R9, RZ ;  /* 0x0000000900031227 */ /* 0x004fc800078e00ff */
[----:B------:R-:W-:Y:S01]  /*19b0*/  IMAD.IADD R221, R11, 0x1, R2 ;  /* 0x000000010bdd7824 */ /* 0x000fe200078e0202 */
[----:B0-----:R-:W-:-:S03]  /*19c0*/  @P1 SHF.R.U32.HI R4, RZ, R10, R3 ;  /* 0x0000000aff041219 */ /* 0x001fc60000011603 */
[C---:B------:R-:W-:Y:S01]  /*19d0*/  VIADD R0, R221.reuse, 0x3f ;  /* 0x0000003fdd007836 */ /* 0x040fe20000000000 */
[----:B------:R-:W-:-:S04]  /*19e0*/  IADD3 R5, R221, 0x1, -R220 ;  /* 0x00000001dd057810 */ /* 0x000fc80007ffe8dc */
[----:B------:R-:W-:Y:S01]  /*19f0*/  SHF.R.S32.HI R3, RZ, 0x1f, R0 ;  /* 0x0000001fff037819 */ /* 0x000fe20000011400 */
[----:B---3--:R-:W-:-:S03]  /*1a00*/  IMAD.IADD R7, R5, 0x1, R4 ;  /* 0x0000000105077824 */ /* 0x008fc600078e0204 */
[----:B------:R-:W-:Y:S01]  /*1a10*/  LEA.HI R3, R3, R0, RZ, 0x6 ;  /* 0x0000000003037211 */ /* 0x000fe200078f30ff */
[----:B------:R-:W-:-:S03]  /*1a20*/  IMAD.IADD R0, R7, 0x1, R12 ;  /* 0x0000000107007824 */ /* 0x000fc600078e020c */
[----:B------:R-:W-:Y:S01]  /*1a30*/  SHF.R.S32.HI R103, RZ, 0x6, R3 ;  /* 0x00000006ff677819 */ /* 0x000fe20000011403 */
[----:B-1----:R-:W-:Y:S06]  /*1a40*/  @!P2 BRA `(.L_x_1750) ;  /* 0x000000000048a947 */ /* 0x002fec0003800000 */
[C---:B------:R-:W-:Y:S01]  /*1a50*/  ISETP.GT.AND P0, PT, R7.reuse, RZ, PT ;  /* 0x000000ff0700720c */ /* 0x040fe20003f04270 */
[----:B------:R-:W-:Y:S01]  /*1a60*/  BSSY B0, `(.L_x_1751) ;  /* 0x000000e000007945 */ /* 0x000fe20003800000 */
[----:B------:R-:W-:-:S11]  /*1a70*/  VIADD R3, R7, 0xffffffff ;  /* 0xffffffff07037836 */ /* 0x000fd60000000000 */
[----:B------:R-:W-:Y:S05]  /*1a80*/  @P0 BRA `(.L_x_1752) ;  /* 0x00000000001c0947 */ /* 0x000fea0003800000 */
[----:B------:R-:W-:Y:S02]  /*1a90*/  ISETP.NE.AND P0, PT, R13, 0x1, PT ;  /* 0x000000010d00780c */ /* 0x000fe40003f05270 */
[----:B------:R-:W-:-:S11]  /*1aa0*/  IADD3 R3, -R7, RZ, RZ ;  /* 0x000000ff07037210 */ /* 0x000fd60007ffe1ff */
[----:B------:R-:W0:Y:S02]  /*1ab0*/  @P0 LDC.64 R4, c[0x0][0x9e8] ;  /* 0x00027a00ff040b82 */ /* 0x000e240000000a00 */
[----:B0-----:R-:W-:-:S05]  /*1ac0*/  @P0 IMAD.HI.U32 R4, R3, R4, RZ ;  /* 0x0000000403040227 */ /* 0x001fca00078e00ff */
[----:B------:R-:W-:-:S04]  /*1ad0*/  @P0 SHF.R.U32.HI R3, RZ, R5, R4 ;  /* 0x00000005ff030219 */ /* 0x000fc80000011604 */
[----:B------:R-:W-:Y:S01]  /*1ae0*/  LOP3.LUT R3, RZ, R3, RZ, 0x33, !PT ;  /* 0x00000003ff037212 */ /* 0x000fe200078e33ff */
[----:B------:R-:W-:Y:S06]  /*1af0*/  BRA `(.L_x_1753) ;  /* 0x0000000000107947 */ /* 0x000fec0003800000 */
.L_x_1752:
[----:B------:R-:W-:-:S13]  /*1b00*/  ISETP.NE.AND P0, PT, R13, 0x1, PT ;  /* 0x000000010d00780c */ /* 0x000fda0003f05270 */
[----:B------:R-:W0:Y:S02]  /*1b10*/  @P0 LDC.64 R4, c[0x0][0x9e8] ;  /* 0x00027a00ff040b82 */ /* 0x000e240000000a00 */
[----:B0-----:R-:W-:-:S05]  /*1b20*/  @P0 IMAD.HI.U32 R4, R3, R4, RZ ;  /* 0x0000000403040227 */ /* 0x001fca00078e00ff */
[----:B------:R-:W-:-:S07]  /*1b30*/  @P0 SHF.R.U32.HI R3, RZ, R5, R4 ;  /* 0x00000005ff030219 */ /* 0x000fce0000011604 */
.L_x_1753:
[----:B------:R-:W-:Y:S05]  /*1b40*/  BSYNC B0 ;  /* 0x0000000000007941 */ /* 0x000fea0003800000 */
.L_x_1751:
[----:B------:R-:W-:-:S05]  /*1b50*/  IMAD R3, R3, R13, R13 ;  /* 0x0000000d03037224 */ /* 0x000fca00078e020d */
[----:B------:R-:W-:-:S07]  /*1b60*/  VIMNMX R0, R0, R3, PT ;  /* 0x0000000300007248 */ /* 0x000fce0003fe0100 */
.L_x_1750:
[----:B------:R-:W0:Y:S01]  /*1b70*/  @P1 LDC R4, c[0x0][0x44c] ;  /* 0x00011300ff041b82 */ /* 0x000e220000000800 */
[----:B------:R-:W-:Y:S01]  /*1b80*/  IMAD.MOV.U32 R3, RZ, RZ, R14 ;  /* 0x000000ffff037224 */ /* 0x000fe200078e000e */
[----:B------:R-:W-:Y:S01]  /*1b90*/  ULDC UR4, c[0x0][0x9dc] ;  /* 0x0002770000047ab9 */ /* 0x000fe20000000800 */
[----:B------:R-:W-:-:S05]  /*1ba0*/  IMAD.IADD R106, R221, 0x1, -R220 ;  /* 0x00000001dd6a7824 */ /* 0x000fca00078e0adc */
[----:B------:R-:W1:Y:S01]  /*1bb0*/  @P1 LDC R5, c[0x0][0x450] ;  /* 0x00011400ff051b82 */ /* 0x000e620000000800 */
[----:B0-----:R-:W-:-:S05]  /*1bc0*/  @P1 IMAD.HI.U32 R4, R14, R4, RZ ;  /* 0x000000040e041227 */ /* 0x001fca00078e00ff */
[----:B-1----:R-:W-:-:S05]  /*1bd0*/  @P1 SHF.R.U32.HI R3, RZ, R5, R4 ;  /* 0x00000005ff031219 */ /* 0x002fca0000011604 */
[----:B------:R-:W-:-:S04]  /*1be0*/  IMAD.IADD R3, R106, 0x1, R3 ;  /* 0x000000016a037824 */ /* 0x000fc800078e0203 */
[----:B------:R-:W-:Y:S01]  /*1bf0*/  VIADD R4, R3, -UR4 ;  /* 0x8000000403047c36 */ /* 0x000fe20008000000 */
[----:B------:R-:W-:Y:S06]  /*1c00*/  @!P2 BRA `(.L_x_1754) ;  /* 0x000000000044a947 */ /* 0x000fec0003800000 */
[----:B------:R-:W-:Y:S01]  /*1c10*/  ISETP.GT.AND P0, PT, R3, -0x1, PT ;  /* 0xffffffff0300780c */ /* 0x000fe20003f04270 */
[----:B------:R-:W-:-:S12]  /*1c20*/  BSSY B0, `(.L_x_1755) ;  /* 0x000000d000007945 */ /* 0x000fd80003800000 */
        /* <DEDUP_REMOVED lines=8> */
.L_x_1756:
[----:B------:R-:W-:-:S13]  /*1cb0*/  ISETP.NE.AND P0, PT, R13, 0x1, PT ;  /* 0x000000010d00780c */ /* 0x000fda0003f05270 */
[----:B------:R-:W0:Y:S02]  /*1cc0*/  @P0 LDC.64 R6, c[0x0][0x9e8] ;  /* 0x00027a00ff060b82 */ /* 0x000e240000000a00 */
[----:B0-----:R-:W-:-:S05]  /*1cd0*/  @P0 IMAD.HI.U32 R6, R3, R6, RZ ;  /* 0x0000000603060227 */ /* 0x001fca00078e00ff */
[----:B------:R-:W-:-:S07]  /*1ce0*/  @P0 SHF.R.U32.HI R3, RZ, R7, R6 ;  /* 0x00000007ff030219 */ /* 0x000fce0000011606 */
.L_x_1757:
[----:B------:R-:W-:Y:S05]  /*1cf0*/  BSYNC B0 ;  /* 0x0000000000007941 */ /* 0x000fea0003800000 */
.L_x_1755:
[----:B------:R-:W-:-:S05]  /*1d00*/  IMAD R3, R3, R13, RZ ;  /* 0x0000000d03037224 */ /* 0x000fca00078e02ff */
[----:B------:R-:W-:-:S07]  /*1d10*/  VIMNMX R4, R4, R3, !PT ;  /* 0x0000000304047248 */ /* 0x000fce0007fe0100 */
.L_x_1754:
[----:B------:R-:W-:Y:S02]  /*1d20*/  IADD3 R0, R0, 0x3f, RZ ;  /* 0x0000003f00007810 */ /* 0x000fe40007ffe0ff */
[----:B------:R-:W-:Y:S02]  /*1d30*/  SHF.R.S32.HI R5, RZ, 0x1f, R4 ;  /* 0x0000001fff057819 */ /* 0x000fe40000011404 */
[----:B------:R-:W-:Y:S02]  /*1d40*/  SHF.R.S32.HI R3, RZ, 0x1f, R0 ;  /* 0x0000001fff037819 */ /* 0x000fe40000011400 */
[----:B------:R-:W-:Y:S02]  /*1d50*/  LEA.HI R5, R5, R4, RZ, 0x6 ;  /* 0x0000000405057211 */ /* 0x000fe400078f30ff */
[----:B------:R-:W-:Y:S02]  /*1d60*/  LEA.HI R3, R3, R0, RZ, 0x6 ;  /* 0x0000000003037211 */ /* 0x000fe400078f30ff */
[----:B------:R-:W-:-:S02]  /*1d70*/  SHF.R.S32.HI R5, RZ, 0x6, R5 ;  /* 0x00000006ff057819 */ /* 0x000fc40000011405 */
[----:B------:R-:W-:Y:S02]  /*1d80*/  SHF.R.S32.HI R0, RZ, 0x6, R3 ;  /* 0x00000006ff007819 */ /* 0x000fe40000011403 */
[----:B------:R-:W-:Y:S02]  /*1d90*/  VIMNMX R5, RZ, R5, !PT ;  /* 0x00000005ff057248 */ /* 0x000fe40007fe0100 */
[----:B------:R-:W-:-:S03]  /*1da0*/  VIMNMX R0, R103, R0, PT ;  /* 0x0000000067007248 */ /* 0x000fc60003fe0100 */
[--C-:B------:R-:W-:Y:S02]  /*1db0*/  IMAD R5, R5, 0x40, -R11.reuse ;  /* 0x0000004005057824 */ /* 0x100fe400078e0a0b */
[----:B------:R-:W-:-:S03]  /*1dc0*/  IMAD R3, R0, 0x40, -R11 ;  /* 0x0000004000037824 */ /* 0x000fc600078e0a0b */
[----:B------:R-:W-:Y:S02]  /*1dd0*/  VIMNMX R5, RZ, R5, !PT ;  /* 0x00000005ff057248 */ /* 0x000fe40007fe0100 */
[----:B------:R-:W-:Y:S02]  /*1de0*/  VIMNMX R0, R3, R2, PT ;  /* 0x0000000203007248 */ /* 0x000fe40003fe0100 */
[----:B------:R-:W-:Y:S02]  /*1df0*/  SHF.R.U32.HI R24, RZ, 0x6, R5 ;  /* 0x00000006ff187819 */ /* 0x000fe40000011605 */
[----:B------:R-:W-:-:S03]  /*1e00*/  ISETP.GT.AND P0, PT, R0, R5, PT ;  /* 0x000000050000720c */ /* 0x000fc60003f04270 */
[----:B------:R-:W-:-:S10]  /*1e10*/  IMAD.MOV.U32 R25, RZ, RZ, R24 ;  /* 0x000000ffff197224 */ /* 0x000fd400078e0018 */
[----:B------:R-:W-:-:S05]  /*1e20*/  @P0 VIADD R0, R0, 0x3f ;  /* 0x0000003f00000836 */ /* 0x000fca0000000000 */
[----:B------:R-:W-:-:S04]  /*1e30*/  @P0 SHF.R.S32.HI R3, RZ, 0x1f, R0 ;  /* 0x0000001fff030819 */ /* 0x000fc80000011400 */
[----:B------:R-:W-:-:S04]  /*1e40*/  @P0 LEA.HI R3, R3, R0, RZ, 0x6 ;  /* 0x0000000003030211 */ /* 0x000fc800078f30ff */
[----:B------:R-:W-:Y:S02]  /*1e50*/  @P0 SHF.R.S32.HI R25, RZ, 0x6, R3 ;  /* 0x00000006ff190819 */ /* 0x000fe40000011403 */
[----:B------:R-:W-:Y:S02]  /*1e60*/  PLOP3.LUT P0, PT, PT, PT, PT, 0x80, 0x0 ;  /* 0x000000000000781c */ /* 0x000fe40003f0f070 */
[----:B------:R-:W-:-:S13]  /*1e70*/  ISETP.GT.AND P1, PT, R25, R24, PT ;  /* 0x000000181900720c */ /* 0x000fda0003f24270 */
[----:B------:R-:W-:Y:S05]  /*1e80*/  @!P1 BRA `(.L_x_1758) ;  /* 0x0000006400449947 */ /* 0x000fea0003800000 */
        /* <DEDUP_REMOVED lines=11> */
[----:B------:R-:W-:Y:S01]  /*1f40*/  MOV R10, UR6 ;  /* 0x00000006000a7c02 */ /* 0x000fe20008000f00 */
[----:B------:R-:W-:Y:S02]  /*1f50*/  IMAD.U32 R6, RZ, RZ, UR4 ;  /* 0x00000004ff067e24 */ /* 0x000fe4000f8e00ff */
[----:B------:R-:W-:-:S02]  /*1f60*/  IMAD.U32 R7, RZ, RZ, UR5 ;  /* 0x00000005ff077e24 */ /* 0x000fc4000f8e00ff */
[----:B------:R-:W-:Y:S02]  /*1f70*/  IMAD.U32 R11, RZ, RZ, UR7 ;  /* 0x00000007ff0b7e24 */ /* 0x000fe4000f8e00ff */
[----:B------:R-:W-:Y:S02]  /*1f80*/  IMAD.MOV.U32 R8, RZ, RZ, 0x70 ;  /* 0x00000070ff087424 */ /* 0x000fe400078e00ff */
[----:B------:R-:W-:Y:S02]  /*1f90*/  IMAD.MOV.U32 R12, RZ, RZ, 0x1 ;  /* 0x00000001ff0c7424 */ /* 0x000fe400078e00ff */
[----:B0-----:R-:W-:-:S07]  /*1fa0*/  IMAD.MOV.U32 R13, RZ, RZ, RZ ;  /* 0x000000ffff0d7224 */ /* 0x001fce00078e00ff */
[----:B------:R-:W-:-:S07]  /*1fb0*/  LEPC R20, `(.L_x_1760) ;  /* 0x000000001014794e */ /* 0x000fce0000000000 */
[----:B-1---5:R-:W-:Y:S05]  /*1fc0*/  CALL.ABS.NOINC R14 ;  /* 0x000000000e007343 */ /* 0x022fea0003c00000 */
.L_x_1760:
[----:B------:R-:W-:Y:S05]  /*1fd0*/  BSYNC B6 ;  /* 0x0000000000067941 */ /* 0x000fea0003800000 */
.L_x_1759:
        /* <DEDUP_REMOVED lines=20> */
.L_x_1762:
[----:B------:R-:W-:Y:S05]  /*2120*/  BSYNC B6 ;  /* 0x0000000000067941 */ /* 0x000fea0003800000 */
.L_x_1761:
[----:B------:R-:W-:Y:S01]  /*2130*/  ULDC.64 UR4, c[0x0][0x9f8] ;  /* 0x00027e0000047ab9 */ /* 0x000fe20000000a00 */
[----:B------:R-:W2:Y:S01]  /*2140*/  LDL R30, [R1+0x2c] ;  /* 0x00002c00011e7983 */ /* 0x000ea20000100800 */
[----:B------:R-:W-:Y:S01]  /*2150*/  ISETP.NE.U32.AND P0, PT, RZ, UR4, PT ;  /* 0x00000004ff007c0c */ /* 0x000fe2000bf05070 */
[----:B------:R-:W0:Y:S01]  /*2160*/  LDC.64 R12, c[0x0][0x300] ;  /* 0x0000c000ff0c7b82 */ /* 0x000e220000000a00 */
[----:B------:R-:W-:Y:S01]  /*2170*/  IADD3 R77, R26, R27, RZ ;  /* 0x0000001b1a4d7210 */ /* 0x000fe20007ffe0ff */
[----:B------:R-:W-:Y:S01]  /*2180*/  ULDC UR6, c[0x0][0x2f4] ;  /* 0x0000bd0000067ab9 */ /* 0x000fe20000000800 */
[----:B------:R-:W-:Y:S01]  /*2190*/  ISETP.NE.AND.EX P0, PT, RZ, UR5, PT, P0 ;  /* 0x00000005ff007c0c */ /* 0x000fe2000bf05300 */
[----:B------:R-:W-:Y:S01]  /*21a0*/  ULDC.64 UR4, c[0x0][0x330] ;  /* 0x0000cc0000047ab9 */ /* 0x000fe20000000a00 */
[----:B------:R-:W-:Y:S01]  /*21b0*/  ULDC.64 UR8, c[0x0][0xa08] ;  /* 0x0002820000087ab9 */ /* 0x000fe20000000a00 */
[----:B------:R-:W3:Y:S02]  /*21c0*/  LDL R26, [R1+0x38] ;  /* 0x00003800011a7983 */ /* 0x000ee40000100800 */
[----:B------:R-:W1:Y:S02]  /*21d0*/  LDC.64 R20, c[0x0][0x408] ;  /* 0x00010200ff147b82 */ /* 0x000e640000000a00 */
[----:B------:R-:W4:Y:S06]  /*21e0*/  LDL R14, [R1+0x40] ;  /* 0x00004000010e7983 */ /* 0x000f2c0000100800 */
[----:B------:R-:W0:Y:S08]  /*21f0*/  @P0 LDC.64 R4, c[0x0][0x9f8] ;  /* 0x00027e00ff040b82 */ /* 0x000e300000000a00 */
[----:B------:R-:W1:Y:S01]  /*2200*/  LDC.64 R28, c[0x0][0x3f8] ;  /* 0x0000fe00ff1c7b82 */ /* 0x000e620000000a00 */
[----:B------:R-:W-:-:S07]  /*2210*/  SHF.R.S32.HI R32, RZ, 0x1f, R218 ;  /* 0x0000001fff207819 */ /* 0x000fce00000114da */
[----:B------:R-:W1:Y:S01]  /*2220*/  LDC R39, c[0x0][0x3f4] ;  /* 0x0000fd00ff277b82 */ /* 0x000e620000000800 */
[----:B0-----:R-:W-:-:S05]  /*2230*/  @P0 IMAD.WIDE R4, R67, 0x4, R4 ;  /* 0x0000000443040825 */ /* 0x001fca00078e0204 */
[----:B------:R0:W2:Y:S01]  /*2240*/  @P0 LDG.E R67, desc[UR60][R4.64] ;  /* 0x0000003c04430981 */ /* 0x0000a2000c1e1900 */
[----:B------:R-:W-:Y:S01]  /*2250*/  SHF.R.S32.HI R33, RZ, 0x1f, R77 ;  /* 0x0000001fff217819 */ /* 0x000fe2000001144d */
[-C--:B------:R-:W-:Y:S01]  /*2260*/  IMAD.WIDE.U32 R6, R77, R12.reuse, RZ ;  /* 0x0000000c4d067225 */ /* 0x080fe200078e00ff */
[----:B------:R-:W-:Y:S02]  /*2270*/  ISETP.GE.AND P2, PT, R226, UR6, PT ;  /* 0x00000006e2007c0c */ /* 0x000fe4000bf46270 */
[----:B------:R-:W-:Y:S01]  /*2280*/  ISETP.NE.U32.AND P0, PT, RZ, UR8, PT ;  /* 0x00000008ff007c0c */ /* 0x000fe2000bf05070 */
[----:B------:R-:W-:Y:S01]  /*2290*/  IMAD R0, R33, R12, RZ ;  /* 0x0000000c21007224 */ /* 0x000fe200078e02ff */
[----:B------:R-:W-:Y:S01]  /*22a0*/  ISETP.GE.AND P1, PT, R18, UR6, PT ;  /* 0x0000000612007c0c */ /* 0x000fe2000bf26270 */
[----:B------:R-:W-:Y:S01]  /*22b0*/  IMAD.WIDE.U32 R8, R66, UR4, R18 ;  /* 0x0000000442087c25 */ /* 0x000fe2000f8e0012 */
[----:B------:R-:W-:Y:S02]  /*22c0*/  ISETP.NE.AND.EX P0, PT, RZ, UR9, PT, P0 ;  /* 0x00000009ff007c0c */ /* 0x000fe4000bf05300 */
[----:B------:R-:W-:Y:S01]  /*22d0*/  SHF.R.S32.HI R201, RZ, 0x1f, R200 ;  /* 0x0000001fffc97819 */ /* 0x000fe200000114c8 */
[----:B------:R-:W-:Y:S01]  /*22e0*/  IMAD R3, R77, R13, R0 ;  /* 0x0000000d4d037224 */ /* 0x000fe200078e0200 */
[----:B------:R-:W-:-:S03]  /*22f0*/  SHF.R.S32.HI R0, RZ, 0x1f, R66 ;  /* 0x0000001fff007819 */ /* 0x000fc60000011442 */
[----:B------:R-:W-:Y:S02]  /*2300*/  IMAD.IADD R7, R7, 0x1, R3 ;  /* 0x0000000107077824 */ /* 0x000fe400078e0203 */
[----:B------:R-:W-:-:S04]  /*2310*/  IMAD R3, R0, UR4, RZ ;  /* 0x0000000400037c24 */ /* 0x000fc8000f8e02ff */
[----:B------:R-:W-:Y:S01]  /*2320*/  IMAD R15, R66, UR5, R3 ;  /* 0x00000005420f7c24 */ /* 0x000fe2000f8e0203 */
[----:B------:R-:W-:Y:S02]  /*2330*/  ULDC.64 UR4, c[0x0][0x308] ;  /* 0x0000c20000047ab9 */ /* 0x000fe40000000a00 */
[----:B------:R-:W-:Y:S01]  /*2340*/  IMAD R3, R0, UR4, RZ ;  /* 0x0000000400037c24 */ /* 0x000fe2000f8e02ff */
[----:B------:R-:W-:Y:S01]  /*2350*/  SEL R0, RZ, 0x1, P1 ;  /* 0x00000001ff007807 */ /* 0x000fe20000800000 */
[----:B0-----:R-:W-:-:S04]  /*2360*/  IMAD.WIDE.U32 R4, R66, UR4, R6 ;  /* 0x0000000442047c25 */ /* 0x001fc8000f8e0006 */
[----:B------:R-:W-:Y:S01]  /*2370*/  IMAD R11, R66, UR5, R3 ;  /* 0x00000005420b7c24 */ /* 0x000fe2000f8e0203 */
[----:B------:R-:W-:Y:S01]  /*2380*/  SEL R3, RZ, 0xffffffff, P2 ;  /* 0xffffffffff037807 */ /* 0x000fe20001000000 */
[----:B------:R-:W-:Y:S01]  /*2390*/  ULDC.64 UR4, c[0x0][0x310] ;  /* 0x0000c40000047ab9 */ /* 0x000fe20000000a00 */
[----:B------:R-:W-:Y:S02]  /*23a0*/  IMAD.IADD R9, R9, 0x1, R15 ;  /* 0x0000000109097824 */ /* 0x000fe400078e020f */
[----:B------:R-:W-:Y:S02]  /*23b0*/  IMAD.IADD R5, R5, 0x1, R11 ;  /* 0x0000000105057824 */ /* 0x000fe400078e020b */
[----:B------:R-:W-:-:S05]  /*23c0*/  IMAD.SHL.U32 R7, R3, 0x2, RZ ;  /* 0x0000000203077824 */ /* 0x000fca00078e00ff */
[----:B------:R-:W-:Y:S01]  /*23d0*/  LOP3.LUT R6, R7, 0x2, R0, 0xe2, !PT ;  /* 0x0000000207067812 */ /* 0x000fe200078ee200 */
[----:B------:R-:W-:Y:S01]  /*23e0*/  IMAD R10, R32, R12, RZ ;  /* 0x0000000c200a7224 */ /* 0x000fe200078e02ff */
[----:B--2---:R-:W-:Y:S02]  /*23f0*/  SHF.R.S32.HI R3, RZ, 0x1f, R67 ;  /* 0x0000001fff037819 */ /* 0x004fe40000011443 */
[----:B------:R-:W-:Y:S02]  /*2400*/  SEL R67, R67, RZ, !P0 ;  /* 0x000000ff43437207 */ /* 0x000fe40004000000 */
[----:B------:R-:W-:Y:S02]  /*2410*/  SEL R3, R3, RZ, !P0 ;  /* 0x000000ff03037207 */ /* 0x000fe40004000000 */
[----:B------:R-:W-:Y:S01]  /*2420*/  ISETP.GE.AND P0, PT, R30, UR6, PT ;  /* 0x000000061e007c0c */ /* 0x000fe2000bf06270 */
[----:B------:R-:W-:Y:S01]  /*2430*/  IMAD.WIDE.U32 R88, R67, UR4, R4 ;  /* 0x0000000443587c25 */ /* 0x000fe2000f8e0004 */
[----:B------:R-:W2:Y:S03]  /*2440*/  LDL R30, [R1+0x30] ;  /* 0x00003000011e7983 */ /* 0x000ea60000100800 */
[----:B------:R-:W-:-:S02]  /*2450*/  IMAD R0, R3, UR4, RZ ;  /* 0x0000000403007c24 */ /* 0x000fc4000f8e02ff */
[----:B------:R-:W-:-:S04]  /*2460*/  IMAD.WIDE.U32 R4, R218, R12, R18 ;  /* 0x0000000cda047225 */ /* 0x000fc800078e0012 */
[----:B------:R-:W-:Y:S01]  /*2470*/  IMAD R15, R67, UR5, R0 ;  /* 0x00000005430f7c24 */ /* 0x000fe2000f8e0200 */
[----:B------:R-:W-:Y:S01]  /*2480*/  ULDC.64 UR4, c[0x0][0x338] ;  /* 0x0000ce0000047ab9 */ /* 0x000fe20000000a00 */
[----:B-1----:R-:W-:Y:S01]  /*2490*/  IMAD R0, R32, R20, RZ ;  /* 0x0000001420007224 */ /* 0x002fe200078e02ff */
[----:B------:R-:W-:Y:S01]  /*24a0*/  SEL R7, RZ, 0x4, P0 ;  /* 0x00000004ff077807 */ /* 0x000fe20000000000 */
[C---:B------:R-:W-:Y:S02]  /*24b0*/  IMAD R27, R218.reuse, R13, R10 ;  /* 0x0000000dda1b7224 */ /* 0x040fe400078e020a */
[----:B------:R-:W-:Y:S02]  /*24c0*/  IMAD R11, R218, R21, R0 ;  /* 0x00000015da0b7224 */ /* 0x000fe400078e0200 */
[----:B------:R-:W-:Y:S01]  /*24d0*/  IMAD R10, R3, UR4, RZ ;  /* 0x00000004030a7c24 */ /* 0x000fe2000f8e02ff */
[----:B------:R-:W-:Y:S01]  /*24e0*/  IADD3 R3, P0, R88, R4, RZ ;  /* 0x0000000458037210 */ /* 0x000fe20007f1e0ff */
[----:B------:R-:W-:Y:S01]  /*24f0*/  IMAD.IADD R0, R89, 0x1, R15 ;  /* 0x0000000159007824 */ /* 0x000fe200078e020f */
[----:B------:R-:W-:-:S02]  /*2500*/  ISETP.GE.AND P3, PT, R18, R39, PT ;  /* 0x000000271200720c */ /* 0x000fc40003f66270 */
[----:B------:R-:W-:Y:S02]  /*2510*/  ISETP.GE.AND P2, PT, R226, R39, PT ;  /* 0x00000027e200720c */ /* 0x000fe40003f46270 */
[----:B------:R-:W-:Y:S01]  /*2520*/  IADD3.X R4, R0, R5, R27, P0, !PT ;  /* 0x0000000500047210 */ /* 0x000fe200007fe41b */
[----:B------:R-:W-:Y:S01]  /*2530*/  IMAD R5, R32, R28, RZ ;  /* 0x0000001c20057224 */ /* 0x000fe200078e02ff */
[----:B------:R-:W-:Y:S01]  /*2540*/  LOP3.LUT R31, R6, R7, RZ, 0xfc, !PT ;  /* 0x00000007061f7212 */ /* 0x000fe200078efcff */
[----:B------:R-:W-:Y:S01]  /*2550*/  IMAD.WIDE.U32 R86, R67, UR4, R8 ;  /* 0x0000000443567c25 */ /* 0x000fe2000f8e0008 */
[----:B------:R-:W-:-:S03]  /*2560*/  SEL R7, R39, RZ, P2 ;  /* 0x000000ff27077207 */ /* 0x000fc60001000000 */
[----:B------:R-:W-:Y:S01]  /*2570*/  IMAD R9, R218, R29, R5 ;  /* 0x0000001dda097224 */ /* 0x000fe200078e0205 */
[----:B------:R-:W-:Y:S01]  /*2580*/  SEL R5, R39, RZ, P3 ;  /* 0x000000ff27057207 */ /* 0x000fe20001800000 */
[----:B------:R-:W-:Y:S02]  /*2590*/  IMAD.IADD R7, R226, 0x1, R7 ;  /* 0x00000001e2077824 */ /* 0x000fe400078e0207 */
[----:B------:R-:W-:Y:S02]  /*25a0*/  VIADD R34, R218, 0x20 ;  /* 0x00000020da227836 */ /* 0x000fe40000000000 */
[----:B------:R-:W-:Y:S01]  /*25b0*/  IMAD.IADD R5, R18, 0x1, R5 ;  /* 0x0000000112057824 */ /* 0x000fe200078e0205 */
[----:B------:R-:W-:Y:S01]  /*25c0*/  SHF.R.S32.HI R8, RZ, 0x1f, R7 ;  /* 0x0000001fff087819 */ /* 0x000fe20000011407 */
[----:B------:R-:W-:Y:S02]  /*25d0*/  IMAD.SHL.U32 R34, R34, 0x40, RZ ;  /* 0x0000004022227824 */ /* 0x000fe400078e00ff */
[----:B------:R-:W-:Y:S01]  /*25e0*/  IMAD.WIDE.U32 R78, R218, R28, R18 ;  /* 0x0000001cda4e7225 */ /* 0x000fe200078e0012 */
[----:B------:R-:W-:-:S03]  /*25f0*/  SHF.R.S32.HI R6, RZ, 0x1f, R5 ;  /* 0x0000001fff067819 */ /* 0x000fc60000011405 */
[----:B------:R-:W-:Y:S01]  /*2600*/  IMAD.WIDE.U32 R80, R218, R28, R200 ;  /* 0x0000001cda507225 */ /* 0x000fe200078e00c8 */
[----:B------:R-:W-:Y:S02]  /*2610*/  LEA.HI R90, R6, R5, RZ, 0x3 ;  /* 0x00000005065a7211 */ /* 0x000fe400078f18ff */
[----:B------:R-:W-:Y:S01]  /*2620*/  LEA.HI R92, R8, R7, RZ, 0x3 ;  /* 0x00000007085c7211 */ /* 0x000fe200078f18ff */
[----:B------:R-:W-:Y:S01]  /*2630*/  VIADD R35, R218, 0x20 ;  /* 0x00000020da237836 */ /* 0x000fe20000000000 */
[----:B------:R-:W-:Y:S01]  /*2640*/  LOP3.LUT R34, R34, 0x1c0, RZ, 0xc0, !PT ;  /* 0x000001c022227812 */ /* 0x000fe200078ec0ff */
[----:B------:R-:W-:Y:S01]  /*2650*/  IMAD.IADD R81, R81, 0x1, R9 ;  /* 0x0000000151517824 */ /* 0x000fe200078e0209 */
[----:B------:R-:W-:Y:S01]  /*2660*/  IADD3 R79, R9, R79, RZ ;  /* 0x0000004f094f7210 */ /* 0x000fe20007ffe0ff */
[----:B------:R-:W-:Y:S01]  /*2670*/  IMAD R67, R67, UR5, R10 ;  /* 0x0000000543437c24 */ /* 0x000fe2000f8e020a */
[----:B------:R-:W-:Y:S01]  /*2680*/  LEA.HI R9, R8, R7, RZ, 0x6 ;  /* 0x0000000708097211 */ /* 0x000fe200078f30ff */
[----:B------:R-:W-:Y:S01]  /*2690*/  IMAD.SHL.U32 R35, R35, 0x40, RZ ;  /* 0x0000004023237824 */ /* 0x000fe200078e00ff */
[----:B------:R-:W-:-:S02]  /*26a0*/  LEA.HI R5, R6, R5, RZ, 0x6 ;  /* 0x0000000506057211 */ /* 0x000fc400078f30ff */
[C---:B------:R-:W-:Y:S02]  /*26b0*/  LOP3.LUT R8, R34.reuse, 0x38, R90, 0xf8, !PT ;  /* 0x0000003822087812 */ /* 0x040fe400078ef85a */
[----:B------:R-:W-:Y:S01]  /*26c0*/  LOP3.LUT R10, R34, 0x38, R92, 0xf8, !PT ;  /* 0x00000038220a7812 */ /* 0x000fe200078ef85c */
[----:B------:R-:W-:Y:S01]  /*26d0*/  IMAD.SHL.U32 R34, R218, 0x40, RZ ;  /* 0x00000040da227824 */ /* 0x000fe200078e00ff */
[----:B------:R-:W0:Y:S01]  /*26e0*/  S2R R104, SR_TID.X ;  /* 0x0000000000687919 */ /* 0x000e220000002100 */
[----:B------:R-:W-:Y:S01]  /*26f0*/  LOP3.LUT R35, R35, 0x1c0, RZ, 0xc0, !PT ;  /* 0x000001c023237812 */ /* 0x000fe200078ec0ff */
[----:B------:R-:W-:Y:S01]  /*2700*/  IMAD.SHL.U32 R6, R5, 0x40, RZ ;  /* 0x0000004005067824 */ /* 0x000fe200078e00ff */
[----:B------:R-:W-:Y:S01]  /*2710*/  LOP3.LUT R5, R90, 0x38, RZ, 0xc0, !PT ;  /* 0x000000385a057812 */ /* 0x000fe200078ec0ff */
[----:B------:R-:W-:Y:S01]  /*2720*/  IMAD.SHL.U32 R36, R218, 0x40, RZ ;  /* 0x00000040da247824 */ /* 0x000fe200078e00ff */
[----:B------:R-:W-:Y:S01]  /*2730*/  LOP3.LUT R34, R34, 0x1c0, RZ, 0xc0, !PT ;  /* 0x000001c022227812 */ /* 0x000fe200078ec0ff */
[----:B------:R-:W-:Y:S01]  /*2740*/  IMAD.WIDE.U32 R84, R218, R20, R200 ;  /* 0x00000014da547225 */ /* 0x000fe200078e00c8 */
[----:B------:R-:W-:-:S03]  /*2750*/  SHF.R.U32.HI R35, RZ, 0x3, R35 ;  /* 0x00000003ff237819 */ /* 0x000fc60000011623 */
[----:B------:R-:W-:Y:S01]  /*2760*/  IMAD.WIDE.U32 R82, R218, R20, R18 ;  /* 0x00000014da527225 */ /* 0x000fe200078e0012 */
[----:B------:R-:W-:Y:S02]  /*2770*/  LOP3.LUT R7, R92, 0x38, RZ, 0xc0, !PT ;  /* 0x000000385c077812 */ /* 0x000fe400078ec0ff */
[----:B------:R-:W-:Y:S01]  /*2780*/  LOP3.LUT R5, R5, 0x1c0, R36, 0xf8, !PT ;  /* 0x000001c005057812 */ /* 0x000fe200078ef824 */
[----:B------:R-:W-:Y:S01]  /*2790*/  IMAD.IADD R83, R11, 0x1, R83 ;  /* 0x000000010b537824 */ /* 0x000fe200078e0253 */
[----:B------:R-:W-:Y:S02]  /*27a0*/  SHF.R.U32.HI R34, RZ, 0x3, R34 ;  /* 0x00000003ff227819 */ /* 0x000fe40000011622 */
[----:B------:R-:W-:Y:S02]  /*27b0*/  IADD3 R85, R85, R11, RZ ;  /* 0x0000000b55557210 */ /* 0x000fe40007ffe0ff */
[----:B------:R-:W-:Y:S02]  /*27c0*/  SHF.L.U32 R9, R9, 0x6, RZ ;  /* 0x0000000609097819 */ /* 0x000fe400000006ff */
[----:B------:R-:W-:-:S02]  /*27d0*/  LOP3.LUT R11, R8, R35, RZ, 0x3c, !PT ;  /* 0x00000023080b7212 */ /* 0x000fc400078e3cff */
[----:B------:R-:W-:Y:S02]  /*27e0*/  LOP3.LUT R6, R6, 0xfffff000, RZ, 0xc0, !PT ;  /* 0xfffff00006067812 */ /* 0x000fe400078ec0ff */
[----:B------:R-:W-:Y:S02]  /*27f0*/  LOP3.LUT R8, R7, 0x1c0, R36, 0xf8, !PT ;  /* 0x000001c007087812 */ /* 0x000fe400078ef824 */
[----:B------:R-:W-:Y:S02]  /*2800*/  LOP3.LUT R7, R5, R34, RZ, 0x3c, !PT ;  /* 0x0000002205077212 */ /* 0x000fe400078e3cff */
[----:B------:R-:W-:Y:S02]  /*2810*/  LOP3.LUT R9, R9, 0xfffff000, RZ, 0xc0, !PT ;  /* 0xfffff00009097812 */ /* 0x000fe400078ec0ff */
[----:B------:R-:W-:Y:S02]  /*2820*/  LOP3.LUT R10, R10, R35, RZ, 0x3c, !PT ;  /* 0x000000230a0a7212 */ /* 0x000fe400078e3cff */
[----:B-----5:R-:W-:-:S02]  /*2830*/  SHF.R.S32.HI R27, RZ, 0x1f, R23 ;  /* 0x0000001fff1b7819 */ /* 0x020fc40000011417 */
[-C--:B---3--:R-:W-:Y:S02]  /*2840*/  IADD3 R5, R11, R6.reuse, R26 ;  /* 0x000000060b057210 */ /* 0x088fe40007ffe01a */
[----:B----4-:R-:W-:Y:S02]  /*2850*/  IADD3 R6, R7, R6, R14 ;  /* 0x0000000607067210 */ /* 0x010fe40007ffe00e */
[----:B------:R-:W-:Y:S01]  /*2860*/  IADD3 R7, R10, R9, R26 ;  /* 0x000000090a077210 */ /* 0x000fe20007ffe01a */
[----:B------:R-:W-:Y:S01]  /*2870*/  IMAD R26, R27, R28, RZ ;  /* 0x0000001c1b1a7224 */ /* 0x000fe200078e02ff */
[----:B------:R-:W-:Y:S02]  /*2880*/  LOP3.LUT R8, R8, R34, RZ, 0x3c, !PT ;  /* 0x0000002208087212 */ /* 0x000fe400078e3cff */
[----:B------:R-:W-:Y:S01]  /*2890*/  IADD3 R76, P1, R218, R77, RZ ;  /* 0x0000004dda4c7210 */ /* 0x000fe20007f3e0ff */
[C---:B------:R-:W-:Y:S01]  /*28a0*/  IMAD R35, R23.reuse, R29, R26 ;  /* 0x0000001d17237224 */ /* 0x040fe200078e021a */
[----:B------:R-:W-:Y:S01]  /*28b0*/  IADD3 R8, R8, R9, R14 ;  /* 0x0000000908087210 */ /* 0x000fe20007ffe00e */
[----:B------:R-:W-:-:S04]  /*28c0*/  IMAD.WIDE.U32 R80, R23, R28, R80 ;  /* 0x0000001c17507225 */ /* 0x000fc800078e0050 */
[----:B------:R-:W-:-:S04]  /*28d0*/  IMAD.WIDE.U32 R78, R23, R28, R78 ;  /* 0x0000001c174e7225 */ /* 0x000fc800078e004e */
[-C--:B------:R-:W-:Y:S02]  /*28e0*/  IMAD R14, R27, R20.reuse, RZ ;  /* 0x000000141b0e7224 */ /* 0x080fe400078e02ff */
[----:B------:R-:W-:Y:S01]  /*28f0*/  IMAD.X R77, R32, 0x1, R33, P1 ;  /* 0x00000001204d7824 */ /* 0x000fe200008e0621 */
[----:B------:R-:W-:Y:S01]  /*2900*/  SHF.R.S32.HI R91, RZ, 0x3, R92 ;  /* 0x00000003ff5b7819 */ /* 0x000fe2000001145c */
[----:B------:R-:W-:Y:S02]  /*2910*/  IMAD.IADD R33, R81, 0x1, R35 ;  /* 0x0000000151217824 */ /* 0x000fe400078e0223 */
[----:B------:R-:W-:Y:S01]  /*2920*/  IMAD.IADD R34, R35, 0x1, R79 ;  /* 0x0000000123227824 */ /* 0x000fe200078e024f */
[----:B------:R-:W-:Y:S01]  /*2930*/  SHF.R.S32.HI R35, RZ, 0x3, R90 ;  /* 0x00000003ff237819 */ /* 0x000fe2000001145a */
[C---:B------:R-:W-:Y:S01]  /*2940*/  IMAD R37, R23.reuse, R21, R14 ;  /* 0x0000001517257224 */ /* 0x040fe200078e020e */
[----:B------:R-:W-:Y:S01]  /*2950*/  LOP3.LUT R90, R90, 0xfffffff8, RZ, 0xc0, !PT ;  /* 0xfffffff85a5a7812 */ /* 0x000fe200078ec0ff */
[----:B------:R-:W-:Y:S01]  /*2960*/  IMAD.WIDE.U32 R82, R23, R20, R82 ;  /* 0x0000001417527225 */ /* 0x000fe200078e0052 */
[----:B------:R-:W-:-:S02]  /*2970*/  LOP3.LUT R92, R92, 0xfffffff8, RZ, 0xc0, !PT ;  /* 0xfffffff85c5c7812 */ /* 0x000fc400078ec0ff */
[C---:B------:R-:W-:Y:S01]  /*2980*/  SHF.L.U64.HI R9, R12.reuse, 0x6, R13 ;  /* 0x000000060c097819 */ /* 0x040fe2000001020d */
[----:B------:R-:W-:Y:S01]  /*2990*/  IMAD.WIDE.U32 R84, R23, R20, R84 ;  /* 0x0000001417547225 */ /* 0x000fe200078e0054 */
[----:B------:R-:W-:Y:S02]  /*29a0*/  SHF.L.U64.HI R10, R12, 0x5, R13 ;  /* 0x000000050c0a7819 */ /* 0x000fe4000001020d */
[C-C-:B------:R-:W-:Y:S01]  /*29b0*/  SHF.L.U64.HI R13, R20.reuse, 0x6, R21.reuse ;  /* 0x00000006140d7819 */ /* 0x140fe20000010215 */
[C---:B------:R-:W-:Y:S01]  /*29c0*/  IMAD.SHL.U32 R15, R20.reuse, 0x40, RZ ;  /* 0x00000040140f7824 */ /* 0x040fe200078e00ff */
[----:B------:R-:W-:Y:S01]  /*29d0*/  SHF.L.U64.HI R14, R20, 0x5, R21 ;  /* 0x00000005140e7819 */ /* 0x000fe20000010215 */
[----:B------:R-:W-:Y:S01]  /*29e0*/  IMAD.SHL.U32 R27, R28, 0x40, RZ ;  /* 0x000000401c1b7824 */ /* 0x000fe200078e00ff */
[C---:B------:R-:W-:Y:S01]  /*29f0*/  SHF.L.U32 R11, R12.reuse, 0x6, RZ ;  /* 0x000000060c0b7819 */ /* 0x040fe200000006ff */
[----:B------:R-:W-:Y:S01]  /*2a00*/  IMAD.SHL.U32 R12, R12, 0x20, RZ ;  /* 0x000000200c0c7824 */ /* 0x000fe200078e00ff */
[--C-:B------:R-:W-:Y:S01]  /*2a10*/  SHF.L.U64.HI R21, R28, 0x6, R29.reuse ;  /* 0x000000061c157819 */ /* 0x100fe2000001021d */
[----:B------:R-:W-:Y:S01]  /*2a20*/  IMAD.SHL.U32 R20, R20, 0x20, RZ ;  /* 0x0000002014147824 */ /* 0x000fe200078e00ff */
[C---:B------:R-:W-:Y:S01]  /*2a30*/  SHF.L.U64.HI R26, R28.reuse, 0x5, R29 ;  /* 0x000000051c1a7819 */ /* 0x040fe2000001021d */
[----:B------:R-:W-:Y:S01]  /*2a40*/  IMAD.SHL.U32 R28, R28, 0x20, RZ ;  /* 0x000000201c1c7824 */ /* 0x000fe200078e00ff */
[----:B0-----:R-:W-:Y:S01]  /*2a50*/  LEA.HI R104, R104, 0x8, RZ, 0x19 ;  /* 0x0000000868687811 */ /* 0x001fe200078fc8ff */
[----:B------:R-:W-:Y:S01]  /*2a60*/  IMAD.SHL.U32 R29, R39, 0x2, RZ ;  /* 0x00000002271d7824 */ /* 0x000fe200078e00ff */
[----:B------:R-:W-:Y:S01]  /*2a70*/  IADD3 R32, R37, R83, RZ ;  /* 0x0000005325207210 */ /* 0x000fe20007ffe0ff */
[----:B------:R-:W-:Y:S01]  /*2a80*/  IMAD.IADD R98, R87, 0x1, R67 ;  /* 0x0000000157627824 */ /* 0x000fe200078e0243 */
[----:B------:R-:W-:-:S02]  /*2a90*/  SHF.R.S32.HI R96, RZ, 0x1f, R90 ;  /* 0x0000001fff607819 */ /* 0x000fc4000001145a */
[----:B------:R-:W-:Y:S02]  /*2aa0*/  SHF.R.S32.HI R97, RZ, 0x1f, R92 ;  /* 0x0000001fff617819 */ /* 0x000fe4000001145c */
[----:B--2---:R-:W-:Y:S02]  /*2ab0*/  ISETP.GE.AND P0, PT, R30, UR6, PT ;  /* 0x000000061e007c0c */ /* 0x004fe4000bf06270 */
[----:B------:R-:W-:-:S04]  /*2ac0*/  IADD3 R30, R218, 0x20, RZ ;  /* 0x00000020da1e7810 */ /* 0x000fc80007ffe0ff */
[----:B------:R-:W-:Y:S02]  /*2ad0*/  SHF.R.S32.HI R102, RZ, 0x1f, R30 ;  /* 0x0000001fff667819 */ /* 0x000fe4000001141e */
[----:B------:R-:W-:-:S04]  /*2ae0*/  SEL R30, RZ, 0x8, P0 ;  /* 0x00000008ff1e7807 */ /* 0x000fc80000000000 */
[C---:B------:R-:W-:Y:S02]  /*2af0*/  LOP3.LUT R95, R31.reuse, R30, RZ, 0xfc, !PT ;  /* 0x0000001e1f5f7212 */ /* 0x040fe400078efcff */
[----:B------:R-:W-:Y:S01]  /*2b00*/  LOP3.LUT R30, R31, 0x1, RZ, 0xc0, !PT ;  /* 0x000000011f1e7812 */ /* 0x000fe200078ec0ff */
[----:B------:R-:W-:Y:S01]  /*2b10*/  IMAD.IADD R31, R85, 0x1, R37 ;  /* 0x00000001551f7824 */ /* 0x000fe200078e0225 */
[C---:B------:R-:W-:Y:S02]  /*2b20*/  LOP3.LUT R93, R95.reuse, 0x2, RZ, 0xc0, !PT ;  /* 0x000000025f5d7812 */ /* 0x040fe400078ec0ff */
[C---:B------:R-:W-:Y:S02]  /*2b30*/  LOP3.LUT R94, R95.reuse, 0x4, RZ, 0xc0, !PT ;  /* 0x000000045f5e7812 */ /* 0x040fe400078ec0ff */
[----:B------:R-:W-:-:S07]  /*2b40*/  LOP3.LUT R95, R95, 0x8, RZ, 0xc0, !PT ;  /* 0x000000085f5f7812 */ /* 0x000fce00078ec0ff */
.L_x_1838:
[----:B-1--4-:R-:W2:Y:S01]  /*2b50*/  LDL R41, [R1+0x54] ;  /* 0x0000540001297983 */ /* 0x012ea20000100800 */
[----:B0-----:R-:W0:Y:S01]  /*2b60*/  LDC R120, c[0x0][0x3f4] ;  /* 0x0000fd00ff787b82 */ /* 0x001e220000000800 */
[----:B------:R-:W-:Y:S01]  /*2b70*/  VIADD R40, R25, 0xffffffff ;  /* 0xffffffff19287836 */ /* 0x000fe20000000000 */
[----:B------:R-:W-:Y:S05]  /*2b80*/  YIELD ;  /* 0x0000000000007946 */ /* 0x000fea0003800000 */
[----:B------:R-:W-:Y:S01]  /*2b90*/  SHF.R.S32.HI R39, RZ, 0x1f, R40 ;  /* 0x0000001fff277819 */ /* 0x000fe20000011428 */
[----:B------:R-:W1:Y:S01]  /*2ba0*/  LDC.64 R108, c[0x0][0x2e8] ;  /* 0x0000ba00ff6c7b82 */ /* 0x000e620000000a00 */
[-C--:B------:R-:W-:Y:S01]  /*2bb0*/  IMAD R36, R9, R40.reuse, RZ ;  /* 0x0000002809247224 */ /* 0x080fe200078e02ff */
[----:B------:R-:W-:Y:S01]  /*2bc0*/  BSSY B0, `(.L_x_1763) ;  /* 0x0000517000007945 */ /* 0x000fe20003800000 */
[----:B------:R-:W-:-:S04]  /*2bd0*/  IMAD.WIDE.U32 R112, R11, R40, RZ ;  /* 0x000000280b707225 */ /* 0x000fc800078e00ff */
[----:B------:R-:W-:Y:S01]  /*2be0*/  IMAD R73, R39, R11, R36 ;  /* 0x0000000b27497224 */ /* 0x000fe200078e0224 */
[CC--:B------:R-:W-:Y:S02]  /*2bf0*/  IADD3 R37, P0, R3.reuse, R112.reuse, RZ ;  /* 0x0000007003257210 */ /* 0x0c0fe40007f1e0ff */
[----:B------:R-:W-:Y:S02]  /*2c00*/  IADD3 R25, P4, P5, R3, R112, R12 ;  /* 0x0000007003197210 */ /* 0x000fe40007d9e00c */
[----:B------:R-:W-:-:S04]  /*2c10*/  IADD3 R73, R113, R73, RZ ;  /* 0x0000004971497210 */ /* 0x000fc80007ffe0ff */
[----:B------:R-:W-:Y:S01]  /*2c20*/  IADD3.X R36, R4, R73, R10, P4, P5 ;  /* 0x0000004904247210 */ /* 0x000fe200027ea40a */
[----:B------:R-:W-:Y:S01]  /*2c30*/  IMAD.X R38, R73, 0x1, R4, P0 ;  /* 0x0000000149267824 */ /* 0x000fe200000e0604 */
[----:B0-----:R-:W-:Y:S02]  /*2c40*/  ISETP.GE.AND P0, PT, R120, 0x1, PT ;  /* 0x000000017800780c */ /* 0x001fe40003f06270 */
[-C--:B-1----:R-:W-:Y:S02]  /*2c50*/  LEA R50, P1, R37, R108.reuse, 0x1 ;  /* 0x0000006c25327211 */ /* 0x082fe400078208ff */
[----:B------:R-:W-:Y:S02]  /*2c60*/  LEA R48, P6, R25, R108, 0x1 ;  /* 0x0000006c19307211 */ /* 0x000fe400078c08ff */
[----:B------:R-:W-:Y:S02]  /*2c70*/  LEA.HI.X R51, R37, R109, R38, 0x1, P1 ;  /* 0x0000006d25337211 */ /* 0x000fe400008f0c26 */
[----:B------:R-:W-:-:S02]  /*2c80*/  ISETP.GT.AND P1, PT, R40, R24, PT ;  /* 0x000000182800720c */ /* 0x000fc40003f24270 */
[----:B------:R-:W-:Y:S01]  /*2c90*/  LEA.HI.X R49, R25, R109, R36, 0x1, P6 ;  /* 0x0000006d19317211 */ /* 0x000fe200030f0c24 */
[----:B------:R-:W-:Y:S01]  /*2ca0*/  IMAD.MOV.U32 R25, RZ, RZ, R40 ;  /* 0x000000ffff197224 */ /* 0x000fe200078e0028 */
[----:B------:R-:W-:Y:S01]  /*2cb0*/  P2R R100, PR, RZ, 0x2 ;  /* 0x00000002ff647803 */ /* 0x000fe20000000000 */
[----:B--2---:R-:W-:-:S04]  /*2cc0*/  IMAD R101, R17, 0x4000, R41 ;  /* 0x0000400011657824 */ /* 0x004fc800078e0229 */
[----:B------:R-:W-:Y:S01]  /*2cd0*/  IMAD R101, R101, 0x2, R16 ;  /* 0x0000000265657824 */ /* 0x000fe200078e0210 */
[----:B------:R-:W-:Y:S06]  /*2ce0*/  @!P0 BRA `(.L_x_1764) ;  /* 0x0000004c00648947 */ /* 0x000fec0003800000 */
[----:B------:R-:W-:Y:S01]  /*2cf0*/  ULDC.U8 UR4, c[0x0][0x410] ;  /* 0x0001040000047ab9 */ /* 0x000fe20000000000 */
[-C--:B------:R-:W-:Y:S01]  /*2d00*/  IMAD R36, R21, R40.reuse, RZ ;  /* 0x0000002815247224 */ /* 0x080fe200078e02ff */
[----:B------:R-:W-:Y:S01]  /*2d10*/  ISETP.NE.AND P0, PT, RZ, UR4, PT ;  /* 0x00000004ff007c0c */ /* 0x000fe2000bf05270 */
[-C--:B------:R-:W-:Y:S02]  /*2d20*/  IMAD R38, R13, R40.reuse, RZ ;  /* 0x000000280d267224 */ /* 0x080fe400078e02ff */
[----:B------:R-:W-:Y:S02]  /*2d30*/  IMAD R37, R39, R27, R36 ;  /* 0x0000001b27257224 */ /* 0x000fe400078e0224 */
[----:B------:R-:W-:Y:S02]  /*2d40*/  IMAD R105, R25, -0x40, R2 ;  /* 0xffffffc019697824 */ /* 0x000fe400078e0202 */
[----:B------:R-:W-:-:S03]  /*2d50*/  IMAD.WIDE.U32 R70, R27, R40, RZ ;  /* 0x000000281b467225 */ /* 0x000fc600078e00ff */
[----:B------:R-:W-:Y:S01]  /*2d60*/  VIMNMX R105, R105, 0x40, PT ;  /* 0x0000004069697848 */ /* 0x000fe20003fe0100 */
[----:B------:R-:W-:Y:S01]  /*2d70*/  IMAD R39, R39, R15, R38 ;  /* 0x0000000f27277224 */ /* 0x000fe200078e0226 */
[----:B------:R-:W-:Y:S01]  /*2d80*/  IADD3 R99, R71, R37, RZ ;  /* 0x0000002547637210 */ /* 0x000fe20007ffe0ff */
[----:B------:R-:W-:-:S04]  /*2d90*/  IMAD.WIDE.U32 R68, R15, R40, RZ ;  /* 0x000000280f447225 */ /* 0x000fc800078e00ff */
        /* <DEDUP_REMOVED lines=18> */
[----:B------:R-:W-:Y:S01]  /*2ec0*/  ISETP.GE.AND P5, PT, R200, R120, PT ;  /* 0x00000078c800720c */ /* 0x000fe20003fa6270 */
[----:B------:R-:W-:Y:S01]  /*2ed0*/  IMAD.X R38, R99, 0x1, R33, P1 ;  /* 0x0000000163267824 */ /* 0x000fe200008e0621 */
[----:B------:R-:W-:Y:S01]  /*2ee0*/  LEA R36, P1, R37, UR4, 0x1 ;  /* 0x0000000425247c11 */ /* 0x000fe2000f8208ff */
[----:B------:R-:W-:Y:S01]  /*2ef0*/  IMAD.X R42, R107, 0x1, R31, P4 ;  /* 0x000000016b2a7824 */ /* 0x000fe200020e061f */
[----:B------:R-:W-:-:S02]  /*2f00*/  CS2R R110, SRZ ;  /* 0x00000000006e7805 */ /* 0x000fc4000001ff00 */
[-C--:B------:R-:W-:Y:S02]  /*2f10*/  ISETP.GE.AND P4, PT, R236, R120.reuse, PT ;  /* 0x00000078ec00720c */ /* 0x080fe40003f86270 */
[----:B------:R-:W-:Y:S01]  /*2f20*/  LEA.HI.X R37, R37, UR5, R38, 0x1, P1 ;  /* 0x0000000525257c11 */ /* 0x000fe200088f0c26 */
[----:B------:R-:W-:Y:S02]  /*2f30*/  ULDC.64 UR4, c[0x0][0x400] ;  /* 0x0001000000047ab9 */ /* 0x000fe40000000a00 */
[C---:B------:R-:W-:Y:S02]  /*2f40*/  LEA R38, P1, R39.reuse, UR4, 0x1 ;  /* 0x0000000427267c11 */ /* 0x040fe4000f8208ff */
[----:B------:R0:W5:Y:S02]  /*2f50*/  @!P5 LDG.E.64 R108, desc[UR60][R36.64] ;  /* 0x0000003c246cd981 */ /* 0x000164000c1e1b00 */
[----:B------:R-:W-:Y:S02]  /*2f60*/  LEA.HI.X R39, R39, UR5, R42, 0x1, P1 ;  /* 0x0000000527277c11 */ /* 0x000fe400088f0c2a */
[----:B------:R-:W-:-:S03]  /*2f70*/  ISETP.GE.AND P1, PT, R235, R120, PT ;  /* 0x00000078eb00720c */ /* 0x000fc60003f26270 */
[----:B------:R0:W5:Y:S01]  /*2f80*/  @!P5 LDG.E.64 R110, desc[UR60][R38.64] ;  /* 0x0000003c266ed981 */ /* 0x000162000c1e1b00 */
[----:B------:R-:W-:Y:S02]  /*2f90*/  ISETP.GE.AND P5, PT, R237, R120, PT ;  /* 0x00000078ed00720c */ /* 0x000fe40003fa6270 */
[----:B------:R-:W-:Y:S02]  /*2fa0*/  CS2R R72, SRZ ;  /* 0x0000000000487805 */ /* 0x000fe4000001ff00 */
[----:B------:R-:W-:Y:S02]  /*2fb0*/  CS2R R64, SRZ ;  /* 0x0000000000407805 */ /* 0x000fe4000001ff00 */
[----:B------:R-:W-:Y:S02]  /*2fc0*/  CS2R R60, SRZ ;  /* 0x00000000003c7805 */ /* 0x000fe4000001ff00 */
[----:B------:R-:W-:Y:S02]  /*2fd0*/  CS2R R74, SRZ ;  /* 0x00000000004a7805 */ /* 0x000fe4000001ff00 */
[----:B------:R-:W-:-:S02]  /*2fe0*/  CS2R R66, SRZ ;  /* 0x0000000000427805 */ /* 0x000fc4000001ff00 */
[----:B------:R-:W-:Y:S01]  /*2ff0*/  CS2R R62, SRZ ;  /* 0x00000000003e7805 */ /* 0x000fe2000001ff00 */
[----:B------:R0:W5:Y:S04]  /*3000*/  @!P4 LDG.E.64 R72, desc[UR60][R36.64+0x40] ;  /* 0x0000403c2448c981 */ /* 0x000168000c1e1b00 */
[----:B------:R0:W5:Y:S04]  /*3010*/  @!P1 LDG.E.64 R64, desc[UR60][R36.64+0x80] ;  /* 0x0000803c24409981 */ /* 0x000168000c1e1b00 */
[----:B------:R0:W5:Y:S04]  /*3020*/  @!P5 LDG.E.64 R60, desc[UR60][R36.64+0xc0] ;  /* 0x0000c03c243cd981 */ /* 0x000168000c1e1b00 */
[----:B------:R0:W5:Y:S04]  /*3030*/  @!P4 LDG.E.64 R74, desc[UR60][R38.64+0x40] ;  /* 0x0000403c264ac981 */ /* 0x000168000c1e1b00 */
[----:B------:R0:W5:Y:S04]  /*3040*/  @!P1 LDG.E.64 R66, desc[UR60][R38.64+0x80] ;  /* 0x0000803c26429981 */ /* 0x000168000c1e1b00 */
[----:B------:R0:W5:Y:S02]  /*3050*/  @!P5 LDG.E.64 R62, desc[UR60][R38.64+0xc0] ;  /* 0x0000c03c263ed981 */ /* 0x000164000c1e1b00 */
.L_x_1767:
[----:B------:R-:W-:Y:S05]  /*3060*/  BSYNC B1 ;  /* 0x0000000000017941 */ /* 0x000fea0003800000 */
.L_x_1766:
[----:B0-----:R-:W-:Y:S01]  /*3070*/  VIADD R36, R218, 0x20 ;  /* 0x00000020da247836 */ /* 0x001fe20000000000 */
[----:B------:R-:W-:Y:S01]  /*3080*/  BSSY B1, `(.L_x_1768) ;  /* 0x000002a000017945 */ /* 0x000fe20003800000 */
[----:B------:R-:W-:Y:S02]  /*3090*/  CS2R R44, SRZ ;  /* 0x00000000002c7805 */ /* 0x000fe4000001ff00 */
[----:B------:R-:W-:Y:S02]  /*30a0*/  CS2R R52, SRZ ;  /* 0x0000000000347805 */ /* 0x000fe4000001ff00 */
[----:B------:R-:W-:Y:S02]  /*30b0*/  CS2R R56, SRZ ;  /* 0x0000000000387805 */ /* 0x000fe4000001ff00 */
[----:B------:R-:W-:Y:S02]  /*30c0*/  ISETP.GE.AND P4, PT, R36, R105, PT ;  /* 0x000000692400720c */ /* 0x000fe40003f86270 */
[----:B------:R-:W-:-:S02]  /*30d0*/  CS2R R42, SRZ ;  /* 0x00000000002a7805 */ /* 0x000fc4000001ff00 */
[----:B------:R-:W-:Y:S02]  /*30e0*/  CS2R R46, SRZ ;  /* 0x00000000002e7805 */ /* 0x000fe4000001ff00 */
[----:B------:R-:W-:Y:S02]  /*30f0*/  CS2R R54, SRZ ;  /* 0x0000000000367805 */ /* 0x000fe4000001ff00 */
[----:B-----5:R-:W-:Y:S01]  /*3100*/  MOV R112, R60 ;  /* 0x0000003c00707202 */ /* 0x020fe20000000f00 */
[----:B------:R-:W-:Y:S01]  /*3110*/  IMAD.MOV.U32 R113, RZ, RZ, R61 ;  /* 0x000000ffff717224 */ /* 0x000fe200078e003d */
[----:B------:R-:W-:-:S03]  /*3120*/  CS2R R58, SRZ ;  /* 0x00000000003a7805 */ /* 0x000fc6000001ff00 */
[----:B------:R-:W-:Y:S05]  /*3130*/  @P4 BRA `(.L_x_1769) ;  /* 0x0000000000784947 */ /* 0x000fea0003800000 */
        /* <DEDUP_REMOVED lines=30> */
.L_x_1769:
[----:B------:R-:W-:Y:S05]  /*3320*/  BSYNC B1 ;  /* 0x0000000000017941 */ /* 0x000fea0003800000 */
.L_x_1768:
[----:B0-----:R-:W-:Y:S01]  /*3330*/  IMAD.MOV.U32 R36, RZ, RZ, R64 ;  /* 0x000000ffff247224 */ /* 0x001fe200078e0040 */
        /* <DEDUP_REMOVED lines=8> */
[----:B------:R-:W-:-:S04]  /*33c0*/  MOV R37, R73 ;  /* 0x0000004900257202 */ /* 0x000fc80000000f00 */
        /* <DEDUP_REMOVED lines=14> */
[----:B-----5:R-:W-:Y:S01]  /*34b0*/  IMAD.MOV.U32 R36, RZ, RZ, R40 ;  /* 0x000000ffff247224 */ /* 0x020fe200078e0028 */
[----:B------:R-:W-:Y:S01]  /*34c0*/  PRMT R131, R38, 0x5410, R39 ;  /* 0x0000541026837816 */ /* 0x000fe20000000027 */
[----:B------:R-:W-:-:S02]  /*34d0*/  IMAD.MOV.U32 R37, RZ, RZ, R41 ;  /* 0x000000ffff257224 */ /* 0x000fc400078e0029 */
[----:B------:R-:W-:Y:S02]  /*34e0*/  IMAD.MOV.U32 R38, RZ, RZ, R44 ;  /* 0x000000ffff267224 */ /* 0x000fe400078e002c */
        /* <DEDUP_REMOVED lines=13> */
[----:B------:R-:W-:Y:S02]  /*35c0*/  IMAD.MOV.U32 R39, RZ, RZ, R47 ;  /* 0x000000ffff277224 */ /* 0x000fe400078e002f */
[----:B------:R-:W-:Y:S02]  /*35d0*/  IMAD.MOV.U32 R36, RZ, RZ, R54 ;  /* 0x000000ffff247224 */ /* 0x000fe400078e0036 */
[----:B------:R-:W-:Y:S01]  /*35e0*/  IMAD.MOV.U32 R37, RZ, RZ, R55 ;  /* 0x000000ffff257224 */ /* 0x000fe200078e0037 */
[----:B------:R-:W-:Y:S01]  /*35f0*/  PRMT R71, R38, 0x5410, R39 ;  /* 0x0000541026477816 */ /* 0x000fe20000000027 */
[----:B------:R-:W-:Y:S01]  /*3600*/  IMAD.MOV.U32 R39, RZ, RZ, R59 ;  /* 0x000000ffff277224 */ /* 0x000fe200078e003b */
[----:B------:R-:W-:-:S02]  /*3610*/  MOV R38, R58 ;  /* 0x0000003a00267202 */ /* 0x000fc40000000f00 */
[----:B------:R-:W-:Y:S02]  /*3620*/  PRMT R113, R36, 0x5410, R37 ;  /* 0x0000541024717816 */ /* 0x000fe40000000025 */
[----:B------:R-:W-:Y:S01]  /*3630*/  PRMT R115, R38, 0x5410, R39 ;  /* 0x0000541026737816 */ /* 0x000fe20000000027 */
[----:B------:R-:W-:Y:S06]  /*3640*/  @!P1 BRA `(.L_x_1770) ;  /* 0x0000000000049947 */ /* 0x000fec0003800000 */
[----:B------:R-:W-:Y:S01]  /*3650*/  BPT.TRAP 0x1 ;  /* 0x000000040000795c */ /* 0x000fe20000300000 */
.L_x_1770:
[----:B------:R-:W2:Y:S01]  /*3660*/  LDL R36, [R1] ;  /* 0x0000000001247983 */ /* 0x000ea20000100800 */
[----:B------:R-:W-:Y:S01]  /*3670*/  IMAD R99, R17, 0x8, R16 ;  /* 0x0000000811637824 */ /* 0x000fe200078e0210 */
[----:B------:R-:W-:Y:S01]  /*3680*/  BSSY B1, `(.L_x_1771) ;  /* 0x0000004000017945 */ /* 0x000fe20003800000 */
[----:B--2---:R-:W-:-:S04]  /*3690*/  SHF.L.U32 R107, R36, 0x1f, RZ ;  /* 0x0000001f246b7819 */ /* 0x004fc800000006ff */
[----:B------:R-:W0:Y:S02]  /*36a0*/  SYNCS.PHASECHK.TRANS64.TRYWAIT P5, [R99+URZ+0x30890], R107 ;  /* 0x0308906b630075a7 */ /* 0x000e2400080a017f */
[----:B0-----:R-:W-:Y:S05]  /*36b0*/  @!P5 BRA `(.L_x_1772) ;  /* 0x000002780074d947 */ /* 0x001fea0003800000 */
.L_x_2229:
[----:B------:R-:W-:Y:S05]  /*36c0*/  BSYNC B1 ;  /* 0x0000000000017941 */ /* 0x000fea0003800000 */
.L_x_1771:
        /* <DEDUP_REMOVED lines=25> */
[----:B------:R-:W-:Y:S01]  /*3860*/  FFMA.FTZ R126, R37, R110, -R126 ;  /* 0x0000006e257e7223 */ /* 0x000fe2000001087e */
[----:B------:R-:W-:Y:S01]  /*3870*/  FMUL.FTZ R124, R39, R124 ;  /* 0x0000007c277c7220 */ /* 0x000fe20000410000 */
[----:B------:R-:W-:Y:S01]  /*3880*/  FFMA.FTZ R125, R38, R110, R111 ;  /* 0x0000006e267d7223 */ /* 0x000fe2000001006f */
        /* <DEDUP_REMOVED lines=9> */
[--C-:B------:R-:W-:Y:S02]  /*3920*/  HADD2.F32 R39, -RZ, R127.reuse.H0_H0 ;  /* 0x2000007fff277230 */ /* 0x100fe40000004100 */
[----:B------:R-:W-:Y:S01]  /*3930*/  FMUL.FTZ R110, R36, R110 ;  /* 0x0000006e246e7220 */ /* 0x000fe20000410000 */
[----:B------:R-:W-:Y:S02]  /*3940*/  HADD2.F32 R109, -RZ, R127.H1_H1 ;  /* 0x3000007fff6d7230 */ /* 0x000fe40000004100 */
[-C--:B------:R-:W-:Y:S01]  /*3950*/  FMUL.FTZ R127, R38, R111.reuse ;  /* 0x0000006f267f7220 */ /* 0x080fe20000410000 */
        /* <DEDUP_REMOVED lines=9> */
.L_x_1778:
[----:B------:R-:W-:Y:S05]  /*39f0*/  BSYNC B3 ;  /* 0x0000000000037941 */ /* 0x000fea0003800000 */
.L_x_1777:
[----:B--2---:R1:W-:Y:S02]  /*3a00*/  STG.E.128 desc[UR60][R50.64], R36 ;  /* 0x0000002432007986 */ /* 0x0043e4000c101d3c */
.L_x_1776:
[----:B------:R-:W-:Y:S05]  /*3a10*/  BSYNC B2 ;  /* 0x0000000000027941 */ /* 0x000fea0003800000 */
.L_x_1775:
[----:B------:R-:W-:Y:S01]  /*3a20*/  ISETP.NE.AND P0, PT, R93, RZ, PT ;  /* 0x000000ff5d00720c */ /* 0x000fe20003f05270 */
[----:B------:R-:W-:-:S12]  /*3a30*/  BSSY B2, `(.L_x_1779) ;  /* 0x0000031000027945 */ /* 0x000fd80003800000 */
[----:B------:R-:W-:Y:S05]  /*3a40*/  @!P0 BRA `(.L_x_1780) ;  /* 0x0000000000bc8947 */ /* 0x000fea0003800000 */
[----:B-1----:R1:W2:Y:S01]  /*3a50*/  LDS.128 R36, [R101+0x22400] ;  /* 0x0224000065247984 */ /* 0x0022a20000000c00 */
        /* <DEDUP_REMOVED lines=14> */
[-C--:B------:R-:W-:Y:S01]  /*3b40*/  FMUL.FTZ R122, R38, R75.reuse ;  /* 0x0000004b267a7220 */ /* 0x080fe20000410000 */
[----:B------:R-:W-:Y:S02]  /*3b50*/  HADD2.F32 R39, -RZ, R39.H0_H0 ;  /* 0x20000027ff277230 */ /* 0x000fe40000004100 */
[----:B------:R-:W-:Y:S01]  /*3b60*/  FMUL.FTZ R75, R37, R75 ;  /* 0x0000004b254b7220 */ /* 0x000fe20000410000 */
[----:B------:R-:W-:Y:S02]  /*3b70*/  HADD2.F32 R108, -RZ, R108.H0_H0 ;  /* 0x2000006cff6c7230 */ /* 0x000fe40000004100 */
[----:B------:R-:W-:Y:S01]  /*3b80*/  FMUL.FTZ R124, R73, R110 ;  /* 0x0000006e497c7220 */ /* 0x000fe20000410000 */
[----:B------:R-:W-:Y:S01]  /*3b90*/  FFMA.FTZ R122, R37, R74, -R122 ;  /* 0x0000004a257a7223 */ /* 0x000fe2000001087a */
[----:B------:R-:W-:Y:S01]  /*3ba0*/  FMUL.FTZ R110, R39, R110 ;  /* 0x0000006e276e7220 */ /* 0x000fe20000410000 */
[----:B------:R-:W-:-:S02]  /*3bb0*/  HADD2.F32 R37, -RZ, R36.H1_H1 ;  /* 0x30000024ff257230 */ /* 0x000fc40000004100 */
[----:B------:R-:W-:Y:S01]  /*3bc0*/  FFMA.FTZ R111, R38, R74, R75 ;  /* 0x0000004a266f7223 */ /* 0x000fe2000001004b */
[----:B------:R-:W-:Y:S02]  /*3bd0*/  HADD2.F32 R36, -RZ, R36.H0_H0 ;  /* 0x20000024ff247230 */ /* 0x000fe40000004100 */
[-C--:B------:R-:W-:Y:S01]  /*3be0*/  FFMA.FTZ R123, R73, R108.reuse, R110 ;  /* 0x0000006c497b7223 */ /* 0x080fe2000001006e */
[--C-:B------:R-:W-:Y:S02]  /*3bf0*/  HADD2.F32 R73, -RZ, R130.reuse.H0_H0 ;  /* 0x20000082ff497230 */ /* 0x100fe40000004100 */
[----:B------:R-:W-:Y:S01]  /*3c00*/  FFMA.FTZ R124, R39, R108, -R124 ;  /* 0x0000006c277c7223 */ /* 0x000fe2000001087c */
[----:B------:R-:W-:Y:S02]  /*3c10*/  HADD2.F32 R75, -RZ, R130.H1_H1 ;  /* 0x30000082ff4b7230 */ /* 0x000fe40000004100 */
[--C-:B------:R-:W-:Y:S02]  /*3c20*/  HADD2.F32 R38, -RZ, R72.reuse.H1_H1 ;  /* 0x30000048ff267230 */ /* 0x100fe40000004100 */
[----:B------:R-:W-:Y:S01]  /*3c30*/  FMUL.FTZ R109, R37, R73 ;  /* 0x00000049256d7220 */ /* 0x000fe20000410000 */
[----:B------:R-:W-:-:S02]  /*3c40*/  HADD2.F32 R72, -RZ, R72.H0_H0 ;  /* 0x20000048ff487230 */ /* 0x000fc40000004100 */
[----:B------:R-:W-:Y:S01]  /*3c50*/  FMUL.FTZ R74, R36, R73 ;  /* 0x00000049244a7220 */ /* 0x000fe20000410000 */
[--C-:B------:R-:W-:Y:S02]  /*3c60*/  HADD2.F32 R39, -RZ, R121.reuse.H1_H1 ;  /* 0x30000079ff277230 */ /* 0x100fe40000004100 */
        /* <DEDUP_REMOVED lines=11> */
.L_x_1782:
[----:B------:R-:W-:Y:S05]  /*3d20*/  BSYNC B3 ;  /* 0x0000000000037941 */ /* 0x000fea0003800000 */
.L_x_1781:
[----:B--2---:R2:W-:Y:S02]  /*3d30*/  STG.E.128 desc[UR60][R50.64+0x80], R36 ;  /* 0x0000802432007986 */ /* 0x0045e4000c101d3c */
.L_x_1780:
[----:B------:R-:W-:Y:S05]  /*3d40*/  BSYNC B2 ;  /* 0x0000000000027941 */ /* 0x000fea0003800000 */
.L_x_1779:
[----:B------:R-:W-:Y:S01]  /*3d50*/  ISETP.NE.AND P0, PT, R94, RZ, PT ;  /* 0x000000ff5e00720c */ /* 0x000fe20003f05270 */
[----:B------:R-:W-:-:S12]  /*3d60*/  BSSY B2, `(.L_x_1783) ;  /* 0x0000031000027945 */ /* 0x000fd80003800000 */
[----:B------:R-:W-:Y:S05]  /*3d70*/  @!P0 BRA `(.L_x_1784) ;  /* 0x0000000000bc8947 */ /* 0x000fea0003800000 */
[----:B-12---:R1:W2:Y:S01]  /*3d80*/  LDS.128 R36, [R101+0x24400] ;  /* 0x0244000065247984 */ /* 0x0062a20000000c00 */
[----:B------:R-:W-:Y:S01]  /*3d90*/  ISETP.GE.AND P0, PT, R235, R120, PT ;  /* 0x00000078eb00720c */ /* 0x000fe20003f06270 */
[----:B------:R-:W-:-:S12]  /*3da0*/  BSSY B3, `(.L_x_1785) ;  /* 0x000002b000037945 */ /* 0x000fd80003800000 */
[----:B-1----:R-:W-:Y:S05]  /*3db0*/  @P0 BRA `(.L_x_1786) ;  /* 0x0000000000a40947 */ /* 0x002fea0003800000 */
[--C-:B------:R-:W-:Y:S02]  /*3dc0*/  SHF.R.U64 R73, R64, 0x10, R65.reuse ;  /* 0x0000001040497819 */ /* 0x100fe40000001241 */
[----:B------:R-:W-:Y:S02]  /*3dd0*/  SHF.R.U32.HI R72, RZ, 0x10, R65 ;  /* 0x00000010ff487819 */ /* 0x000fe40000011641 */
[--C-:B------:R-:W-:Y:S01]  /*3de0*/  SHF.R.U64 R65, R66, 0x10, R67.reuse ;  /* 0x0000001042417819 */ /* 0x100fe20000001243 */
[----:B------:R-:W-:Y:S01]  /*3df0*/  HADD2.F32 R66, -RZ, R73.H0_H0 ;  /* 0x20000049ff427230 */ /* 0x000fe20000004100 */
[----:B------:R-:W-:Y:S01]  /*3e00*/  SHF.R.U32.HI R74, RZ, 0x10, R67 ;  /* 0x00000010ff4a7819 */ /* 0x000fe20000011643 */
[----:B------:R-:W-:Y:S01]  /*3e10*/  HADD2.F32 R72, -RZ, R72.H0_H0 ;  /* 0x20000048ff487230 */ /* 0x000fe20000004100 */
[----:B--2---:R-:W-:Y:S01]  /*3e20*/  MOV R64, R38 ;  /* 0x0000002600407202 */ /* 0x004fe20000000f00 */
[----:B------:R-:W-:Y:S02]  /*3e30*/  HADD2.F32 R67, -RZ, R65.H0_H0 ;  /* 0x20000041ff437230 */ /* 0x000fe40000004100 */
[----:B------:R-:W-:-:S02]  /*3e40*/  HADD2.F32 R38, -RZ, R37.H1_H1 ;  /* 0x30000025ff267230 */ /* 0x000fc40000004100 */
[----:B------:R-:W-:Y:S02]  /*3e50*/  HADD2.F32 R74, -RZ, R74.H0_H0 ;  /* 0x2000004aff4a7230 */ /* 0x000fe40000004100 */
[----:B------:R-:W-:Y:S02]  /*3e60*/  HADD2.F32 R37, -RZ, R37.H0_H0 ;  /* 0x20000025ff257230 */ /* 0x000fe40000004100 */
[-C--:B------:R-:W-:Y:S01]  /*3e70*/  FMUL.FTZ R108, R38, R67.reuse ;  /* 0x00000043266c7220 */ /* 0x080fe20000410000 */
[--C-:B------:R-:W-:Y:S02]  /*3e80*/  HADD2.F32 R65, -RZ, R39.reuse.H1_H1 ;  /* 0x30000027ff417230 */ /* 0x100fe40000004100 */
[----:B------:R-:W-:Y:S02]  /*3e90*/  HADD2.F32 R39, -RZ, R39.H0_H0 ;  /* 0x20000027ff277230 */ /* 0x000fe40000004100 */
[C---:B------:R-:W-:Y:S01]  /*3ea0*/  FMUL.FTZ R67, R37.reuse, R67 ;  /* 0x0000004325437220 */ /* 0x040fe20000410000 */
[----:B------:R-:W-:Y:S01]  /*3eb0*/  FFMA.FTZ R108, R37, R66, -R108 ;  /* 0x00000042256c7223 */ /* 0x000fe2000001086c */
[----:B------:R-:W-:Y:S01]  /*3ec0*/  FMUL.FTZ R110, R65, R74 ;  /* 0x0000004a416e7220 */ /* 0x000fe20000410000 */
[----:B------:R-:W-:-:S02]  /*3ed0*/  HADD2.F32 R37, -RZ, R36.H1_H1 ;  /* 0x30000024ff257230 */ /* 0x000fc40000004100 */
[C---:B------:R-:W-:Y:S01]  /*3ee0*/  FMUL.FTZ R74, R39.reuse, R74 ;  /* 0x0000004a274a7220 */ /* 0x040fe20000410000 */
[----:B------:R-:W-:Y:S01]  /*3ef0*/  FFMA.FTZ R75, R38, R66, R67 ;  /* 0x00000042264b7223 */ /* 0x000fe20000010043 */
[-C--:B------:R-:W-:Y:S01]  /*3f00*/  FFMA.FTZ R110, R39, R72.reuse, -R110 ;  /* 0x00000048276e7223 */ /* 0x080fe2000001086e */
[--C-:B------:R-:W-:Y:S02]  /*3f10*/  HADD2.F32 R39, -RZ, R119.reuse.H1_H1 ;  /* 0x30000077ff277230 */ /* 0x100fe40000004100 */
[----:B------:R-:W-:Y:S01]  /*3f20*/  FFMA.FTZ R111, R65, R72, R74 ;  /* 0x00000048416f7223 */ /* 0x000fe2000001004a */
[----:B------:R-:W-:Y:S02]  /*3f30*/  HADD2.F32 R67, -RZ, R118.H1_H1 ;  /* 0x30000076ff437230 */ /* 0x000fe40000004100 */
[----:B------:R-:W-:Y:S02]  /*3f40*/  HADD2.F32 R38, -RZ, R64.H1_H1 ;  /* 0x30000040ff267230 */ /* 0x000fe40000004100 */
[----:B------:R-:W-:-:S02]  /*3f50*/  HADD2.F32 R119, -RZ, R119.H0_H0 ;  /* 0x20000077ff777230 */ /* 0x000fc40000004100 */
[----:B------:R-:W-:Y:S02]  /*3f60*/  HADD2.F32 R36, -RZ, R36.H0_H0 ;  /* 0x20000024ff247230 */ /* 0x000fe40000004100 */
[----:B------:R-:W-:Y:S01]  /*3f70*/  FMUL.FTZ R109, R38, R67 ;  /* 0x00000043266d7220 */ /* 0x000fe20000410000 */
[----:B------:R-:W-:Y:S02]  /*3f80*/  HADD2.F32 R64, -RZ, R64.H0_H0 ;  /* 0x20000040ff407230 */ /* 0x000fe40000004100 */
[-C--:B------:R-:W-:Y:S01]  /*3f90*/  FMUL.FTZ R73, R37, R119.reuse ;  /* 0x0000007725497220 */ /* 0x080fe20000410000 */
[----:B------:R-:W-:Y:S02]  /*3fa0*/  HADD2.F32 R65, -RZ, R118.H0_H0 ;  /* 0x20000076ff417230 */ /* 0x000fe40000004100 */
[----:B------:R-:W-:Y:S01]  /*3fb0*/  FMUL.FTZ R66, R36, R119 ;  /* 0x0000007724427220 */ /* 0x000fe20000410000 */
[----:B------:R-:W-:Y:S01]  /*3fc0*/  FMUL.FTZ R67, R64, R67 ;  /* 0x0000004340437220 */ /* 0x000fe20000410000 */
[----:B------:R-:W-:-:S02]  /*3fd0*/  FFMA.FTZ R73, R36, R39, -R73 ;  /* 0x0000002724497223 */ /* 0x000fc40000010849 */
[----:B------:R-:W-:Y:S01]  /*3fe0*/  FFMA.FTZ R66, R37, R39, R66 ;  /* 0x0000002725427223 */ /* 0x000fe20000010042 */
[-C--:B------:R-:W-:Y:S01]  /*3ff0*/  FFMA.FTZ R109, R64, R65.reuse, -R109 ;  /* 0x00000041406d7223 */ /* 0x080fe2000001086d */
[----:B------:R-:W-:Y:S01]  /*4000*/  FFMA.FTZ R38, R38, R65, R67 ;  /* 0x0000004126267223 */ /* 0x000fe20000010043 */
[----:B------:R-:W-:Y:S02]  /*4010*/  F2FP.F16.F32.PACK_AB R37, R75, R108 ;  /* 0x0000006c4b25723e */ /* 0x000fe400000000ff */
[----:B------:R-:W-:Y:S02]  /*4020*/  F2FP.F16.F32.PACK_AB R39, R111, R110 ;  /* 0x0000006e6f27723e */ /* 0x000fe400000000ff */
[----:B------:R-:W-:Y:S02]  /*4030*/  F2FP.F16.F32.PACK_AB R36, R66, R73 ;  /* 0x000000494224723e */ /* 0x000fe400000000ff */
[----:B------:R-:W-:-:S07]  /*4040*/  F2FP.F16.F32.PACK_AB R38, R38, R109 ;  /* 0x0000006d2626723e */ /* 0x000fce00000000ff */
.L_x_1786:
[----:B------:R-:W-:Y:S05]  /*4050*/  BSYNC B3 ;  /* 0x0000000000037941 */ /* 0x000fea0003800000 */
.L_x_1785:
[----:B--2---:R3:W-:Y:S02]  /*4060*/  STG.E.128 desc[UR60][R50.64+0x100], R36 ;  /* 0x0001002432007986 */ /* 0x0047e4000c101d3c */
.L_x_1784:
[----:B------:R-:W-:Y:S05]  /*4070*/  BSYNC B2 ;  /* 0x0000000000027941 */ /* 0x000fea0003800000 */
.L_x_1783:
[----:B------:R-:W-:-:S13]  /*4080*/  ISETP.NE.AND P0, PT, R95, RZ, PT ;  /* 0x000000ff5f00720c */ /* 0x000fda0003f05270 */
[----:B------:R-:W-:Y:S05]  /*4090*/  @!P0 BRA `(.L_x_1774) ;  /* 0x0000000000bc8947 */ /* 0x000fea0003800000 */
[----:B-123--:R1:W2:Y:S01]  /*40a0*/  LDS.128 R36, [R101+0x26400] ;  /* 0x0264000065247984 */ /* 0x00e2a20000000c00 */
        /* <DEDUP_REMOVED lines=44> */
.L_x_1788:
[----:B------:R-:W-:Y:S05]  /*4370*/  BSYNC B2 ;  /* 0x0000000000027941 */ /* 0x000fea0003800000 */
.L_x_1787:
[----:B--2---:R4:W-:Y:S02]  /*4380*/  STG.E.128 desc[UR60][R50.64+0x180], R36 ;  /* 0x0001802432007986 */ /* 0x0049e4000c101d3c */
.L_x_1774:
[----:B------:R-:W-:Y:S05]  /*4390*/  BSYNC B1 ;  /* 0x0000000000017941 */ /* 0x000fea0003800000 */
.L_x_1773:
        /* <DEDUP_REMOVED lines=49> */
.L_x_1793:
[----:B------:R-:W-:Y:S05]  /*46b0*/  BSYNC B2 ;  /* 0x0000000000027941 */ /* 0x000fea0003800000 */
.L_x_1792:
[----:B--2---:R1:W-:Y:S02]  /*46c0*/  STG.E.128 desc[UR60][R48.64], R36 ;  /* 0x0000002430007986 */ /* 0x0043e4000c101d3c */
.L_x_1791:
[----:B------:R-:W-:Y:S05]  /*46d0*/  BSYNC B1 ;  /* 0x0000000000017941 */ /* 0x000fea0003800000 */
.L_x_1790:
        /* <DEDUP_REMOVED lines=48> */
.L_x_1797:
[----:B------:R-:W-:Y:S05]  /*49e0*/  BSYNC B2 ;  /* 0x0000000000027941 */ /* 0x000fea0003800000 */
.L_x_1796:
[----:B--2---:R1:W-:Y:S02]  /*49f0*/  STG.E.128 desc[UR60][R48.64+0x80], R36 ;  /* 0x0000802430007986 */ /* 0x0043e4000c101d3c */
.L_x_1795:
[----:B------:R-:W-:Y:S05]  /*4a00*/  BSYNC B1 ;  /* 0x0000000000017941 */ /* 0x000fea0003800000 */
.L_x_1794:
        /* <DEDUP_REMOVED lines=48> */
.L_x_1801:
[----:B------:R-:W-:Y:S05]  /*4d10*/  BSYNC B2 ;  /* 0x0000000000027941 */ /* 0x000fea0003800000 */
.L_x_1800:
[----:B--2---:R1:W-:Y:S02]  /*4d20*/  STG.E.128 desc[UR60][R48.64+0x100], R36 ;  /* 0x0001002430007986 */ /* 0x0043e4000c101d3c */
.L_x_1799:
[----:B------:R-:W-:Y:S05]  /*4d30*/  BSYNC B1 ;  /* 0x0000000000017941 */ /* 0x000fea0003800000 */
.L_x_1798:
[----:B------:R-:W-:-:S13]  /*4d40*/  ISETP.NE.AND P0, PT, R95, RZ, PT ;  /* 0x000000ff5f00720c */ /* 0x000fda0003f05270 */
        /* <DEDUP_REMOVED lines=18> */
[C---:B------:R-:W-:Y:S01]  /*4e70*/  FMUL.FTZ R43, R37.reuse, R43 ;  /* 0x0000002b252b7220 */ /* 0x040fe20000410000 */
[----:B------:R-:W-:Y:S02]  /*4e80*/  HADD2.F32 R39, -RZ, R39.H0_H0 ;  /* 0x20000027ff277230 */ /* 0x000fe40000004100 */
[----:B------:R-:W-:Y:S01]  /*4e90*/  FFMA.FTZ R50, R37, R42, -R50 ;  /* 0x0000002a25327223 */ /* 0x000fe20000010832 */
[----:B------:R-:W-:-:S02]  /*4ea0*/  HADD2.F32 R37, -RZ, R36.H1_H1 ;  /* 0x30000024ff257230 */ /* 0x000fc40000004100 */
[----:B------:R-:W-:Y:S01]  /*4eb0*/  FFMA.FTZ R45, R38, R42, R43 ;  /* 0x0000002a262d7223 */ /* 0x000fe2000001002b */
[-C--:B------:R-:W-:Y:S01]  /*4ec0*/  FMUL.FTZ R52, R41, R46.reuse ;  /* 0x0000002e29347220 */ /* 0x080fe20000410000 */
[--C-:B------:R-:W-:Y:S02]  /*4ed0*/  HADD2.F32 R42, -RZ, R69.reuse.H0_H0 ;  /* 0x20000045ff2a7230 */ /* 0x100fe40000004100 */
[C---:B------:R-:W-:Y:S01]  /*4ee0*/  FMUL.FTZ R46, R39.reuse, R46 ;  /* 0x0000002e272e7220 */ /* 0x040fe20000410000 */
[----:B------:R-:W-:Y:S02]  /*4ef0*/  HADD2.F32 R69, -RZ, R69.H1_H1 ;  /* 0x30000045ff457230 */ /* 0x000fe40000004100 */
[-C--:B------:R-:W-:Y:S01]  /*4f00*/  FFMA.FTZ R52, R39, R44.reuse, -R52 ;  /* 0x0000002c27347223 */ /* 0x080fe20000010834 */
[----:B------:R-:W-:Y:S02]  /*4f10*/  HADD2.F32 R38, -RZ, R40.H1_H1 ;  /* 0x30000028ff267230 */ /* 0x000fe40000004100 */
[----:B------:R-:W-:Y:S01]  /*4f20*/  FFMA.FTZ R51, R41, R44, R46 ;  /* 0x0000002c29337223 */ /* 0x000fe2000001002e */
[----:B------:R-:W-:-:S02]  /*4f30*/  HADD2.F32 R36, -RZ, R36.H0_H0 ;  /* 0x20000024ff247230 */ /* 0x000fc40000004100 */
[CC--:B------:R-:W-:Y:S01]  /*4f40*/  FMUL.FTZ R43, R37.reuse, R42.reuse ;  /* 0x0000002a252b7220 */ /* 0x0c0fe20000410000 */
[----:B------:R-:W-:Y:S02]  /*4f50*/  HADD2.F32 R40, -RZ, R40.H0_H0 ;  /* 0x20000028ff287230 */ /* 0x000fe40000004100 */
        /* <DEDUP_REMOVED lines=13> */
.L_x_1803:
[----:B------:R-:W-:Y:S05]  /*5030*/  BSYNC B1 ;  /* 0x0000000000017941 */ /* 0x000fea0003800000 */
.L_x_1802:
[----:B--2---:R1:W-:Y:S01]  /*5040*/  STG.E.128 desc[UR60][R48.64+0x180], R36 ;  /* 0x0001802430007986 */ /* 0x0043e2000c101d3c */
[----:B------:R-:W-:Y:S05]  /*5050*/  BRA `(.L_x_1789) ;  /* 0x0000002c00347947 */ /* 0x000fea0003800000 */
.L_x_1765:
        /* <DEDUP_REMOVED lines=18> */
[----:B------:R-:W-:Y:S01]  /*5180*/  LEA R56, P0, R36, UR6, 0x1 ;  /* 0x0000000624387c11 */ /* 0x000fe2000f8008ff */
[----:B------:R-:W-:Y:S01]  /*5190*/  IMAD.X R37, R107, 0x1, R32, P5 ;  /* 0x000000016b257824 */ /* 0x000fe200028e0620 */
[----:B------:R-:W-:Y:S02]  /*51a0*/  ISETP.GE.AND P5, PT, R226, R120, PT ;  /* 0x00000078e200720c */ /* 0x000fe40003fa6270 */
[----:B------:R-:W-:-:S02]  /*51b0*/  CS2R R42, SRZ ;  /* 0x00000000002a7805 */ /* 0x000fc4000001ff00 */
[----:B------:R-:W-:Y:S02]  /*51c0*/  LEA.HI.X R53, R38, UR5, R39, 0x1, P1 ;  /* 0x0000000526357c11 */ /* 0x000fe400088f0c27 */
[----:B------:R-:W-:Y:S02]  /*51d0*/  CS2R R40, SRZ ;  /* 0x0000000000287805 */ /* 0x000fe4000001ff00 */
[----:B------:R-:W-:Y:S02]  /*51e0*/  ISETP.GE.AND P1, PT, R18, R120, PT ;  /* 0x000000781200720c */ /* 0x000fe40003f26270 */
[----:B------:R-:W-:Y:S02]  /*51f0*/  CS2R R38, SRZ ;  /* 0x0000000000267805 */ /* 0x000fe4000001ff00 */
[----:B------:R-:W-:Y:S02]  /*5200*/  LEA.HI.X R57, R36, UR7, R37, 0x1, P0 ;  /* 0x0000000724397c11 */ /* 0x000fe400080f0c25 */
[----:B------:R-:W-:-:S02]  /*5210*/  CS2R R36, SRZ ;  /* 0x0000000000247805 */ /* 0x000fc4000001ff00 */
[----:B------:R-:W-:Y:S02]  /*5220*/  CS2R R50, SRZ ;  /* 0x0000000000327805 */ /* 0x000fe4000001ff00 */
[----:B------:R-:W-:Y:S02]  /*5230*/  CS2R R48, SRZ ;  /* 0x0000000000307805 */ /* 0x000fe4000001ff00 */
[----:B------:R-:W-:Y:S02]  /*5240*/  CS2R R46, SRZ ;  /* 0x00000000002e7805 */ /* 0x000fe4000001ff00 */
[----:B------:R-:W-:Y:S01]  /*5250*/  CS2R R44, SRZ ;  /* 0x00000000002c7805 */ /* 0x000fe2000001ff00 */
[----:B------:R0:W5:Y:S04]  /*5260*/  @!P5 LDG.E.128 R36, desc[UR60][R52.64+0x80] ;  /* 0x0000803c3424d981 */ /* 0x000168000c1e1d00 */
[----:B------:R0:W5:Y:S04]  /*5270*/  @!P1 LDG.E.128 R40, desc[UR60][R52.64] ;  /* 0x0000003c34289981 */ /* 0x000168000c1e1d00 */
[----:B------:R0:W5:Y:S04]  /*5280*/  @!P1 LDG.E.128 R48, desc[UR60][R56.64] ;  /* 0x0000003c38309981 */ /* 0x000168000c1e1d00 */
[----:B------:R0:W5:Y:S02]  /*5290*/  @!P5 LDG.E.128 R44, desc[UR60][R56.64+0x80] ;  /* 0x0000803c382cd981 */ /* 0x000164000c1e1d00 */
.L_x_1805:
[----:B------:R-:W-:Y:S05]  /*52a0*/  BSYNC B1 ;  /* 0x0000000000017941 */ /* 0x000fea0003800000 */
.L_x_1804:
        /* <DEDUP_REMOVED lines=8> */
[----:B------:R-:W-:Y:S01]  /*5330*/  CS2R R66, SRZ ;  /* 0x0000000000427805 */ /* 0x000fe2000001ff00 */
[----:B-----5:R-:W-:Y:S01]  /*5340*/  IMAD.MOV.U32 R72, RZ, RZ, R38 ;  /* 0x000000ffff487224 */ /* 0x020fe200078e0026 */
[----:B------:R-:W-:Y:S02]  /*5350*/  MOV R74, R39 ;  /* 0x00000027004a7202 */ /* 0x000fe40000000f00 */
        /* <DEDUP_REMOVED lines=14> */
[----:B------:R-:W-:Y:S02]  /*5440*/  LEA R68, P5, R71, UR4, 0x1 ;  /* 0x0000000447447c11 */ /* 0x000fe4000f8a08ff */
        /* <DEDUP_REMOVED lines=11> */
.L_x_1807:
[----:B------:R-:W-:Y:S05]  /*5500*/  BSYNC B1 ;  /* 0x0000000000017941 */ /* 0x000fea0003800000 */
.L_x_1806:
[----:B0-----:R-:W-:Y:S01]  /*5510*/  IMAD.MOV.U32 R69, RZ, RZ, R37 ;  /* 0x000000ffff457224 */ /* 0x001fe200078e0025 */
        /* <DEDUP_REMOVED lines=25> */
[----:B-----5:R-:W-:Y:S01]  /*56b0*/  IMAD.MOV.U32 R69, RZ, RZ, R55 ;  /* 0x000000ffff457224 */ /* 0x020fe200078e0037 */
[----:B------:R-:W-:Y:S01]  /*56c0*/  PRMT R144, R71, 0x7610, R144 ;  /* 0x0000761047907816 */ /* 0x000fe20000000090 */
[----:B------:R-:W-:Y:S01]  /*56d0*/  IMAD.MOV.U32 R70, RZ, RZ, R52 ;  /* 0x000000ffff467224 */ /* 0x000fe200078e0034 */
[----:B------:R-:W-:Y:S01]  /*56e0*/  PRMT R137, R68, 0x7610, R137 ;  /* 0x0000761044897816 */ /* 0x000fe20000000089 */
[----:B------:R-:W-:Y:S01]  /*56f0*/  IMAD.MOV.U32 R71, RZ, RZ, R53 ;  /* 0x000000ffff477224 */ /* 0x000fe200078e0035 */
[----:B------:R-:W-:-:S02]  /*5700*/  MOV R68, R54 ;  /* 0x0000003600447202 */ /* 0x000fc40000000f00 */
[----:B------:R-:W-:Y:S02]  /*5710*/  PRMT R132, R72, 0x5410, R74 ;  /* 0x0000541048847816 */ /* 0x000fe4000000004a */
        /* <DEDUP_REMOVED lines=22> */
.L_x_1808:
[----:B------:R-:W2:Y:S01]  /*5880*/  LDL R68, [R1] ;  /* 0x0000000001447983 */ /* 0x000ea20000100800 */
[----:B------:R-:W-:Y:S01]  /*5890*/  IMAD R99, R17, 0x8, R16 ;  /* 0x0000000811637824 */ /* 0x000fe200078e0210 */
[----:B------:R-:W0:Y:S01]  /*58a0*/  LDC R122, c[0x0][0x2f4] ;  /* 0x0000bd00ff7a7b82 */ /* 0x000e220000000800 */
[----:B------:R-:W-:Y:S07]  /*58b0*/  BSSY B1, `(.L_x_1809) ;  /* 0x0000005000017945 */ /* 0x000fee0003800000 */
[----:B------:R-:W1:Y:S01]  /*58c0*/  LDC.64 R110, c[0x0][0x300] ;  /* 0x0000c000ff6e7b82 */ /* 0x000e620000000a00 */
[----:B--2---:R-:W-:-:S04]  /*58d0*/  SHF.L.U32 R107, R68, 0x1f, RZ ;  /* 0x0000001f446b7819 */ /* 0x004fc800000006ff */
[----:B------:R-:W2:Y:S02]  /*58e0*/  SYNCS.PHASECHK.TRANS64.TRYWAIT P5, [R99+URZ+0x30890], R107 ;  /* 0x0308906b630075a7 */ /* 0x000ea400080a017f */
[----:B012---:R-:W-:Y:S05]  /*58f0*/  @!P5 BRA `(.L_x_1810) ;  /* 0x0000025400f8d947 */ /* 0x007fea0003800000 */
.L_x_2230:
[----:B------:R-:W-:Y:S05]  /*5900*/  BSYNC B1 ;  /* 0x0000000000017941 */ /* 0x000fea0003800000 */
.L_x_1809:
[----:B------:R-:W-:Y:S01]  /*5910*/  BSSY B1, `(.L_x_1811) ;  /* 0x0000106000017945 */ /* 0x000fe20003800000 */
[----:B------:R-:W-:Y:S02]  /*5920*/  IMAD.IADD R124, R122, 0x1, -R29 ;  /* 0x000000017a7c7824 */ /* 0x000fe400078e0a1d */
[----:B------:R-:W-:Y:S01]  /*5930*/  IMAD.MOV.U32 R113, RZ, RZ, R73 ;  /* 0x000000ffff717224 */ /* 0x000fe200078e0049 */
[----:B------:R-:W-:Y:S06]  /*5940*/  @P4 BRA `(.L_x_1812) ;  /* 0x0000001000084947 */ /* 0x000fec0003800000 */
[----:B------:R-:W-:Y:S01]  /*5950*/  ISETP.NE.AND P4, PT, R30, RZ, PT ;  /* 0x000000ff1e00720c */ /* 0x000fe20003f85270 */
[-C--:B------:R-:W-:Y:S01]  /*5960*/  IMAD.WIDE.U32 R114, R218, R110.reuse, R112 ;  /* 0x0000006eda727225 */ /* 0x080fe200078e0070 */
[----:B------:R-:W-:Y:S01]  /*5970*/  SHF.R.S32.HI R68, RZ, 0x1f, R218 ;  /* 0x0000001fff447819 */ /* 0x000fe200000114da */
[----:B------:R-:W-:Y:S04]  /*5980*/  BSSY B2, `(.L_x_1813) ;  /* 0x0000081000027945 */ /* 0x000fe80003800000 */
[----:B------:R-:W-:-:S04]  /*5990*/  IMAD R68, R68, R110, RZ ;  /* 0x0000006e44447224 */ /* 0x000fc800078e02ff */
[----:B------:R-:W-:-:S04]  /*59a0*/  IMAD R127, R218, R111, R68 ;  /* 0x0000006fda7f7224 */ /* 0x000fc800078e0244 */
[----:B------:R-:W-:Y:S01]  /*59b0*/  IMAD.IADD R127, R127, 0x1, R115 ;  /* 0x000000017f7f7824 */ /* 0x000fe200078e0273 */
[----:B------:R-:W-:Y:S06]  /*59c0*/  @!P4 BRA `(.L_x_1814) ;  /* 0x0000000400f0c947 */ /* 0x000fec0003800000 */
[----:B------:R-:W2:Y:S01]  /*59d0*/  LDL R75, [R1+0x40] ;  /* 0x00004000014b7983 */ /* 0x000ea20000100800 */
[----:B------:R-:W-:Y:S01]  /*59e0*/  SEL R68, R29, R124, !P3 ;  /* 0x0000007c1d447207 */ /* 0x000fe20005800000 */
[----:B------:R-:W-:Y:S01]  /*59f0*/  IMAD.SHL.U32 R116, R218, 0x40, RZ ;  /* 0x00000040da747824 */ /* 0x000fe200078e00ff */
[----:B------:R-:W-:Y:S01]  /*5a00*/  IADD3 R72, P4, P5, R88, R114, R90 ;  /* 0x0000007258487210 */ /* 0x000fe20007d9e05a */
[----:B------:R-:W-:Y:S01]  /*5a10*/  IMAD.SHL.U32 R117, R218, 0x40, RZ ;  /* 0x00000040da757824 */ /* 0x000fe200078e00ff */
[----:B------:R-:W-:Y:S01]  /*5a20*/  SHF.R.S32.HI R69, RZ, 0x1f, R68 ;  /* 0x0000001fff457819 */ /* 0x000fe20000011444 */
[----:B------:R-:W-:Y:S01]  /*5a30*/  BSSY B3, `(.L_x_1815) ;  /* 0x0000073000037945 */ /* 0x000fe20003800000 */
[----:B------:R-:W-:Y:S02]  /*5a40*/  IADD3.X R74, R0, R127, R96, P4, P5 ;  /* 0x0000007f004a7210 */ /* 0x000fe400027ea460 */
[----:B------:R-:W-:Y:S02]  /*5a50*/  LEA.HI R68, R69, R68, RZ, 0x4 ;  /* 0x0000004445447211 */ /* 0x000fe400078f20ff */
[----:B------:R-:W-:-:S02]  /*5a60*/  LOP3.LUT R116, R116, 0x1c0, RZ, 0xc0, !PT ;  /* 0x000001c074747812 */ /* 0x000fc400078ec0ff */
[----:B------:R-:W-:Y:S02]  /*5a70*/  LEA.HI.SX32 R68, R68, R35, 0x1c ;  /* 0x0000002344447211 */ /* 0x000fe400078fe2ff */
[----:B------:R-:W-:Y:S02]  /*5a80*/  SHF.R.U32.HI R116, RZ, 0x3, R116 ;  /* 0x00000003ff747819 */ /* 0x000fe40000011674 */
[----:B------:R-:W-:Y:S02]  /*5a90*/  SHF.L.U32 R69, R68, 0x3, RZ ;  /* 0x0000000344457819 */ /* 0x000fe400000006ff */
[----:B------:R-:W-:Y:S02]  /*5aa0*/  SHF.R.S32.HI R71, RZ, 0x1f, R68 ;  /* 0x0000001fff477819 */ /* 0x000fe40000011444 */
[----:B------:R-:W-:Y:S02]  /*5ab0*/  ISETP.GE.AND P4, PT, R69, R122, PT ;  /* 0x0000007a4500720c */ /* 0x000fe40003f86270 */
[----:B------:R-:W-:-:S05]  /*5ac0*/  LEA.HI R71, R71, R68, RZ, 0x3 ;  /* 0x0000004447477211 */ /* 0x000fca00078f18ff */
[----:B------:R-:W-:-:S05]  /*5ad0*/  IMAD.SHL.U32 R71, R71, 0x200, RZ ;  /* 0x0000020047477824 */ /* 0x000fca00078e00ff */
[----:B------:R-:W-:Y:S02]  /*5ae0*/  LOP3.LUT R71, R71, 0x7ffff000, RZ, 0xc0, !PT ;  /* 0x7ffff00047477812 */ /* 0x000fe400078ec0ff */
[--C-:B------:R-:W-:Y:S02]  /*5af0*/  @!P4 SHF.R.S32.HI R70, RZ, 0x1f, R69.reuse ;  /* 0x0000001fff46c819 */ /* 0x100fe40000011445 */
[----:B------:R-:W-:Y:S02]  /*5b00*/  @!P4 IADD3 R73, P5, P6, R88, R114, R69 ;  /* 0x000000725849c210 */ /* 0x000fe40007ebe045 */
[----:B------:R-:W-:Y:S02]  /*5b10*/  LOP3.LUT R69, R69, 0x38, RZ, 0xc0, !PT ;  /* 0x0000003845457812 */ /* 0x000fe400078ec0ff */
[----:B------:R-:W-:Y:S02]  /*5b20*/  @!P4 IADD3.X R70, R0, R127, R70, P5, P6 ;  /* 0x0000007f0046c210 */ /* 0x000fe40002fec446 */
[----:B------:R-:W-:-:S04]  /*5b30*/  LOP3.LUT R69, R69, 0x1c0, R117, 0xf8, !PT ;  /* 0x000001c045457812 */ /* 0x000fc800078ef875 */
[----:B------:R-:W-:Y:S01]  /*5b40*/  LOP3.LUT R68, R69, R116, RZ, 0x3c, !PT ;  /* 0x0000007445447212 */ /* 0x000fe200078e3cff */
[----:B------:R-:W-:Y:S01]  /*5b50*/  IMAD R69, R17, 0x4000, R6 ;  /* 0x0000400011457824 */ /* 0x000fe200078e0206 */
[----:B------:R-:W-:-:S03]  /*5b60*/  LEA R116, P5, R72, R108, 0x1 ;  /* 0x0000006c48747211 */ /* 0x000fc600078a08ff */
[----:B------:R-:W-:Y:S01]  /*5b70*/  IMAD R69, R69, 0x2, R16 ;  /* 0x0000000245457824 */ /* 0x000fe200078e0210 */
[----:B------:R-:W-:Y:S02]  /*5b80*/  LEA.HI.X R117, R72, R109, R74, 0x1, P5 ;  /* 0x0000006d48757211 */ /* 0x000fe400028f0c4a */
[----:B------:R-:W-:-:S04]  /*5b90*/  @!P4 LEA R118, P5, R73, R108, 0x1 ;  /* 0x0000006c4976c211 */ /* 0x000fc800078a08ff */
[----:B------:R-:W-:Y:S02]  /*5ba0*/  @!P4 LEA.HI.X R119, R73, R109, R70, 0x1, P5 ;  /* 0x0000006d4977c211 */ /* 0x000fe400028f0c46 */
[----:B------:R-:W-:Y:S02]  /*5bb0*/  ISETP.GE.AND P5, PT, R18, R120, PT ;  /* 0x000000781200720c */ /* 0x000fe40003fa6270 */
[----:B--2---:R-:W-:-:S04]  /*5bc0*/  IADD3 R68, R68, R71, R75 ;  /* 0x0000004744447210 */ /* 0x004fc80007ffe04b */
[----:B------:R-:W-:-:S05]  /*5bd0*/  LEA R71, R17, R68, 0xe ;  /* 0x0000004411477211 */ /* 0x000fca00078e70ff */
[----:B------:R-:W-:Y:S02]  /*5be0*/  IMAD R72, R71, 0x2, R16 ;  /* 0x0000000247487824 */ /* 0x000fe400078e0210 */
[----:B------:R-:W1:Y:S04]  /*5bf0*/  LDS.128 R68, [R69+0x20400] ;  /* 0x0204000045447984 */ /* 0x000e680000000c00 */
[----:B------:R-:W2:Y:S01]  /*5c00*/  LDS.128 R72, [R72+0x20400] ;  /* 0x0204000048487984 */ /* 0x000ea20000000c00 */
[----:B------:R-:W-:Y:S05]  /*5c10*/  @P5 BRA `(.L_x_1816) ;  /* 0x0000000400505947 */ /* 0x000fea0003800000 */
[--C-:B------:R-:W-:Y:S01]  /*5c20*/  SHF.R.U64 R40, R40, 0x10, R41.reuse ;  /* 0x0000001028287819 */ /* 0x100fe20000001229 */
[----:B------:R-:W-:Y:S01]  /*5c30*/  HADD2.F32 R144, -RZ, R144.H0_H0 ;  /* 0x20000090ff907230 */ /* 0x000fe20000004100 */
[----:B------:R-:W-:Y:S01]  /*5c40*/  SHF.R.U32.HI R143, RZ, 0x10, R41 ;  /* 0x00000010ff8f7819 */ /* 0x000fe20000011629 */
[----:B------:R-:W-:Y:S01]  /*5c50*/  HADD2.F32 R142, -RZ, R142.H0_H0 ;  /* 0x2000008eff8e7230 */ /* 0x000fe20000004100 */
[----:B------:R-:W-:Y:S01]  /*5c60*/  SHF.R.U32.HI R141, RZ, 0x10, R49 ;  /* 0x00000010ff8d7819 */ /* 0x000fe20000011631 */
[----:B------:R-:W-:Y:S01]  /*5c70*/  HADD2.F32 R40, -RZ, R40.H0_H0 ;  /* 0x20000028ff287230 */ /* 0x000fe20000004100 */
[----:B------:R-:W-:Y:S02]  /*5c80*/  SHF.R.U64 R41, R42, 0x10, R43 ;  /* 0x000000102a297819 */ /* 0x000fe4000000122b */
[--C-:B------:R-:W-:Y:S01]  /*5c90*/  SHF.R.U64 R42, R50, 0x10, R51.reuse ;  /* 0x00000010322a7819 */ /* 0x100fe20000001233 */
[----:B-1----:R-:W-:Y:S01]  /*5ca0*/  HADD2.F32 R50, -RZ, R69.H1_H1 ;  /* 0x30000045ff327230 */ /* 0x002fe20000004100 */
[----:B------:R-:W-:Y:S01]  /*5cb0*/  SHF.R.U32.HI R138, RZ, 0x10, R51 ;  /* 0x00000010ff8a7819 */ /* 0x000fe20000011633 */
[----:B--2---:R-:W-:Y:S01]  /*5cc0*/  IMAD.MOV.U32 R51, RZ, RZ, R72 ;  /* 0x000000ffff337224 */ /* 0x004fe200078e0048 */
[----:B------:R-:W-:Y:S01]  /*5cd0*/  SHF.R.U64 R48, R48, 0x10, R49 ;  /* 0x0000001030307819 */ /* 0x000fe20000001231 */
[--C-:B------:R-:W-:Y:S01]  /*5ce0*/  HADD2.F32 R49, -RZ, R73.reuse.H0_H0 ;  /* 0x20000049ff317230 */ /* 0x100fe20000004100 */
[----:B------:R-:W-:Y:S01]  /*5cf0*/  SHF.R.U32.HI R136, RZ, 0x10, R43 ;  /* 0x00000010ff887819 */ /* 0x000fe2000001162b */
[----:B------:R-:W-:-:S02]  /*5d00*/  HADD2.F32 R72, -RZ, R73.H1_H1 ;  /* 0x30000049ff487230 */ /* 0x000fc40000004100 */
[----:B------:R-:W-:Y:S02]  /*5d10*/  HADD2.F32 R43, -RZ, R69.H0_H0 ;  /* 0x20000045ff2b7230 */ /* 0x000fe40000004100 */
[-C--:B------:R-:W-:Y:S01]  /*5d20*/  FMUL.FTZ R146, R49, R144.reuse ;  /* 0x0000009031927220 */ /* 0x080fe20000410000 */
[----:B------:R-:W-:Y:S02]  /*5d30*/  HADD2.F32 R73, -RZ, R141.H0_H0 ;  /* 0x2000008dff497230 */ /* 0x000fe40000004100 */
[----:B------:R-:W-:Y:S02]  /*5d40*/  HADD2.F32 R69, -RZ, R143.H0_H0 ;  /* 0x2000008fff457230 */ /* 0x000fe40000004100 */
[C---:B------:R-:W-:Y:S01]  /*5d50*/  FMUL.FTZ R144, R43.reuse, R144 ;  /* 0x000000902b907220 */ /* 0x040fe20000410000 */
[-C--:B------:R-:W-:Y:S01]  /*5d60*/  FFMA.FTZ R43, R43, R142.reuse, -R146 ;  /* 0x0000008e2b2b7223 */ /* 0x080fe20000010892 */
[-C--:B------:R-:W-:Y:S01]  /*5d70*/  FMUL.FTZ R141, R72, R73.reuse ;  /* 0x00000049488d7220 */ /* 0x080fe20000410000 */
[----:B------:R-:W-:Y:S01]  /*5d80*/  FMUL.FTZ R73, R50, R73 ;  /* 0x0000004932497220 */ /* 0x000fe20000410000 */
[----:B------:R-:W-:Y:S01]  /*5d90*/  FFMA.FTZ R49, R49, R142, R144 ;  /* 0x0000008e31317223 */ /* 0x000fe20000010090 */
[----:B------:R-:W-:-:S02]  /*5da0*/  HADD2.F32 R142, -RZ, R140.H1_H1 ;  /* 0x3000008cff8e7230 */ /* 0x000fc40000004100 */
[-C--:B------:R-:W-:Y:S01]  /*5db0*/  FFMA.FTZ R50, R50, R69.reuse, -R141 ;  /* 0x0000004532327223 */ /* 0x080fe2000001088d */
[----:B------:R-:W-:Y:S01]  /*5dc0*/  FFMA.FTZ R72, R72, R69, R73 ;  /* 0x0000004548487223 */ /* 0x000fe20000010049 */
[----:B------:R-:W-:Y:S02]  /*5dd0*/  HADD2.F32 R141, -RZ, R140.H0_H0 ;  /* 0x2000008cff8d7230 */ /* 0x000fe40000004100 */
[----:B------:R-:W-:Y:S01]  /*5de0*/  HADD2.F32 R140, -RZ, R75.H0_H0 ;  /* 0x2000004bff8c7230 */ /* 0x000fe20000004100 */
[----:B------:R-:W-:Y:S01]  /*5df0*/  F2FP.F16.F32.PACK_AB R43, R50, R43 ;  /* 0x0000002b322b723e */ /* 0x000fe200000000ff */
[----:B------:R-:W-:Y:S02]  /*5e00*/  HADD2.F32 R69, -RZ, R71.H0_H0 ;  /* 0x20000047ff457230 */ /* 0x000fe40000004100 */
[----:B------:R-:W-:Y:S02]  /*5e10*/  HADD2.F32 R75, -RZ, R75.H1_H1 ;  /* 0x3000004bff4b7230 */ /* 0x000fe40000004100 */
[----:B------:R-:W-:-:S02]  /*5e20*/  HADD2.F32 R144, -RZ, R138.H0_H0 ;  /* 0x2000008aff907230 */ /* 0x000fc40000004100 */
[----:B------:R-:W-:Y:S02]  /*5e30*/  HADD2.F32 R73, -RZ, R71.H1_H1 ;  /* 0x30000047ff497230 */ /* 0x000fe40000004100 */
[-C--:B------:R-:W-:Y:S01]  /*5e40*/  FMUL.FTZ R71, R69, R142.reuse ;  /* 0x0000008e45477220 */ /* 0x080fe20000410000 */
[----:B------:R-:W-:Y:S02]  /*5e50*/  HADD2.F32 R138, -RZ, R136.H0_H0 ;  /* 0x20000088ff8a7230 */ /* 0x000fe40000004100 */
[C---:B------:R-:W-:Y:S01]  /*5e60*/  FMUL.FTZ R136, R140.reuse, R142 ;  /* 0x0000008e8c887220 */ /* 0x040fe20000410000 */
[-C--:B------:R-:W-:Y:S01]  /*5e70*/  FMUL.FTZ R142, R75, R144.reuse ;  /* 0x000000904b8e7220 */ /* 0x080fe20000410000 */
[----:B------:R-:W-:Y:S01]  /*5e80*/  FMUL.FTZ R144, R73, R144 ;  /* 0x0000009049907220 */ /* 0x000fe20000410000 */
[-C--:B------:R-:W-:Y:S01]  /*5e90*/  FFMA.FTZ R71, R140, R141.reuse, R71 ;  /* 0x0000008d8c477223 */ /* 0x080fe20000010047 */
[----:B------:R-:W-:Y:S01]  /*5ea0*/  FFMA.FTZ R69, R69, R141, -R136 ;  /* 0x0000008d45457223 */ /* 0x000fe20000010888 */
[-C--:B------:R-:W-:Y:S01]  /*5eb0*/  FFMA.FTZ R136, R73, R138.reuse, -R142 ;  /* 0x0000008a49887223 */ /* 0x080fe2000001088e */
[----:B------:R-:W-:Y:S01]  /*5ec0*/  FFMA.FTZ R138, R75, R138, R144 ;  /* 0x0000008a4b8a7223 */ /* 0x000fe20000010090 */
[----:B------:R-:W-:-:S02]  /*5ed0*/  HADD2.F32 R75, -RZ, R139.H0_H0 ;  /* 0x2000008bff4b7230 */ /* 0x000fc40000004100 */
[----:B------:R-:W-:Y:S01]  /*5ee0*/  HADD2.F32 R140, -RZ, R48.H0_H0 ;  /* 0x20000030ff8c7230 */ /* 0x000fe20000004100 */
[----:B------:R-:W-:Y:S01]  /*5ef0*/  F2FP.F16.F32.PACK_AB R136, R136, R69 ;  /* 0x000000458888723e */ /* 0x000fe200000000ff */
[----:B------:R-:W-:Y:S01]  /*5f00*/  HADD2.F32 R139, -RZ, R139.H1_H1 ;  /* 0x3000008bff8b7230 */ /* 0x000fe20000004100 */
[----:B------:R-:W-:Y:S01]  /*5f10*/  F2FP.F16.F32.PACK_AB R138, R138, R71 ;  /* 0x000000478a8a723e */ /* 0x000fe200000000ff */
[--C-:B------:R-:W-:Y:S01]  /*5f20*/  HADD2.F32 R73, -RZ, R51.reuse.H0_H0 ;  /* 0x20000033ff497230 */ /* 0x100fe20000004100 */
[----:B------:R-:W-:Y:S01]  /*5f30*/  MOV R71, R136 ;  /* 0x0000008800477202 */ /* 0x000fe20000000f00 */
[--C-:B------:R-:W-:Y:S02]  /*5f40*/  HADD2.F32 R48, -RZ, R68.reuse.H0_H0 ;  /* 0x20000044ff307230 */ /* 0x100fe40000004100 */
[----:B------:R-:W-:Y:S02]  /*5f50*/  HADD2.F32 R51, -RZ, R51.H1_H1 ;  /* 0x30000033ff337230 */ /* 0x000fe40000004100 */
[----:B------:R-:W-:Y:S01]  /*5f60*/  FMUL.FTZ R141, R73, R139 ;  /* 0x0000008b498d7220 */ /* 0x000fe20000410000 */
[----:B------:R-:W-:-:S02]  /*5f70*/  HADD2.F32 R68, -RZ, R68.H1_H1 ;  /* 0x30000044ff447230 */ /* 0x000fc40000004100 */
[C---:B------:R-:W-:Y:S01]  /*5f80*/  FMUL.FTZ R142, R48.reuse, R139 ;  /* 0x0000008b308e7220 */ /* 0x040fe20000410000 */
[----:B------:R-:W-:Y:S02]  /*5f90*/  HADD2.F32 R41, -RZ, R41.H0_H0 ;  /* 0x20000029ff297230 */ /* 0x000fe40000004100 */
[-C--:B------:R-:W-:Y:S01]  /*5fa0*/  FMUL.FTZ R139, R51, R140.reuse ;  /* 0x0000008c338b7220 */ /* 0x080fe20000410000 */
[-C--:B------:R-:W-:Y:S01]  /*5fb0*/  FFMA.FTZ R141, R48, R75.reuse, -R141 ;  /* 0x0000004b308d7223 */ /* 0x080fe2000001088d */
[C---:B------:R-:W-:Y:S01]  /*5fc0*/  FMUL.FTZ R140, R68.reuse, R140 ;  /* 0x0000008c448c7220 */ /* 0x040fe20000410000 */
[----:B------:R-:W-:Y:S01]  /*5fd0*/  FFMA.FTZ R142, R73, R75, R142 ;  /* 0x0000004b498e7223 */ /* 0x000fe2000001008e */
[----:B------:R-:W-:Y:S02]  /*5fe0*/  HADD2.F32 R73, -RZ, R42.H0_H0 ;  /* 0x2000002aff497230 */ /* 0x000fe40000004100 */
[-C--:B------:R-:W-:Y:S01]  /*5ff0*/  FFMA.FTZ R68, R68, R40.reuse, -R139 ;  /* 0x0000002844447223 */ /* 0x080fe2000001088b */
[----:B------:R-:W-:Y:S01]  /*6000*/  FFMA.FTZ R75, R51, R40, R140 ;  /* 0x00000028334b7223 */ /* 0x000fe2000001008c */
[----:B------:R-:W-:-:S02]  /*6010*/  HADD2.F32 R51, -RZ, R137.H1_H1 ;  /* 0x30000089ff337230 */ /* 0x000fc40000004100 */
[----:B------:R-:W-:Y:S01]  /*6020*/  HADD2.F32 R42, -RZ, R74.H0_H0 ;  /* 0x2000004aff2a7230 */ /* 0x000fe20000004100 */
[----:B------:R-:W-:Y:S01]  /*6030*/  F2FP.F16.F32.PACK_AB R68, R68, R141 ;  /* 0x0000008d4444723e */ /* 0x000fe200000000ff */
[----:B------:R-:W-:Y:S02]  /*6040*/  HADD2.F32 R137, -RZ, R137.H0_H0 ;  /* 0x20000089ff897230 */ /* 0x000fe40000004100 */
[----:B------:R-:W-:Y:S02]  /*6050*/  HADD2.F32 R40, -RZ, R70.H0_H0 ;  /* 0x20000046ff287230 */ /* 0x000fe40000004100 */
[----:B------:R-:W-:Y:S02]  /*6060*/  HADD2.F32 R74, -RZ, R74.H1_H1 ;  /* 0x3000004aff4a7230 */ /* 0x000fe40000004100 */
[-C--:B------:R-:W-:Y:S01]  /*6070*/  FMUL.FTZ R139, R42, R137.reuse ;  /* 0x000000892a8b7220 */ /* 0x080fe20000410000 */
[----:B------:R-:W-:Y:S02]  /*6080*/  HADD2.F32 R70, -RZ, R70.H1_H1 ;  /* 0x30000046ff467230 */ /* 0x000fe40000004100 */
[----:B------:R-:W-:Y:S01]  /*6090*/  FMUL.FTZ R137, R40, R137 ;  /* 0x0000008928897220 */ /* 0x000fe20000410000 */
[----:B------:R-:W-:-:S02]  /*60a0*/  IMAD.MOV.U32 R69, RZ, RZ, R43 ;  /* 0x000000ffff457224 */ /* 0x000fc400078e002b */
[----:B------:R-:W-:Y:S01]  /*60b0*/  FMUL.FTZ R143, R74, R73 ;  /* 0x000000494a8f7220 */ /* 0x000fe20000410000 */
[----:B------:R-:W-:Y:S01]  /*60c0*/  FFMA.FTZ R139, R40, R51, -R139 ;  /* 0x00000033288b7223 */ /* 0x000fe2000001088b */
[----:B------:R-:W-:Y:S01]  /*60d0*/  FMUL.FTZ R73, R70, R73 ;  /* 0x0000004946497220 */ /* 0x000fe20000410000 */
[----:B------:R-:W-:Y:S01]  /*60e0*/  FFMA.FTZ R137, R42, R51, R137 ;  /* 0x000000332a897223 */ /* 0x000fe20000010089 */
[-C--:B------:R-:W-:Y:S02]  /*60f0*/  FFMA.FTZ R70, R70, R41.reuse, -R143 ;  /* 0x0000002946467223 */ /* 0x080fe4000001088f */
[----:B------:R-:W-:Y:S01]  /*6100*/  FFMA.FTZ R74, R74, R41, R73 ;  /* 0x000000294a4a7223 */ /* 0x000fe20000010049 */
[----:B------:R-:W-:Y:S02]  /*6110*/  F2FP.F16.F32.PACK_AB R73, R72, R49 ;  /* 0x000000314849723e */ /* 0x000fe400000000ff */
[----:B------:R-:W-:Y:S01]  /*6120*/  F2FP.F16.F32.PACK_AB R72, R75, R142 ;  /* 0x0000008e4b48723e */ /* 0x000fe200000000ff */
[----:B------:R-:W-:Y:S01]  /*6130*/  IMAD.MOV.U32 R75, RZ, RZ, R138 ;  /* 0x000000ffff4b7224 */ /* 0x000fe200078e008a */
[----:B------:R-:W-:-:S02]  /*6140*/  F2FP.F16.F32.PACK_AB R70, R70, R139 ;  /* 0x0000008b4646723e */ /* 0x000fc400000000ff */
[----:B------:R-:W-:-:S07]  /*6150*/  F2FP.F16.F32.PACK_AB R74, R74, R137 ;  /* 0x000000894a4a723e */ /* 0x000fce00000000ff */
.L_x_1816:
[----:B------:R-:W-:Y:S05]  /*6160*/  BSYNC B3 ;  /* 0x0000000000037941 */ /* 0x000fea0003800000 */
.L_x_1815:
[----:B-1----:R1:W-:Y:S04]  /*6170*/  STG.E.128 desc[UR60][R116.64], R68 ;  /* 0x0000004474007986 */ /* 0x0023e8000c101d3c */
[----:B--2---:R1:W-:Y:S02]  /*6180*/  @!P4 STG.E.128 desc[UR60][R118.64], R72 ;  /* 0x000000487600c986 */ /* 0x0043e4000c101d3c */
.L_x_1814:
[----:B------:R-:W-:Y:S05]  /*6190*/  BSYNC B2 ;  /* 0x0000000000027941 */ /* 0x000fea0003800000 */
.L_x_1813:
[----:B------:R-:W-:-:S13]  /*61a0*/  ISETP.NE.AND P4, PT, R93, RZ, PT ;  /* 0x000000ff5d00720c */ /* 0x000fda0003f85270 */
[----:B------:R-:W-:Y:S05]  /*61b0*/  @!P4 BRA `(.L_x_1812) ;  /* 0x0000000400ecc947 */ /* 0x000fea0003800000 */
[----:B------:R-:W2:Y:S01]  /*61c0*/  LDL R50, [R1+0x40] ;  /* 0x0000400001327983 */ /* 0x000ea20000100800 */
[----:B------:R-:W-:Y:S01]  /*61d0*/  SEL R40, R29, R124, !P2 ;  /* 0x0000007c1d287207 */ /* 0x000fe20005000000 */
[----:B------:R-:W-:Y:S01]  /*61e0*/  IMAD.SHL.U32 R51, R218, 0x40, RZ ;  /* 0x00000040da337824 */ /* 0x000fe200078e00ff */
[----:B------:R-:W-:Y:S01]  /*61f0*/  IADD3 R48, P4, P5, R88, R114, R92 ;  /* 0x0000007258307210 */ /* 0x000fe20007d9e05c */
[----:B-1----:R-:W-:Y:S01]  /*6200*/  IMAD.SHL.U32 R68, R218, 0x40, RZ ;  /* 0x00000040da447824 */ /* 0x002fe200078e00ff */
[----:B------:R-:W-:Y:S01]  /*6210*/  SHF.R.S32.HI R41, RZ, 0x1f, R40 ;  /* 0x0000001fff297819 */ /* 0x000fe20000011428 */
[----:B------:R-:W-:Y:S01]  /*6220*/  BSSY B2, `(.L_x_1817) ;  /* 0x0000072000027945 */ /* 0x000fe20003800000 */
[----:B------:R-:W-:Y:S02]  /*6230*/  IADD3.X R49, R0, R127, R97, P4, P5 ;  /* 0x0000007f00317210 */ /* 0x000fe400027ea461 */
[----:B------:R-:W-:Y:S02]  /*6240*/  LEA.HI R40, R41, R40, RZ, 0x4 ;  /* 0x0000002829287211 */ /* 0x000fe400078f20ff */
[----:B------:R-:W-:-:S02]  /*6250*/  LOP3.LUT R51, R51, 0x1c0, RZ, 0xc0, !PT ;  /* 0x000001c033337812 */ /* 0x000fc400078ec0ff */
[----:B------:R-:W-:Y:S02]  /*6260*/  LEA.HI.SX32 R40, R40, R91, 0x1c ;  /* 0x0000005b28287211 */ /* 0x000fe400078fe2ff */
[----:B------:R-:W-:Y:S02]  /*6270*/  SHF.R.U32.HI R51, RZ, 0x3, R51 ;  /* 0x00000003ff337819 */ /* 0x000fe40000011633 */
[----:B------:R-:W-:Y:S01]  /*6280*/  SHF.R.S32.HI R43, RZ, 0x1f, R40 ;  /* 0x0000001fff2b7819 */ /* 0x000fe20000011428 */
[----:B------:R-:W-:-:S03]  /*6290*/  IMAD.SHL.U32 R41, R40, 0x8, RZ ;  /* 0x0000000828297824 */ /* 0x000fc600078e00ff */
[----:B------:R-:W-:Y:S02]  /*62a0*/  LEA.HI R43, R43, R40, RZ, 0x3 ;  /* 0x000000282b2b7211 */ /* 0x000fe400078f18ff */
[----:B------:R-:W-:Y:S02]  /*62b0*/  ISETP.GE.AND P4, PT, R41, R122, PT ;  /* 0x0000007a2900720c */ /* 0x000fe40003f86270 */
[----:B------:R-:W-:-:S04]  /*62c0*/  SHF.L.U32 R43, R43, 0x9, RZ ;  /* 0x000000092b2b7819 */ /* 0x000fc800000006ff */
[----:B------:R-:W-:-:S07]  /*62d0*/  LOP3.LUT R43, R43, 0x7ffff000, RZ, 0xc0, !PT ;  /* 0x7ffff0002b2b7812 */ /* 0x000fce00078ec0ff */
[--C-:B------:R-:W-:Y:S02]  /*62e0*/  @!P4 SHF.R.S32.HI R42, RZ, 0x1f, R41.reuse ;  /* 0x0000001fff2ac819 */ /* 0x100fe40000011429 */
[----:B------:R-:W-:Y:S02]  /*62f0*/  @!P4 IADD3 R114, P5, P6, R88, R114, R41 ;  /* 0x000000725872c210 */ /* 0x000fe40007ebe029 */
[----:B------:R-:W-:Y:S02]  /*6300*/  LOP3.LUT R41, R41, 0x38, RZ, 0xc0, !PT ;  /* 0x0000003829297812 */ /* 0x000fe400078ec0ff */
[----:B------:R-:W-:Y:S02]  /*6310*/  @!P4 IADD3.X R42, R0, R127, R42, P5, P6 ;  /* 0x0000007f002ac210 */ /* 0x000fe40002fec42a */
[----:B------:R-:W-:Y:S02]  /*6320*/  LOP3.LUT R41, R41, 0x1c0, R68, 0xf8, !PT ;  /* 0x000001c029297812 */ /* 0x000fe400078ef844 */
[----:B------:R-:W-:-:S02]  /*6330*/  LEA R68, P5, R48, R108, 0x1 ;  /* 0x0000006c30447211 */ /* 0x000fc400078a08ff */
[----:B------:R-:W-:Y:S01]  /*6340*/  LOP3.LUT R40, R41, R51, RZ, 0x3c, !PT ;  /* 0x0000003329287212 */ /* 0x000fe200078e3cff */
[----:B------:R-:W-:Y:S01]  /*6350*/  IMAD R41, R17, 0x4000, R8 ;  /* 0x0000400011297824 */ /* 0x000fe200078e0208 */
[----:B------:R-:W-:Y:S02]  /*6360*/  LEA.HI.X R69, R48, R109, R49, 0x1, P5 ;  /* 0x0000006d30457211 */ /* 0x000fe400028f0c31 */
[----:B------:R-:W-:Y:S01]  /*6370*/  @!P4 LEA R70, P5, R114, R108, 0x1 ;  /* 0x0000006c7246c211 */ /* 0x000fe200078a08ff */
[----:B------:R-:W-:-:S03]  /*6380*/  IMAD R41, R41, 0x2, R16 ;  /* 0x0000000229297824 */ /* 0x000fc600078e0210 */
[----:B------:R-:W-:Y:S02]  /*6390*/  @!P4 LEA.HI.X R71, R114, R109, R42, 0x1, P5 ;  /* 0x0000006d7247c211 */ /* 0x000fe400028f0c2a */
[----:B------:R-:W-:Y:S02]  /*63a0*/  ISETP.GE.AND P5, PT, R226, R120, PT ;  /* 0x00000078e200720c */ /* 0x000fe40003fa6270 */
[----:B--2---:R-:W-:-:S05]  /*63b0*/  IADD3 R40, R40, R43, R50 ;  /* 0x0000002b28287210 */ /* 0x004fca0007ffe032 */
[----:B------:R-:W-:-:S04]  /*63c0*/  IMAD R43, R17, 0x4000, R40 ;  /* 0x00004000112b7824 */ /* 0x000fc800078e0228 */
[----:B------:R-:W-:Y:S02]  /*63d0*/  IMAD R48, R43, 0x2, R16 ;  /* 0x000000022b307824 */ /* 0x000fe400078e0210 */
[----:B------:R-:W1:Y:S04]  /*63e0*/  LDS.128 R40, [R41+0x20400] ;  /* 0x0204000029287984 */ /* 0x000e680000000c00 */
[----:B------:R-:W2:Y:S01]  /*63f0*/  LDS.128 R48, [R48+0x20400] ;  /* 0x0204000030307984 */ /* 0x000ea20000000c00 */
[----:B------:R-:W-:Y:S05]  /*6400*/  @P5 BRA `(.L_x_1818) ;  /* 0x00000004004c5947 */ /* 0x000fea0003800000 */
[----:B------:R-:W-:Y:S02]  /*6410*/  SHF.R.U32.HI R73, RZ, 0x10, R45 ;  /* 0x00000010ff497819 */ /* 0x000fe4000001162d */
[--C-:B------:R-:W-:Y:S02]  /*6420*/  SHF.R.U64 R72, R36, 0x10, R37.reuse ;  /* 0x0000001024487819 */ /* 0x100fe40000001225 */
[----:B------:R-:W-:Y:S02]  /*6430*/  SHF.R.U32.HI R74, RZ, 0x10, R37 ;  /* 0x00000010ff4a7819 */ /* 0x000fe40000011625 */
[----:B------:R-:W-:Y:S01]  /*6440*/  SHF.R.U64 R44, R44, 0x10, R45 ;  /* 0x000000102c2c7819 */ /* 0x000fe2000000122d */
[----:B------:R-:W-:Y:S01]  /*6450*/  HADD2.F32 R72, -RZ, R72.H0_H0 ;  /* 0x20000048ff487230 */ /* 0x000fe20000004100 */
[--C-:B------:R-:W-:Y:S01]  /*6460*/  SHF.R.U64 R36, R38, 0x10, R39.reuse ;  /* 0x0000001026247819 */ /* 0x100fe20000001227 */
[----:B-1----:R-:W-:Y:S01]  /*6470*/  HADD2.F32 R38, -RZ, R41.H0_H0 ;  /* 0x20000029ff267230 */ /* 0x002fe20000004100 */
[----:B------:R-:W-:Y:S01]  /*6480*/  SHF.R.U32.HI R115, RZ, 0x10, R39 ;  /* 0x00000010ff737819 */ /* 0x000fe20000011627 */
[----:B--2---:R-:W-:Y:S01]  /*6490*/  HADD2.F32 R39, -RZ, R49.H0_H0 ;  /* 0x20000031ff277230 */ /* 0x004fe20000004100 */
[--C-:B------:R-:W-:Y:S01]  /*64a0*/  SHF.R.U64 R37, R46, 0x10, R47.reuse ;  /* 0x000000102e257819 */ /* 0x100fe2000000122f */
[----:B------:R-:W-:Y:S01]  /*64b0*/  HADD2.F32 R46, -RZ, R135.H0_H0 ;  /* 0x20000087ff2e7230 */ /* 0x000fe20000004100 */
[----:B------:R-:W-:Y:S01]  /*64c0*/  MOV R45, R40 ;  /* 0x00000028002d7202 */ /* 0x000fe20000000f00 */
[----:B------:R-:W-:Y:S01]  /*64d0*/  HADD2.F32 R40, -RZ, R49.H1_H1 ;  /* 0x30000031ff287230 */ /* 0x000fe20000004100 */
[----:B------:R-:W-:Y:S01]  /*64e0*/  SHF.R.U32.HI R75, RZ, 0x10, R47 ;  /* 0x00000010ff4b7819 */ /* 0x000fe2000001162f */
[----:B------:R-:W-:-:S02]  /*64f0*/  HADD2.F32 R135, -RZ, R135.H1_H1 ;  /* 0x30000087ff877230 */ /* 0x000fc40000004100 */
[----:B------:R-:W-:Y:S02]  /*6500*/  HADD2.F32 R49, -RZ, R73.H0_H0 ;  /* 0x20000049ff317230 */ /* 0x000fe40000004100 */
[----:B------:R-:W-:Y:S02]  /*6510*/  HADD2.F32 R41, -RZ, R41.H1_H1 ;  /* 0x30000029ff297230 */ /* 0x000fe40000004100 */
[-C--:B------:R-:W-:Y:S01]  /*6520*/  FMUL.FTZ R73, R39, R135.reuse ;  /* 0x0000008727497220 */ /* 0x080fe20000410000 */
[----:B------:R-:W-:Y:S02]  /*6530*/  HADD2.F32 R47, -RZ, R74.H0_H0 ;  /* 0x2000004aff2f7230 */ /* 0x000fe40000004100 */
[----:B------:R-:W-:Y:S01]  /*6540*/  FMUL.FTZ R74, R38, R135 ;  /* 0x00000087264a7220 */ /* 0x000fe20000410000 */
[-C--:B------:R-:W-:Y:S01]  /*6550*/  FMUL.FTZ R114, R40, R49.reuse ;  /* 0x0000003128727220 */ /* 0x080fe20000410000 */
[----:B------:R-:W-:Y:S01]  /*6560*/  FMUL.FTZ R49, R41, R49 ;  /* 0x0000003129317220 */ /* 0x000fe20000410000 */
[-C--:B------:R-:W-:Y:S01]  /*6570*/  FFMA.FTZ R38, R38, R46.reuse, -R73 ;  /* 0x0000002e26267223 */ /* 0x080fe20000010849 */
[----:B------:R-:W-:Y:S01]  /*6580*/  FFMA.FTZ R39, R39, R46, R74 ;  /* 0x0000002e27277223 */ /* 0x000fe2000001004a */
[-C--:B------:R-:W-:Y:S01]  /*6590*/  FFMA.FTZ R41, R41, R47.reuse, -R114 ;  /* 0x0000002f29297223 */ /* 0x080fe20000010872 */
[----:B------:R-:W-:Y:S01]  /*65a0*/  FFMA.FTZ R40, R40, R47, R49 ;  /* 0x0000002f28287223 */ /* 0x000fe20000010031 */
[----:B------:R-:W-:-:S02]  /*65b0*/  HADD2.F32 R73, -RZ, R134.H0_H0 ;  /* 0x20000086ff497230 */ /* 0x000fc40000004100 */
[----:B------:R-:W-:Y:S01]  /*65c0*/  HADD2.F32 R46, -RZ, R43.H0_H0 ;  /* 0x2000002bff2e7230 */ /* 0x000fe20000004100 */
[----:B------:R-:W-:Y:S01]  /*65d0*/  F2FP.F16.F32.PACK_AB R41, R41, R38 ;  /* 0x000000262929723e */ /* 0x000fe200000000ff */
[--C-:B------:R-:W-:Y:S01]  /*65e0*/  HADD2.F32 R47, -RZ, R51.reuse.H0_H0 ;  /* 0x20000033ff2f7230 */ /* 0x100fe20000004100 */
[----:B------:R-:W-:Y:S01]  /*65f0*/  F2FP.F16.F32.PACK_AB R39, R40, R39 ;  /* 0x000000272827723e */ /* 0x000fe200000000ff */
[----:B------:R-:W-:Y:S02]  /*6600*/  HADD2.F32 R51, -RZ, R51.H1_H1 ;  /* 0x30000033ff337230 */ /* 0x000fe40000004100 */
[-C--:B------:R-:W-:Y:S01]  /*6610*/  FMUL.FTZ R116, R46, R73.reuse ;  /* 0x000000492e747220 */ /* 0x080fe20000410000 */
[----:B------:R-:W-:Y:S02]  /*6620*/  HADD2.F32 R114, -RZ, R75.H0_H0 ;  /* 0x2000004bff727230 */ /* 0x000fe40000004100 */
[----:B------:R-:W-:Y:S01]  /*6630*/  FMUL.FTZ R75, R47, R73 ;  /* 0x000000492f4b7220 */ /* 0x000fe20000410000 */
[----:B------:R-:W-:-:S02]  /*6640*/  HADD2.F32 R49, -RZ, R132.H1_H1 ;  /* 0x30000084ff317230 */ /* 0x000fc40000004100 */
[----:B------:R-:W-:Y:S02]  /*6650*/  HADD2.F32 R43, -RZ, R43.H1_H1 ;  /* 0x3000002bff2b7230 */ /* 0x000fe40000004100 */
[-C--:B------:R-:W-:Y:S01]  /*6660*/  FMUL.FTZ R118, R51, R114.reuse ;  /* 0x0000007233767220 */ /* 0x080fe20000410000 */
[----:B------:R-:W-:Y:S02]  /*6670*/  HADD2.F32 R74, -RZ, R115.H0_H0 ;  /* 0x20000073ff4a7230 */ /* 0x000fe40000004100 */
[----:B------:R-:W-:Y:S01]  /*6680*/  FFMA.FTZ R116, R47, R49, R116 ;  /* 0x000000312f747223 */ /* 0x000fe20000010074 */
[----:B------:R-:W-:Y:S02]  /*6690*/  HADD2.F32 R47, -RZ, R44.H0_H0 ;  /* 0x2000002cff2f7230 */ /* 0x000fe40000004100 */
[C---:B------:R-:W-:Y:S01]  /*66a0*/  FMUL.FTZ R114, R43.reuse, R114 ;  /* 0x000000722b727220 */ /* 0x040fe20000410000 */
[----:B------:R-:W-:Y:S02]  /*66b0*/  HADD2.F32 R44, -RZ, R48.H0_H0 ;  /* 0x20000030ff2c7230 */ /* 0x000fe40000004100 */
[----:B------:R-:W-:Y:S01]  /*66c0*/  FFMA.FTZ R118, R43, R74, -R118 ;  /* 0x0000004a2b767223 */ /* 0x000fe20000010876 */
[----:B------:R-:W-:-:S02]  /*66d0*/  HADD2.F32 R43, -RZ, R45.H0_H0 ;  /* 0x2000002dff2b7230 */ /* 0x000fc40000004100 */
[----:B------:R-:W-:Y:S01]  /*66e0*/  FFMA.FTZ R75, R46, R49, -R75 ;  /* 0x000000312e4b7223 */ /* 0x000fe2000001084b */
[----:B------:R-:W-:Y:S02]  /*66f0*/  HADD2.F32 R48, -RZ, R48.H1_H1 ;  /* 0x30000030ff307230 */ /* 0x000fe40000004100 */
[----:B------:R-:W-:Y:S01]  /*6700*/  FFMA.FTZ R115, R51, R74, R114 ;  /* 0x0000004a33737223 */ /* 0x000fe20000010072 */
[----:B------:R-:W-:Y:S02]  /*6710*/  HADD2.F32 R134, -RZ, R134.H1_H1 ;  /* 0x30000086ff867230 */ /* 0x000fe40000004100 */
[----:B------:R-:W-:Y:S02]  /*6720*/  HADD2.F32 R45, -RZ, R45.H1_H1 ;  /* 0x3000002dff2d7230 */ /* 0x000fe40000004100 */
[-C--:B------:R-:W-:Y:S01]  /*6730*/  FMUL.FTZ R114, R48, R47.reuse ;  /* 0x0000002f30727220 */ /* 0x080fe20000410000 */
[----:B------:R-:W-:Y:S02]  /*6740*/  HADD2.F32 R46, -RZ, R133.H0_H0 ;  /* 0x20000085ff2e7230 */ /* 0x000fe40000004100 */
[CC--:B------:R-:W-:Y:S01]  /*6750*/  FMUL.FTZ R74, R44.reuse, R134.reuse ;  /* 0x000000862c4a7220 */ /* 0x0c0fe20000410000 */
[----:B------:R-:W-:Y:S01]  /*6760*/  FMUL.FTZ R49, R43, R134 ;  /* 0x000000862b317220 */ /* 0x000fe20000410000 */
[C---:B------:R-:W-:Y:S01]  /*6770*/  FMUL.FTZ R47, R45.reuse, R47 ;  /* 0x0000002f2d2f7220 */ /* 0x040fe20000410000 */
[----:B------:R-:W-:Y:S01]  /*6780*/  FFMA.FTZ R51, R45, R72, -R114 ;  /* 0x000000482d337223 */ /* 0x000fe20000010872 */
[-C--:B------:R-:W-:Y:S01]  /*6790*/  FFMA.FTZ R74, R43, R46.reuse, -R74 ;  /* 0x0000002e2b4a7223 */ /* 0x080fe2000001084a */
[----:B------:R-:W-:Y:S01]  /*67a0*/  FFMA.FTZ R49, R44, R46, R49 ;  /* 0x0000002e2c317223 */ /* 0x000fe20000010031 */
[----:B------:R-:W-:Y:S01]  /*67b0*/  FFMA.FTZ R48, R48, R72, R47 ;  /* 0x0000004830307223 */ /* 0x000fe2000001002f */
[----:B------:R-:W-:Y:S01]  /*67c0*/  HADD2.F32 R47, -RZ, R37.H0_H0 ;  /* 0x20000025ff2f7230 */ /* 0x000fe20000004100 */
[----:B------:R-:W-:Y:S01]  /*67d0*/  F2FP.F16.F32.PACK_AB R115, R115, R116 ;  /* 0x000000747373723e */ /* 0x000fe200000000ff */
[----:B------:R-:W-:Y:S01]  /*67e0*/  HADD2.F32 R43, -RZ, R50.H0_H0 ;  /* 0x20000032ff2b7230 */ /* 0x000fe20000004100 */
[----:B------:R-:W-:Y:S01]  /*67f0*/  F2FP.F16.F32.PACK_AB R40, R51, R74 ;  /* 0x0000004a3328723e */ /* 0x000fe200000000ff */
[----:B------:R-:W-:Y:S01]  /*6800*/  HADD2.F32 R44, -RZ, R133.H1_H1 ;  /* 0x30000085ff2c7230 */ /* 0x000fe20000004100 */
[----:B------:R-:W-:Y:S01]  /*6810*/  F2FP.F16.F32.PACK_AB R48, R48, R49 ;  /* 0x000000313030723e */ /* 0x000fe200000000ff */
[----:B------:R-:W-:-:S02]  /*6820*/  HADD2.F32 R37, -RZ, R42.H0_H0 ;  /* 0x2000002aff257230 */ /* 0x000fc40000004100 */
[----:B------:R-:W-:Y:S02]  /*6830*/  HADD2.F32 R50, -RZ, R50.H1_H1 ;  /* 0x30000032ff327230 */ /* 0x000fe40000004100 */
[----:B------:R-:W-:Y:S02]  /*6840*/  HADD2.F32 R42, -RZ, R42.H1_H1 ;  /* 0x3000002aff2a7230 */ /* 0x000fe40000004100 */
[----:B------:R-:W-:Y:S02]  /*6850*/  HADD2.F32 R45, -RZ, R36.H0_H0 ;  /* 0x20000024ff2d7230 */ /* 0x000fe40000004100 */
[-C--:B------:R-:W-:Y:S01]  /*6860*/  FMUL.FTZ R36, R43, R44.reuse ;  /* 0x0000002c2b247220 */ /* 0x080fe20000410000 */
[----:B------:R-:W-:Y:S02]  /*6870*/  HADD2.F32 R132, -RZ, R132.H0_H0 ;  /* 0x20000084ff847230 */ /* 0x000fe40000004100 */
[-C--:B------:R-:W-:Y:S01]  /*6880*/  FMUL.FTZ R73, R50, R47.reuse ;  /* 0x0000002f32497220 */ /* 0x080fe20000410000 */
[----:B------:R-:W-:Y:S01]  /*6890*/  FMUL.FTZ R44, R37, R44 ;  /* 0x0000002c252c7220 */ /* 0x000fe20000410000 */
[----:B------:R-:W-:Y:S01]  /*68a0*/  FMUL.FTZ R47, R42, R47 ;  /* 0x0000002f2a2f7220 */ /* 0x000fe20000410000 */
[----:B------:R-:W-:-:S02]  /*68b0*/  IMAD.MOV.U32 R49, RZ, RZ, R39 ;  /* 0x000000ffff317224 */ /* 0x000fc400078e0027 */
[-C--:B------:R-:W-:Y:S01]  /*68c0*/  FFMA.FTZ R36, R37, R132.reuse, -R36 ;  /* 0x0000008425247223 */ /* 0x080fe20000010824 */
[----:B------:R-:W-:Y:S01]  /*68d0*/  FFMA.FTZ R44, R43, R132, R44 ;  /* 0x000000842b2c7223 */ /* 0x000fe2000001002c */
[-C--:B------:R-:W-:Y:S01]  /*68e0*/  FFMA.FTZ R73, R42, R45.reuse, -R73 ;  /* 0x0000002d2a497223 */ /* 0x080fe20000010849 */
[----:B------:R-:W-:Y:S01]  /*68f0*/  FFMA.FTZ R47, R50, R45, R47 ;  /* 0x0000002d322f7223 */ /* 0x000fe2000001002f */
[----:B------:R-:W-:Y:S01]  /*6900*/  F2FP.F16.F32.PACK_AB R43, R118, R75 ;  /* 0x0000004b762b723e */ /* 0x000fe200000000ff */
[----:B------:R-:W-:Y:S02]  /*6910*/  IMAD.MOV.U32 R51, RZ, RZ, R115 ;  /* 0x000000ffff337224 */ /* 0x000fe400078e0073 */
[----:B------:R-:W-:Y:S02]  /*6920*/  F2FP.F16.F32.PACK_AB R42, R73, R36 ;  /* 0x00000024492a723e */ /* 0x000fe400000000ff */
[----:B------:R-:W-:-:S07]  /*6930*/  F2FP.F16.F32.PACK_AB R50, R47, R44 ;  /* 0x0000002c2f32723e */ /* 0x000fce00000000ff */
.L_x_1818:
[----:B------:R-:W-:Y:S05]  /*6940*/  BSYNC B2 ;  /* 0x0000000000027941 */ /* 0x000fea0003800000 */
.L_x_1817:
[----:B-1----:R3:W-:Y:S04]  /*6950*/  STG.E.128 desc[UR60][R68.64], R40 ;  /* 0x0000002844007986 */ /* 0x0027e8000c101d3c */
[----:B--2---:R3:W-:Y:S02]  /*6960*/  @!P4 STG.E.128 desc[UR60][R70.64], R48 ;  /* 0x000000304600c986 */ /* 0x0047e4000c101d3c */
.L_x_1812:
[----:B------:R-:W-:Y:S05]  /*6970*/  BSYNC B1 ;  /* 0x0000000000017941 */ /* 0x000fea0003800000 */
.L_x_1811:
[----:B------:R-:W-:Y:S02]  /*6980*/  VIADD R37, R218, 0x20 ;  /* 0x00000020da257836 */ /* 0x000fe40000000000 */
[-C--:B------:R-:W-:Y:S02]  /*6990*/  IMAD R36, R102, R110.reuse, RZ ;  /* 0x0000006e66247224 */ /* 0x080fe400078e02ff */
[----:B------:R-:W-:-:S04]  /*69a0*/  IMAD.WIDE.U32 R112, R37, R110, R112 ;  /* 0x0000006e25707225 */ /* 0x000fc800078e0070 */
[----:B---3--:R-:W-:Y:S01]  /*69b0*/  IMAD R49, R37, R111, R36 ;  /* 0x0000006f25317224 */ /* 0x008fe200078e0224 */
[----:B------:R-:W-:Y:S06]  /*69c0*/  @P0 BRA `(.L_x_1789) ;  /* 0x0000001000d80947 */ /* 0x000fec0003800000 */
[----:B------:R-:W-:Y:S01]  /*69d0*/  ISETP.NE.AND P0, PT, R30, RZ, PT ;  /* 0x000000ff1e00720c */ /* 0x000fe20003f05270 */
[----:B------:R-:W-:Y:S01]  /*69e0*/  BSSY B1, `(.L_x_1819) ;  /* 0x0000083000017945 */ /* 0x000fe20003800000 */
[----:B------:R-:W-:-:S11]  /*69f0*/  IMAD.IADD R49, R113, 0x1, R49 ;  /* 0x0000000171317824 */ /* 0x000fd600078e0231 */
[----:B------:R-:W-:Y:S05]  /*6a00*/  @!P0 BRA `(.L_x_1820) ;  /* 0x0000000800008947 */ /* 0x000fea0003800000 */
[----:B------:R-:W2:Y:S01]  /*6a10*/  LDL R40, [R1+0x38] ;  /* 0x0000380001287983 */ /* 0x000ea20000100800 */
[----:B------:R-:W-:Y:S01]  /*6a20*/  SEL R36, R29, R124, !P3 ;  /* 0x0000007c1d247207 */ /* 0x000fe20005800000 */
[C---:B------:R-:W-:Y:S01]  /*6a30*/  VIADD R39, R218.reuse, 0x20 ;  /* 0x00000020da277836 */ /* 0x040fe20000000000 */
[----:B------:R-:W-:Y:S01]  /*6a40*/  BSSY B2, `(.L_x_1821) ;  /* 0x000007a000027945 */ /* 0x000fe20003800000 */
[----:B------:R-:W-:Y:S01]  /*6a50*/  VIADD R41, R218, 0x20 ;  /* 0x00000020da297836 */ /* 0x000fe20000000000 */
[----:B------:R-:W-:Y:S01]  /*6a60*/  SHF.R.S32.HI R37, RZ, 0x1f, R36 ;  /* 0x0000001fff257819 */ /* 0x000fe20000011424 */
[----:B------:R-:W-:Y:S02]  /*6a70*/  IMAD.SHL.U32 R39, R39, 0x40, RZ ;  /* 0x0000004027277824 */ /* 0x000fe400078e00ff */
[----:B------:R-:W-:Y:S01]  /*6a80*/  IMAD.SHL.U32 R41, R41, 0x40, RZ ;  /* 0x0000004029297824 */ /* 0x000fe200078e00ff */
[----:B------:R-:W-:Y:S02]  /*6a90*/  LEA.HI R36, R37, R36, RZ, 0x4 ;  /* 0x0000002425247211 */ /* 0x000fe400078f20ff */
[----:B------:R-:W-:-:S02]  /*6aa0*/  LOP3.LUT R39, R39, 0x1c0, RZ, 0xc0, !PT ;  /* 0x000001c027277812 */ /* 0x000fc400078ec0ff */
[----:B------:R-:W-:Y:S02]  /*6ab0*/  LEA.HI.SX32 R36, R36, R35, 0x1c ;  /* 0x0000002324247211 */ /* 0x000fe400078fe2ff */
[----:B------:R-:W-:Y:S02]  /*6ac0*/  LOP3.LUT R41, R41, 0x1c0, RZ, 0xc0, !PT ;  /* 0x000001c029297812 */ /* 0x000fe400078ec0ff */
[----:B------:R-:W-:Y:S02]  /*6ad0*/  SHF.R.S32.HI R37, RZ, 0x1f, R36 ;  /* 0x0000001fff257819 */ /* 0x000fe40000011424 */
[----:B------:R-:W-:Y:S02]  /*6ae0*/  SHF.L.U32 R47, R36, 0x3, RZ ;  /* 0x00000003242f7819 */ /* 0x000fe400000006ff */
[----:B------:R-:W-:Y:S02]  /*6af0*/  LEA.HI R38, R37, R36, RZ, 0x3 ;  /* 0x0000002425267211 */ /* 0x000fe400078f18ff */
[----:B------:R-:W-:-:S02]  /*6b00*/  LOP3.LUT R36, R39, 0x38, R47, 0xf8, !PT ;  /* 0x0000003827247812 */ /* 0x000fc400078ef82f */
[----:B------:R-:W-:Y:S02]  /*6b10*/  SHF.R.U32.HI R41, RZ, 0x3, R41 ;  /* 0x00000003ff297819 */ /* 0x000fe40000011629 */
[----:B------:R-:W-:Y:S02]  /*6b20*/  SHF.L.U32 R39, R38, 0x9, RZ ;  /* 0x0000000926277819 */ /* 0x000fe400000006ff */
[----:B------:R-:W-:Y:S02]  /*6b30*/  IADD3 R37, P4, P5, R88, R112, R90 ;  /* 0x0000007058257210 */ /* 0x000fe40007d9e05a */
[----:B------:R-:W-:Y:S02]  /*6b40*/  LOP3.LUT R36, R36, R41, RZ, 0x3c, !PT ;  /* 0x0000002924247212 */ /* 0x000fe400078e3cff */
[----:B------:R-:W-:Y:S02]  /*6b50*/  LOP3.LUT R39, R39, 0x7ffff000, RZ, 0xc0, !PT ;  /* 0x7ffff00027277812 */ /* 0x000fe400078ec0ff */
[----:B------:R-:W-:-:S02]  /*6b60*/  IADD3.X R38, R0, R49, R96, P4, P5 ;  /* 0x0000003100267210 */ /* 0x000fc400027ea460 */
[----:B------:R-:W-:Y:S02]  /*6b70*/  LEA R44, P4, R37, R108, 0x1 ;  /* 0x0000006c252c7211 */ /* 0x000fe400078808ff */
[----:B------:R-:W-:Y:S02]  /*6b80*/  ISETP.GE.AND P0, PT, R47, R122, PT ;  /* 0x0000007a2f00720c */ /* 0x000fe40003f06270 */
[----:B------:R-:W-:Y:S01]  /*6b90*/  LEA.HI.X R45, R37, R109, R38, 0x1, P4 ;  /* 0x0000006d252d7211 */ /* 0x000fe200020f0c26 */
[----:B------:R-:W-:-:S04]  /*6ba0*/  IMAD R37, R17, 0x4000, R5 ;  /* 0x0000400011257824 */ /* 0x000fc800078e0205 */
[----:B------:R-:W-:-:S06]  /*6bb0*/  IMAD R37, R37, 0x2, R16 ;  /* 0x0000000225257824 */ /* 0x000fcc00078e0210 */
[--C-:B------:R-:W-:Y:S02]  /*6bc0*/  @!P0 SHF.R.S32.HI R48, RZ, 0x1f, R47.reuse ;  /* 0x0000001fff308819 */ /* 0x100fe4000001142f */
[----:B------:R-:W-:-:S04]  /*6bd0*/  @!P0 IADD3 R47, P4, P5, R88, R112, R47 ;  /* 0x00000070582f8210 */ /* 0x000fc80007d9e02f */
[----:B------:R-:W-:Y:S02]  /*6be0*/  @!P0 IADD3.X R48, R0, R49, R48, P4, P5 ;  /* 0x0000003100308210 */ /* 0x000fe400027ea430 */
[----:B------:R-:W-:Y:S02]  /*6bf0*/  ISETP.GE.AND P5, PT, R18, R120, PT ;  /* 0x000000781200720c */ /* 0x000fe40003fa6270 */
[----:B------:R-:W-:-:S04]  /*6c00*/  @!P0 LEA R46, P4, R47, R108, 0x1 ;  /* 0x0000006c2f2e8211 */ /* 0x000fc800078808ff */
[----:B------:R-:W-:Y:S02]  /*6c10*/  @!P0 LEA.HI.X R47, R47, R109, R48, 0x1, P4 ;  /* 0x0000006d2f2f8211 */ /* 0x000fe400020f0c30 */
[----:B--2---:R-:W-:-:S05]  /*6c20*/  IADD3 R36, R36, R39, R40 ;  /* 0x0000002724247210 */ /* 0x004fca0007ffe028 */
[----:B------:R-:W-:-:S04]  /*6c30*/  IMAD R39, R17, 0x4000, R36 ;  /* 0x0000400011277824 */ /* 0x000fc800078e0224 */
[----:B------:R-:W-:Y:S02]  /*6c40*/  IMAD R40, R39, 0x2, R16 ;  /* 0x0000000227287824 */ /* 0x000fe400078e0210 */
[----:B------:R-:W2:Y:S04]  /*6c50*/  LDS.128 R36, [R37+0x20400] ;  /* 0x0204000025247984 */ /* 0x000ea80000000c00 */
[----:B------:R-:W3:Y:S01]  /*6c60*/  LDS.128 R40, [R40+0x20400] ;  /* 0x0204000028287984 */ /* 0x000ee20000000c00 */
[----:B------:R-:W-:Y:S05]  /*6c70*/  @P5 BRA `(.L_x_1822) ;  /* 0x0000000400585947 */ /* 0x000fea0003800000 */
[--C-:B-1----:R-:W-:Y:S01]  /*6c80*/  SHF.R.U64 R70, R64, 0x10, R65.reuse ;  /* 0x0000001040467819 */ /* 0x102fe20000001241 */
[----:B---3--:R-:W-:Y:S01]  /*6c90*/  IMAD.MOV.U32 R51, RZ, RZ, R42 ;  /* 0x000000ffff337224 */ /* 0x008fe200078e002a */
[----:B------:R-:W-:Y:S01]  /*6ca0*/  SHF.R.U32.HI R64, RZ, 0x10, R65 ;  /* 0x00000010ff407819 */ /* 0x000fe20000011641 */
[--C-:B------:R-:W-:Y:S01]  /*6cb0*/  HADD2.F32 R42, -RZ, R41.reuse.H0_H0 ;  /* 0x20000029ff2a7230 */ /* 0x100fe20000004100 */
[----:B------:R-:W-:Y:S01]  /*6cc0*/  MOV R50, R40 ;  /* 0x0000002800327202 */ /* 0x000fe20000000f00 */
[----:B--2---:R-:W-:Y:S01]  /*6cd0*/  IMAD.MOV.U32 R40, RZ, RZ, R38 ;  /* 0x000000ffff287224 */ /* 0x004fe200078e0026 */
[----:B------:R-:W-:Y:S01]  /*6ce0*/  SHF.R.U64 R71, R56, 0x10, R57 ;  /* 0x0000001038477819 */ /* 0x000fe20000001239 */
[----:B------:R-:W-:Y:S01]  /*6cf0*/  HADD2.F32 R41, -RZ, R41.H1_H1 ;  /* 0x30000029ff297230 */ /* 0x000fe20000004100 */
[----:B------:R-:W-:Y:S01]  /*6d00*/  SHF.R.U64 R48, R58, 0x10, R59 ;  /* 0x000000103a307819 */ /* 0x000fe2000000123b */
[--C-:B------:R-:W-:Y:S01]  /*6d10*/  HADD2.F32 R38, -RZ, R37.reuse.H0_H0 ;  /* 0x20000025ff267230 */ /* 0x100fe20000004100 */
[----:B------:R-:W-:Y:S01]  /*6d20*/  SHF.R.U32.HI R56, RZ, 0x10, R57 ;  /* 0x00000010ff387819 */ /* 0x000fe20000011639 */
[----:B------:R-:W-:Y:S01]  /*6d30*/  HADD2.F32 R58, -RZ, R64.H0_H0 ;  /* 0x20000040ff3a7230 */ /* 0x000fe20000004100 */
[----:B------:R-:W-:Y:S01]  /*6d40*/  SHF.R.U32.HI R68, RZ, 0x10, R59 ;  /* 0x00000010ff447819 */ /* 0x000fe2000001163b */
[----:B------:R-:W-:Y:S01]  /*6d50*/  HADD2.F32 R37, -RZ, R37.H1_H1 ;  /* 0x30000025ff257230 */ /* 0x000fe20000004100 */
[----:B------:R-:W-:Y:S01]  /*6d60*/  SHF.R.U64 R69, R66, 0x10, R67 ;  /* 0x0000001042457819 */ /* 0x000fe20000001243 */
[----:B------:R-:W-:-:S02]  /*6d70*/  HADD2.F32 R59, -RZ, R131.H1_H1 ;  /* 0x30000083ff3b7230 */ /* 0x000fc40000004100 */
[-C--:B------:R-:W-:Y:S01]  /*6d80*/  FMUL.FTZ R64, R41, R58.reuse ;  /* 0x0000003a29407220 */ /* 0x080fe20000410000 */
[----:B------:R-:W-:Y:S02]  /*6d90*/  HADD2.F32 R56, -RZ, R56.H0_H0 ;  /* 0x20000038ff387230 */ /* 0x000fe40000004100 */
[C---:B------:R-:W-:Y:S01]  /*6da0*/  FMUL.FTZ R58, R37.reuse, R58 ;  /* 0x0000003a253a7220 */ /* 0x040fe20000410000 */
[----:B------:R-:W-:Y:S02]  /*6db0*/  HADD2.F32 R57, -RZ, R129.H1_H1 ;  /* 0x30000081ff397230 */ /* 0x000fe40000004100 */
[-C--:B------:R-:W-:Y:S01]  /*6dc0*/  FMUL.FTZ R65, R42, R59.reuse ;  /* 0x0000003b2a417220 */ /* 0x080fe20000410000 */
[----:B------:R-:W-:Y:S01]  /*6dd0*/  SHF.R.U32.HI R67, RZ, 0x10, R67 ;  /* 0x00000010ff437819 */ /* 0x000fe20000011643 */
[-C--:B------:R-:W-:Y:S01]  /*6de0*/  FFMA.FTZ R64, R37, R56.reuse, -R64 ;  /* 0x0000003825407223 */ /* 0x080fe20000010840 */
[----:B------:R-:W-:Y:S01]  /*6df0*/  FFMA.FTZ R66, R41, R56, R58 ;  /* 0x0000003829427223 */ /* 0x000fe2000001003a */
[C---:B------:R-:W-:Y:S01]  /*6e00*/  FMUL.FTZ R59, R38.reuse, R59 ;  /* 0x0000003b263b7220 */ /* 0x040fe20000410000 */
[----:B------:R-:W-:Y:S01]  /*6e10*/  FFMA.FTZ R65, R38, R57, -R65 ;  /* 0x0000003926417223 */ /* 0x000fe20000010841 */
[----:B------:R-:W-:-:S02]  /*6e20*/  HADD2.F32 R56, -RZ, R130.H1_H1 ;  /* 0x30000082ff387230 */ /* 0x000fc40000004100 */
[----:B------:R-:W-:Y:S02]  /*6e30*/  HADD2.F32 R37, -RZ, R39.H0_H0 ;  /* 0x20000027ff257230 */ /* 0x000fe40000004100 */
[----:B------:R-:W-:Y:S01]  /*6e40*/  FFMA.FTZ R59, R42, R57, R59 ;  /* 0x000000392a3b7223 */ /* 0x000fe2000001003b */
[--C-:B------:R-:W-:Y:S02]  /*6e50*/  HADD2.F32 R38, -RZ, R43.reuse.H0_H0 ;  /* 0x2000002bff267230 */ /* 0x100fe40000004100 */
[----:B------:R-:W-:Y:S02]  /*6e60*/  HADD2.F32 R41, -RZ, R128.H1_H1 ;  /* 0x30000080ff297230 */ /* 0x000fe40000004100 */
[----:B------:R-:W-:Y:S01]  /*6e70*/  FMUL.FTZ R57, R37, R56 ;  /* 0x0000003825397220 */ /* 0x000fe20000410000 */
[----:B------:R-:W-:Y:S02]  /*6e80*/  HADD2.F32 R43, -RZ, R43.H1_H1 ;  /* 0x3000002bff2b7230 */ /* 0x000fe40000004100 */
[----:B------:R-:W-:-:S02]  /*6e90*/  HADD2.F32 R58, -RZ, R67.H0_H0 ;  /* 0x20000043ff3a7230 */ /* 0x000fc40000004100 */
[CC--:B------:R-:W-:Y:S01]  /*6ea0*/  FFMA.FTZ R57, R38.reuse, R41.reuse, R57 ;  /* 0x0000002926397223 */ /* 0x0c0fe20000010039 */
[----:B------:R-:W-:Y:S02]  /*6eb0*/  HADD2.F32 R39, -RZ, R39.H1_H1 ;  /* 0x30000027ff277230 */ /* 0x000fe40000004100 */
[----:B------:R-:W-:Y:S02]  /*6ec0*/  HADD2.F32 R42, -RZ, R68.H0_H0 ;  /* 0x20000044ff2a7230 */ /* 0x000fe40000004100 */
[----:B------:R-:W-:Y:S01]  /*6ed0*/  FMUL.FTZ R68, R38, R56 ;  /* 0x0000003826447220 */ /* 0x000fe20000410000 */
[-C--:B------:R-:W-:Y:S01]  /*6ee0*/  FMUL.FTZ R56, R43, R58.reuse ;  /* 0x0000003a2b387220 */ /* 0x080fe20000410000 */
[----:B------:R-:W-:Y:S01]  /*6ef0*/  FMUL.FTZ R58, R39, R58 ;  /* 0x0000003a273a7220 */ /* 0x000fe20000410000 */
[----:B------:R-:W-:Y:S02]  /*6f00*/  HADD2.F32 R131, -RZ, R131.H0_H0 ;  /* 0x20000083ff837230 */ /* 0x000fe40000004100 */
[----:B------:R-:W-:Y:S01]  /*6f10*/  FFMA.FTZ R68, R37, R41, -R68 ;  /* 0x0000002925447223 */ /* 0x000fe20000010844 */
[----:B------:R-:W-:-:S02]  /*6f20*/  HADD2.F32 R38, -RZ, R50.H0_H0 ;  /* 0x20000032ff267230 */ /* 0x000fc40000004100 */
[-C--:B------:R-:W-:Y:S01]  /*6f30*/  FFMA.FTZ R67, R39, R42.reuse, -R56 ;  /* 0x0000002a27437223 */ /* 0x080fe20000010838 */
[----:B------:R-:W-:Y:S02]  /*6f40*/  HADD2.F32 R41, -RZ, R70.H0_H0 ;  /* 0x20000046ff297230 */ /* 0x000fe40000004100 */
[----:B------:R-:W-:Y:S01]  /*6f50*/  FFMA.FTZ R58, R43, R42, R58 ;  /* 0x0000002a2b3a7223 */ /* 0x000fe2000001003a */
[----:B------:R-:W-:Y:S02]  /*6f60*/  HADD2.F32 R37, -RZ, R36.H0_H0 ;  /* 0x20000024ff257230 */ /* 0x000fe40000004100 */
[-C--:B------:R-:W-:Y:S01]  /*6f70*/  FMUL.FTZ R42, R38, R131.reuse ;  /* 0x00000083262a7220 */ /* 0x080fe20000410000 */
[----:B------:R-:W-:Y:S01]  /*6f80*/  HADD2.F32 R50, -RZ, R50.H1_H1 ;  /* 0x30000032ff327230 */ /* 0x000fe20000004100 */
[----:B------:R-:W-:Y:S01]  /*6f90*/  F2FP.F16.F32.PACK_AB R67, R67, R68 ;  /* 0x000000444343723e */ /* 0x000fe200000000ff */
[----:B------:R-:W-:Y:S02]  /*6fa0*/  HADD2.F32 R129, -RZ, R129.H0_H0 ;  /* 0x20000081ff817230 */ /* 0x000fe40000004100 */
[----:B------:R-:W-:Y:S01]  /*6fb0*/  FMUL.FTZ R131, R37, R131 ;  /* 0x0000008325837220 */ /* 0x000fe20000410000 */
[----:B------:R-:W-:-:S02]  /*6fc0*/  HADD2.F32 R36, -RZ, R36.H1_H1 ;  /* 0x30000024ff247230 */ /* 0x000fc40000004100 */
[----:B------:R-:W-:Y:S01]  /*6fd0*/  FMUL.FTZ R43, R50, R41 ;  /* 0x00000029322b7220 */ /* 0x000fe20000410000 */
[----:B------:R-:W-:Y:S02]  /*6fe0*/  HADD2.F32 R39, -RZ, R71.H0_H0 ;  /* 0x20000047ff277230 */ /* 0x000fe40000004100 */
[-C--:B------:R-:W-:Y:S01]  /*6ff0*/  FFMA.FTZ R42, R37, R129.reuse, -R42 ;  /* 0x00000081252a7223 */ /* 0x080fe2000001082a */
[----:B------:R-:W-:Y:S01]  /*7000*/  FFMA.FTZ R131, R38, R129, R131 ;  /* 0x0000008126837223 */ /* 0x000fe20000010083 */
[C---:B------:R-:W-:Y:S01]  /*7010*/  FMUL.FTZ R41, R36.reuse, R41 ;  /* 0x0000002924297220 */ /* 0x040fe20000410000 */
[----:B------:R-:W-:Y:S02]  /*7020*/  HADD2.F32 R37, -RZ, R51.H0_H0 ;  /* 0x20000033ff257230 */ /* 0x000fe40000004100 */
[-C--:B------:R-:W-:Y:S01]  /*7030*/  FFMA.FTZ R43, R36, R39.reuse, -R43 ;  /* 0x00000027242b7223 */ /* 0x080fe2000001082b */
[----:B------:R-:W-:Y:S02]  /*7040*/  HADD2.F32 R130, -RZ, R130.H0_H0 ;  /* 0x20000082ff827230 */ /* 0x000fe40000004100 */
[----:B------:R-:W-:Y:S01]  /*7050*/  FFMA.FTZ R50, R50, R39, R41 ;  /* 0x0000002732327223 */ /* 0x000fe20000010029 */
[----:B------:R-:W-:Y:S01]  /*7060*/  HADD2.F32 R38, -RZ, R69.H0_H0 ;  /* 0x20000045ff267230 */ /* 0x000fe20000004100 */
[----:B------:R-:W-:Y:S01]  /*7070*/  F2FP.F16.F32.PACK_AB R57, R58, R57 ;  /* 0x000000393a39723e */ /* 0x000fe200000000ff */
[----:B------:R-:W-:-:S02]  /*7080*/  HADD2.F32 R36, -RZ, R40.H0_H0 ;  /* 0x20000028ff247230 */ /* 0x000fc40000004100 */
[-C--:B------:R-:W-:Y:S01]  /*7090*/  FMUL.FTZ R39, R37, R130.reuse ;  /* 0x0000008225277220 */ /* 0x080fe20000410000 */
[----:B------:R-:W-:Y:S01]  /*70a0*/  HADD2.F32 R51, -RZ, R51.H1_H1 ;  /* 0x30000033ff337230 */ /* 0x000fe20000004100 */
[----:B------:R-:W-:Y:S01]  /*70b0*/  F2FP.F16.F32.PACK_AB R50, R50, R131 ;  /* 0x000000833232723e */ /* 0x000fe200000000ff */
[----:B------:R-:W-:Y:S02]  /*70c0*/  HADD2.F32 R40, -RZ, R40.H1_H1 ;  /* 0x30000028ff287230 */ /* 0x000fe40000004100 */
[----:B------:R-:W-:Y:S01]  /*70d0*/  FMUL.FTZ R130, R36, R130 ;  /* 0x0000008224827220 */ /* 0x000fe20000410000 */
[----:B------:R-:W-:Y:S02]  /*70e0*/  HADD2.F32 R128, -RZ, R128.H0_H0 ;  /* 0x20000080ff807230 */ /* 0x000fe40000004100 */
        /* <DEDUP_REMOVED lines=9> */
[----:B------:R-:W-:Y:S01]  /*7180*/  F2FP.F16.F32.PACK_AB R38, R40, R39 ;  /* 0x000000272826723e */ /* 0x000fe200000000ff */
[----:B------:R-:W-:Y:S01]  /*7190*/  IMAD.MOV.U32 R40, RZ, RZ, R50 ;  /* 0x000000ffff287224 */ /* 0x000fe200078e0032 */
[----:B------:R-:W-:Y:S01]  /*71a0*/  F2FP.F16.F32.PACK_AB R41, R66, R59 ;  /* 0x0000003b4229723e */ /* 0x000fe200000000ff */
[----:B------:R-:W-:Y:S01]  /*71b0*/  IMAD.MOV.U32 R39, RZ, RZ, R67 ;  /* 0x000000ffff277224 */ /* 0x000fe200078e0043 */
[----:B------:R-:W-:Y:S02]  /*71c0*/  F2FP.F16.F32.PACK_AB R42, R51, R130 ;  /* 0x00000082332a723e */ /* 0x000fe400000000ff */
[----:B------:R-:W-:-:S07]  /*71d0*/  MOV R43, R57 ;  /* 0x00000039002b7202 */ /* 0x000fce0000000f00 */
.L_x_1822:
[----:B------:R-:W-:Y:S05]  /*71e0*/  BSYNC B2 ;  /* 0x0000000000027941 */ /* 0x000fea0003800000 */
.L_x_1821:
[----:B--2---:R2:W-:Y:S04]  /*71f0*/  STG.E.128 desc[UR60][R44.64], R36 ;  /* 0x000000242c007986 */ /* 0x0045e8000c101d3c */
[----:B---3--:R2:W-:Y:S02]  /*7200*/  @!P0 STG.E.128 desc[UR60][R46.64], R40 ;  /* 0x000000282e008986 */ /* 0x0085e4000c101d3c */
.L_x_1820:
[----:B------:R-:W-:Y:S05]  /*7210*/  BSYNC B1 ;  /* 0x0000000000017941 */ /* 0x000fea0003800000 */
.L_x_1819:
[----:B------:R-:W-:-:S13]  /*7220*/  ISETP.NE.AND P0, PT, R93, RZ, PT ;  /* 0x000000ff5d00720c */ /* 0x000fda0003f05270 */
[----:B------:R-:W-:Y:S05]  /*7230*/  @!P0 BRA `(.L_x_1789) ;  /* 0x0000000800bc8947 */ /* 0x000fea0003800000 */
[----:B--2---:R-:W2:Y:S01]  /*7240*/  LDL R38, [R1+0x38] ;  /* 0x0000380001267983 */ /* 0x004ea20000100800 */
[----:B------:R-:W-:Y:S01]  /*7250*/  SEL R124, R29, R124, !P2 ;  /* 0x0000007c1d7c7207 */ /* 0x000fe20005000000 */
[----:B------:R-:W-:Y:S01]  /*7260*/  VIADD R39, R218, 0x20 ;  /* 0x00000020da277836 */ /* 0x000fe20000000000 */
[----:B------:R-:W-:Y:S01]  /*7270*/  IADD3 R45, P0, P4, R88, R112, R92 ;  /* 0x00000070582d7210 */ /* 0x000fe20007c1e05c */
[----:B------:R-:W-:Y:S01]  /*7280*/  VIADD R36, R218, 0x20 ;  /* 0x00000020da247836 */ /* 0x000fe20000000000 */
[----:B------:R-:W-:Y:S01]  /*7290*/  SHF.R.S32.HI R37, RZ, 0x1f, R124 ;  /* 0x0000001fff257819 */ /* 0x000fe2000001147c */
[----:B------:R-:W-:Y:S01]  /*72a0*/  IMAD.SHL.U32 R39, R39, 0x40, RZ ;  /* 0x0000004027277824 */ /* 0x000fe200078e00ff */
[----:B------:R-:W-:Y:S01]  /*72b0*/  IADD3.X R46, R0, R49, R97, P0, P4 ;  /* 0x00000031002e7210 */ /* 0x000fe200007e8461 */
[----:B------:R-:W-:Y:S01]  /*72c0*/  BSSY B1, `(.L_x_1823) ;  /* 0x0000071000017945 */ /* 0x000fe20003800000 */
[----:B------:R-:W-:Y:S02]  /*72d0*/  LEA.HI R124, R37, R124, RZ, 0x4 ;  /* 0x0000007c257c7211 */ /* 0x000fe400078f20ff */
[----:B------:R-:W-:-:S02]  /*72e0*/  SHF.L.U32 R36, R36, 0x6, RZ ;  /* 0x0000000624247819 */ /* 0x000fc400000006ff */
[----:B------:R-:W-:Y:S02]  /*72f0*/  LEA.HI.SX32 R124, R124, R91, 0x1c ;  /* 0x0000005b7c7c7211 */ /* 0x000fe400078fe2ff */
[----:B------:R-:W-:Y:S02]  /*7300*/  LOP3.LUT R36, R36, 0x1c0, RZ, 0xc0, !PT ;  /* 0x000001c024247812 */ /* 0x000fe400078ec0ff */
[----:B------:R-:W-:Y:S01]  /*7310*/  SHF.R.S32.HI R37, RZ, 0x1f, R124 ;  /* 0x0000001fff257819 */ /* 0x000fe2000001147c */
[----:B------:R-:W-:Y:S01]  /*7320*/  IMAD.SHL.U32 R47, R124, 0x8, RZ ;  /* 0x000000087c2f7824 */ /* 0x000fe200078e00ff */
[----:B------:R-:W-:Y:S02]  /*7330*/  LOP3.LUT R39, R39, 0x1c0, RZ, 0xc0, !PT ;  /* 0x000001c027277812 */ /* 0x000fe400078ec0ff */
[----:B------:R-:W-:Y:S02]  /*7340*/  LEA.HI R37, R37, R124, RZ, 0x3 ;  /* 0x0000007c25257211 */ /* 0x000fe400078f18ff */
[----:B------:R-:W-:-:S02]  /*7350*/  SHF.R.U32.HI R39, RZ, 0x3, R39 ;  /* 0x00000003ff277819 */ /* 0x000fc40000011627 */
[----:B------:R-:W-:Y:S01]  /*7360*/  LOP3.LUT R36, R36, 0x38, R47, 0xf8, !PT ;  /* 0x0000003824247812 */ /* 0x000fe200078ef82f */
[----:B------:R-:W-:Y:S01]  /*7370*/  IMAD.SHL.U32 R37, R37, 0x200, RZ ;  /* 0x0000020025257824 */ /* 0x000fe200078e00ff */
[----:B------:R-:W-:Y:S02]  /*7380*/  ISETP.GE.AND P4, PT, R226, R120, PT ;  /* 0x00000078e200720c */ /* 0x000fe40003f86270 */
[----:B------:R-:W-:Y:S02]  /*7390*/  LOP3.LUT R36, R36, R39, RZ, 0x3c, !PT ;  /* 0x0000002724247212 */ /* 0x000fe400078e3cff */
[----:B------:R-:W-:Y:S02]  /*73a0*/  LOP3.LUT R37, R37, 0x7ffff000, RZ, 0xc0, !PT ;  /* 0x7ffff00025257812 */ /* 0x000fe400078ec0ff */
[----:B------:R-:W-:-:S04]  /*73b0*/  LEA R44, P0, R45, R108, 0x1 ;  /* 0x0000006c2d2c7211 */ /* 0x000fc800078008ff */
[----:B------:R-:W-:Y:S02]  /*73c0*/  LEA.HI.X R45, R45, R109, R46, 0x1, P0 ;  /* 0x0000006d2d2d7211 */ /* 0x000fe400000f0c2e */
[----:B--2---:R-:W-:Y:S01]  /*73d0*/  IADD3 R36, R36, R37, R38 ;  /* 0x0000002524247210 */ /* 0x004fe20007ffe026 */
[----:B------:R-:W-:-:S04]  /*73e0*/  IMAD R37, R17, 0x4000, R7 ;  /* 0x0000400011257824 */ /* 0x000fc800078e0207 */
[----:B------:R-:W-:Y:S02]  /*73f0*/  IMAD R39, R17, 0x4000, R36 ;  /* 0x0000400011277824 */ /* 0x000fe400078e0224 */
[----:B------:R-:W-:-:S03]  /*7400*/  IMAD R37, R37, 0x2, R16 ;  /* 0x0000000225257824 */ /* 0x000fc600078e0210 */
[----:B------:R-:W-:-:S03]  /*7410*/  LEA R40, R39, R16, 0x1 ;  /* 0x0000001027287211 */ /* 0x000fc600078e08ff */
[----:B------:R-:W2:Y:S04]  /*7420*/  LDS.128 R36, [R37+0x20400] ;  /* 0x0204000025247984 */ /* 0x000ea80000000c00 */
[----:B------:R-:W3:Y:S01]  /*7430*/  LDS.128 R40, [R40+0x20400] ;  /* 0x0204000028287984 */ /* 0x000ee20000000c00 */
[----:B------:R-:W-:Y:S05]  /*7440*/  @P4 BRA `(.L_x_1824) ;  /* 0x0000000400604947 */ /* 0x000fea0003800000 */
[----:B------:R-:W-:Y:S01]  /*7450*/  SHF.R.U64 R65, R52, 0x10, R53 ;  /* 0x0000001034417819 */ /* 0x000fe20000001235 */
[----:B---3--:R-:W-:Y:S01]  /*7460*/  IMAD.MOV.U32 R46, RZ, RZ, R40 ;  /* 0x000000ffff2e7224 */ /* 0x008fe200078e0028 */
[----:B------:R-:W-:Y:S01]  /*7470*/  SHF.R.U32.HI R52, RZ, 0x10, R61 ;  /* 0x00000010ff347819 */ /* 0x000fe2000001163d */
[----:B------:R-:W-:Y:S01]  /*7480*/  IMAD.MOV.U32 R48, RZ, RZ, R42 ;  /* 0x000000ffff307224 */ /* 0x000fe200078e002a */
[----:B------:R-:W-:Y:S01]  /*7490*/  SHF.R.U32.HI R50, RZ, 0x10, R53 ;  /* 0x00000010ff327819 */ /* 0x000fe20000011635 */
[----:B--2---:R-:W-:Y:S01]  /*74a0*/  IMAD.MOV.U32 R40, RZ, RZ, R38 ;  /* 0x000000ffff287224 */ /* 0x004fe200078e0026 */
[--C-:B------:R-:W-:Y:S01]  /*74b0*/  SHF.R.U64 R64, R54, 0x10, R55.reuse ;  /* 0x0000001036407819 */ /* 0x100fe20000001237 */
[--C-:B------:R-:W-:Y:S01]  /*74c0*/  HADD2.F32 R42, -RZ, R41.reuse.H0_H0 ;  /* 0x20000029ff2a7230 */ /* 0x100fe20000004100 */
[----:B------:R-:W-:Y:S01]  /*74d0*/  SHF.R.U32.HI R58, RZ, 0x10, R55 ;  /* 0x00000010ff3a7819 */ /* 0x000fe20000011637 */
[----:B------:R-:W-:Y:S01]  /*74e0*/  HADD2.F32 R41, -RZ, R41.H1_H1 ;  /* 0x30000029ff297230 */ /* 0x000fe20000004100 */
[--C-:B------:R-:W-:Y:S01]  /*74f0*/  SHF.R.U64 R57, R62, 0x10, R63.reuse ;  /* 0x000000103e397819 */ /* 0x100fe2000000123f */
[--C-:B------:R-:W-:Y:S01]  /*7500*/  HADD2.F32 R38, -RZ, R37.reuse.H0_H0 ;  /* 0x20000025ff267230 */ /* 0x100fe20000004100 */
[----:B------:R-:W-:Y:S01]  /*7510*/  SHF.R.U32.HI R62, RZ, 0x10, R63 ;  /* 0x00000010ff3e7819 */ /* 0x000fe2000001163f */
[----:B------:R-:W-:Y:S01]  /*7520*/  HADD2.F32 R52, -RZ, R52.H0_H0 ;  /* 0x20000034ff347230 */ /* 0x000fe20000004100 */
[----:B------:R-:W-:Y:S01]  /*7530*/  SHF.R.U64 R59, R60, 0x10, R61 ;  /* 0x000000103c3b7819 */ /* 0x000fe2000000123d */
[----:B------:R-:W-:-:S02]  /*7540*/  HADD2.F32 R37, -RZ, R37.H1_H1 ;  /* 0x30000025ff257230 */ /* 0x000fc40000004100 */
[----:B------:R-:W-:Y:S02]  /*7550*/  HADD2.F32 R53, -RZ, R126.H1_H1 ;  /* 0x3000007eff357230 */ /* 0x000fe40000004100 */
[-C--:B------:R-:W-:Y:S01]  /*7560*/  FMUL.FTZ R54, R41, R52.reuse ;  /* 0x0000003429367220 */ /* 0x080fe20000410000 */
[----:B------:R-:W-:Y:S02]  /*7570*/  HADD2.F32 R50, -RZ, R50.H0_H0 ;  /* 0x20000032ff327230 */ /* 0x000fe40000004100 */
[C---:B------:R-:W-:Y:S01]  /*7580*/  FMUL.FTZ R52, R37.reuse, R52 ;  /* 0x0000003425347220 */ /* 0x040fe20000410000 */
[----:B------:R-:W-:Y:S02]  /*7590*/  HADD2.F32 R51, -RZ, R123.H1_H1 ;  /* 0x3000007bff337230 */ /* 0x000fe40000004100 */
[-C--:B------:R-:W-:Y:S01]  /*75a0*/  FMUL.FTZ R55, R42, R53.reuse ;  /* 0x000000352a377220 */ /* 0x080fe20000410000 */
[C---:B------:R-:W-:Y:S01]  /*75b0*/  FMUL.FTZ R53, R38.reuse, R53 ;  /* 0x0000003526357220 */ /* 0x040fe20000410000 */
[-C--:B------:R-:W-:Y:S01]  /*75c0*/  FFMA.FTZ R54, R37, R50.reuse, -R54 ;  /* 0x0000003225367223 */ /* 0x080fe20000010836 */
[----:B------:R-:W-:Y:S01]  /*75d0*/  FFMA.FTZ R56, R41, R50, R52 ;  /* 0x0000003229387223 */ /* 0x000fe20000010034 */
[----:B------:R-:W-:Y:S01]  /*75e0*/  FFMA.FTZ R55, R38, R51, -R55 ;  /* 0x0000003326377223 */ /* 0x000fe20000010837 */
[----:B------:R-:W-:-:S02]  /*75f0*/  HADD2.F32 R50, -RZ, R125.H1_H1 ;  /* 0x3000007dff327230 */ /* 0x000fc40000004100 */
[----:B------:R-:W-:Y:S01]  /*7600*/  FFMA.FTZ R53, R42, R51, R53 ;  /* 0x000000332a357223 */ /* 0x000fe20000010035 */
[----:B------:R-:W-:Y:S02]  /*7610*/  HADD2.F32 R37, -RZ, R39.H0_H0 ;  /* 0x20000027ff257230 */ /* 0x000fe40000004100 */
[----:B------:R-:W-:Y:S02]  /*7620*/  HADD2.F32 R38, -RZ, R43.H0_H0 ;  /* 0x2000002bff267230 */ /* 0x000fe40000004100 */
[----:B------:R-:W-:Y:S02]  /*7630*/  HADD2.F32 R41, -RZ, R121.H1_H1 ;  /* 0x30000079ff297230 */ /* 0x000fe40000004100 */
[----:B------:R-:W-:Y:S01]  /*7640*/  FMUL.FTZ R51, R37, R50 ;  /* 0x0000003225337220 */ /* 0x000fe20000410000 */
[----:B------:R-:W-:Y:S01]  /*7650*/  HADD2.F32 R43, -RZ, R43.H1_H1 ;  /* 0x3000002bff2b7230 */ /* 0x000fe20000004100 */
[----:B------:R-:W-:Y:S01]  /*7660*/  F2FP.F16.F32.PACK_AB R53, R56, R53 ;  /* 0x000000353835723e */ /* 0x000fe200000000ff */
[----:B------:R-:W-:-:S02]  /*7670*/  HADD2.F32 R52, -RZ, R62.H0_H0 ;  /* 0x2000003eff347230 */ /* 0x000fc40000004100 */
[----:B------:R-:W-:Y:S02]  /*7680*/  HADD2.F32 R42, -RZ, R58.H0_H0 ;  /* 0x2000003aff2a7230 */ /* 0x000fe40000004100 */
[C---:B------:R-:W-:Y:S01]  /*7690*/  FMUL.FTZ R58, R38.reuse, R50 ;  /* 0x00000032263a7220 */ /* 0x040fe20000410000 */
[----:B------:R-:W-:Y:S02]  /*76a0*/  HADD2.F32 R39, -RZ, R39.H1_H1 ;  /* 0x30000027ff277230 */ /* 0x000fe40000004100 */
[-C--:B------:R-:W-:Y:S01]  /*76b0*/  FFMA.FTZ R50, R38, R41.reuse, R51 ;  /* 0x0000002926327223 */ /* 0x080fe20000010033 */
[-C--:B------:R-:W-:Y:S01]  /*76c0*/  FMUL.FTZ R60, R43, R52.reuse ;  /* 0x000000342b3c7220 */ /* 0x080fe20000410000 */
[----:B------:R-:W-:Y:S01]  /*76d0*/  FFMA.FTZ R58, R37, R41, -R58 ;  /* 0x00000029253a7223 */ /* 0x000fe2000001083a */
[----:B------:R-:W-:Y:S02]  /*76e0*/  HADD2.F32 R38, -RZ, R46.H0_H0 ;  /* 0x2000002eff267230 */ /* 0x000fe40000004100 */
[----:B------:R-:W-:Y:S01]  /*76f0*/  FMUL.FTZ R52, R39, R52 ;  /* 0x0000003427347220 */ /* 0x000fe20000410000 */
[----:B------:R-:W-:-:S02]  /*7700*/  HADD2.F32 R126, -RZ, R126.H0_H0 ;  /* 0x2000007eff7e7230 */ /* 0x000fc40000004100 */
[-C--:B------:R-:W-:Y:S01]  /*7710*/  FFMA.FTZ R61, R39, R42.reuse, -R60 ;  /* 0x0000002a273d7223 */ /* 0x080fe2000001083c */
[----:B------:R-:W-:Y:S02]  /*7720*/  HADD2.F32 R41, -RZ, R59.H0_H0 ;  /* 0x2000003bff297230 */ /* 0x000fe40000004100 */
[----:B------:R-:W-:Y:S01]  /*7730*/  FFMA.FTZ R63, R43, R42, R52 ;  /* 0x0000002a2b3f7223 */ /* 0x000fe20000010034 */
[----:B------:R-:W-:Y:S02]  /*7740*/  HADD2.F32 R37, -RZ, R36.H0_H0 ;  /* 0x20000024ff257230 */ /* 0x000fe40000004100 */
[-C--:B------:R-:W-:Y:S01]  /*7750*/  FMUL.FTZ R42, R38, R126.reuse ;  /* 0x0000007e262a7220 */ /* 0x080fe20000410000 */
[----:B------:R-:W-:Y:S02]  /*7760*/  HADD2.F32 R46, -RZ, R46.H1_H1 ;  /* 0x3000002eff2e7230 */ /* 0x000fe40000004100 */
[----:B------:R-:W-:Y:S02]  /*7770*/  HADD2.F32 R36, -RZ, R36.H1_H1 ;  /* 0x30000024ff247230 */ /* 0x000fe40000004100 */
[----:B------:R-:W-:Y:S01]  /*7780*/  FMUL.FTZ R43, R37, R126 ;  /* 0x0000007e252b7220 */ /* 0x000fe20000410000 */
[----:B------:R-:W-:-:S02]  /*7790*/  HADD2.F32 R123, -RZ, R123.H0_H0 ;  /* 0x2000007bff7b7230 */ /* 0x000fc40000004100 */
[-C--:B------:R-:W-:Y:S01]  /*77a0*/  FMUL.FTZ R51, R46, R41.reuse ;  /* 0x000000292e337220 */ /* 0x080fe20000410000 */
[----:B------:R-:W-:Y:S02]  /*77b0*/  HADD2.F32 R39, -RZ, R65.H0_H0 ;  /* 0x20000041ff277230 */ /* 0x000fe40000004100 */
[C---:B------:R-:W-:Y:S01]  /*77c0*/  FMUL.FTZ R41, R36.reuse, R41 ;  /* 0x0000002924297220 */ /* 0x040fe20000410000 */
[----:B------:R-:W-:Y:S02]  /*77d0*/  HADD2.F32 R125, -RZ, R125.H0_H0 ;  /* 0x2000007dff7d7230 */ /* 0x000fe40000004100 */
[----:B------:R-:W-:Y:S01]  /*77e0*/  FFMA.FTZ R42, R37, R123, -R42 ;  /* 0x0000007b252a7223 */ /* 0x000fe2000001082a */
[----:B------:R-:W-:Y:S02]  /*77f0*/  HADD2.F32 R37, -RZ, R48.H0_H0 ;  /* 0x20000030ff257230 */ /* 0x000fe40000004100 */
[-C--:B------:R-:W-:Y:S01]  /*7800*/  FFMA.FTZ R51, R36, R39.reuse, -R51 ;  /* 0x0000002724337223 */ /* 0x080fe20000010833 */
[----:B------:R-:W-:Y:S01]  /*7810*/  FFMA.FTZ R46, R46, R39, R41 ;  /* 0x000000272e2e7223 */ /* 0x000fe20000010029 */
[----:B------:R-:W-:-:S02]  /*7820*/  HADD2.F32 R41, -RZ, R57.H0_H0 ;  /* 0x20000039ff297230 */ /* 0x000fc40000004100 */
[----:B------:R-:W-:Y:S01]  /*7830*/  FFMA.FTZ R43, R38, R123, R43 ;  /* 0x0000007b262b7223 */ /* 0x000fe2000001002b */
[----:B------:R-:W-:Y:S02]  /*7840*/  HADD2.F32 R36, -RZ, R40.H0_H0 ;  /* 0x20000028ff247230 */ /* 0x000fe40000004100 */
[-C--:B------:R-:W-:Y:S01]  /*7850*/  FMUL.FTZ R57, R37, R125.reuse ;  /* 0x0000007d25397220 */ /* 0x080fe20000410000 */
[----:B------:R-:W-:Y:S01]  /*7860*/  HADD2.F32 R48, -RZ, R48.H1_H1 ;  /* 0x30000030ff307230 */ /* 0x000fe20000004100 */
[----:B------:R-:W-:Y:S01]  /*7870*/  F2FP.F16.F32.PACK_AB R50, R63, R50 ;  /* 0x000000323f32723e */ /* 0x000fe200000000ff */
[----:B------:R-:W-:Y:S02]  /*7880*/  HADD2.F32 R40, -RZ, R40.H1_H1 ;  /* 0x30000028ff287230 */ /* 0x000fe40000004100 */
[----:B------:R-:W-:Y:S01]  /*7890*/  FMUL.FTZ R38, R36, R125 ;  /* 0x0000007d24267220 */ /* 0x000fe20000410000 */
[----:B------:R-:W-:Y:S02]  /*78a0*/  HADD2.F32 R121, -RZ, R121.H0_H0 ;  /* 0x20000079ff797230 */ /* 0x000fe40000004100 */
        /* <DEDUP_REMOVED lines=8> */
[----:B------:R-:W-:Y:S01]  /*7930*/  F2FP.F16.F32.PACK_AB R36, R51, R42 ;  /* 0x0000002a3324723e */ /* 0x000fe200000000ff */
[----:B------:R-:W-:Y:S01]  /*7940*/  IMAD.MOV.U32 R43, RZ, RZ, R50 ;  /* 0x000000ffff2b7224 */ /* 0x000fe200078e0032 */
[----:B------:R-:W-:Y:S02]  /*7950*/  F2FP.F16.F32.PACK_AB R37, R54, R55 ;  /* 0x000000373625723e */ /* 0x000fe400000000ff */
[----:B------:R-:W-:Y:S01]  /*7960*/  F2FP.F16.F32.PACK_AB R42, R40, R57 ;  /* 0x00000039282a723e */ /* 0x000fe200000000ff */
[----:B------:R-:W-:Y:S01]  /*7970*/  IMAD.MOV.U32 R40, RZ, RZ, R52 ;  /* 0x000000ffff287224 */ /* 0x000fe200078e0034 */
[----:B------:R-:W-:-:S02]  /*7980*/  F2FP.F16.F32.PACK_AB R51, R41, R38 ;  /* 0x000000262933723e */ /* 0x000fc400000000ff */
[----:B------:R-:W-:Y:S01]  /*7990*/  F2FP.F16.F32.PACK_AB R39, R61, R58 ;  /* 0x0000003a3d27723e */ /* 0x000fe200000000ff */
[----:B------:R-:W-:Y:S01]  /*79a0*/  IMAD.MOV.U32 R38, RZ, RZ, R42 ;  /* 0x000000ffff267224 */ /* 0x000fe200078e002a */
[----:B------:R-:W-:Y:S01]  /*79b0*/  MOV R41, R53 ;  /* 0x0000003500297202 */ /* 0x000fe20000000f00 */
[----:B------:R-:W-:-:S07]  /*79c0*/  IMAD.MOV.U32 R42, RZ, RZ, R51 ;  /* 0x000000ffff2a7224 */ /* 0x000fce00078e0033 */
.L_x_1824:
[----:B------:R-:W-:Y:S05]  /*79d0*/  BSYNC B1 ;  /* 0x0000000000017941 */ /* 0x000fea0003800000 */
.L_x_1823:
[----:B--2---:R2:W-:Y:S01]  /*79e0*/  STG.E.128 desc[UR60][R44.64], R36 ;  /* 0x000000242c007986 */ /* 0x0045e2000c101d3c */
[----:B------:R-:W-:-:S13]  /*79f0*/  ISETP.GE.AND P0, PT, R47, R122, PT ;  /* 0x0000007a2f00720c */ /* 0x000fda0003f06270 */
[----:B------:R-:W-:Y:S05]  /*7a00*/  @P0 BRA `(.L_x_1789) ;  /* 0x0000000000c80947 */ /* 0x000fea0003800000 */
[--C-:B------:R-:W-:Y:S02]  /*7a10*/  IADD3 R112, P0, P4, R88, R112, R47.reuse ;  /* 0x0000007058707210 */ /* 0x100fe40007c1e02f */
[----:B------:R-:W-:-:S04]  /*7a20*/  SHF.R.S32.HI R47, RZ, 0x1f, R47 ;  /* 0x0000001fff2f7819 */ /* 0x000fc8000001142f */
[----:B------:R-:W-:Y:S02]  /*7a30*/  IADD3.X R49, R0, R49, R47, P0, P4 ;  /* 0x0000003100317210 */ /* 0x000fe400007e842f */
[----:B------:R-:W-:-:S04]  /*7a40*/  LEA R108, P0, R112, R108, 0x1 ;  /* 0x0000006c706c7211 */ /* 0x000fc800078008ff */
[----:B------:R-:W-:-:S05]  /*7a50*/  LEA.HI.X R109, R112, R109, R49, 0x1, P0 ;  /* 0x0000006d706d7211 */ /* 0x000fca00000f0c31 */
[----:B---3--:R3:W-:Y:S01]  /*7a60*/  STG.E.128 desc[UR60][R108.64], R40 ;  /* 0x000000286c007986 */ /* 0x0087e2000c101d3c */
[----:B------:R-:W-:Y:S05]  /*7a70*/  BRA `(.L_x_1789) ;  /* 0x0000000000ac7947 */ /* 0x000fea0003800000 */
.L_x_1764:
[----:B------:R-:W-:-:S13]  /*7a80*/  ISETP.NE.AND P1, PT, R234, 0x3, PT ;  /* 0x00000003ea00780c */ /* 0x000fda0003f25270 */
[----:B------:R-:W-:Y:S05]  /*7a90*/  @!P1 BRA `(.L_x_1825) ;  /* 0x0000000000049947 */ /* 0x000fea0003800000 */
[----:B------:R-:W-:Y:S01]  /*7aa0*/  BPT.TRAP 0x1 ;  /* 0x000000040000795c */ /* 0x000fe20000300000 */
.L_x_1825:
[----:B------:R-:W2:Y:S01]  /*7ab0*/  LDL R36, [R1] ;  /* 0x0000000001247983 */ /* 0x000ea20000100800 */
[----:B------:R-:W-:Y:S01]  /*7ac0*/  IMAD R99, R17, 0x8, R16 ;  /* 0x0000000811637824 */ /* 0x000fe200078e0210 */
[----:B------:R-:W-:Y:S01]  /*7ad0*/  BSSY B1, `(.L_x_1826) ;  /* 0x0000007000017945 */ /* 0x000fe20003800000 */
[----:B------:R-:W-:-:S05]  /*7ae0*/  IMAD R105, R25, -0x40, R2 ;  /* 0xffffffc019697824 */ /* 0x000fca00078e0202 */
[----:B------:R-:W-:-:S04]  /*7af0*/  VIMNMX R105, R105, 0x40, PT ;  /* 0x0000004069697848 */ /* 0x000fc80003fe0100 */
[----:B------:R-:W-:Y:S02]  /*7b00*/  ISETP.GE.AND P4, PT, R218, R105, PT ;  /* 0x00000069da00720c */ /* 0x000fe40003f86270 */
[----:B--2---:R-:W-:-:S04]  /*7b10*/  SHF.L.U32 R107, R36, 0x1f, RZ ;  /* 0x0000001f246b7819 */ /* 0x004fc800000006ff */
[----:B------:R-:W0:Y:S02]  /*7b20*/  SYNCS.PHASECHK.TRANS64.TRYWAIT P0, [R99+URZ+0x30890], R107 ;  /* 0x0308906b630075a7 */ /* 0x000e24000800017f */
[----:B0-----:R-:W-:Y:S05]  /*7b30*/  @!P0 BRA `(.L_x_1827) ;  /* 0x00000234007c8947 */ /* 0x001fea0003800000 */
.L_x_2231:
[----:B------:R-:W-:Y:S05]  /*7b40*/  BSYNC B1 ;  /* 0x0000000000017941 */ /* 0x000fea0003800000 */
.L_x_1826:
[----:B------:R-:W-:Y:S04]  /*7b50*/  BSSY B1, `(.L_x_1828) ;  /* 0x000000e000017945 */ /* 0x000fe80003800000 */
[----:B------:R-:W-:Y:S05]  /*7b60*/  @P4 BRA `(.L_x_1829) ;  /* 0x0000000000304947 */ /* 0x000fea0003800000 */
[----:B------:R-:W-:Y:S02]  /*7b70*/  ISETP.NE.AND P5, PT, R30, RZ, PT ;  /* 0x000000ff1e00720c */ /* 0x000fe40003fa5270 */
[----:B------:R-:W-:Y:S02]  /*7b80*/  ISETP.NE.AND P4, PT, R93, RZ, PT ;  /* 0x000000ff5d00720c */ /* 0x000fe40003f85270 */
[----:B------:R-:W-:-:S09]  /*7b90*/  ISETP.NE.AND P0, PT, R94, RZ, PT ;  /* 0x000000ff5e00720c */ /* 0x000fd20003f05270 */
[----:B------:R-:W1:Y:S04]  /*7ba0*/  @P5 LDS.128 R36, [R101+0x20400] ;  /* 0x0204000065245984 */ /* 0x000e680000000c00 */
[----:B------:R-:W2:Y:S04]  /*7bb0*/  @P0 LDS.128 R40, [R101+0x24400] ;  /* 0x0244000065280984 */ /* 0x000ea80000000c00 */
[----:B-1----:R-:W-:Y:S01]  /*7bc0*/  @P5 STG.E.128 desc[UR60][R50.64], R36 ;  /* 0x0000002432005986 */ /* 0x002fe2000c101d3c */
[----:B------:R-:W-:-:S03]  /*7bd0*/  ISETP.NE.AND P5, PT, R95, RZ, PT ;  /* 0x000000ff5f00720c */ /* 0x000fc60003fa5270 */
[----:B------:R-:W1:Y:S04]  /*7be0*/  @P4 LDS.128 R36, [R101+0x22400] ;  /* 0x0224000065244984 */ /* 0x000e680000000c00 */
[----:B--2---:R-:W-:Y:S06]  /*7bf0*/  @P0 STG.E.128 desc[UR60][R50.64+0x100], R40 ;  /* 0x0001002832000986 */ /* 0x004fec000c101d3c */
[----:B------:R-:W2:Y:S04]  /*7c00*/  @P5 LDS.128 R44, [R101+0x26400] ;  /* 0x02640000652c5984 */ /* 0x000ea80000000c00 */
[----:B-1----:R1:W-:Y:S04]  /*7c10*/  @P4 STG.E.128 desc[UR60][R50.64+0x80], R36 ;  /* 0x0000802432004986 */ /* 0x0023e8000c101d3c */
[----:B--2---:R1:W-:Y:S02]  /*7c20*/  @P5 STG.E.128 desc[UR60][R50.64+0x180], R44 ;  /* 0x0001802c32005986 */ /* 0x0043e4000c101d3c */
.L_x_1829:
[----:B------:R-:W-:Y:S05]  /*7c30*/  BSYNC B1 ;  /* 0x0000000000017941 */ /* 0x000fea0003800000 */
.L_x_1828:
[----:B-1----:R-:W-:-:S04]  /*7c40*/  IADD3 R36, R218, 0x20, RZ ;  /* 0x00000020da247810 */ /* 0x002fc80007ffe0ff */
[----:B------:R-:W-:-:S13]  /*7c50*/  ISETP.GE.AND P0, PT, R36, R105, PT ;  /* 0x000000692400720c */ /* 0x000fda0003f06270 */
        /* <DEDUP_REMOVED lines=13> */
.L_x_1789:
[----:B------:R-:W-:Y:S05]  /*7d30*/  BSYNC B0 ;  /* 0x0000000000007941 */ /* 0x000fea0003800000 */
.L_x_1763:
        /* <DEDUP_REMOVED lines=17> */
.L_x_1831:
[----:B------:R-:W-:Y:S05]  /*7e50*/  BSYNC B0 ;  /* 0x0000000000007941 */ /* 0x000fea0003800000 */
.L_x_1830:
[----:B------:R-:W2:Y:S01]  /*7e60*/  SYNCS.PHASECHK.TRANS64.TRYWAIT P1, [R99+URZ+0x308b0], R107 ;  /* 0x0308b06b630075a7 */ /* 0x000ea2000802017f */
[----:B------:R-:W-:Y:S01]  /*7e70*/  ULDC.64 UR38, c[0x0][0x328] ;  /* 0x0000ca0000267ab9 */ /* 0x000fe20000000a00 */
[----:B------:R-:W-:Y:S01]  /*7e80*/  ULDC.64 UR36, c[0x0][0x318] ;  /* 0x0000c60000247ab9 */ /* 0x000fe20000000a00 */
[----:B------:R-:W-:Y:S01]  /*7e90*/  BSSY B0, `(.L_x_1832) ;  /* 0x0000004000007945 */ /* 0x000fe20003800000 */
[----:B------:R-:W-:Y:S01]  /*7ea0*/  ISETP.GE.AND P4, PT, R218, R105, PT ;  /* 0x00000069da00720c */ /* 0x000fe20003f86270 */
[----:B------:R-:W-:Y:S02]  /*7eb0*/  IMAD.WIDE R48, R25, 0x40, R76 ;  /* 0x0000004019307825 */ /* 0x000fe400078e024c */
[----:B--2---:R-:W-:Y:S10]  /*7ec0*/  @!P1 BRA `(.L_x_1833) ;  /* 0x0000023000ac9947 */ /* 0x004ff40003800000 */
.L_x_2232:
[----:B------:R-:W-:Y:S05]  /*7ed0*/  BSYNC B0 ;  /* 0x0000000000007941 */ /* 0x000fea0003800000 */
.L_x_1832:
[----:B------:R-:W-:Y:S04]  /*7ee0*/  BSSY B0, `(.L_x_1834) ;  /* 0x0000019000007945 */ /* 0x000fe80003800000 */
[----:B------:R-:W-:Y:S05]  /*7ef0*/  @P4 BRA `(.L_x_1835) ;  /* 0x00000000005c4947 */ /* 0x000fea0003800000 */
[----:B------:R-:W3:Y:S01]  /*7f00*/  LDL R44, [R1+0x2c] ;  /* 0x00002c00012c7983 */ /* 0x000ee20000100800 */
[----:B------:R-:W-:-:S03]  /*7f10*/  ULDC UR4, c[0x0][0x2f4] ;  /* 0x0000bd0000047ab9 */ /* 0x000fc60000000800 */
[----:B------:R-:W4:Y:S01]  /*7f20*/  LDL R42, [R1+0x30] ;  /* 0x00003000012a7983 */ /* 0x000f220000100800 */
[----:B------:R-:W-:Y:S01]  /*7f30*/  ISETP.GE.AND P5, PT, R18, UR4, PT ;  /* 0x0000000412007c0c */ /* 0x000fe2000bfa6270 */
[----:B------:R-:W-:Y:S01]  /*7f40*/  IMAD R43, R49, UR38, RZ ;  /* 0x00000026312b7c24 */ /* 0x000fe2000f8e02ff */
[----:B------:R-:W-:Y:S01]  /*7f50*/  ISETP.GE.AND P4, PT, R226, UR4, PT ;  /* 0x00000004e2007c0c */ /* 0x000fe2000bf86270 */
[----:B------:R-:W-:Y:S02]  /*7f60*/  IMAD.MOV.U32 R40, RZ, RZ, R86 ;  /* 0x000000ffff287224 */ /* 0x000fe400078e0056 */
[----:B------:R-:W-:Y:S02]  /*7f70*/  IMAD.MOV.U32 R41, RZ, RZ, R98 ;  /* 0x000000ffff297224 */ /* 0x000fe400078e0062 */
[C---:B------:R-:W-:Y:S02]  /*7f80*/  IMAD R43, R48.reuse, UR39, R43 ;  /* 0x00000027302b7c24 */ /* 0x040fe4000f8e022b */
[----:B------:R-:W-:-:S04]  /*7f90*/  IMAD.WIDE.U32 R40, R48, UR38, R40 ;  /* 0x0000002630287c25 */ /* 0x000fc8000f8e0028 */
[----:B-1----:R-:W1:Y:S01]  /*7fa0*/  @!P5 LDS.128 R36, [R101+0x400] ;  /* 0x000400006524d984 */ /* 0x002e620000000c00 */
[----:B------:R-:W-:Y:S01]  /*7fb0*/  IMAD.IADD R41, R41, 0x1, R43 ;  /* 0x0000000129297824 */ /* 0x000fe200078e022b */
[----:B------:R-:W-:-:S04]  /*7fc0*/  LEA R50, P1, R40, UR36, 0x1 ;  /* 0x0000002428327c11 */ /* 0x000fc8000f8208ff */
[----:B------:R-:W-:-:S05]  /*7fd0*/  LEA.HI.X R51, R40, UR37, R41, 0x1, P1 ;  /* 0x0000002528337c11 */ /* 0x000fca00088f0c29 */
[----:B-1----:R-:W-:Y:S04]  /*7fe0*/  @!P5 STG.E.128 desc[UR60][R50.64], R36 ;  /* 0x000000243200d986 */ /* 0x002fe8000c101d3c */
[----:B------:R-:W1:Y:S04]  /*7ff0*/  @!P4 LDS.128 R36, [R101+0x2400] ;  /* 0x002400006524c984 */ /* 0x000e680000000c00 */
[----:B-1----:R-:W-:Y:S01]  /*8000*/  @!P4 STG.E.128 desc[UR60][R50.64+0x80], R36 ;  /* 0x000080243200c986 */ /* 0x002fe2000c101d3c */
[----:B---3--:R-:W-:Y:S02]  /*8010*/  ISETP.GE.AND P1, PT, R44, UR4, PT ;  /* 0x000000042c007c0c */ /* 0x008fe4000bf26270 */
[----:B----4-:R-:W-:-:S11]  /*8020*/  ISETP.GE.AND P5, PT, R42, UR4, PT ;  /* 0x000000042a007c0c */ /* 0x010fd6000bfa6270 */
[----:B------:R-:W1:Y:S04]  /*8030*/  @!P1 LDS.128 R40, [R101+0x4400] ;  /* 0x0044000065289984 */ /* 0x000e680000000c00 */
[----:B------:R-:W3:Y:S04]  /*8040*/  @!P5 LDS.128 R44, [R101+0x6400] ;  /* 0x00640000652cd984 */ /* 0x000ee80000000c00 */
[----:B-1----:R4:W-:Y:S04]  /*8050*/  @!P1 STG.E.128 desc[UR60][R50.64+0x100], R40 ;  /* 0x0001002832009986 */ /* 0x0029e8000c101d3c */
[----:B---3--:R4:W-:Y:S02]  /*8060*/  @!P5 STG.E.128 desc[UR60][R50.64+0x180], R44 ;  /* 0x0001802c3200d986 */ /* 0x0089e4000c101d3c */
.L_x_1835:
[----:B------:R-:W-:Y:S05]  /*8070*/  BSYNC B0 ;  /* 0x0000000000007941 */ /* 0x000fea0003800000 */
.L_x_1834:
[----:B-1----:R-:W-:Y:S01]  /*8080*/  IADD3 R36, R218, 0x20, RZ ;  /* 0x00000020da247810 */ /* 0x002fe20007ffe0ff */
[----:B------:R-:W-:Y:S03]  /*8090*/  BSSY B0, `(.L_x_1836) ;  /* 0x000001c000007945 */ /* 0x000fe60003800000 */
[----:B------:R-:W-:-:S13]  /*80a0*/  ISETP.GE.AND P1, PT, R36, R105, PT ;  /* 0x000000692400720c */ /* 0x000fda0003f26270 */
[----:B------:R-:W-:Y:S05]  /*80b0*/  @P1 BRA `(.L_x_1837) ;  /* 0x0000000000641947 */ /* 0x000fea0003800000 */
[----:B----4-:R-:W3:Y:S01]  /*80c0*/  LDL R44, [R1+0x2c] ;  /* 0x00002c00012c7983 */ /* 0x010ee20000100800 */
[----:B------:R-:W-:-:S03]  /*80d0*/  ULDC UR4, c[0x0][0x2f4] ;  /* 0x0000bd0000047ab9 */ /* 0x000fc60000000800 */
[----:B------:R-:W4:Y:S01]  /*80e0*/  LDL R42, [R1+0x30] ;  /* 0x00003000012a7983 */ /* 0x000f220000100800 */
[----:B------:R-:W-:Y:S01]  /*80f0*/  ISETP.GE.AND P1, PT, R18, UR4, PT ;  /* 0x0000000412007c0c */ /* 0x000fe2000bf26270 */
[----:B------:R-:W-:Y:S01]  /*8100*/  IMAD.MOV.U32 R40, RZ, RZ, R86 ;  /* 0x000000ffff287224 */ /* 0x000fe200078e0056 */
[----:B------:R-:W-:Y:S01]  /*8110*/  IADD3 R43, P4, R48, 0x20, RZ ;  /* 0x00000020302b7810 */ /* 0x000fe20007f9e0ff */
[----:B------:R-:W-:Y:S01]  /*8120*/  IMAD.MOV.U32 R41, RZ, RZ, R98 ;  /* 0x000000ffff297224 */ /* 0x000fe200078e0062 */
[----:B------:R-:W-:-:S03]  /*8130*/  ISETP.GE.AND P5, PT, R226, UR4, PT ;  /* 0x00000004e2007c0c */ /* 0x000fc6000bfa6270 */
[----:B------:R-:W-:Y:S02]  /*8140*/  IMAD.X R48, RZ, RZ, R49, P4 ;  /* 0x000000ffff307224 */ /* 0x000fe400020e0631 */
[----:B------:R-:W-:-:S04]  /*8150*/  IMAD.WIDE.U32 R40, R43, UR38, R40 ;  /* 0x000000262b287c25 */ /* 0x000fc8000f8e0028 */
[----:B------:R-:W1:Y:S01]  /*8160*/  @!P1 LDS.128 R36, [R101+0x1400] ;  /* 0x0014000065249984 */ /* 0x000e620000000c00 */
[----:B------:R-:W-:-:S04]  /*8170*/  IMAD R48, R48, UR38, RZ ;  /* 0x0000002630307c24 */ /* 0x000fc8000f8e02ff */
[----:B------:R-:W-:Y:S01]  /*8180*/  IMAD R43, R43, UR39, R48 ;  /* 0x000000272b2b7c24 */ /* 0x000fe2000f8e0230 */
[----:B------:R-:W-:-:S03]  /*8190*/  LEA R48, P4, R40, UR36, 0x1 ;  /* 0x0000002428307c11 */ /* 0x000fc6000f8808ff */
[----:B------:R-:W-:-:S05]  /*81a0*/  IMAD.IADD R41, R41, 0x1, R43 ;  /* 0x0000000129297824 */ /* 0x000fca00078e022b */
        /* <DEDUP_REMOVED lines=10> */
.L_x_1837:
[----:B------:R-:W-:Y:S05]  /*8250*/  BSYNC B0 ;  /* 0x0000000000007941 */ /* 0x000fea0003800000 */
.L_x_1836:
[----:B------:R-:W3:Y:S01]  /*8260*/  LDL.LU R37, [R1] ;  /* 0x0000000001257983 */ /* 0x000ee20000300800 */
[----:B------:R-:W-:Y:S01]  /*8270*/  VIADD R17, R17, 0x1 ;  /* 0x0000000111117836 */ /* 0x000fe20000000000 */
[----:B------:R-:W-:Y:S01]  /*8280*/  ISETP.NE.AND P4, PT, R100, RZ, PT ;  /* 0x000000ff6400720c */ /* 0x000fe20003f85270 */
[----:B------:R-:W-:Y:S01]  /*8290*/  @!PT LDS RZ, [RZ] ;  /* 0x00000000fffff984 */ /* 0x000fe20000000800 */
[----:B------:R-:W-:Y:S01]  /*82a0*/  @!PT LDS RZ, [RZ] ;  /* 0x00000000fffff984 */ /* 0x000fe20000000800 */
[----:B------:R-:W-:Y:S01]  /*82b0*/  @!PT LDS RZ, [RZ] ;  /* 0x00000000fffff984 */ /* 0x000fe20000000800 */
[----:B------:R-:W-:Y:S01]  /*82c0*/  @!PT LDS RZ, [RZ] ;  /* 0x00000000fffff984 */ /* 0x000fe20000000800 */
[----:B------:R5:W-:Y:S06]  /*82d0*/  MEMBAR.ALL.CTA ;  /* 0x0000000000007992 */ /* 0x000bec0000008000 */
[----:B-----5:R-:W5:Y:S01]  /*82e0*/  FENCE.VIEW.ASYNC.S ;  /* 0x00000000000073c6 */ /* 0x020f620000000000 */
[----:B0-2---:R-:W-:Y:S01]  /*82f0*/  @!P0 IADD3 R99, R99, 0x308c0, RZ ;  /* 0x000308c063638810 */ /* 0x005fe20007ffe0ff */
[----:B-----5:R0:W-:Y:S01]  /*8300*/  BAR.SYNC.DEFER_BLOCKING R104, 0x80 ;  /* 0x000200680000751d */ /* 0x0201e20000010000 */
[----:B------:R-:W-:-:S02]  /*8310*/  ISETP.NE.AND P1, PT, R17, 0x2, PT ;  /* 0x000000021100780c */ /* 0x000fc40003f25270 */
[----:B------:R-:W-:Y:S02]  /*8320*/  @!P0 PRMT R99, RZ, 0x654, R99 ;  /* 0x00000654ff638816 */ /* 0x000fe40000000063 */
[----:B------:R-:W-:Y:S02]  /*8330*/  SEL R36, RZ, 0x1, P1 ;  /* 0x00000001ff247807 */ /* 0x000fe40000800000 */
[----:B------:R-:W-:Y:S01]  /*8340*/  SEL R17, R17, RZ, P1 ;  /* 0x000000ff11117207 */ /* 0x000fe20000800000 */
[----:B------:R0:W-:Y:S01]  /*8350*/  @!P0 SYNCS.ARRIVE.TRANS64.RED.A1T0 RZ, [R99+URZ], RZ ;  /* 0x000000ff63ff89a7 */ /* 0x0001e2000810043f */
[----:B------:R-:W-:Y:S02]  /*8360*/  PLOP3.LUT P0, PT, PT, PT, PT, 0x8, 0x0 ;  /* 0x000000000000781c */ /* 0x000fe40003f0e170 */
[----:B---3--:R-:W-:-:S05]  /*8370*/  LOP3.LUT R37, R37, R36, RZ, 0x3c, !PT ;  /* 0x0000002425257212 */ /* 0x008fca00078e3cff */
[----:B------:R0:W-:Y:S01]  /*8380*/  STL [R1], R37 ;  /* 0x0000002501007387 */ /* 0x0001e20000100800 */
[----:B------:R-:W-:Y:S05]  /*8390*/  @P4 BRA `(.L_x_1838) ;  /* 0xffffffa400ec4947 */ /* 0x000fea000383ffff */
.L_x_1758:
[----:B------:R-:W2:Y:S01]  /*83a0*/  LDL R36, [R1+0x34] ;  /* 0x0000340001247983 */ /* 0x000ea20000100800 */
[----:B------:R-:W3:Y:S01]  /*83b0*/  LDC R0, c[0x0][0x448] ;  /* 0x00011200ff007b82 */ /* 0x000ee20000000800 */
[----:B------:R-:W-:Y:S01]  /*83c0*/  IADD3 R5, R221, 0x1, -R220 ;  /* 0x00000001dd057810 */ /* 0x000fe20007ffe8dc */
[----:B------:R-:W-:Y:S06]  /*83d0*/  BSSY B0, `(.L_x_1839) ;  /* 0x000000d000007945 */ /* 0x000fec0003800000 */
[----:B------:R-:W1:Y:S01]  /*83e0*/  LDC.64 R6, c[0x0][0x9e0] ;  /* 0x00027800ff067b82 */ /* 0x000e620000000a00 */
[----:B---3--:R-:W-:-:S02]  /*83f0*/  ISETP.NE.AND P1, PT, R0, 0x1, PT ;  /* 0x000000010000780c */ /* 0x008fc40003f25270 */
[----:B-1----:R-:W-:-:S11]  /*8400*/  ISETP.GE.AND P2, PT, R7, 0x1, PT ;  /* 0x000000010700780c */ /* 0x002fd60003f46270 */
[----:B------:R-:W1:Y:S08]  /*8410*/  @P1 LDC R3, c[0x0][0x44c] ;  /* 0x00011300ff031b82 */ /* 0x000e700000000800 */
[----:B------:R-:W3:Y:S01]  /*8420*/  @P1 LDC R2, c[0x0][0x450] ;  /* 0x00011400ff021b82 */ /* 0x000ee20000000800 */
[----:B--2---:R-:W-:-:S04]  /*8430*/  VIADD R0, R36, 0x7f ;  /* 0x0000007f24007836 */ /* 0x004fc80000000000 */
[----:B-1----:R-:W-:-:S05]  /*8440*/  @P1 IMAD.HI.U32 R3, R0, R3, RZ ;  /* 0x0000000300031227 */ /* 0x002fca00078e00ff */
[----:B---3--:R-:W-:-:S05]  /*8450*/  @P1 SHF.R.U32.HI R0, RZ, R2, R3 ;  /* 0x00000002ff001219 */ /* 0x008fca0000011603 */
[----:B------:R-:W-:Y:S01]  /*8460*/  IMAD.IADD R3, R5, 0x1, R0 ;  /* 0x0000000105037824 */ /* 0x000fe200078e0200 */
[----:B------:R-:W-:Y:S06]  /*8470*/  @P0 BRA `(.L_x_1840) ;  /* 0x0000000000080947 */ /* 0x000fec0003800000 */
[----:B------:R-:W1:Y:S02]  /*8480*/  FENCE.VIEW.ASYNC.G ;  /* 0x00000000000073c6 */ /* 0x000e640000000100 */
[----:B-1----:R-:W-:Y:S06]  /*8490*/  BAR.ARV 0xc, 0x180 ;  /* 0x0306000000007b1d */ /* 0x002fec0000002000 */
.L_x_1840:
[----:B------:R-:W-:Y:S05]  /*84a0*/  BSYNC B0 ;  /* 0x0000000000007941 */ /* 0x000fea0003800000 */
.L_x_1839:
[----:B------:R-:W-:Y:S01]  /*84b0*/  IMAD.IADD R0, R3, 0x1, R6 ;  /* 0x0000000103007824 */ /* 0x000fe200078e0206 */
[----:B------:R-:W-:Y:S06]  /*84c0*/  @!P2 BRA `(.L_x_1841) ;  /* 0x000000000048a947 */ /* 0x000fec0003800000 */
[C---:B------:R-:W-:Y:S01]  /*84d0*/  ISETP.GT.AND P0, PT, R3.reuse, RZ, PT ;  /* 0x000000ff0300720c */ /* 0x040fe20003f04270 */
[----:B------:R-:W-:Y:S01]  /*84e0*/  BSSY B0, `(.L_x_1842) ;  /* 0x000000e000007945 */ /* 0x000fe20003800000 */
[----:B------:R-:W-:-:S11]  /*84f0*/  IADD3 R2, R3, -0x1, RZ ;  /* 0xffffffff03027810 */ /* 0x000fd60007ffe0ff */
[----:B------:R-:W-:Y:S05]  /*8500*/  @P0 BRA `(.L_x_1843) ;  /* 0x00000000001c0947 */ /* 0x000fea0003800000 */
[----:B------:R-:W-:Y:S01]  /*8510*/  ISETP.NE.AND P0, PT, R7, 0x1, PT ;  /* 0x000000010700780c */ /* 0x000fe20003f05270 */
[----:B------:R-:W-:-:S12]  /*8520*/  IMAD.MOV R3, RZ, RZ, -R3 ;  /* 0x000000ffff037224 */ /* 0x000fd800078e0a03 */
[----:B------:R-:W1:Y:S02]  /*8530*/  @P0 LDC.64 R4, c[0x0][0x9e8] ;  /* 0x00027a00ff040b82 */ /* 0x000e640000000a00 */
[----:B-1----:R-:W-:-:S05]  /*8540*/  @P0 IMAD.HI.U32 R2, R3, R4, RZ ;  /* 0x0000000403020227 */ /* 0x002fca00078e00ff */
[----:B------:R-:W-:-:S04]  /*8550*/  @P0 SHF.R.U32.HI R3, RZ, R5, R2 ;  /* 0x00000005ff030219 */ /* 0x000fc80000011602 */
[----:B------:R-:W-:Y:S01]  /*8560*/  LOP3.LUT R2, RZ, R3, RZ, 0x33, !PT ;  /* 0x00000003ff027212 */ /* 0x000fe200078e33ff */
[----:B------:R-:W-:Y:S06]  /*8570*/  BRA `(.L_x_1844) ;  /* 0x0000000000107947 */ /* 0x000fec0003800000 */
.L_x_1843:
[----:B------:R-:W-:-:S13]  /*8580*/  ISETP.NE.AND P0, PT, R7, 0x1, PT ;  /* 0x000000010700780c */ /* 0x000fda0003f05270 */
[----:B------:R-:W1:Y:S02]  /*8590*/  @P0 LDC.64 R4, c[0x0][0x9e8] ;  /* 0x00027a00ff040b82 */ /* 0x000e640000000a00 */
[----:B-1----:R-:W-:-:S05]  /*85a0*/  @P0 IMAD.HI.U32 R4, R2, R4, RZ ;  /* 0x0000000402040227 */ /* 0x002fca00078e00ff */
[----:B------:R-:W-:-:S07]  /*85b0*/  @P0 SHF.R.U32.HI R2, RZ, R5, R4 ;  /* 0x00000005ff020219 */ /* 0x000fce0000011604 */
.L_x_1844:
[----:B------:R-:W-:Y:S05]  /*85c0*/  BSYNC B0 ;  /* 0x0000000000007941 */ /* 0x000fea0003800000 */
.L_x_1842:
[----:B------:R-:W-:-:S05]  /*85d0*/  IMAD R3, R2, R7, R7 ;  /* 0x0000000702037224 */ /* 0x000fca00078e0207 */
[----:B------:R-:W-:-:S07]  /*85e0*/  VIMNMX R0, R0, R3, PT ;  /* 0x0000000300007248 */ /* 0x000fce0003fe0100 */
.L_x_1841:
[----:B------:R-:W1:Y:S01]  /*85f0*/  @P1 LDC R2, c[0x0][0x44c] ;  /* 0x00011300ff021b82 */ /* 0x000e620000000800 */
[----:B------:R-:W-:Y:S01]  /*8600*/  VIADD R0, R0, 0x3f ;  /* 0x0000003f00007836 */ /* 0x000fe20000000000 */
[----:B------:R-:W-:Y:S01]  /*8610*/  ULDC UR4, c[0x0][0x9dc] ;  /* 0x0002770000047ab9 */ /* 0x000fe20000000800 */
[----:B------:R-:W-:-:S03]  /*8620*/  IMAD.MOV.U32 R5, RZ, RZ, R36 ;  /* 0x000000ffff057224 */ /* 0x000fc600078e0024 */
[----:B------:R-:W-:Y:S02]  /*8630*/  SHF.R.S32.HI R3, RZ, 0x1f, R0 ;  /* 0x0000001fff037819 */ /* 0x000fe40000011400 */
[----:B------:R-:W2:Y:S02]  /*8640*/  @P1 LDC R9, c[0x0][0x450] ;  /* 0x00011400ff091b82 */ /* 0x000ea40000000800 */
[----:B------:R-:W-:-:S04]  /*8650*/  LEA.HI R3, R3, R0, RZ, 0x6 ;  /* 0x0000000003037211 */ /* 0x000fc800078f30ff */
[----:B------:R-:W-:-:S04]  /*8660*/  SHF.R.S32.HI R0, RZ, 0x6, R3 ;  /* 0x00000006ff007819 */ /* 0x000fc80000011403 */
[----:B------:R-:W-:Y:S01]  /*8670*/  VIMNMX R103, R103, R0, PT ;  /* 0x0000000067677248 */ /* 0x000fe20003fe0100 */
[----:B-1----:R-:W-:-:S05]  /*8680*/  @P1 IMAD.HI.U32 R2, R36, R2, RZ ;  /* 0x0000000224021227 */ /* 0x002fca00078e00ff */
[----:B--2---:R-:W-:-:S05]  /*8690*/  @P1 SHF.R.U32.HI R5, RZ, R9, R2 ;  /* 0x00000009ff051219 */ /* 0x004fca0000011602 */
[----:B------:R-:W-:-:S05]  /*86a0*/  IMAD.IADD R2, R106, 0x1, R5 ;  /* 0x000000016a027824 */ /* 0x000fca00078e0205 */
[----:B------:R-:W-:Y:S01]  /*86b0*/  IADD3 R0, R2, -UR4, RZ ;  /* 0x8000000402007c10 */ /* 0x000fe2000fffe0ff */
[----:B------:R-:W-:Y:S06]  /*86c0*/  @!P2 BRA `(.L_x_1845) ;  /* 0x000000000044a947 */ /* 0x000fec0003800000 */
[----:B------:R-:W-:Y:S01]  /*86d0*/  ISETP.GT.AND P0, PT, R2, -0x1, PT ;  /* 0xffffffff0200780c */ /* 0x000fe20003f04270 */
[----:B------:R-:W-:-:S12]  /*86e0*/  BSSY B0, `(.L_x_1846) ;  /* 0x000000d000007945 */ /* 0x000fd80003800000 */
[----:B------:R-:W-:Y:S05]  /*86f0*/  @P0 BRA `(.L_x_1847) ;  /* 0x00000000001c0947 */ /* 0x000fea0003800000 */
[----:B------:R-:W-:Y:S02]  /*8700*/  ISETP.NE.AND P0, PT, R7, 0x1, PT ;  /* 0x000000010700780c */ /* 0x000fe40003f05270 */
[----:B------:R-:W-:-:S11]  /*8710*/  LOP3.LUT R3, RZ, R2, RZ, 0x33, !PT ;  /* 0x00000002ff037212 */ /* 0x000fd600078e33ff */
[----:B------:R-:W1:Y:S02]  /*8720*/  @P0 LDC.64 R4, c[0x0][0x9e8] ;  /* 0x00027a00ff040b82 */ /* 0x000e640000000a00 */
[----:B-1----:R-:W-:-:S05]  /*8730*/  @P0 IMAD.HI.U32 R2, R3, R4, RZ ;  /* 0x0000000403020227 */ /* 0x002fca00078e00ff */
[----:B------:R-:W-:-:S04]  /*8740*/  @P0 SHF.R.U32.HI R3, RZ, R5, R2 ;  /* 0x00000005ff030219 */ /* 0x000fc80000011602 */
[----:B------:R-:W-:Y:S01]  /*8750*/  LOP3.LUT R2, RZ, R3, RZ, 0x33, !PT ;  /* 0x00000003ff027212 */ /* 0x000fe200078e33ff */
[----:B------:R-:W-:Y:S06]  /*8760*/  BRA `(.L_x_1848) ;  /* 0x0000000000107947 */ /* 0x000fec0003800000 */
.L_x_1847:
[----:B------:R-:W-:-:S13]  /*8770*/  ISETP.NE.AND P0, PT, R7, 0x1, PT ;  /* 0x000000010700780c */ /* 0x000fda0003f05270 */
[----:B------:R-:W1:Y:S02]  /*8780*/  @P0 LDC.64 R4, c[0x0][0x9e8] ;  /* 0x00027a00ff040b82 */ /* 0x000e640000000a00 */
[----:B-1----:R-:W-:-:S05]  /*8790*/  @P0 IMAD.HI.U32 R4, R2, R4, RZ ;  /* 0x0000000402040227 */ /* 0x002fca00078e00ff */
[----:B------:R-:W-:-:S07]  /*87a0*/  @P0 SHF.R.U32.HI R2, RZ, R5, R4 ;  /* 0x00000005ff020219 */ /* 0x000fce0000011604 */
.L_x_1848:
[----:B------:R-:W-:Y:S05]  /*87b0*/  BSYNC B0 ;  /* 0x0000000000007941 */ /* 0x000fea0003800000 */
.L_x_1846:
[----:B------:R-:W-:-:S05]  /*87c0*/  IMAD R3, R2, R7, RZ ;  /* 0x0000000702037224 */ /* 0x000fca00078e02ff */
[----:B------:R-:W-:-:S07]  /*87d0*/  VIMNMX R0, R0, R3, !PT ;  /* 0x0000000300007248 */ /* 0x000fce0007fe0100 */
.L_x_1845:
[----:B------:R-:W-:Y:S02]  /*87e0*/  SHF.R.S32.HI R3, RZ, 0x1f, R0 ;  /* 0x0000001fff037819 */ /* 0x000fe40000011400 */
[----:B------:R-:W-:Y:S02]  /*87f0*/  CS2R R4, SRZ ;  /* 0x0000000000047805 */ /* 0x000fe4000001ff00 */
[----:B------:R-:W-:Y:S02]  /*8800*/  PLOP3.LUT P0, PT, PT, PT, PT, 0x80, 0x0 ;  /* 0x000000000000781c */ /* 0x000fe40003f0f070 */
[----:B------:R-:W-:Y:S02]  /*8810*/  CS2R R150, SRZ ;  /* 0x0000000000967805 */ /* 0x000fe4000001ff00 */
[----:B------:R-:W-:Y:S01]  /*8820*/  LEA.HI R6, R3, R0, RZ, 0x6 ;  /* 0x0000000003067211 */ /* 0x000fe200078f30ff */
[----:B------:R-:W-:Y:S01]  /*8830*/  IMAD.MOV.U32 R0, RZ, RZ, RZ ;  /* 0x000000ffff007224 */ /* 0x000fe200078e00ff */
[----:B------:R-:W-:-:S02]  /*8840*/  CS2R R148, SRZ ;  /* 0x0000000000947805 */ /* 0x000fc4000001ff00 */
[----:B------:R-:W-:Y:S02]  /*8850*/  CS2R R146, SRZ ;  /* 0x0000000000927805 */ /* 0x000fe4000001ff00 */
[----:B------:R-:W-:Y:S02]  /*8860*/  SHF.R.S32.HI R6, RZ, 0x6, R6 ;  /* 0x00000006ff067819 */ /* 0x000fe40000011406 */
[----:B------:R-:W-:Y:S02]  /*8870*/  CS2R R144, SRZ ;  /* 0x0000000000907805 */ /* 0x000fe4000001ff00 */
[----:B------:R-:W-:Y:S02]  /*8880*/  CS2R R142, SRZ ;  /* 0x00000000008e7805 */ /* 0x000fe4000001ff00 */
[----:B------:R-:W-:Y:S02]  /*8890*/  CS2R R140, SRZ ;  /* 0x00000000008c7805 */ /* 0x000fe4000001ff00 */
[----:B------:R-:W-:-:S02]  /*88a0*/  VIMNMX R7, RZ, R6, !PT ;  /* 0x00000006ff077248 */ /* 0x000fc40007fe0100 */
[----:B------:R-:W-:Y:S02]  /*88b0*/  CS2R R138, SRZ ;  /* 0x00000000008a7805 */ /* 0x000fe4000001ff00 */
[----:B------:R-:W-:Y:S02]  /*88c0*/  CS2R R136, SRZ ;  /* 0x0000000000887805 */ /* 0x000fe4000001ff00 */
[----:B------:R-:W-:Y:S02]  /*88d0*/  CS2R R152, SRZ ;  /* 0x0000000000987805 */ /* 0x000fe4000001ff00 */
[----:B------:R-:W-:Y:S01]  /*88e0*/  ISETP.GT.AND P1, PT, R103, R7, PT ;  /* 0x000000076700720c */ /* 0x000fe20003f24270 */
[----:B------:R1:W-:Y:S01]  /*88f0*/  STL [R1+0x50], R7 ;  /* 0x0000500701007387 */ /* 0x0003e20000100800 */
        /* <DEDUP_REMOVED lines=9> */
[----:B0-----:R-:W-:Y:S02]  /*8990*/  CS2R R104, SRZ ;  /* 0x0000000000687805 */ /* 0x001fe4000001ff00 */
        /* <DEDUP_REMOVED lines=34> */
[----:B----4-:R-:W-:-:S02]  /*8bc0*/  CS2R R50, SRZ ;  /* 0x0000000000327805 */ /* 0x010fc4000001ff00 */
        /* <DEDUP_REMOVED lines=10> */
[----:B-1----:R-:W-:Y:S06]  /*8c70*/  @!P1 BRA `(.L_x_1849) ;  /* 0x0000016000d09947 */ /* 0x002fec0003800000 */
[----:B------:R-:W2:Y:S01]  /*8c80*/  LDL R7, [R1+0xa0] ;  /* 0x0000a00001077983 */ /* 0x000ea20000100800 */
[----:B------:R-:W-:Y:S03]  /*8c90*/  BSSY B6, `(.L_x_1850) ;  /* 0x000001c000067945 */ /* 0x000fe60003800000 */
[----:B--2---:R-:W0:Y:S02]  /*8ca0*/  SHFL.IDX PT, R0, R7, RZ, 0x1f ;  /* 0x00001fff07007589 */ /* 0x004e2400000e0000 */
[----:B0-----:R-:W-:-:S04]  /*8cb0*/  LEA.HI R2, R0, R0, RZ, 0x1 ;  /* 0x0000000000027211 */ /* 0x001fc800078f08ff */
[----:B------:R-:W-:Y:S01]  /*8cc0*/  LOP3.LUT R3, R2, 0x1e, RZ, 0xc0, !PT ;  /* 0x0000001e02037812 */ /* 0x000fe200078ec0ff */
[----:B------:R-:W-:-:S04]  /*8cd0*/  VIADD R2, R16, 0x10400 ;  /* 0x0001040010027836 */ /* 0x000fc80000000000 */
[----:B------:R-:W-:Y:S01]  /*8ce0*/  IMAD.IADD R3, R0, 0x1, -R3 ;  /* 0x0000000100037824 */ /* 0x000fe200078e0a03 */
[----:B------:R-:W-:-:S04]  /*8cf0*/  LOP3.LUT P0, RZ, R2, 0x3ff, RZ, 0xc0, !PT ;  /* 0x000003ff02ff7812 */ /* 0x000fc8000780c0ff */
[----:B------:R-:W-:Y:S02]  /*8d00*/  LEA R3, R3, R2, 0xd ;  /* 0x0000000203037211 */ /* 0x000fe400078e68ff */
[----:B------:R-:W-:Y:S02]  /*8d10*/  P2R R24, PR, RZ, 0x1 ;  /* 0x00000001ff187803 */ /* 0x000fe40000000000 */
        /* <DEDUP_REMOVED lines=12> */
[----:B------:R-:W-:Y:S02]  /*8de0*/  IMAD.U32 R7, RZ, RZ, UR7 ;  /* 0x00000007ff077e24 */ /* 0x000fe4000f8e00ff */
[----:B------:R-:W-:-:S02]  /*8df0*/  IMAD.U32 R11, RZ, RZ, UR5 ;  /* 0x00000005ff0b7e24 */ /* 0x000fc4000f8e00ff */
[----:B------:R-:W-:Y:S02]  /*8e00*/  IMAD.MOV.U32 R8, RZ, RZ, 0x70 ;  /* 0x00000070ff087424 */ /* 0x000fe400078e00ff */
[----:B------:R-:W-:Y:S02]  /*8e10*/  IMAD.MOV.U32 R12, RZ, RZ, 0x1 ;  /* 0x00000001ff0c7424 */ /* 0x000fe400078e00ff */
[----:B0-----:R-:W-:-:S07]  /*8e20*/  IMAD.MOV.U32 R13, RZ, RZ, RZ ;  /* 0x000000ffff0d7224 */ /* 0x001fce00078e00ff */
[----:B------:R-:W-:-:S07]  /*8e30*/  LEPC R20, `(.L_x_1851) ;  /* 0x000000001014794e */ /* 0x000fce0000000000 */
[----:B-1---5:R-:W-:Y:S05]  /*8e40*/  CALL.ABS.NOINC R14 ;  /* 0x000000000e007343 */ /* 0x022fea0003c00000 */
.L_x_1851:
[----:B------:R-:W-:Y:S05]  /*8e50*/  BSYNC B6 ;  /* 0x0000000000067941 */ /* 0x000fea0003800000 */
.L_x_1850:
[----:B------:R-:W-:Y:S02]  /*8e60*/  ULDC UR4, c[0x0][0x3f4] ;  /* 0x0000fd0000047ab9 */ /* 0x000fe40000000800 */
[----:B------:R-:W-:-:S13]  /*8e70*/  ISETP.LT.AND P0, PT, RZ, UR4, PT ;  /* 0x00000004ff007c0c */ /* 0x000fda000bf01270 */
[----:B------:R-:W-:Y:S05]  /*8e80*/  @P0 BRA `(.L_x_1852) ;  /* 0x0000000000400947 */ /* 0x000fea0003800000 */
[----:B------:R-:W2:Y:S02]  /*8e90*/  LDL R20, [R1+0x6c] ;  /* 0x00006c0001147983 */ /* 0x000ea40000100800 */
[----:B--2---:R-:W-:-:S04]  /*8ea0*/  LEA.HI R0, R20, R20, RZ, 0x1 ;  /* 0x0000001414007211 */ /* 0x004fc800078f08ff */
[----:B------:R-:W-:-:S04]  /*8eb0*/  LOP3.LUT R0, R0, 0xfffffffe, RZ, 0xc0, !PT ;  /* 0xfffffffe00007812 */ /* 0x000fc800078ec0ff */
[----:B------:R-:W-:-:S04]  /*8ec0*/  IADD3 R0, R20, -R0, RZ ;  /* 0x8000000014007210 */ /* 0x000fc80007ffe0ff */
[----:B------:R-:W-:-:S04]  /*8ed0*/  SHF.L.U32 R3, R0, 0x1f, RZ ;  /* 0x0000001f00037819 */ /* 0x000fc800000006ff */
[----:B------:R0:W1:Y:S03]  /*8ee0*/  SYNCS.PHASECHK.TRANS64.TRYWAIT P0, [R16+URZ+0x30800], R3 ;  /* 0x03080003100075a7 */ /* 0x000066000800017f */
[----:B-1----:R-:W-:Y:S05]  /*8ef0*/  @!P0 NANOSLEEP.SYNCS 0x989680 ;  /* 0x009896800000895d */ /* 0x002fea0003900000 */
[----:B------:R-:W1:Y:S01]  /*8f00*/  @!P0 SYNCS.PHASECHK.TRANS64 P0, [R16+URZ+0x30800], R3 ;  /* 0x03080003100085a7 */ /* 0x000e62000800007f */
[----:B------:R-:W-:Y:S04]  /*8f10*/  BSSY B0, `(.L_x_1853) ;  /* 0x0000006000007945 */ /* 0x000fe80003800000 */
[----:B-1----:R-:W-:Y:S05]  /*8f20*/  @P0 BRA `(.L_x_1854) ;  /* 0x0000000000100947 */ /* 0x002fea0003800000 */
.L_x_1855:
[----:B-1----:R1:W2:Y:S02]  /*8f30*/  SYNCS.PHASECHK.TRANS64.TRYWAIT P0, [R16+URZ+0x30800], R3 ;  /* 0x03080003100075a7 */ /* 0x0022a4000800017f */
[----:B--2---:R-:W-:Y:S05]  /*8f40*/  @!P0 NANOSLEEP.SYNCS 0x989680 ;  /* 0x009896800000895d */ /* 0x004fea0003900000 */
[----:B------:R-:W2:Y:S02]  /*8f50*/  @!P0 SYNCS.PHASECHK.TRANS64 P0, [R16+URZ+0x30800], R3 ;  /* 0x03080003100085a7 */ /* 0x000ea4000800007f */
[----:B--2---:R-:W-:Y:S05]  /*8f60*/  @!P0 BRA `(.L_x_1855) ;  /* 0xfffffffc00f08947 */ /* 0x004fea000383ffff */
.L_x_1854:
[----:B------:R-:W-:Y:S05]  /*8f70*/  BSYNC B0 ;  /* 0x0000000000007941 */ /* 0x000fea0003800000 */
.L_x_1853:
[----:B------:R-:W-:Y:S05]  /*8f80*/  BRA `(.L_x_1856) ;  /* 0x0000009000c87947 */ /* 0x000fea0003800000 */
.L_x_1852:
[----:B------:R-:W-:Y:S01]  /*8f90*/  ISETP.NE.AND P0, PT, R24, RZ, PT ;  /* 0x000000ff1800720c */ /* 0x000fe20003f05270 */
[----:B------:R-:W-:Y:S01]  /*8fa0*/  ULDC.64 UR4, c[0x0][0x3f8] ;  /* 0x0000fe0000047ab9 */ /* 0x000fe20000000a00 */
[----:B-----5:R-:W-:Y:S01]  /*8fb0*/  SHF.R.S32.HI R0, RZ, 0x1f, R23 ;  /* 0x0000001fff007819 */ /* 0x020fe20000011417 */
[----:B------:R-:W-:Y:S01]  /*8fc0*/  ULDC.64 UR6, c[0x0][0x408] ;  /* 0x0001020000067ab9 */ /* 0x000fe20000000a00 */
[----:B------:R-:W-:Y:S01]  /*8fd0*/  IMAD.WIDE.U32 R24, R23, UR4, RZ ;  /* 0x0000000417187c25 */ /* 0x000fe2000f8e00ff */
[----:B------:R-:W-:Y:S03]  /*8fe0*/  BSSY B6, `(.L_x_1857) ;  /* 0x0000019000067945 */ /* 0x000fe60003800000 */
[C---:B------:R-:W-:Y:S02]  /*8ff0*/  IMAD R4, R0.reuse, UR4, RZ ;  /* 0x0000000400047c24 */ /* 0x040fe4000f8e02ff */
[----:B------:R-:W-:-:S02]  /*9000*/  IMAD R0, R0, UR6, RZ ;  /* 0x0000000600007c24 */ /* 0x000fc4000f8e02ff */
[C---:B------:R-:W-:Y:S02]  /*9010*/  IMAD R3, R23.reuse, UR5, R4 ;  /* 0x0000000517037c24 */ /* 0x040fe4000f8e0204 */
[C---:B------:R-:W-:Y:S02]  /*9020*/  IMAD R29, R23.reuse, UR7, R0 ;  /* 0x00000007171d7c24 */ /* 0x040fe4000f8e0200 */
[----:B------:R-:W-:-:S04]  /*9030*/  IMAD.WIDE.U32 R26, R23, UR6, RZ ;  /* 0x00000006171a7c25 */ /* 0x000fc8000f8e00ff */
[----:B------:R-:W-:Y:S02]  /*9040*/  IMAD.IADD R23, R3, 0x1, R25 ;  /* 0x0000000103177824 */ /* 0x000fe400078e0219 */
[----:B------:R-:W-:Y:S01]  /*9050*/  IMAD.IADD R29, R29, 0x1, R27 ;  /* 0x000000011d1d7824 */ /* 0x000fe200078e021b */
        /* <DEDUP_REMOVED lines=16> */
[----:B-1----:R-:W-:Y:S05]  /*9160*/  CALL.ABS.NOINC R14 ;  /* 0x000000000e007343 */ /* 0x002fea0003c00000 */
.L_x_1858:
[----:B------:R-:W-:Y:S05]  /*9170*/  BSYNC B6 ;  /* 0x0000000000067941 */ /* 0x000fea0003800000 */
.L_x_1857:
[----:B------:R-:W2:Y:S01]  /*9180*/  LDL R114, [R1+0x34] ;  /* 0x0000340001727983 */ /* 0x000ea20000100800 */
[----:B------:R-:W-:-:S03]  /*9190*/  ULDC.U8 UR4, c[0x0][0x410] ;  /* 0x0001040000047ab9 */ /* 0x000fc60000000000 */
[----:B------:R-:W3:Y:S01]  /*91a0*/  LDL R20, [R1+0x58] ;  /* 0x0000580001147983 */ /* 0x000ee20000100800 */
[----:B------:R-:W-:Y:S01]  /*91b0*/  ISETP.NE.AND P0, PT, RZ, UR4, PT ;  /* 0x00000004ff007c0c */ /* 0x000fe2000bf05270 */
[----:B------:R-:W-:Y:S01]  /*91c0*/  BSSY B0, `(.L_x_1859) ;  /* 0x0000906000007945 */ /* 0x000fe20003800000 */
[----:B--2---:R-:W-:-:S04]  /*91d0*/  IMAD.IADD R10, R218, 0x1, R114 ;  /* 0x00000001da0a7824 */ /* 0x004fc800078e0272 */
[----:B---3--:R-:W-:-:S07]  /*91e0*/  IMAD R3, R20, 0x20, R10 ;  /* 0x0000002014037824 */ /* 0x008fce00078e020a */
[----:B------:R-:W-:Y:S05]  /*91f0*/  @!P0 BRA `(.L_x_1860) ;  /* 0x0000004400cc8947 */ /* 0x000fea0003800000 */
[----:B------:R-:W0:Y:S01]  /*9200*/  LDC R97, c[0x0][0x448] ;  /* 0x00011200ff617b82 */ /* 0x000e220000000800 */
[----:B------:R-:W-:Y:S01]  /*9210*/  ULDC.64 UR4, c[0x0][0x3f8] ;  /* 0x0000fe0000047ab9 */ /* 0x000fe20000000a00 */
[----:B------:R-:W-:Y:S01]  /*9220*/  MOV R7, R23 ;  /* 0x0000001700077202 */ /* 0x000fe20000000f00 */
[----:B------:R-:W-:Y:S01]  /*9230*/  ULDC.64 UR6, c[0x0][0x408] ;  /* 0x0001020000067ab9 */ /* 0x000fe20000000a00 */
[----:B------:R-:W-:Y:S01]  /*9240*/  IMAD.MOV.U32 R6, RZ, RZ, R24 ;  /* 0x000000ffff067224 */ /* 0x000fe200078e0018 */
[----:B------:R-:W-:Y:S01]  /*9250*/  SHF.R.S32.HI R79, RZ, 0x1f, R236 ;  /* 0x0000001fff4f7819 */ /* 0x000fe200000114ec */
[----:B------:R-:W-:Y:S01]  /*9260*/  IMAD.MOV.U32 R4, RZ, RZ, R26 ;  /* 0x000000ffff047224 */ /* 0x000fe200078e001a */
[----:B------:R-:W-:Y:S02]  /*9270*/  SHF.R.S32.HI R78, RZ, 0x1f, R235 ;  /* 0x0000001fff4e7819 */ /* 0x000fe400000114eb */
[----:B------:R-:W-:Y:S02]  /*9280*/  SHF.R.S32.HI R102, RZ, 0x1f, R237 ;  /* 0x0000001fff667819 */ /* 0x000fe400000114ed */
[----:B0-----:R-:W-:-:S13]  /*9290*/  ISETP.NE.AND P0, PT, R97, 0x1, PT ;  /* 0x000000016100780c */ /* 0x001fda0003f05270 */
[----:B------:R-:W0:Y:S08]  /*92a0*/  @P0 LDC R0, c[0x0][0x44c] ;  /* 0x00011300ff000b82 */ /* 0x000e300000000800 */
[----:B------:R-:W1:Y:S01]  /*92b0*/  @P0 LDC R5, c[0x0][0x450] ;  /* 0x00011400ff050b82 */ /* 0x000e620000000800 */
[----:B0-----:R-:W-:-:S05]  /*92c0*/  @P0 IMAD.HI.U32 R0, R3, R0, RZ ;  /* 0x0000000003000227 */ /* 0x001fca00078e00ff */
[----:B-1----:R-:W-:Y:S01]  /*92d0*/  @P0 SHF.R.U32.HI R3, RZ, R5, R0 ;  /* 0x00000005ff030219 */ /* 0x002fe20000011600 */
[----:B------:R-:W-:-:S03]  /*92e0*/  IMAD.MOV.U32 R5, RZ, RZ, R29 ;  /* 0x000000ffff057224 */ /* 0x000fc600078e001d */
[----:B------:R-:W-:Y:S01]  /*92f0*/  SHF.R.S32.HI R0, RZ, 0x1f, R3 ;  /* 0x0000001fff007819 */ /* 0x000fe20000011403 */
[----:B------:R-:W-:-:S04]  /*9300*/  IMAD.WIDE.U32 R6, R3, UR4, R6 ;  /* 0x0000000403067c25 */ /* 0x000fc8000f8e0006 */
[C---:B------:R-:W-:Y:S02]  /*9310*/  IMAD R8, R0.reuse, UR4, RZ ;  /* 0x0000000400087c24 */ /* 0x040fe4000f8e02ff */
[----:B------:R-:W-:Y:S02]  /*9320*/  IMAD R0, R0, UR6, RZ ;  /* 0x0000000600007c24 */ /* 0x000fe4000f8e02ff */
[C---:B------:R-:W-:Y:S01]  /*9330*/  IMAD R9, R3.reuse, UR5, R8 ;  /* 0x0000000503097c24 */ /* 0x040fe2000f8e0208 */
[----:B------:R-:W-:Y:S01]  /*9340*/  ULDC.64 UR4, c[0x0][0x3e8] ;  /* 0x0000fa0000047ab9 */ /* 0x000fe20000000a00 */
[----:B------:R-:W-:-:S04]  /*9350*/  IMAD.WIDE.U32 R4, R3, UR6, R4 ;  /* 0x0000000603047c25 */ /* 0x000fc8000f8e0004 */
[----:B------:R-:W-:Y:S01]  /*9360*/  IMAD R11, R3, UR7, R0 ;  /* 0x00000007030b7c24 */ /* 0x000fe2000f8e0200 */
[----:B------:R-:W-:Y:S01]  /*9370*/  ULDC.64 UR6, c[0x0][0x400] ;  /* 0x0001000000067ab9 */ /* 0x000fe20000000a00 */
[----:B------:R-:W-:Y:S01]  /*9380*/  IMAD.IADD R9, R7, 0x1, R9 ;  /* 0x0000000107097824 */ /* 0x000fe200078e0209 */
[----:B------:R-:W-:Y:S01]  /*9390*/  LEA R3, P0, R6, UR4, 0x1 ;  /* 0x0000000406037c11 */ /* 0x000fe2000f8008ff */
[----:B------:R-:W-:Y:S01]  /*93a0*/  IMAD.IADD R7, R5, 0x1, R11 ;  /* 0x0000000105077824 */ /* 0x000fe200078e020b */
[----:B------:R-:W-:Y:S01]  /*93b0*/  LEA R0, P1, R4, UR6, 0x1 ;  /* 0x0000000604007c11 */ /* 0x000fe2000f8208ff */
[----:B------:R-:W-:Y:S01]  /*93c0*/  UMOV UR4, 0xffffffff ;  /* 0xffffffff00047882 */ /* 0x000fe20000000000 */
[----:B------:R-:W-:Y:S02]  /*93d0*/  LEA.HI.X R6, R6, UR5, R9, 0x1, P0 ;  /* 0x0000000506067c11 */ /* 0x000fe400080f0c09 */
[----:B------:R-:W-:Y:S01]  /*93e0*/  LEA.HI.X R7, R4, UR7, R7, 0x1, P1 ;  /* 0x0000000704077c11 */ /* 0x000fe200088f0c07 */
[----:B------:R-:W-:Y:S08]  /*93f0*/  BRA.DIV UR4, `(.L_x_1861) ;  /* 0x0000021e04747947 */ /* 0x000ff0000b800000 */
[----:B------:R0:W1:Y:S04]  /*9400*/  SHFL.IDX PT, R5, R6, RZ, 0x181f ;  /* 0x00181fff06057589 */ /* 0x00006800000e0000 */
[----:B------:R0:W2:Y:S04]  /*9410*/  SHFL.IDX PT, R4, R3, RZ, 0x181f ;  /* 0x00181fff03047589 */ /* 0x0000a800000e0000 */
[----:B------:R0:W3:Y:S04]  /*9420*/  SHFL.IDX PT, R9, R7, RZ, 0x181f ;  /* 0x00181fff07097589 */ /* 0x0000e800000e0000 */
[----:B------:R0:W4:Y:S02]  /*9430*/  SHFL.IDX PT, R14, R0, RZ, 0x181f ;  /* 0x00181fff000e7589 */ /* 0x00012400000e0000 */
.L_x_2238:
[----:B------:R-:W-:Y:S01]  /*9440*/  IMAD R97, R220, R97, RZ ;  /* 0x00000061dc617224 */ /* 0x000fe200078e02ff */
        /* <DEDUP_REMOVED lines=8> */
[----:B------:R-:W-:Y:S02]  /*94d0*/  CS2R R70, SRZ ;  /* 0x0000000000467805 */ /* 0x000fe4000001ff00 */
[----:B------:R-:W-:-:S03]  /*94e0*/  CS2R R74, SRZ ;  /* 0x00000000004a7805 */ /* 0x000fc6000001ff00 */
[----:B------:R-:W-:Y:S05]  /*94f0*/  @P0 BRA `(.L_x_1863) ;  /* 0x0000000000a80947 */ /* 0x000fea0003800000 */
[----:B------:R-:W-:Y:S01]  /*9500*/  ULDC UR4, c[0x0][0x3f4] ;  /* 0x0000fd0000047ab9 */ /* 0x000fe20000000800 */
[----:B------:R-:W-:Y:S02]  /*9510*/  CS2R R76, SRZ ;  /* 0x00000000004c7805 */ /* 0x000fe4000001ff00 */
[----:B------:R-:W-:Y:S02]  /*9520*/  ISETP.GE.AND P2, PT, R236, UR4, PT ;  /* 0x00000004ec007c0c */ /* 0x000fe4000bf46270 */
[----:B------:R-:W-:Y:S02]  /*9530*/  CS2R R74, SRZ ;  /* 0x00000000004a7805 */ /* 0x000fe4000001ff00 */
[----:B------:R-:W-:Y:S02]  /*9540*/  ISETP.GE.AND P1, PT, R235, UR4, PT ;  /* 0x00000004eb007c0c */ /* 0x000fe4000bf26270 */
[----:B------:R-:W-:Y:S02]  /*9550*/  ISETP.GE.AND P0, PT, R237, UR4, PT ;  /* 0x00000004ed007c0c */ /* 0x000fe4000bf06270 */
[----:B------:R-:W-:-:S05]  /*9560*/  ISETP.GE.AND P3, PT, R200, UR4, PT ;  /* 0x00000004c8007c0c */ /* 0x000fca000bf66270 */
[----:B------:R-:W-:-:S04]  /*9570*/  @!P2 SHF.L.U32 R27, R236, 0x1, RZ ;  /* 0x00000001ec1ba819 */ /* 0x000fc800000006ff */
[----:B------:R-:W-:Y:S01]  /*9580*/  @!P1 IMAD.SHL.U32 R31, R235, 0x2, RZ ;  /* 0x00000002eb1f9824 */ /* 0x000fe200078e00ff */
[----:B------:R-:W-:Y:S01]  /*9590*/  @!P2 SHF.L.U64.HI R34, R236, 0x1, R79 ;  /* 0x00000001ec22a819 */ /* 0x000fe2000001024f */
[----:B------:R-:W-:Y:S01]  /*95a0*/  @!P0 IMAD.SHL.U32 R15, R237, 0x2, RZ ;  /* 0x00000002ed0f8824 */ /* 0x000fe200078e00ff */
[----:B--2---:R-:W-:Y:S01]  /*95b0*/  @!P2 IADD3 R24, P4, R4, R27, RZ ;  /* 0x0000001b0418a210 */ /* 0x004fe20007f9e0ff */
[----:B----4-:R-:W-:Y:S01]  /*95c0*/  @!P3 IMAD.MOV.U32 R8, RZ, RZ, R14 ;  /* 0x000000ffff08b224 */ /* 0x010fe200078e000e */
[----:B------:R-:W-:Y:S01]  /*95d0*/  @!P1 SHF.L.U64.HI R32, R235, 0x1, R78 ;  /* 0x00000001eb209819 */ /* 0x000fe2000001024e */
[----:B-1----:R-:W-:Y:S01]  /*95e0*/  @!P3 IMAD.WIDE R12, R200, 0x2, R4 ;  /* 0x00000002c80cb825 */ /* 0x002fe200078e0204 */
[----:B------:R-:W-:Y:S02]  /*95f0*/  @!P1 IADD3 R28, P5, R4, R31, RZ ;  /* 0x0000001f041c9210 */ /* 0x000fe40007fbe0ff */
[C---:B------:R-:W-:Y:S01]  /*9600*/  @!P2 IADD3 R26, P6, R14.reuse, R27, RZ ;  /* 0x0000001b0e1aa210 */ /* 0x040fe20007fde0ff */
[----:B------:R-:W-:Y:S01]  /*9610*/  @!P2 IMAD.X R25, R5, 0x1, R34, P4 ;  /* 0x000000010519a824 */ /* 0x000fe200020e0622 */
[----:B------:R-:W-:Y:S01]  /*9620*/  @!P1 IADD3 R30, P4, R14, R31, RZ ;  /* 0x0000001f0e1e9210 */ /* 0x000fe20007f9e0ff */
[----:B---3--:R-:W-:Y:S01]  /*9630*/  @!P3 IMAD.WIDE R20, R200, 0x2, R8 ;  /* 0x00000002c814b825 */ /* 0x008fe200078e0208 */
[----:B------:R-:W-:-:S02]  /*9640*/  @!P2 IADD3.X R27, R9, R34, RZ, P6, !PT ;  /* 0x00000022091ba210 */ /* 0x000fc400037fe4ff */
[----:B------:R-:W-:Y:S02]  /*9650*/  CS2R R72, SRZ ;  /* 0x0000000000487805 */ /* 0x000fe4000001ff00 */
[-C--:B------:R-:W-:Y:S01]  /*9660*/  @!P0 IADD3 R4, P6, R4, R15.reuse, RZ ;  /* 0x0000000f04048210 */ /* 0x080fe20007fde0ff */
[----:B------:R-:W-:Y:S01]  /*9670*/  @!P1 IMAD.X R29, R5, 0x1, R32, P5 ;  /* 0x00000001051d9824 */ /* 0x000fe200028e0620 */
[----:B------:R-:W-:Y:S02]  /*9680*/  @!P0 IADD3 R14, P5, R14, R15, RZ ;  /* 0x0000000f0e0e8210 */ /* 0x000fe40007fbe0ff */
[----:B------:R-:W-:Y:S02]  /*9690*/  CS2R R70, SRZ ;  /* 0x0000000000467805 */ /* 0x000fe4000001ff00 */
[----:B------:R-:W-:Y:S02]  /*96a0*/  @!P0 SHF.L.U64.HI R8, R237, 0x1, R102 ;  /* 0x00000001ed088819 */ /* 0x000fe40000010266 */
[----:B------:R-:W-:-:S02]  /*96b0*/  CS2R R68, SRZ ;  /* 0x0000000000447805 */ /* 0x000fc4000001ff00 */
[----:B------:R-:W-:Y:S02]  /*96c0*/  CS2R R66, SRZ ;  /* 0x0000000000427805 */ /* 0x000fe4000001ff00 */
[----:B------:R-:W-:Y:S02]  /*96d0*/  CS2R R64, SRZ ;  /* 0x0000000000407805 */ /* 0x000fe4000001ff00 */
[----:B------:R-:W-:Y:S01]  /*96e0*/  CS2R R62, SRZ ;  /* 0x00000000003e7805 */ /* 0x000fe2000001ff00 */
[----:B------:R-:W-:Y:S01]  /*96f0*/  @!P1 IMAD.X R31, R9, 0x1, R32, P4 ;  /* 0x00000001091f9824 */ /* 0x000fe200020e0620 */
[----:B------:R1:W5:Y:S01]  /*9700*/  @!P3 LD.E.64 R76, desc[UR60][R12.64] ;  /* 0x0000003c0c4cb980 */ /* 0x000362000c101b00 */
[--C-:B------:R-:W-:Y:S02]  /*9710*/  @!P0 IMAD.X R5, R5, 0x1, R8.reuse, P6 ;  /* 0x0000000105058824 */ /* 0x100fe400030e0608 */
[----:B------:R-:W-:Y:S01]  /*9720*/  @!P0 IMAD.X R15, R9, 0x1, R8, P5 ;  /* 0x00000001090f8824 */ /* 0x000fe200028e0608 */
[----:B------:R1:W5:Y:S04]  /*9730*/  @!P3 LD.E.64 R74, desc[UR60][R20.64] ;  /* 0x0000003c144ab980 */ /* 0x000368000c101b00 */
[----:B------:R1:W5:Y:S04]  /*9740*/  @!P2 LD.E.64 R72, desc[UR60][R24.64] ;  /* 0x0000003c1848a980 */ /* 0x000368000c101b00 */
[----:B------:R1:W5:Y:S04]  /*9750*/  @!P2 LD.E.64 R70, desc[UR60][R26.64] ;  /* 0x0000003c1a46a980 */ /* 0x000368000c101b00 */
[----:B------:R1:W5:Y:S04]  /*9760*/  @!P1 LD.E.64 R68, desc[UR60][R28.64] ;  /* 0x0000003c1c449980 */ /* 0x000368000c101b00 */
[----:B------:R1:W5:Y:S04]  /*9770*/  @!P1 LD.E.64 R66, desc[UR60][R30.64] ;  /* 0x0000003c1e429980 */ /* 0x000368000c101b00 */
[----:B------:R1:W5:Y:S04]  /*9780*/  @!P0 LD.E.64 R64, desc[UR60][R4.64] ;  /* 0x0000003c04408980 */ /* 0x000368000c101b00 */
[----:B------:R1:W5:Y:S02]  /*9790*/  @!P0 LD.E.64 R62, desc[UR60][R14.64] ;  /* 0x0000003c0e3e8980 */ /* 0x000364000c101b00 */
.L_x_1863:
[----:B------:R-:W-:Y:S05]  /*97a0*/  BSYNC B1 ;  /* 0x0000000000017941 */ /* 0x000fea0003800000 */
.L_x_1862:
[----:B-1---5:R-:W-:Y:S01]  /*97b0*/  IMAD.MOV.U32 R5, RZ, RZ, R65 ;  /* 0x000000ffff057224 */ /* 0x022fe200078e0041 */
[----:B--2---:R-:W-:Y:S01]  /*97c0*/  MOV R4, R64 ;  /* 0x0000004000047202 */ /* 0x004fe20000000f00 */
[----:B------:R-:W-:Y:S01]  /*97d0*/  IMAD.MOV.U32 R8, RZ, RZ, R68 ;  /* 0x000000ffff087224 */ /* 0x000fe200078e0044 */
[----:B------:R-:W-:Y:S01]  /*97e0*/  UMOV UR4, 0xffffffff ;  /* 0xffffffff00047882 */ /* 0x000fe20000000000 */
[----:B---3--:R-:W-:Y:S01]  /*97f0*/  IMAD.MOV.U32 R9, RZ, RZ, R69 ;  /* 0x000000ffff097224 */ /* 0x008fe200078e0045 */
[----:B------:R-:W-:Y:S01]  /*9800*/  PRMT R105, R4, 0x5410, R5 ;  /* 0x0000541004697816 */ /* 0x000fe20000000005 */
[----:B------:R-:W-:Y:S01]  /*9810*/  IMAD.MOV.U32 R4, RZ, RZ, R72 ;  /* 0x000000ffff047224 */ /* 0x000fe200078e0048 */
[----:B------:R-:W-:Y:S02]  /*9820*/  MOV R5, R73 ;  /* 0x0000004900057202 */ /* 0x000fe40000000f00 */
[----:B------:R-:W-:Y:S02]  /*9830*/  CS2R R60, SRZ ;  /* 0x00000000003c7805 */ /* 0x000fe4000001ff00 */
[----:B------:R-:W-:Y:S01]  /*9840*/  PRMT R108, R8, 0x5410, R9 ;  /* 0x00005410086c7816 */ /* 0x000fe20000000009 */
[----:B------:R-:W-:Y:S01]  /*9850*/  IMAD.MOV.U32 R9, RZ, RZ, R77 ;  /* 0x000000ffff097224 */ /* 0x000fe200078e004d */
[----:B------:R-:W-:Y:S01]  /*9860*/  PRMT R110, R4, 0x5410, R5 ;  /* 0x00005410046e7816 */ /* 0x000fe20000000005 */
[----:B------:R-:W-:-:S02]  /*9870*/  IMAD.MOV.U32 R8, RZ, RZ, R76 ;  /* 0x000000ffff087224 */ /* 0x000fc400078e004c */
        /* <DEDUP_REMOVED lines=13> */
[----:B------:R-:W-:Y:S02]  /*9950*/  PRMT R113, R8, 0x7610, R113 ;  /* 0x0000761008717816 */ /* 0x000fe40000000071 */
[----:B------:R-:W-:Y:S01]  /*9960*/  PRMT R112, R112, 0x5410, R9 ;  /* 0x0000541070707816 */ /* 0x000fe20000000009 */
[----:B------:R-:W-:Y:S06]  /*9970*/  BRA.DIV UR4, `(.L_x_1864) ;  /* 0x0000021a04847947 */ /* 0x000fec000b800000 */
[----:B------:R1:W2:Y:S04]  /*9980*/  SHFL.IDX PT, R5, R6, 0x1, 0x181f ;  /* 0x00381f0006057f89 */ /* 0x0002a800000e0000 */
[----:B------:R1:W3:Y:S04]  /*9990*/  SHFL.IDX PT, R4, R3, 0x1, 0x181f ;  /* 0x00381f0003047f89 */ /* 0x0002e800000e0000 */
[----:B------:R1:W0:Y:S04]  /*99a0*/  SHFL.IDX PT, R9, R7, 0x1, 0x181f ;  /* 0x00381f0007097f89 */ /* 0x00022800000e0000 */
[----:B----4-:R1:W4:Y:S02]  /*99b0*/  SHFL.IDX PT, R14, R0, 0x1, 0x181f ;  /* 0x00381f00000e7f89 */ /* 0x01032400000e0000 */
.L_x_2244:
[----:B------:R-:W-:Y:S01]  /*99c0*/  VIADD R8, R10, 0x20 ;  /* 0x000000200a087836 */ /* 0x000fe20000000000 */
        /* <DEDUP_REMOVED lines=8> */
[----:B------:R-:W-:-:S05]  /*9a50*/  CS2R R48, SRZ ;  /* 0x0000000000307805 */ /* 0x000fca000001ff00 */
        /* <DEDUP_REMOVED lines=8> */
[C---:B------:R-:W-:Y:S01]  /*9ae0*/  @!P2 IMAD.SHL.U32 R31, R236.reuse, 0x2, RZ ;  /* 0x00000002ec1fa824 */ /* 0x040fe200078e00ff */
[----:B------:R-:W-:-:S03]  /*9af0*/  @!P2 SHF.L.U64.HI R32, R236, 0x1, R79 ;  /* 0x00000001ec20a819 */ /* 0x000fc6000001024f */
[C---:B------:R-:W-:Y:S01]  /*9b00*/  @!P1 IMAD.SHL.U32 R13, R235.reuse, 0x2, RZ ;  /* 0x00000002eb0d9824 */ /* 0x040fe200078e00ff */
[----:B------:R-:W-:Y:S01]  /*9b10*/  @!P1 SHF.L.U64.HI R34, R235, 0x1, R78 ;  /* 0x00000001eb229819 */ /* 0x000fe2000001024e */
[----:B--23--:R-:W-:Y:S01]  /*9b20*/  @!P3 IMAD.WIDE R24, R200, 0x2, R4 ;  /* 0x00000002c818b825 */ /* 0x00cfe200078e0204 */
[C---:B------:R-:W-:Y:S02]  /*9b30*/  @!P2 IADD3 R28, P4, R4.reuse, R31, RZ ;  /* 0x0000001f041ca210 */ /* 0x040fe40007f9e0ff */
[----:B----4-:R-:W-:Y:S01]  /*9b40*/  @!P3 MOV R8, R14 ;  /* 0x0000000e0008b202 */ /* 0x010fe20000000f00 */
[----:B------:R-:W-:Y:S01]  /*9b50*/  @!P0 IMAD.SHL.U32 R15, R237, 0x2, RZ ;  /* 0x00000002ed0f8824 */ /* 0x000fe200078e00ff */
[----:B------:R-:W-:Y:S01]  /*9b60*/  @!P1 IADD3 R20, P5, R4, R13, RZ ;  /* 0x0000000d04149210 */ /* 0x000fe20007fbe0ff */
[----:B------:R-:W-:Y:S01]  /*9b70*/  @!P2 IMAD.X R29, R5, 0x1, R32, P4 ;  /* 0x00000001051da824 */ /* 0x000fe200020e0620 */
[----:B------:R-:W-:Y:S01]  /*9b80*/  @!P2 IADD3 R30, P6, R14, R31, RZ ;  /* 0x0000001f0e1ea210 */ /* 0x000fe20007fde0ff */
[----:B0-----:R-:W-:Y:S01]  /*9b90*/  @!P3 IMAD.WIDE R26, R200, 0x2, R8 ;  /* 0x00000002c81ab825 */ /* 0x001fe200078e0208 */
[----:B------:R-:W-:-:S02]  /*9ba0*/  @!P1 IADD3 R12, P4, R14, R13, RZ ;  /* 0x0000000d0e0c9210 */ /* 0x000fc40007f9e0ff */
[----:B------:R-:W-:Y:S02]  /*9bb0*/  CS2R R56, SRZ ;  /* 0x0000000000387805 */ /* 0x000fe4000001ff00 */
[----:B------:R-:W-:Y:S01]  /*9bc0*/  @!P0 SHF.L.U64.HI R8, R237, 0x1, R102 ;  /* 0x00000001ed088819 */ /* 0x000fe20000010266 */
[----:B------:R-:W-:Y:S01]  /*9bd0*/  @!P1 IMAD.X R21, R5, 0x1, R34, P5 ;  /* 0x0000000105159824 */ /* 0x000fe200028e0622 */
[-C--:B------:R-:W-:Y:S01]  /*9be0*/  @!P0 IADD3 R14, P5, R14, R15.reuse, RZ ;  /* 0x0000000f0e0e8210 */ /* 0x080fe20007fbe0ff */
[----:B------:R-:W-:Y:S01]  /*9bf0*/  @!P2 IMAD.X R31, R9, 0x1, R32, P6 ;  /* 0x00000001091fa824 */ /* 0x000fe200030e0620 */
[----:B------:R-:W-:Y:S02]  /*9c00*/  @!P0 IADD3 R4, P6, R4, R15, RZ ;  /* 0x0000000f04048210 */ /* 0x000fe40007fde0ff */
[----:B------:R-:W-:Y:S02]  /*9c10*/  CS2R R54, SRZ ;  /* 0x0000000000367805 */ /* 0x000fe4000001ff00 */
[----:B------:R-:W-:-:S02]  /*9c20*/  CS2R R52, SRZ ;  /* 0x0000000000347805 */ /* 0x000fc4000001ff00 */
[----:B------:R-:W-:Y:S02]  /*9c30*/  CS2R R50, SRZ ;  /* 0x0000000000327805 */ /* 0x000fe4000001ff00 */
[----:B------:R-:W-:Y:S02]  /*9c40*/  CS2R R48, SRZ ;  /* 0x0000000000307805 */ /* 0x000fe4000001ff00 */
[----:B------:R-:W-:Y:S01]  /*9c50*/  CS2R R46, SRZ ;  /* 0x00000000002e7805 */ /* 0x000fe2000001ff00 */
[----:B------:R-:W-:Y:S01]  /*9c60*/  @!P1 IMAD.X R13, R9, 0x1, R34, P4 ;  /* 0x00000001090d9824 */ /* 0x000fe200020e0622 */
[----:B------:R-:W-:Y:S01]  /*9c70*/  @!P0 IADD3.X R5, R5, R8, RZ, P6, !PT ;  /* 0x0000000805058210 */ /* 0x000fe200037fe4ff */
[----:B------:R-:W-:Y:S01]  /*9c80*/  @!P0 IMAD.X R15, R9, 0x1, R8, P5 ;  /* 0x00000001090f8824 */ /* 0x000fe200028e0608 */
[----:B------:R0:W5:Y:S04]  /*9c90*/  @!P3 LD.E.64 R60, desc[UR60][R24.64] ;  /* 0x0000003c183cb980 */ /* 0x000168000c101b00 */
[----:B------:R0:W5:Y:S04]  /*9ca0*/  @!P3 LD.E.64 R58, desc[UR60][R26.64] ;  /* 0x0000003c1a3ab980 */ /* 0x000168000c101b00 */
[----:B------:R0:W5:Y:S04]  /*9cb0*/  @!P2 LD.E.64 R56, desc[UR60][R28.64] ;  /* 0x0000003c1c38a980 */ /* 0x000168000c101b00 */
[----:B------:R0:W5:Y:S04]  /*9cc0*/  @!P2 LD.E.64 R54, desc[UR60][R30.64] ;  /* 0x0000003c1e36a980 */ /* 0x000168000c101b00 */
[----:B------:R0:W5:Y:S04]  /*9cd0*/  @!P1 LD.E.64 R52, desc[UR60][R20.64] ;  /* 0x0000003c14349980 */ /* 0x000168000c101b00 */
[----:B------:R0:W5:Y:S04]  /*9ce0*/  @!P1 LD.E.64 R50, desc[UR60][R12.64] ;  /* 0x0000003c0c329980 */ /* 0x000168000c101b00 */
[----:B------:R0:W5:Y:S04]  /*9cf0*/  @!P0 LD.E.64 R48, desc[UR60][R4.64] ;  /* 0x0000003c04308980 */ /* 0x000168000c101b00 */
[----:B------:R0:W5:Y:S02]  /*9d00*/  @!P0 LD.E.64 R46, desc[UR60][R14.64] ;  /* 0x0000003c0e2e8980 */ /* 0x000164000c101b00 */
.L_x_1866:
[----:B------:R-:W-:Y:S05]  /*9d10*/  BSYNC B1 ;  /* 0x0000000000017941 */ /* 0x000fea0003800000 */
.L_x_1865:
[----:B0--3-5:R-:W-:Y:S01]  /*9d20*/  IMAD.MOV.U32 R4, RZ, RZ, R60 ;  /* 0x000000ffff047224 */ /* 0x029fe200078e003c */
[----:B------:R-:W-:Y:S01]  /*9d30*/  MOV R9, R47 ;  /* 0x0000002f00097202 */ /* 0x000fe20000000f00 */
[----:B--2---:R-:W-:Y:S01]  /*9d40*/  IMAD.MOV.U32 R5, RZ, RZ, R61 ;  /* 0x000000ffff057224 */ /* 0x004fe200078e003d */
[----:B------:R-:W-:Y:S01]  /*9d50*/  UMOV UR4, 0xffffffff ;  /* 0xffffffff00047882 */ /* 0x000fe20000000000 */
        /* <DEDUP_REMOVED lines=19> */
[----:B------:R-:W-:-:S05]  /*9e90*/  IMAD.MOV.U32 R9, RZ, RZ, R49 ;  /* 0x000000ffff097224 */ /* 0x000fca00078e0031 */
[----:B------:R-:W-:Y:S01]  /*9ea0*/  PRMT R89, R8, 0x5410, R9 ;  /* 0x0000541008597816 */ /* 0x000fe20000000009 */
[----:B------:R-:W-:Y:S06]  /*9eb0*/  BRA.DIV UR4, `(.L_x_1867) ;  /* 0x0000021604a47947 */ /* 0x000fec000b800000 */
[----:B------:R0:W2:Y:S04]  /*9ec0*/  SHFL.IDX PT, R5, R6, 0x2, 0x181f ;  /* 0x00581f0006057f89 */ /* 0x0000a800000e0000 */
[----:B------:R0:W3:Y:S04]  /*9ed0*/  SHFL.IDX PT, R4, R3, 0x2, 0x181f ;  /* 0x00581f0003047f89 */ /* 0x0000e800000e0000 */
[----:B------:R0:W0:Y:S04]  /*9ee0*/  SHFL.IDX PT, R9, R7, 0x2, 0x181f ;  /* 0x00581f0007097f89 */ /* 0x00002800000e0000 */
[----:B----4-:R4:W0:Y:S02]  /*9ef0*/  SHFL.IDX PT, R14, R0, 0x2, 0x181f ;  /* 0x00581f00000e7f89 */ /* 0x01082400000e0000 */
.L_x_2250:
        /* <DEDUP_REMOVED lines=21> */
[----:B------:R-:W-:Y:S02]  /*a050*/  @!P1 SHF.L.U32 R13, R235, 0x1, RZ ;  /* 0x00000001eb0d9819 */ /* 0x000fe400000006ff */
[----:B0-----:R-:W-:Y:S01]  /*a060*/  @!P3 IMAD.MOV.U32 R8, RZ, RZ, R14 ;  /* 0x000000ffff08b224 */ /* 0x001fe200078e000e */
[-C--:B---3--:R-:W-:Y:S01]  /*a070*/  @!P2 IADD3 R30, P4, R4, R25.reuse, RZ ;  /* 0x00000019041ea210 */ /* 0x088fe20007f9e0ff */
[----:B------:R-:W-:Y:S01]  /*a080*/  @!P0 IMAD.SHL.U32 R15, R237, 0x2, RZ ;  /* 0x00000002ed0f8824 */ /* 0x000fe200078e00ff */
[----:B------:R-:W-:Y:S01]  /*a090*/  @!P2 IADD3 R24, P6, R14, R25, RZ ;  /* 0x000000190e18a210 */ /* 0x000fe20007fde0ff */
[----:B--2---:R-:W-:Y:S01]  /*a0a0*/  @!P3 IMAD.WIDE R26, R200, 0x2, R4 ;  /* 0x00000002c81ab825 */ /* 0x004fe200078e0204 */
[----:B------:R-:W-:Y:S02]  /*a0b0*/  @!P1 SHF.L.U64.HI R34, R235, 0x1, R78 ;  /* 0x00000001eb229819 */ /* 0x000fe4000001024e */
[-C--:B------:R-:W-:Y:S01]  /*a0c0*/  @!P1 IADD3 R20, P5, R4, R13.reuse, RZ ;  /* 0x0000000d04149210 */ /* 0x080fe20007fbe0ff */
[C---:B------:R-:W-:Y:S01]  /*a0d0*/  @!P2 IMAD.X R31, R5.reuse, 0x1, R32, P4 ;  /* 0x00000001051fa824 */ /* 0x040fe200020e0620 */
[----:B------:R-:W-:Y:S01]  /*a0e0*/  @!P1 IADD3 R12, P4, R14, R13, RZ ;  /* 0x0000000d0e0c9210 */ /* 0x000fe20007f9e0ff */
[----:B------:R-:W-:Y:S01]  /*a0f0*/  @!P3 IMAD.WIDE R28, R200, 0x2, R8 ;  /* 0x00000002c81cb825 */ /* 0x000fe200078e0208 */
[----:B------:R-:W-:Y:S01]  /*a100*/  @!P1 IADD3.X R21, R5, R34, RZ, P5, !PT ;  /* 0x0000002205159210 */ /* 0x000fe20002ffe4ff */
[----:B------:R0:W5:Y:S01]  /*a110*/  @!P3 LD.E.64 R44, desc[UR60][R26.64] ;  /* 0x0000003c1a2cb980 */ /* 0x000162000c101b00 */
[-C--:B------:R-:W-:Y:S01]  /*a120*/  @!P0 IADD3 R14, P5, R14, R15.reuse, RZ ;  /* 0x0000000f0e0e8210 */ /* 0x080fe20007fbe0ff */
[----:B------:R-:W-:Y:S01]  /*a130*/  @!P2 IMAD.X R25, R9, 0x1, R32, P6 ;  /* 0x000000010919a824 */ /* 0x000fe200030e0620 */
[----:B------:R-:W-:Y:S01]  /*a140*/  @!P0 IADD3 R4, P6, R4, R15, RZ ;  /* 0x0000000f04048210 */ /* 0x000fe20007fde0ff */
[----:B------:R2:W5:Y:S01]  /*a150*/  @!P3 LD.E.64 R42, desc[UR60][R28.64] ;  /* 0x0000003c1c2ab980 */ /* 0x000562000c101b00 */
[----:B------:R-:W-:Y:S01]  /*a160*/  @!P0 SHF.L.U64.HI R8, R237, 0x1, R102 ;  /* 0x00000001ed088819 */ /* 0x000fe20000010266 */
[----:B------:R-:W-:Y:S01]  /*a170*/  @!P1 IMAD.X R13, R9, 0x1, R34, P4 ;  /* 0x00000001090d9824 */ /* 0x000fe200020e0622 */
[----:B------:R-:W-:-:S02]  /*a180*/  CS2R R40, SRZ ;  /* 0x0000000000287805 */ /* 0x000fc4000001ff00 */
[----:B------:R-:W-:Y:S02]  /*a190*/  CS2R R38, SRZ ;  /* 0x0000000000267805 */ /* 0x000fe4000001ff00 */
[----:B------:R-:W-:Y:S02]  /*a1a0*/  CS2R R36, SRZ ;  /* 0x0000000000247805 */ /* 0x000fe4000001ff00 */
[----:B------:R-:W-:Y:S02]  /*a1b0*/  CS2R R34, SRZ ;  /* 0x0000000000227805 */ /* 0x000fe4000001ff00 */
[----:B0-----:R-:W-:Y:S01]  /*a1c0*/  CS2R R26, SRZ ;  /* 0x00000000001a7805 */ /* 0x001fe2000001ff00 */
[--C-:B------:R-:W-:Y:S01]  /*a1d0*/  @!P0 IMAD.X R5, R5, 0x1, R8.reuse, P6 ;  /* 0x0000000105058824 */ /* 0x100fe200030e0608 */
[----:B------:R0:W5:Y:S01]  /*a1e0*/  @!P2 LD.E.64 R40, desc[UR60][R30.64] ;  /* 0x0000003c1e28a980 */ /* 0x000162000c101b00 */
[----:B--2---:R-:W-:Y:S01]  /*a1f0*/  CS2R R28, SRZ ;  /* 0x00000000001c7805 */ /* 0x004fe2000001ff00 */
[----:B------:R-:W-:-:S02]  /*a200*/  @!P0 IMAD.X R15, R9, 0x1, R8, P5 ;  /* 0x00000001090f8824 */ /* 0x000fc400028e0608 */
[----:B------:R0:W5:Y:S04]  /*a210*/  @!P2 LD.E.64 R38, desc[UR60][R24.64] ;  /* 0x0000003c1826a980 */ /* 0x000168000c101b00 */
[----:B------:R0:W5:Y:S04]  /*a220*/  @!P1 LD.E.64 R36, desc[UR60][R20.64] ;  /* 0x0000003c14249980 */ /* 0x000168000c101b00 */
[----:B------:R0:W5:Y:S04]  /*a230*/  @!P1 LD.E.64 R34, desc[UR60][R12.64] ;  /* 0x0000003c0c229980 */ /* 0x000168000c101b00 */
[----:B------:R0:W5:Y:S04]  /*a240*/  @!P0 LD.E.64 R26, desc[UR60][R4.64] ;  /* 0x0000003c041a8980 */ /* 0x000168000c101b00 */
[----:B------:R0:W5:Y:S02]  /*a250*/  @!P0 LD.E.64 R28, desc[UR60][R14.64] ;  /* 0x0000003c0e1c8980 */ /* 0x000164000c101b00 */
.L_x_1869:
[----:B------:R-:W-:Y:S05]  /*a260*/  BSYNC B1 ;  /* 0x0000000000017941 */ /* 0x000fea0003800000 */
.L_x_1868:
[----:B0--3-5:R-:W-:Y:S01]  /*a270*/  IMAD.MOV.U32 R4, RZ, RZ, R28 ;  /* 0x000000ffff047224 */ /* 0x029fe200078e001c */
[----:B--2---:R-:W-:Y:S01]  /*a280*/  MOV R5, R29 ;  /* 0x0000001d00057202 */ /* 0x004fe20000000f00 */
[----:B------:R-:W-:Y:S01]  /*a290*/  IMAD.MOV.U32 R8, RZ, RZ, R34 ;  /* 0x000000ffff087224 */ /* 0x000fe200078e0022 */
[----:B------:R-:W-:Y:S01]  /*a2a0*/  UMOV UR4, 0xffffffff ;  /* 0xffffffff00047882 */ /* 0x000fe20000000000 */
[----:B------:R-:W-:Y:S01]  /*a2b0*/  IMAD.MOV.U32 R9, RZ, RZ, R35 ;  /* 0x000000ffff097224 */ /* 0x000fe200078e0023 */
[----:B------:R-:W-:Y:S01]  /*a2c0*/  PRMT R86, R4, 0x5410, R5 ;  /* 0x0000541004567816 */ /* 0x000fe20000000005 */
        /* <DEDUP_REMOVED lines=17> */
[----:B------:R-:W-:Y:S02]  /*a3e0*/  PRMT R91, R4, 0x5410, R5 ;  /* 0x00005410045b7816 */ /* 0x000fe40000000005 */
[----:B------:R-:W-:-:S02]  /*a3f0*/  CS2R R4, SRZ ;  /* 0x0000000000047805 */ /* 0x000fc4000001ff00 */
[----:B------:R-:W-:Y:S01]  /*a400*/  PRMT R87, R8, 0x5410, R9 ;  /* 0x0000541008577816 */ /* 0x000fe20000000009 */
[----:B------:R-:W-:Y:S06]  /*a410*/  BRA.DIV UR4, `(.L_x_1870) ;  /* 0x0000021204bc7947 */ /* 0x000fec000b800000 */
[----:B------:R0:W2:Y:S04]  /*a420*/  SHFL.IDX PT, R9, R6, 0x3, 0x181f ;  /* 0x00781f0006097f89 */ /* 0x0000a800000e0000 */
[----:B------:R0:W3:Y:S04]  /*a430*/  SHFL.IDX PT, R8, R3, 0x3, 0x181f ;  /* 0x00781f0003087f89 */ /* 0x0000e800000e0000 */
[----:B------:R0:W0:Y:S04]  /*a440*/  SHFL.IDX PT, R23, R7, 0x3, 0x181f ;  /* 0x00781f0007177f89 */ /* 0x00002800000e0000 */
[----:B-1--4-:R-:W1:Y:S02]  /*a450*/  SHFL.IDX PT, R0, R0, 0x3, 0x181f ;  /* 0x00781f0000007f89 */ /* 0x012e6400000e0000 */
.L_x_2256:
[----:B0-----:R-:W4:Y:S01]  /*a460*/  LDL R6, [R1+0x6c] ;  /* 0x00006c0001067983 */ /* 0x001f220000100800 */
[----:B------:R-:W-:Y:S01]  /*a470*/  IADD3 R10, R10, 0x60, RZ ;  /* 0x000000600a0a7810 */ /* 0x000fe20007ffe0ff */
[----:B------:R-:W-:Y:S01]  /*a480*/  BSSY B1, `(.L_x_1871) ;  /* 0x0000039000017945 */ /* 0x000fe20003800000 */
[----:B------:R-:W-:Y:S02]  /*a490*/  CS2R R12, SRZ ;  /* 0x00000000000c7805 */ /* 0x000fe4000001ff00 */
[----:B------:R-:W-:Y:S02]  /*a4a0*/  CS2R R20, SRZ ;  /* 0x0000000000147805 */ /* 0x000fe4000001ff00 */
[----:B------:R-:W-:Y:S02]  /*a4b0*/  ISETP.GE.AND P0, PT, R10, R97, PT ;  /* 0x000000610a00720c */ /* 0x000fe40003f06270 */
[----:B------:R-:W-:Y:S02]  /*a4c0*/  CS2R R30, SRZ ;  /* 0x00000000001e7805 */ /* 0x000fe4000001ff00 */
[----:B------:R-:W-:-:S02]  /*a4d0*/  CS2R R32, SRZ ;  /* 0x0000000000207805 */ /* 0x000fc4000001ff00 */
[----:B------:R-:W-:Y:S02]  /*a4e0*/  CS2R R24, SRZ ;  /* 0x0000000000187805 */ /* 0x000fe4000001ff00 */
[----:B------:R-:W-:Y:S02]  /*a4f0*/  CS2R R14, SRZ ;  /* 0x00000000000e7805 */ /* 0x000fe4000001ff00 */
[----:B----4-:R-:W-:-:S04]  /*a500*/  LEA.HI R3, R6, R6, RZ, 0x1 ;  /* 0x0000000606037211 */ /* 0x010fc800078f08ff */
[----:B------:R-:W-:-:S05]  /*a510*/  LOP3.LUT R3, R3, 0xfffffffe, RZ, 0xc0, !PT ;  /* 0xfffffffe03037812 */ /* 0x000fca00078ec0ff */
[----:B------:R-:W-:Y:S01]  /*a520*/  IMAD.IADD R3, R6, 0x1, -R3 ;  /* 0x0000000106037824 */ /* 0x000fe200078e0a03 */
[----:B------:R-:W-:-:S04]  /*a530*/  CS2R R6, SRZ ;  /* 0x0000000000067805 */ /* 0x000fc8000001ff00 */
[----:B------:R-:W-:Y:S01]  /*a540*/  SHF.L.U32 R115, R3, 0x1f, RZ ;  /* 0x0000001f03737819 */ /* 0x000fe200000006ff */
[----:B------:R-:W-:Y:S06]  /*a550*/  @P0 BRA `(.L_x_1872) ;  /* 0x0000000000ac0947 */ /* 0x000fec0003800000 */
        /* <DEDUP_REMOVED lines=11> */
[----:B------:R-:W-:Y:S01]  /*a610*/  @!P3 IMAD.MOV.U32 R7, RZ, RZ, R23 ;  /* 0x000000ffff07b224 */ /* 0x000fe200078e0017 */
[-C--:B---3--:R-:W-:Y:S01]  /*a620*/  @!P2 IADD3 R82, P4, R8, R81.reuse, RZ ;  /* 0x000000510852a210 */ /* 0x088fe20007f9e0ff */
[----:B------:R-:W-:Y:S01]  /*a630*/  @!P0 IMAD.SHL.U32 R85, R237, 0x2, RZ ;  /* 0x00000002ed558824 */ /* 0x000fe200078e00ff */
[----:B-1----:R-:W-:Y:S01]  /*a640*/  @!P3 MOV R6, R0 ;  /* 0x000000000006b202 */ /* 0x002fe20000000f00 */
[----:B--2---:R-:W-:Y:S01]  /*a650*/  @!P3 IMAD.WIDE R4, R200, 0x2, R8 ;  /* 0x00000002c804b825 */ /* 0x004fe200078e0208 */
[----:B------:R-:W-:Y:S02]  /*a660*/  @!P2 IADD3 R80, P6, R0, R81, RZ ;  /* 0x000000510050a210 */ /* 0x000fe40007fde0ff */
[-C--:B------:R-:W-:Y:S01]  /*a670*/  @!P1 IADD3 R78, P5, R8, R11.reuse, RZ ;  /* 0x0000000b084e9210 */ /* 0x080fe20007fbe0ff */
[----:B------:R-:W-:Y:S01]  /*a680*/  @!P2 IMAD.X R83, R9, 0x1, R12, P4 ;  /* 0x000000010953a824 */ /* 0x000fe200020e060c */
[----:B------:R-:W-:Y:S01]  /*a690*/  @!P1 IADD3 R10, P4, R0, R11, RZ ;  /* 0x0000000b000a9210 */ /* 0x000fe20007f9e0ff */
[----:B------:R-:W-:Y:S01]  /*a6a0*/  @!P3 IMAD.WIDE R6, R200, 0x2, R6 ;  /* 0x00000002c806b825 */ /* 0x000fe200078e0206 */
[----:B------:R-:W-:Y:S01]  /*a6b0*/  @!P0 SHF.L.U64.HI R102, R237, 0x1, R102 ;  /* 0x00000001ed668819 */ /* 0x000fe20000010266 */
[----:B------:R0:W5:Y:S02]  /*a6c0*/  @!P3 LD.E.64 R32, desc[UR60][R4.64] ;  /* 0x0000003c0420b980 */ /* 0x000164000c101b00 */
[----:B------:R-:W-:Y:S01]  /*a6d0*/  @!P2 IMAD.X R81, R23, 0x1, R12, P6 ;  /* 0x000000011751a824 */ /* 0x000fe200030e060c */
[-C--:B------:R-:W-:Y:S01]  /*a6e0*/  @!P0 IADD3 R8, P6, R8, R85.reuse, RZ ;  /* 0x0000005508088210 */ /* 0x080fe20007fde0ff */
[----:B------:R-:W-:Y:S01]  /*a6f0*/  @!P1 IMAD.X R79, R9, 0x1, R14, P5 ;  /* 0x00000001094f9824 */ /* 0x000fe200028e060e */
[----:B------:R-:W-:Y:S01]  /*a700*/  @!P0 IADD3 R84, P5, R0, R85, RZ ;  /* 0x0000005500548210 */ /* 0x000fe20007fbe0ff */
[----:B------:R1:W5:Y:S01]  /*a710*/  @!P3 LD.E.64 R30, desc[UR60][R6.64] ;  /* 0x0000003c061eb980 */ /* 0x000362000c101b00 */
[----:B------:R-:W-:-:S02]  /*a720*/  @!P1 IADD3.X R11, R23, R14, RZ, P4, !PT ;  /* 0x0000000e170b9210 */ /* 0x000fc400027fe4ff */
[----:B------:R-:W-:Y:S02]  /*a730*/  CS2R R24, SRZ ;  /* 0x0000000000187805 */ /* 0x000fe4000001ff00 */
[----:B------:R-:W-:Y:S02]  /*a740*/  CS2R R20, SRZ ;  /* 0x0000000000147805 */ /* 0x000fe4000001ff00 */
[----:B------:R-:W-:Y:S02]  /*a750*/  CS2R R14, SRZ ;  /* 0x00000000000e7805 */ /* 0x000fe4000001ff00 */
[----:B------:R-:W-:Y:S02]  /*a760*/  CS2R R12, SRZ ;  /* 0x00000000000c7805 */ /* 0x000fe4000001ff00 */
[----:B0-----:R-:W-:Y:S01]  /*a770*/  CS2R R4, SRZ ;  /* 0x0000000000047805 */ /* 0x001fe2000001ff00 */
[--C-:B------:R-:W-:Y:S01]  /*a780*/  @!P0 IMAD.X R9, R9, 0x1, R102.reuse, P6 ;  /* 0x0000000109098824 */ /* 0x100fe200030e0666 */
[----:B------:R0:W5:Y:S01]  /*a790*/  @!P2 LD.E.64 R24, desc[UR60][R82.64] ;  /* 0x0000003c5218a980 */ /* 0x000162000c101b00 */
[----:B------:R-:W-:Y:S01]  /*a7a0*/  @!P0 IMAD.X R85, R23, 0x1, R102, P5 ;  /* 0x0000000117558824 */ /* 0x000fe200028e0666 */
[----:B-1----:R-:W-:-:S02]  /*a7b0*/  CS2R R6, SRZ ;  /* 0x0000000000067805 */ /* 0x002fc4000001ff00 */
[----:B------:R0:W5:Y:S04]  /*a7c0*/  @!P2 LD.E.64 R20, desc[UR60][R80.64] ;  /* 0x0000003c5014a980 */ /* 0x000168000c101b00 */
[----:B------:R0:W5:Y:S04]  /*a7d0*/  @!P1 LD.E.64 R14, desc[UR60][R78.64] ;  /* 0x0000003c4e0e9980 */ /* 0x000168000c101b00 */
[----:B------:R0:W5:Y:S04]  /*a7e0*/  @!P1 LD.E.64 R12, desc[UR60][R10.64] ;  /* 0x0000003c0a0c9980 */ /* 0x000168000c101b00 */
[----:B------:R0:W5:Y:S04]  /*a7f0*/  @!P0 LD.E.64 R6, desc[UR60][R8.64] ;  /* 0x0000003c08068980 */ /* 0x000168000c101b00 */
[----:B------:R0:W5:Y:S02]  /*a800*/  @!P0 LD.E.64 R4, desc[UR60][R84.64] ;  /* 0x0000003c54048980 */ /* 0x000164000c101b00 */
.L_x_1872:
[----:B------:R-:W-:Y:S05]  /*a810*/  BSYNC B1 ;  /* 0x0000000000017941 */ /* 0x000fea0003800000 */
.L_x_1871:
[----:B------:R-:W4:Y:S01]  /*a820*/  SYNCS.PHASECHK.TRANS64.TRYWAIT P0, [R16+URZ+0x30800], R115 ;  /* 0x03080073100075a7 */ /* 0x000f22000800017f */
[----:B0--3-5:R-:W-:Y:S01]  /*a830*/  MOV R8, R12 ;  /* 0x0000000c00087202 */ /* 0x029fe20000000f00 */
[----:B--2---:R-:W-:Y:S01]  /*a840*/  IMAD.MOV.U32 R9, RZ, RZ, R21 ;  /* 0x000000ffff097224 */ /* 0x004fe200078e0015 */
[----:B------:R-:W-:Y:S01]  /*a850*/  BSSY B1, `(.L_x_1873) ;  /* 0x000001b000017945 */ /* 0x000fe20003800000 */
[----:B------:R-:W-:Y:S01]  /*a860*/  IMAD.MOV.U32 R10, RZ, RZ, R30 ;  /* 0x000000ffff0a7224 */ /* 0x000fe200078e001e */
[----:B------:R-:W-:Y:S01]  /*a870*/  PRMT R78, R78, 0x5410, R8 ;  /* 0x000054104e4e7816 */ /* 0x000fe20000000008 */
[----:B------:R-:W-:Y:S02]  /*a880*/  IMAD.MOV.U32 R8, RZ, RZ, R20 ;  /* 0x000000ffff087224 */ /* 0x000fe400078e0014 */
[----:B-1----:R-:W-:Y:S01]  /*a890*/  IMAD.MOV.U32 R0, RZ, RZ, R4 ;  /* 0x000000ffff007224 */ /* 0x002fe200078e0004 */
[----:B------:R-:W-:Y:S01]  /*a8a0*/  PRMT R82, R10, 0x7610, R82 ;  /* 0x000076100a527816 */ /* 0x000fe20000000052 */
[----:B------:R-:W-:Y:S01]  /*a8b0*/  IMAD.MOV.U32 R3, RZ, RZ, R5 ;  /* 0x000000ffff037224 */ /* 0x000fe200078e0005 */
[----:B------:R-:W-:Y:S01]  /*a8c0*/  PRMT R80, R8, 0x5410, R9 ;  /* 0x0000541008507816 */ /* 0x000fe20000000009 */
[----:B------:R-:W-:Y:S01]  /*a8d0*/  IMAD.MOV.U32 R9, RZ, RZ, R32 ;  /* 0x000000ffff097224 */ /* 0x000fe200078e0020 */
[----:B------:R-:W-:Y:S01]  /*a8e0*/  MOV R8, R31 ;  /* 0x0000001f00087202 */ /* 0x000fe20000000f00 */
        /* <DEDUP_REMOVED lines=9> */
[----:B------:R-:W-:-:S02]  /*a980*/  VIADDMNMX R3, R97, -R114, 0x80, PT ;  /* 0x0000008061037446 */ /* 0x000fc40003800972 */
[----:B------:R-:W-:Y:S02]  /*a990*/  MOV R10, R14 ;  /* 0x0000000e000a7202 */ /* 0x000fe40000000f00 */
[----:B------:R-:W-:Y:S01]  /*a9a0*/  PRMT R81, R8, 0x5410, R9 ;  /* 0x0000541008517816 */ /* 0x000fe20000000009 */
[----:B------:R-:W-:Y:S01]  /*a9b0*/  IMAD.MOV.U32 R8, RZ, RZ, R6 ;  /* 0x000000ffff087224 */ /* 0x000fe200078e0006 */
[----:B------:R-:W-:Y:S01]  /*a9c0*/  ISETP.GE.AND P1, PT, R218, R3, PT ;  /* 0x00000003da00720c */ /* 0x000fe20003f26270 */
[----:B------:R-:W-:Y:S01]  /*a9d0*/  IMAD.MOV.U32 R9, RZ, RZ, R7 ;  /* 0x000000ffff097224 */ /* 0x000fe200078e0007 */
[----:B------:R-:W-:Y:S01]  /*a9e0*/  PRMT R79, R10, 0x5410, R11 ;  /* 0x000054100a4f7816 */ /* 0x000fe2000000000b */
[----:B----4-:R-:W-:Y:S10]  /*a9f0*/  @!P0 BRA `(.L_x_1874) ;  /* 0x0000020c00b88947 */ /* 0x010ff40003800000 */
.L_x_2257:
[----:B------:R-:W-:Y:S05]  /*aa00*/  BSYNC B1 ;  /* 0x0000000000017941 */ /* 0x000fea0003800000 */
.L_x_1873:
[----:B------:R-:W-:Y:S01]  /*aa10*/  BSSY B1, `(.L_x_1875) ;  /* 0x00000bb000017945 */ /* 0x000fe20003800000 */
[----:B------:R-:W-:-:S03]  /*aa20*/  PRMT R23, R8, 0x5410, R9 ;  /* 0x0000541008177816 */ /* 0x000fc60000000009 */
[----:B------:R-:W-:Y:S05]  /*aa30*/  @P1 BRA `(.L_x_1876) ;  /* 0x0000000800e01947 */ /* 0x000fea0003800000 */
[----:B------:R1:W5:Y:S01]  /*aa40*/  LDL R119, [R1+0x48] ;  /* 0x0000480001777983 */ /* 0x0003620000100800 */
[----:B------:R-:W2:Y:S01]  /*aa50*/  LDC R8, c[0x0][0x3f4] ;  /* 0x0000fd00ff087b82 */ /* 0x000ea20000000800 */
[----:B------:R-:W-:Y:S01]  /*aa60*/  BSSY B2, `(.L_x_1877) ;  /* 0x0000030000027945 */ /* 0x000fe20003800000 */
[-C--:B--2---:R-:W-:Y:S02]  /*aa70*/  ISETP.GE.AND P0, PT, R200, R8.reuse, PT ;  /* 0x00000008c800720c */ /* 0x084fe40003f06270 */
[-C--:B------:R-:W-:Y:S02]  /*aa80*/  ISETP.GE.AND P1, PT, R236, R8.reuse, PT ;  /* 0x00000008ec00720c */ /* 0x080fe40003f26270 */
[-C--:B------:R-:W-:Y:S02]  /*aa90*/  ISETP.GE.AND P2, PT, R235, R8.reuse, PT ;  /* 0x00000008eb00720c */ /* 0x080fe40003f46270 */
[----:B------:R-:W-:-:S07]  /*aaa0*/  ISETP.GE.AND P3, PT, R237, R8, PT ;  /* 0x00000008ed00720c */ /* 0x000fce0003f66270 */
[----:B-1----:R-:W-:Y:S06]  /*aab0*/  @P0 BRA `(.L_x_1878) ;  /* 0x0000000000a80947 */ /* 0x002fec0003800000 */
[----:B-----5:R-:W1:Y:S01]  /*aac0*/  LDS.128 R8, [R119] ;  /* 0x0000000077087984 */ /* 0x020e620000000c00 */
[----:B------:R-:W-:Y:S01]  /*aad0*/  SHF.R.U32.HI R85, RZ, 0x10, R77 ;  /* 0x00000010ff557819 */ /* 0x000fe2000001164d */
[--C-:B------:R-:W-:Y:S01]  /*aae0*/  HADD2.F32 R84, -RZ, R113.reuse.H1_H1 ;  /* 0x30000071ff547230 */ /* 0x100fe20000004100 */
[----:B------:R-:W-:Y:S01]  /*aaf0*/  SHF.R.U32.HI R97, RZ, 0x10, R75 ;  /* 0x00000010ff617819 */ /* 0x000fe2000001164b */
[----:B------:R-:W-:Y:S01]  /*ab00*/  HADD2.F32 R113, -RZ, R113.H0_H0 ;  /* 0x20000071ff717230 */ /* 0x000fe20000004100 */
[----:B------:R-:W-:Y:S01]  /*ab10*/  SHF.R.U64 R118, R76, 0x10, R77 ;  /* 0x000000104c767819 */ /* 0x000fe2000000124d */
[----:B------:R-:W-:Y:S01]  /*ab20*/  HADD2.F32 R85, -RZ, R85.H0_H0 ;  /* 0x20000055ff557230 */ /* 0x000fe20000004100 */
[----:B------:R-:W-:Y:S01]  /*ab30*/  SHF.R.U64 R117, R74, 0x10, R75 ;  /* 0x000000104a757819 */ /* 0x000fe2000000124b */
[----:B------:R-:W-:Y:S02]  /*ab40*/  HADD2.F32 R97, -RZ, R97.H0_H0 ;  /* 0x20000061ff617230 */ /* 0x000fe40000004100 */
[----:B-1----:R-:W-:-:S02]  /*ab50*/  HADD2.F32 R77, -RZ, R11.H1_H1 ;  /* 0x3000000bff4d7230 */ /* 0x002fc40000004100 */
[----:B------:R-:W-:Y:S02]  /*ab60*/  HADD2.F32 R76, -RZ, R11.H0_H0 ;  /* 0x2000000bff4c7230 */ /* 0x000fe40000004100 */
[--C-:B------:R-:W-:Y:S02]  /*ab70*/  HADD2.F32 R11, -RZ, R8.reuse.H0_H0 ;  /* 0x20000008ff0b7230 */ /* 0x100fe40000004100 */
[C---:B------:R-:W-:Y:S01]  /*ab80*/  FMUL.FTZ R114, R77.reuse, R85 ;  /* 0x000000554d727220 */ /* 0x040fe20000410000 */
[----:B------:R-:W-:Y:S02]  /*ab90*/  HADD2.F32 R8, -RZ, R8.H1_H1 ;  /* 0x30000008ff087230 */ /* 0x000fe40000004100 */
[-C--:B0-----:R-:W-:Y:S01]  /*aba0*/  FMUL.FTZ R115, R77, R97.reuse ;  /* 0x000000614d737220 */ /* 0x081fe20000410000 */
[--C-:B------:R-:W-:Y:S02]  /*abb0*/  HADD2.F32 R74, -RZ, R10.reuse.H0_H0 ;  /* 0x2000000aff4a7230 */ /* 0x100fe40000004100 */
[----:B------:R-:W-:Y:S01]  /*abc0*/  FFMA.FTZ R116, R76, R97, R114 ;  /* 0x000000614c747223 */ /* 0x000fe20000010072 */
[----:B------:R-:W-:-:S02]  /*abd0*/  HADD2.F32 R75, -RZ, R10.H1_H1 ;  /* 0x3000000aff4b7230 */ /* 0x000fc40000004100 */
[----:B------:R-:W-:Y:S01]  /*abe0*/  FMUL.FTZ R102, R8, R113 ;  /* 0x0000007108667220 */ /* 0x000fe20000410000 */
[--C-:B------:R-:W-:Y:S02]  /*abf0*/  HADD2.F32 R77, -RZ, R112.reuse.H1_H1 ;  /* 0x30000070ff4d7230 */ /* 0x100fe40000004100 */
[----:B------:R-:W-:Y:S01]  /*ac00*/  FFMA.FTZ R115, R76, R85, -R115 ;  /* 0x000000554c737223 */ /* 0x000fe20000010873 */
[--C-:B------:R-:W-:Y:S02]  /*ac10*/  HADD2.F32 R10, -RZ, R9.reuse.H0_H0 ;  /* 0x20000009ff0a7230 */ /* 0x100fe40000004100 */
[-C--:B------:R-:W-:Y:S01]  /*ac20*/  FMUL.FTZ R114, R8, R84.reuse ;  /* 0x0000005408727220 */ /* 0x080fe20000410000 */
[----:B------:R-:W-:Y:S02]  /*ac30*/  HADD2.F32 R112, -RZ, R112.H0_H0 ;  /* 0x20000070ff707230 */ /* 0x000fe40000004100 */
[----:B------:R-:W-:Y:S01]  /*ac40*/  FFMA.FTZ R102, R11, R84, -R102 ;  /* 0x000000540b667223 */ /* 0x000fe20000010866 */
[----:B------:R-:W-:-:S02]  /*ac50*/  HADD2.F32 R9, -RZ, R9.H1_H1 ;  /* 0x30000009ff097230 */ /* 0x000fc40000004100 */
[----:B------:R-:W-:Y:S01]  /*ac60*/  FFMA.FTZ R113, R11, R113, R114 ;  /* 0x000000710b717223 */ /* 0x000fe20000010072 */
[----:B------:R-:W-:Y:S02]  /*ac70*/  HADD2.F32 R76, -RZ, R117.H0_H0 ;  /* 0x20000075ff4c7230 */ /* 0x000fe40000004100 */
[CC--:B------:R-:W-:Y:S01]  /*ac80*/  FMUL.FTZ R85, R75.reuse, R77.reuse ;  /* 0x0000004d4b557220 */ /* 0x0c0fe20000410000 */
[----:B------:R-:W-:Y:S02]  /*ac90*/  HADD2.F32 R8, -RZ, R118.H0_H0 ;  /* 0x20000076ff087230 */ /* 0x000fe40000004100 */
[----:B------:R-:W-:Y:S01]  /*aca0*/  FMUL.FTZ R84, R75, R112 ;  /* 0x000000704b547220 */ /* 0x000fe20000410000 */
[C---:B------:R-:W-:Y:S01]  /*acb0*/  FMUL.FTZ R11, R9.reuse, R76 ;  /* 0x0000004c090b7220 */ /* 0x040fe20000410000 */
[C---:B------:R-:W-:Y:S01]  /*acc0*/  FFMA.FTZ R85, R74.reuse, R112, -R85 ;  /* 0x000000704a557223 */ /* 0x040fe20000010855 */
[-C--:B------:R-:W-:Y:S01]  /*acd0*/  FMUL.FTZ R75, R9, R8.reuse ;  /* 0x00000008094b7220 */ /* 0x080fe20000410000 */
[----:B------:R-:W-:Y:S01]  /*ace0*/  FFMA.FTZ R84, R74, R77, R84 ;  /* 0x0000004d4a547223 */ /* 0x000fe20000010054 */
[----:B------:R-:W-:Y:S01]  /*acf0*/  FFMA.FTZ R9, R10, R8, -R11 ;  /* 0x000000080a097223 */ /* 0x000fe2000001080b */
[----:B------:R-:W-:Y:S01]  /*ad00*/  F2FP.F16.F32.PACK_AB R11, R116, R115 ;  /* 0x00000073740b723e */ /* 0x000fe200000000ff */
[----:B------:R-:W-:Y:S01]  /*ad10*/  FFMA.FTZ R76, R10, R76, R75 ;  /* 0x0000004c0a4c7223 */ /* 0x000fe2000001004b */
[----:B------:R-:W-:-:S02]  /*ad20*/  F2FP.F16.F32.PACK_AB R8, R113, R102 ;  /* 0x000000667108723e */ /* 0x000fc400000000ff */
[----:B------:R-:W-:Y:S02]  /*ad30*/  F2FP.F16.F32.PACK_AB R10, R84, R85 ;  /* 0x00000055540a723e */ /* 0x000fe400000000ff */
[----:B------:R-:W-:-:S05]  /*ad40*/  F2FP.F16.F32.PACK_AB R9, R76, R9 ;  /* 0x000000094c09723e */ /* 0x000fca00000000ff */
[----:B------:R1:W-:Y:S02]  /*ad50*/  STS.128 [R119], R8 ;  /* 0x0000000877007388 */ /* 0x0003e40000000c00 */
.L_x_1878:
[----:B------:R-:W-:Y:S05]  /*ad60*/  BSYNC B2 ;  /* 0x0000000000027941 */ /* 0x000fea0003800000 */
.L_x_1877:
[----:B------:R-:W-:Y:S04]  /*ad70*/  BSSY B2, `(.L_x_1879) ;  /* 0x000002c000027945 */ /* 0x000fe80003800000 */
[----:B------:R-:W-:Y:S05]  /*ad80*/  @P1 BRA `(.L_x_1880) ;  /* 0x0000000000a81947 */ /* 0x000fea0003800000 */
[----:B-1---5:R-:W1:Y:S01]  /*ad90*/  LDS.128 R8, [R119+0x4000] ;  /* 0x0040000077087984 */ /* 0x022e620000000c00 */
[----:B------:R-:W-:Y:S01]  /*ada0*/  SHF.R.U32.HI R75, RZ, 0x10, R73 ;  /* 0x00000010ff4b7819 */ /* 0x000fe20000011649 */
[----:B------:R-:W-:Y:S01]  /*adb0*/  HADD2.F32 R74, -RZ, R110.H0_H0 ;  /* 0x2000006eff4a7230 */ /* 0x000fe20000004100 */
[----:B------:R-:W-:Y:S01]  /*adc0*/  SHF.R.U32.HI R77, RZ, 0x10, R71 ;  /* 0x00000010ff4d7819 */ /* 0x000fe20000011647 */
[----:B------:R-:W-:Y:S01]  /*add0*/  HADD2.F32 R76, -RZ, R111.H0_H0 ;  /* 0x2000006fff4c7230 */ /* 0x000fe20000004100 */
[----:B------:R-:W-:Y:S01]  /*ade0*/  SHF.R.U64 R113, R72, 0x10, R73 ;  /* 0x0000001048717819 */ /* 0x000fe20000001249 */
[----:B------:R-:W-:Y:S01]  /*adf0*/  HADD2.F32 R75, -RZ, R75.H0_H0 ;  /* 0x2000004bff4b7230 */ /* 0x000fe20000004100 */
[----:B------:R-:W-:Y:S01]  /*ae00*/  SHF.R.U64 R97, R70, 0x10, R71 ;  /* 0x0000001046617819 */ /* 0x000fe20000001247 */
[----:B------:R-:W-:Y:S02]  /*ae10*/  HADD2.F32 R77, -RZ, R77.H0_H0 ;  /* 0x2000004dff4d7230 */ /* 0x000fe40000004100 */
[----:B------:R-:W-:-:S02]  /*ae20*/  HADD2.F32 R111, -RZ, R111.H1_H1 ;  /* 0x3000006fff6f7230 */ /* 0x000fc40000004100 */
[----:B------:R-:W-:Y:S02]  /*ae30*/  HADD2.F32 R110, -RZ, R110.H1_H1 ;  /* 0x3000006eff6e7230 */ /* 0x000fe40000004100 */
[--C-:B-1----:R-:W-:Y:S02]  /*ae40*/  HADD2.F32 R73, -RZ, R11.reuse.H1_H1 ;  /* 0x3000000bff497230 */ /* 0x102fe40000004100 */
[----:B------:R-:W-:Y:S02]  /*ae50*/  HADD2.F32 R72, -RZ, R11.H0_H0 ;  /* 0x2000000bff487230 */ /* 0x000fe40000004100 */
[--C-:B------:R-:W-:Y:S02]  /*ae60*/  HADD2.F32 R11, -RZ, R8.reuse.H0_H0 ;  /* 0x20000008ff0b7230 */ /* 0x100fe40000004100 */
[C---:B------:R-:W-:Y:S01]  /*ae70*/  FMUL.FTZ R102, R73.reuse, R75 ;  /* 0x0000004b49667220 */ /* 0x040fe20000410000 */
[----:B------:R-:W-:Y:S02]  /*ae80*/  HADD2.F32 R8, -RZ, R8.H1_H1 ;  /* 0x30000008ff087230 */ /* 0x000fe40000004100 */
[----:B------:R-:W-:Y:S01]  /*ae90*/  FMUL.FTZ R85, R73, R77 ;  /* 0x0000004d49557220 */ /* 0x000fe20000410000 */
[----:B------:R-:W-:-:S02]  /*aea0*/  HADD2.F32 R70, -RZ, R10.H0_H0 ;  /* 0x2000000aff467230 */ /* 0x000fc40000004100 */
[----:B------:R-:W-:Y:S01]  /*aeb0*/  FFMA.FTZ R112, R72, R77, R102 ;  /* 0x0000004d48707223 */ /* 0x000fe20000010066 */
[----:B------:R-:W-:Y:S02]  /*aec0*/  HADD2.F32 R71, -RZ, R10.H1_H1 ;  /* 0x3000000aff477230 */ /* 0x000fe40000004100 */
[----:B------:R-:W-:Y:S01]  /*aed0*/  FMUL.FTZ R84, R8, R76 ;  /* 0x0000004c08547220 */ /* 0x000fe20000410000 */
[--C-:B------:R-:W-:Y:S02]  /*aee0*/  HADD2.F32 R10, -RZ, R9.reuse.H0_H0 ;  /* 0x20000009ff0a7230 */ /* 0x100fe40000004100 */
[----:B------:R-:W-:Y:S01]  /*aef0*/  FFMA.FTZ R85, R72, R75, -R85 ;  /* 0x0000004b48557223 */ /* 0x000fe20000010855 */
[-C--:B------:R-:W-:Y:S01]  /*af00*/  FMUL.FTZ R102, R8, R74.reuse ;  /* 0x0000004a08667220 */ /* 0x080fe20000410000 */
[----:B------:R-:W-:Y:S02]  /*af10*/  HADD2.F32 R9, -RZ, R9.H1_H1 ;  /* 0x30000009ff097230 */ /* 0x000fe40000004100 */
[----:B------:R-:W-:Y:S01]  /*af20*/  FFMA.FTZ R84, R11, R74, -R84 ;  /* 0x0000004a0b547223 */ /* 0x000fe20000010854 */
[----:B------:R-:W-:-:S02]  /*af30*/  HADD2.F32 R72, -RZ, R97.H0_H0 ;  /* 0x20000061ff487230 */ /* 0x000fc40000004100 */
[----:B------:R-:W-:Y:S01]  /*af40*/  FFMA.FTZ R73, R11, R76, R102 ;  /* 0x0000004c0b497223 */ /* 0x000fe20000010066 */
[----:B------:R-:W-:Y:S02]  /*af50*/  HADD2.F32 R8, -RZ, R113.H0_H0 ;  /* 0x20000071ff087230 */ /* 0x000fe40000004100 */
[CC--:B------:R-:W-:Y:S01]  /*af60*/  FMUL.FTZ R75, R71.reuse, R111.reuse ;  /* 0x0000006f474b7220 */ /* 0x0c0fe20000410000 */
[----:B------:R-:W-:Y:S01]  /*af70*/  FMUL.FTZ R74, R71, R110 ;  /* 0x0000006e474a7220 */ /* 0x000fe20000410000 */
[C---:B------:R-:W-:Y:S01]  /*af80*/  FMUL.FTZ R11, R9.reuse, R72 ;  /* 0x00000048090b7220 */ /* 0x040fe20000410000 */
[----:B------:R-:W-:Y:S01]  /*af90*/  FMUL.FTZ R71, R9, R8 ;  /* 0x0000000809477220 */ /* 0x000fe20000410000 */
[C---:B------:R-:W-:Y:S01]  /*afa0*/  FFMA.FTZ R75, R70.reuse, R110, -R75 ;  /* 0x0000006e464b7223 */ /* 0x040fe2000001084b */
[----:B------:R-:W-:Y:S01]  /*afb0*/  FFMA.FTZ R74, R70, R111, R74 ;  /* 0x0000006f464a7223 */ /* 0x000fe2000001004a */
[C---:B------:R-:W-:Y:S01]  /*afc0*/  FFMA.FTZ R9, R10.reuse, R8, -R11 ;  /* 0x000000080a097223 */ /* 0x040fe2000001080b */
[----:B------:R-:W-:Y:S01]  /*afd0*/  FFMA.FTZ R72, R10, R72, R71 ;  /* 0x000000480a487223 */ /* 0x000fe20000010047 */
[----:B------:R-:W-:-:S02]  /*afe0*/  F2FP.F16.F32.PACK_AB R11, R112, R85 ;  /* 0x00000055700b723e */ /* 0x000fc400000000ff */
[----:B------:R-:W-:Y:S02]  /*aff0*/  F2FP.F16.F32.PACK_AB R10, R74, R75 ;  /* 0x0000004b4a0a723e */ /* 0x000fe400000000ff */
[----:B------:R-:W-:Y:S02]  /*b000*/  F2FP.F16.F32.PACK_AB R8, R73, R84 ;  /* 0x000000544908723e */ /* 0x000fe400000000ff */
[----:B------:R-:W-:-:S05]  /*b010*/  F2FP.F16.F32.PACK_AB R9, R72, R9 ;  /* 0x000000094809723e */ /* 0x000fca00000000ff */
[----:B------:R2:W-:Y:S02]  /*b020*/  STS.128 [R119+0x4000], R8 ;  /* 0x0040000877007388 */ /* 0x0005e40000000c00 */
.L_x_1880:
[----:B------:R-:W-:Y:S05]  /*b030*/  BSYNC B2 ;  /* 0x0000000000027941 */ /* 0x000fea0003800000 */
.L_x_1879:
[----:B------:R-:W-:Y:S04]  /*b040*/  BSSY B2, `(.L_x_1881) ;  /* 0x000002c000027945 */ /* 0x000fe80003800000 */
[----:B------:R-:W-:Y:S05]  /*b050*/  @P2 BRA `(.L_x_1882) ;  /* 0x0000000000a82947 */ /* 0x000fea0003800000 */
[----:B-12--5:R-:W1:Y:S01]  /*b060*/  LDS.128 R8, [R119+0x8000] ;  /* 0x0080000077087984 */ /* 0x026e620000000c00 */
        /* <DEDUP_REMOVED lines=41> */
.L_x_1882:
[----:B------:R-:W-:Y:S05]  /*b300*/  BSYNC B2 ;  /* 0x0000000000027941 */ /* 0x000fea0003800000 */
.L_x_1881:
[----:B------:R-:W-:Y:S05]  /*b310*/  @P3 BRA `(.L_x_1876) ;  /* 0x0000000000a83947 */ /* 0x000fea0003800000 */
[----:B-123-5:R-:W1:Y:S01]  /*b320*/  LDS.128 R8, [R119+0xc000] ;  /* 0x00c0000077087984 */ /* 0x02ee620000000c00 */
        /* <DEDUP_REMOVED lines=28> */
[C---:B------:R-:W-:Y:S01]  /*b4f0*/  FMUL.FTZ R67, R63.reuse, R107 ;  /* 0x0000006b3f437220 */ /* 0x040fe20000410000 */
[-C--:B------:R-:W-:Y:S01]  /*b500*/  FMUL.FTZ R66, R63, R105.reuse ;  /* 0x000000693f427220 */ /* 0x080fe20000410000 */
[C---:B------:R-:W-:Y:S01]  /*b510*/  FMUL.FTZ R11, R9.reuse, R64 ;  /* 0x00000040090b7220 */ /* 0x040fe20000410000 */
[-C--:B------:R-:W-:Y:S01]  /*b520*/  FMUL.FTZ R63, R9, R8.reuse ;  /* 0x00000008093f7220 */ /* 0x080fe20000410000 */
        /* <DEDUP_REMOVED lines=9> */
.L_x_1876:
[----:B------:R-:W-:Y:S05]  /*b5c0*/  BSYNC B1 ;  /* 0x0000000000017941 */ /* 0x000fea0003800000 */
.L_x_1875:
[----:B-1234-:R-:W-:Y:S01]  /*b5d0*/  VIADD R8, R218, 0x20 ;  /* 0x00000020da087836 */ /* 0x01efe20000000000 */
[----:B------:R-:W-:Y:S04]  /*b5e0*/  BSSY B1, `(.L_x_1883) ;  /* 0x00000bb000017945 */ /* 0x000fe80003800000 */
[----:B------:R-:W-:-:S13]  /*b5f0*/  ISETP.GE.AND P0, PT, R8, R3, PT ;  /* 0x000000030800720c */ /* 0x000fda0003f06270 */
        /* <DEDUP_REMOVED lines=9> */
[----:B-----5:R-:W1:Y:S01]  /*b690*/  LDS.128 R8, [R72+0x1000] ;  /* 0x0010000048087984 */ /* 0x020e620000000c00 */
[----:B------:R-:W-:Y:S01]  /*b6a0*/  SHF.R.U32.HI R63, RZ, 0x10, R61 ;  /* 0x00000010ff3f7819 */ /* 0x000fe2000001163d */
[----:B------:R-:W-:Y:S01]  /*b6b0*/  HADD2.F32 R62, -RZ, R101.H0_H0 ;  /* 0x20000065ff3e7230 */ /* 0x000fe20000004100 */
[----:B------:R-:W-:Y:S01]  /*b6c0*/  SHF.R.U32.HI R65, RZ, 0x10, R59 ;  /* 0x00000010ff417819 */ /* 0x000fe2000001163b */
[--C-:B------:R-:W-:Y:S01]  /*b6d0*/  HADD2.F32 R64, -RZ, R104.reuse.H0_H0 ;  /* 0x20000068ff407230 */ /* 0x100fe20000004100 */
        /* <DEDUP_REMOVED lines=37> */
.L_x_1886:
[----:B------:R-:W-:Y:S05]  /*b930*/  BSYNC B2 ;  /* 0x0000000000027941 */ /* 0x000fea0003800000 */
.L_x_1885:
[----:B------:R-:W-:Y:S04]  /*b940*/  BSSY B2, `(.L_x_1887) ;  /* 0x000002c000027945 */ /* 0x000fe80003800000 */
[----:B------:R-:W-:Y:S05]  /*b950*/  @P1 BRA `(.L_x_1888) ;  /* 0x0000000000a81947 */ /* 0x000fea0003800000 */
[----:B-1---5:R-:W1:Y:S01]  /*b960*/  LDS.128 R8, [R72+0x5000] ;  /* 0x0050000048087984 */ /* 0x022e620000000c00 */
        /* <DEDUP_REMOVED lines=41> */
.L_x_1888:
[----:B------:R-:W-:Y:S05]  /*bc00*/  BSYNC B2 ;  /* 0x0000000000027941 */ /* 0x000fea0003800000 */
.L_x_1887:
[----:B------:R-:W-:Y:S04]  /*bc10*/  BSSY B2, `(.L_x_1889) ;  /* 0x000002c000027945 */ /* 0x000fe80003800000 */
[----:B------:R-:W-:Y:S05]  /*bc20*/  @P2 BRA `(.L_x_1890) ;  /* 0x0000000000a82947 */ /* 0x000fea0003800000 */
[----:B-12--5:R-:W1:Y:S01]  /*bc30*/  LDS.128 R8, [R72+0x9000] ;  /* 0x0090000048087984 */ /* 0x026e620000000c00 */
[----:B------:R-:W-:Y:S01]  /*bc40*/  SHF.R.U32.HI R55, RZ, 0x10, R53 ;  /* 0x00000010ff377819 */ /* 0x000fe20000011635 */
[----:B------:R-:W-:Y:S01]  /*bc50*/  HADD2.F32 R54, -RZ, R93.H0_H0 ;  /* 0x2000005dff367230 */ /* 0x000fe20000004100 */
[----:B------:R-:W-:Y:S01]  /*bc60*/  SHF.R.U32.HI R57, RZ, 0x10, R51 ;  /* 0x00000010ff397819 */ /* 0x000fe20000011633 */
[--C-:B------:R-:W-:Y:S01]  /*bc70*/  HADD2.F32 R56, -RZ, R92.reuse.H1_H1 ;  /* 0x3000005cff387230 */ /* 0x100fe20000004100 */
[----:B------:R-:W-:Y:S01]  /*bc80*/  SHF.R.U64 R63, R52, 0x10, R53 ;  /* 0x00000010343f7819 */ /* 0x000fe20000001235 */
[----:B------:R-:W-:Y:S01]  /*bc90*/  HADD2.F32 R55, -RZ, R55.H0_H0 ;  /* 0x20000037ff377230 */ /* 0x000fe20000004100 */
[----:B------:R-:W-:Y:S01]  /*bca0*/  SHF.R.U64 R61, R50, 0x10, R51 ;  /* 0x00000010323d7819 */ /* 0x000fe20000001233 */
[----:B------:R-:W-:Y:S02]  /*bcb0*/  HADD2.F32 R57, -RZ, R57.H0_H0 ;  /* 0x20000039ff397230 */ /* 0x000fe40000004100 */
[----:B------:R-:W-:-:S02]  /*bcc0*/  HADD2.F32 R92, -RZ, R92.H0_H0 ;  /* 0x2000005cff5c7230 */ /* 0x000fc40000004100 */
        /* <DEDUP_REMOVED lines=32> */
.L_x_1890:
[----:B------:R-:W-:Y:S05]  /*bed0*/  BSYNC B2 ;  /* 0x0000000000027941 */ /* 0x000fea0003800000 */
.L_x_1889:
[----:B------:R-:W-:Y:S05]  /*bee0*/  @P3 BRA `(.L_x_1884) ;  /* 0x0000000000a83947 */ /* 0x000fea0003800000 */
[----:B-123-5:R-:W1:Y:S01]  /*bef0*/  LDS.128 R8, [R72+0xd000] ;  /* 0x00d0000048087984 */ /* 0x02ee620000000c00 */
        /* <DEDUP_REMOVED lines=41> */
.L_x_1884:
[----:B------:R-:W-:Y:S05]  /*c190*/  BSYNC B1 ;  /* 0x0000000000017941 */ /* 0x000fea0003800000 */
.L_x_1883:
[----:B-1234-:R-:W-:Y:S01]  /*c1a0*/  IADD3 R8, R218, 0x40, RZ ;  /* 0x00000040da087810 */ /* 0x01efe20007ffe0ff */
[----:B------:R-:W-:Y:S03]  /*c1b0*/  BSSY B1, `(.L_x_1891) ;  /* 0x00000bb000017945 */ /* 0x000fe60003800000 */
        /* <DEDUP_REMOVED lines=52> */
.L_x_1894:
[----:B------:R-:W-:Y:S05]  /*c500*/  BSYNC B2 ;  /* 0x0000000000027941 */ /* 0x000fea0003800000 */
.L_x_1893:
        /* <DEDUP_REMOVED lines=44> */
.L_x_1896:
[----:B------:R-:W-:Y:S05]  /*c7d0*/  BSYNC B2 ;  /* 0x0000000000027941 */ /* 0x000fea0003800000 */
.L_x_1895:
[----:B------:R-:W-:Y:S04]  /*c7e0*/  BSSY B2, `(.L_x_1897) ;  /* 0x000002c000027945 */ /* 0x000fe80003800000 */
[----:B------:R-:W-:Y:S05]  /*c7f0*/  @P2 BRA `(.L_x_1898) ;  /* 0x0000000000a82947 */ /* 0x000fea0003800000 */
[----:B-12--5:R-:W1:Y:S01]  /*c800*/  LDS.128 R8, [R56+0xa000] ;  /* 0x00a0000038087984 */ /* 0x026e620000000c00 */
        /* <DEDUP_REMOVED lines=41> */
.L_x_1898:
[----:B------:R-:W-:Y:S05]  /*caa0*/  BSYNC B2 ;  /* 0x0000000000027941 */ /* 0x000fea0003800000 */
.L_x_1897:
[----:B------:R-:W-:Y:S05]  /*cab0*/  @P3 BRA `(.L_x_1892) ;  /* 0x0000000000a83947 */ /* 0x000fea0003800000 */
[----:B-123-5:R-:W1:Y:S01]  /*cac0*/  LDS.128 R8, [R56+0xe000] ;  /* 0x00e0000038087984 */ /* 0x02ee620000000c00 */
[----:B------:R-:W-:Y:S01]  /*cad0*/  SHF.R.U32.HI R35, RZ, 0x10, R27 ;  /* 0x00000010ff237819 */ /* 0x000fe2000001161b */
[----:B------:R-:W-:Y:S01]  /*cae0*/  HADD2.F32 R34, -RZ, R87.H0_H0 ;  /* 0x20000057ff227230 */ /* 0x000fe20000004100 */
[--C-:B------:R-:W-:Y:S01]  /*caf0*/  SHF.R.U32.HI R37, RZ, 0x10, R29.reuse ;  /* 0x00000010ff257819 */ /* 0x100fe2000001161d */
        /* <DEDUP_REMOVED lines=38> */
.L_x_1892:
[----:B------:R-:W-:Y:S05]  /*cd60*/  BSYNC B1 ;  /* 0x0000000000017941 */ /* 0x000fea0003800000 */
.L_x_1891:
[----:B-1234-:R-:W-:-:S05]  /*cd70*/  VIADD R8, R218, 0x60 ;  /* 0x00000060da087836 */ /* 0x01efca0000000000 */
        /* <DEDUP_REMOVED lines=11> */
[----:B------:R-:W-:Y:S01]  /*ce30*/  SHF.R.U64 R36, R32, 0x10, R33 ;  /* 0x0000001020247819 */ /* 0x000fe20000001221 */
[--C-:B------:R-:W-:Y:S01]  /*ce40*/  HADD2.F32 R29, -RZ, R83.reuse.H0_H0 ;  /* 0x20000053ff1d7230 */ /* 0x100fe20000004100 */
[----:B------:R-:W-:Y:S01]  /*ce50*/  SHF.R.U32.HI R32, RZ, 0x10, R31 ;  /* 0x00000010ff207819 */ /* 0x000fe2000001161f */
[----:B------:R-:W-:Y:S01]  /*ce60*/  HADD2.F32 R83, -RZ, R83.H1_H1 ;  /* 0x30000053ff537230 */ /* 0x000fe20000004100 */
[----:B------:R-:W-:Y:S02]  /*ce70*/  SHF.R.U32.HI R33, RZ, 0x10, R33 ;  /* 0x00000010ff217819 */ /* 0x000fe40000011621 */
[----:B------:R-:W-:Y:S01]  /*ce80*/  SHF.R.U64 R35, R30, 0x10, R31 ;  /* 0x000000101e237819 */ /* 0x000fe2000000121f */
[----:B------:R-:W-:Y:S02]  /*ce90*/  HADD2.F32 R32, -RZ, R32.H0_H0 ;  /* 0x20000020ff207230 */ /* 0x000fe40000004100 */
[----:B------:R-:W-:-:S02]  /*cea0*/  HADD2.F32 R30, -RZ, R33.H0_H0 ;  /* 0x20000021ff1e7230 */ /* 0x000fc40000004100 */
[--C-:B------:R-:W-:Y:S02]  /*ceb0*/  HADD2.F32 R31, -RZ, R82.reuse.H0_H0 ;  /* 0x20000052ff1f7230 */ /* 0x100fe40000004100 */
[----:B------:R-:W-:Y:S02]  /*cec0*/  HADD2.F32 R82, -RZ, R82.H1_H1 ;  /* 0x30000052ff527230 */ /* 0x000fe40000004100 */
[--C-:B-1----:R-:W-:Y:S02]  /*ced0*/  HADD2.F32 R28, -RZ, R11.reuse.H1_H1 ;  /* 0x3000000bff1c7230 */ /* 0x102fe40000004100 */
[--C-:B------:R-:W-:Y:S02]  /*cee0*/  HADD2.F32 R3, -RZ, R8.reuse.H0_H0 ;  /* 0x20000008ff037230 */ /* 0x100fe40000004100 */
[----:B------:R-:W-:Y:S02]  /*cef0*/  HADD2.F32 R27, -RZ, R11.H0_H0 ;  /* 0x2000000bff1b7230 */ /* 0x000fe40000004100 */
[----:B------:R-:W-:Y:S01]  /*cf00*/  FMUL.FTZ R34, R28, R32 ;  /* 0x000000201c227220 */ /* 0x000fe20000410000 */
[----:B------:R-:W-:-:S02]  /*cf10*/  HADD2.F32 R8, -RZ, R8.H1_H1 ;  /* 0x30000008ff087230 */ /* 0x000fc40000004100 */
[-C--:B------:R-:W-:Y:S01]  /*cf20*/  FMUL.FTZ R33, R28, R30.reuse ;  /* 0x0000001e1c217220 */ /* 0x080fe20000410000 */
[--C-:B------:R-:W-:Y:S02]  /*cf30*/  HADD2.F32 R11, -RZ, R10.reuse.H0_H0 ;  /* 0x2000000aff0b7230 */ /* 0x100fe40000004100 */
[C---:B------:R-:W-:Y:S01]  /*cf40*/  FFMA.FTZ R34, R27.reuse, R30, -R34 ;  /* 0x0000001e1b227223 */ /* 0x040fe20000010822 */
[----:B------:R-:W-:Y:S02]  /*cf50*/  HADD2.F32 R26, -RZ, R10.H1_H1 ;  /* 0x3000000aff1a7230 */ /* 0x000fe40000004100 */
[C---:B------:R-:W-:Y:S01]  /*cf60*/  FMUL.FTZ R28, R8.reuse, R31 ;  /* 0x0000001f081c7220 */ /* 0x040fe20000410000 */
[--C-:B------:R-:W-:Y:S02]  /*cf70*/  HADD2.F32 R10, -RZ, R9.reuse.H0_H0 ;  /* 0x20000009ff0a7230 */ /* 0x100fe40000004100 */
[----:B------:R-:W-:Y:S01]  /*cf80*/  FFMA.FTZ R33, R27, R32, R33 ;  /* 0x000000201b217223 */ /* 0x000fe20000010021 */
[----:B------:R-:W-:Y:S01]  /*cf90*/  FMUL.FTZ R30, R8, R29 ;  /* 0x0000001d081e7220 */ /* 0x000fe20000410000 */
[----:B------:R-:W-:-:S02]  /*cfa0*/  HADD2.F32 R9, -RZ, R9.H1_H1 ;  /* 0x30000009ff097230 */ /* 0x000fc40000004100 */
[C---:B------:R-:W-:Y:S01]  /*cfb0*/  FFMA.FTZ R28, R3.reuse, R29, -R28 ;  /* 0x0000001d031c7223 */ /* 0x040fe2000001081c */
[----:B------:R-:W-:Y:S02]  /*cfc0*/  HADD2.F32 R27, -RZ, R35.H0_H0 ;  /* 0x20000023ff1b7230 */ /* 0x000fe40000004100 */
        /* <DEDUP_REMOVED lines=15> */
.L_x_1901:
[----:B------:R-:W-:Y:S05]  /*d0c0*/  BSYNC B1 ;  /* 0x0000000000017941 */ /* 0x000fea0003800000 */
.L_x_1900:
[----:B------:R-:W-:Y:S04]  /*d0d0*/  BSSY B1, `(.L_x_1902) ;  /* 0x000002c000017945 */ /* 0x000fe80003800000 */
[----:B------:R-:W-:Y:S05]  /*d0e0*/  @P1 BRA `(.L_x_1903) ;  /* 0x0000000000a81947 */ /* 0x000fea0003800000 */
[----:B-1---5:R-:W1:Y:S01]  /*d0f0*/  LDS.128 R8, [R37+0x7000] ;  /* 0x0070000025087984 */ /* 0x022e620000000c00 */
[----:B------:R-:W-:Y:S01]  /*d100*/  SHF.R.U32.HI R28, RZ, 0x10, R21 ;  /* 0x00000010ff1c7819 */ /* 0x000fe20000011615 */
[--C-:B------:R-:W-:Y:S01]  /*d110*/  HADD2.F32 R27, -RZ, R80.reuse.H0_H0 ;  /* 0x20000050ff1b7230 */ /* 0x100fe20000004100 */
[--C-:B------:R-:W-:Y:S01]  /*d120*/  SHF.R.U32.HI R26, RZ, 0x10, R25.reuse ;  /* 0x00000010ff1a7819 */ /* 0x100fe20000011619 */
[----:B------:R-:W-:Y:S01]  /*d130*/  HADD2.F32 R80, -RZ, R80.H1_H1 ;  /* 0x30000050ff507230 */ /* 0x000fe20000004100 */
[----:B------:R-:W-:Y:S01]  /*d140*/  SHF.R.U64 R32, R24, 0x10, R25 ;  /* 0x0000001018207819 */ /* 0x000fe20000001219 */
[----:B------:R-:W-:Y:S01]  /*d150*/  HADD2.F32 R28, -RZ, R28.H0_H0 ;  /* 0x2000001cff1c7230 */ /* 0x000fe20000004100 */
[----:B------:R-:W-:Y:S01]  /*d160*/  SHF.R.U64 R31, R20, 0x10, R21 ;  /* 0x00000010141f7819 */ /* 0x000fe20000001215 */
[----:B------:R-:W-:Y:S02]  /*d170*/  HADD2.F32 R26, -RZ, R26.H0_H0 ;  /* 0x2000001aff1a7230 */ /* 0x000fe40000004100 */
[----:B------:R-:W-:-:S02]  /*d180*/  HADD2.F32 R25, -RZ, R81.H0_H0 ;  /* 0x20000051ff197230 */ /* 0x000fc40000004100 */
[----:B------:R-:W-:Y:S02]  /*d190*/  HADD2.F32 R81, -RZ, R81.H1_H1 ;  /* 0x30000051ff517230 */ /* 0x000fe40000004100 */
[--C-:B-1----:R-:W-:Y:S02]  /*d1a0*/  HADD2.F32 R24, -RZ, R11.reuse.H1_H1 ;  /* 0x3000000bff187230 */ /* 0x102fe40000004100 */
[--C-:B------:R-:W-:Y:S02]  /*d1b0*/  HADD2.F32 R3, -RZ, R8.reuse.H0_H0 ;  /* 0x20000008ff037230 */ /* 0x100fe40000004100 */
[----:B------:R-:W-:Y:S02]  /*d1c0*/  HADD2.F32 R21, -RZ, R11.H0_H0 ;  /* 0x2000000bff157230 */ /* 0x000fe40000004100 */
[C---:B------:R-:W-:Y:S01]  /*d1d0*/  FMUL.FTZ R30, R24.reuse, R28 ;  /* 0x0000001c181e7220 */ /* 0x040fe20000410000 */
[----:B------:R-:W-:Y:S02]  /*d1e0*/  HADD2.F32 R8, -RZ, R8.H1_H1 ;  /* 0x30000008ff087230 */ /* 0x000fe40000004100 */
[----:B------:R-:W-:Y:S01]  /*d1f0*/  FMUL.FTZ R29, R24, R26 ;  /* 0x0000001a181d7220 */ /* 0x000fe20000410000 */
[----:B------:R-:W-:-:S02]  /*d200*/  HADD2.F32 R11, -RZ, R10.H0_H0 ;  /* 0x2000000aff0b7230 */ /* 0x000fc40000004100 */
[C---:B------:R-:W-:Y:S01]  /*d210*/  FFMA.FTZ R30, R21.reuse, R26, -R30 ;  /* 0x0000001a151e7223 */ /* 0x040fe2000001081e */
[----:B------:R-:W-:Y:S02]  /*d220*/  HADD2.F32 R20, -RZ, R10.H1_H1 ;  /* 0x3000000aff147230 */ /* 0x000fe40000004100 */
[C---:B------:R-:W-:Y:S01]  /*d230*/  FMUL.FTZ R24, R8.reuse, R27 ;  /* 0x0000001b08187220 */ /* 0x040fe20000410000 */
[--C-:B------:R-:W-:Y:S02]  /*d240*/  HADD2.F32 R10, -RZ, R9.reuse.H0_H0 ;  /* 0x20000009ff0a7230 */ /* 0x100fe40000004100 */
[----:B------:R-:W-:Y:S01]  /*d250*/  FFMA.FTZ R29, R21, R28, R29 ;  /* 0x0000001c151d7223 */ /* 0x000fe2000001001d */
        /* <DEDUP_REMOVED lines=19> */
.L_x_1903:
[----:B------:R-:W-:Y:S05]  /*d390*/  BSYNC B1 ;  /* 0x0000000000017941 */ /* 0x000fea0003800000 */
.L_x_1902:
[----:B------:R-:W-:Y:S04]  /*d3a0*/  BSSY B1, `(.L_x_1904) ;  /* 0x000002c000017945 */ /* 0x000fe80003800000 */
[----:B------:R-:W-:Y:S05]  /*d3b0*/  @P2 BRA `(.L_x_1905) ;  /* 0x0000000000a82947 */ /* 0x000fea0003800000 */
[----:B-12--5:R-:W1:Y:S01]  /*d3c0*/  LDS.128 R8, [R37+0xb000] ;  /* 0x00b0000025087984 */ /* 0x026e620000000c00 */
[----:B------:R-:W-:Y:S01]  /*d3d0*/  SHF.R.U32.HI R24, RZ, 0x10, R13 ;  /* 0x00000010ff187819 */ /* 0x000fe2000001160d */
[--C-:B------:R-:W-:Y:S01]  /*d3e0*/  HADD2.F32 R21, -RZ, R78.reuse.H1_H1 ;  /* 0x3000004eff157230 */ /* 0x100fe20000004100 */
[--C-:B------:R-:W-:Y:S01]  /*d3f0*/  SHF.R.U32.HI R20, RZ, 0x10, R15.reuse ;  /* 0x00000010ff147819 */ /* 0x100fe2000001160f */
[----:B------:R-:W-:Y:S01]  /*d400*/  HADD2.F32 R78, -RZ, R78.H0_H0 ;  /* 0x2000004eff4e7230 */ /* 0x000fe20000004100 */
        /* <DEDUP_REMOVED lines=37> */
.L_x_1905:
[----:B------:R-:W-:Y:S05]  /*d660*/  BSYNC B1 ;  /* 0x0000000000017941 */ /* 0x000fea0003800000 */
.L_x_1904:
[----:B------:R-:W-:Y:S05]  /*d670*/  @P3 BRA `(.L_x_1899) ;  /* 0x0000004800e83947 */ /* 0x000fea0003800000 */
[----:B-123-5:R-:W1:Y:S01]  /*d680*/  LDS.128 R8, [R37+0xf000] ;  /* 0x00f0000025087984 */ /* 0x02ee620000000c00 */
[----:B------:R-:W-:Y:S01]  /*d690*/  SHF.R.U32.HI R14, RZ, 0x10, R5 ;  /* 0x00000010ff0e7819 */ /* 0x000fe20000011605 */
[----:B------:R-:W-:Y:S01]  /*d6a0*/  HADD2.F32 R13, -RZ, R0.H0_H0 ;  /* 0x20000000ff0d7230 */ /* 0x000fe20000004100 */
[--C-:B------:R-:W-:Y:S02]  /*d6b0*/  SHF.R.U32.HI R12, RZ, 0x10, R7.reuse ;  /* 0x00000010ff0c7819 */ /* 0x100fe40000011607 */
[----:B------:R-:W-:Y:S01]  /*d6c0*/  SHF.R.U64 R24, R6, 0x10, R7 ;  /* 0x0000001006187819 */ /* 0x000fe20000001207 */
[----:B------:R-:W-:Y:S01]  /*d6d0*/  HADD2.F32 R14, -RZ, R14.H0_H0 ;  /* 0x2000000eff0e7230 */ /* 0x000fe20000004100 */
[----:B------:R-:W-:Y:S01]  /*d6e0*/  SHF.R.U64 R21, R4, 0x10, R5 ;  /* 0x0000001004157819 */ /* 0x000fe20000001205 */
[----:B------:R-:W-:Y:S02]  /*d6f0*/  HADD2.F32 R12, -RZ, R12.H0_H0 ;  /* 0x2000000cff0c7230 */ /* 0x000fe40000004100 */
[----:B------:R-:W-:-:S02]  /*d700*/  HADD2.F32 R7, -RZ, R23.H0_H0 ;  /* 0x20000017ff077230 */ /* 0x000fc40000004100 */
[----:B------:R-:W-:Y:S02]  /*d710*/  HADD2.F32 R23, -RZ, R23.H1_H1 ;  /* 0x30000017ff177230 */ /* 0x000fe40000004100 */
[--C-:B-1----:R-:W-:Y:S02]  /*d720*/  HADD2.F32 R3, -RZ, R8.reuse.H0_H0 ;  /* 0x20000008ff037230 */ /* 0x102fe40000004100 */
[--C-:B------:R-:W-:Y:S02]  /*d730*/  HADD2.F32 R6, -RZ, R11.reuse.H0_H0 ;  /* 0x2000000bff067230 */ /* 0x100fe40000004100 */
[----:B------:R-:W-:Y:S02]  /*d740*/  HADD2.F32 R8, -RZ, R8.H1_H1 ;  /* 0x30000008ff087230 */ /* 0x000fe40000004100 */
[----:B------:R-:W-:Y:S02]  /*d750*/  HADD2.F32 R11, -RZ, R11.H1_H1 ;  /* 0x3000000bff0b7230 */ /* 0x000fe40000004100 */
[----:B------:R-:W-:-:S02]  /*d760*/  HADD2.F32 R5, -RZ, R10.H0_H0 ;  /* 0x2000000aff057230 */ /* 0x000fc40000004100 */
[C---:B------:R-:W-:Y:S01]  /*d770*/  FMUL.FTZ R20, R8.reuse, R13 ;  /* 0x0000000d08147220 */ /* 0x040fe20000410000 */
[-C--:B------:R-:W-:Y:S01]  /*d780*/  FMUL.FTZ R8, R8, R7.reuse ;  /* 0x0000000708087220 */ /* 0x080fe20000410000 */
[C---:B------:R-:W-:Y:S01]  /*d790*/  FMUL.FTZ R15, R11.reuse, R14 ;  /* 0x0000000e0b0f7220 */ /* 0x040fe20000410000 */
[-C--:B------:R-:W-:Y:S01]  /*d7a0*/  FMUL.FTZ R11, R11, R12.reuse ;  /* 0x0000000c0b0b7220 */ /* 0x080fe20000410000 */
[----:B------:R-:W-:Y:S01]  /*d7b0*/  FFMA.FTZ R20, R3, R7, -R20 ;  /* 0x0000000703147223 */ /* 0x000fe20000010814 */
[----:B------:R-:W-:Y:S02]  /*d7c0*/  HADD2.F32 R10, -RZ, R10.H1_H1 ;  /* 0x3000000aff0a7230 */ /* 0x000fe40000004100 */
[C---:B------:R-:W-:Y:S01]  /*d7d0*/  FFMA.FTZ R15, R6.reuse, R12, -R15 ;  /* 0x0000000c060f7223 */ /* 0x040fe2000001080f */
[----:B------:R-:W-:Y:S02]  /*d7e0*/  HADD2.F32 R7, -RZ, R0.H1_H1 ;  /* 0x30000000ff077230 */ /* 0x000fe40000004100 */
[----:B------:R-:W-:Y:S01]  /*d7f0*/  FFMA.FTZ R14, R6, R14, R11 ;  /* 0x0000000e060e7223 */ /* 0x000fe2000001000b */
[----:B------:R-:W-:-:S02]  /*d800*/  HADD2.F32 R4, -RZ, R9.H0_H0 ;  /* 0x20000009ff047230 */ /* 0x000fc40000004100 */
[----:B------:R-:W-:Y:S01]  /*d810*/  FFMA.FTZ R3, R3, R13, R8 ;  /* 0x0000000d03037223 */ /* 0x000fe20000010008 */
[----:B------:R-:W-:Y:S02]  /*d820*/  HADD2.F32 R9, -RZ, R9.H1_H1 ;  /* 0x30000009ff097230 */ /* 0x000fe40000004100 */
[C---:B------:R-:W-:Y:S01]  /*d830*/  FMUL.FTZ R8, R10.reuse, R7 ;  /* 0x000000070a087220 */ /* 0x040fe20000410000 */
[----:B------:R-:W-:Y:S02]  /*d840*/  HADD2.F32 R6, -RZ, R21.H0_H0 ;  /* 0x20000015ff067230 */ /* 0x000fe40000004100 */
[-C--:B------:R-:W-:Y:S01]  /*d850*/  FMUL.FTZ R10, R10, R23.reuse ;  /* 0x000000170a0a7220 */ /* 0x080fe20000410000 */
[----:B------:R-:W-:Y:S02]  /*d860*/  HADD2.F32 R0, -RZ, R24.H0_H0 ;  /* 0x20000018ff007230 */ /* 0x000fe40000004100 */
[----:B------:R-:W-:Y:S01]  /*d870*/  FFMA.FTZ R8, R5, R23, -R8 ;  /* 0x0000001705087223 */ /* 0x000fe20000010808 */
[----:B------:R-:W-:Y:S01]  /*d880*/  FMUL.FTZ R11, R9, R6 ;  /* 0x00000006090b7220 */ /* 0x000fe20000410000 */
[----:B------:R-:W-:Y:S01]  /*d890*/  FFMA.FTZ R13, R5, R7, R10 ;  /* 0x00000007050d7223 */ /* 0x000fe2000001000a */
[-C--:B------:R-:W-:Y:S01]  /*d8a0*/  FMUL.FTZ R9, R9, R0.reuse ;  /* 0x0000000009097220 */ /* 0x080fe20000410000 */
[----:B------:R-:W-:Y:S01]  /*d8b0*/  F2FP.F16.F32.PACK_AB R7, R14, R15 ;  /* 0x0000000f0e07723e */ /* 0x000fe200000000ff */
[----:B------:R-:W-:-:S02]  /*d8c0*/  FFMA.FTZ R5, R4, R0, -R11 ;  /* 0x0000000004057223 */ /* 0x000fc4000001080b */
[----:B------:R-:W-:Y:S01]  /*d8d0*/  FFMA.FTZ R0, R4, R6, R9 ;  /* 0x0000000604007223 */ /* 0x000fe20000010009 */
[----:B------:R-:W-:Y:S02]  /*d8e0*/  F2FP.F16.F32.PACK_AB R6, R13, R8 ;  /* 0x000000080d06723e */ /* 0x000fe400000000ff */
[----:B------:R-:W-:Y:S02]  /*d8f0*/  F2FP.F16.F32.PACK_AB R4, R3, R20 ;  /* 0x000000140304723e */ /* 0x000fe400000000ff */
[----:B------:R-:W-:-:S05]  /*d900*/  F2FP.F16.F32.PACK_AB R5, R0, R5 ;  /* 0x000000050005723e */ /* 0x000fca00000000ff */
[----:B------:R4:W-:Y:S01]  /*d910*/  STS.128 [R37+0xf000], R4 ;  /* 0x00f0000425007388 */ /* 0x0009e20000000c00 */
[----:B------:R-:W-:Y:S05]  /*d920*/  BRA `(.L_x_1899) ;  /* 0x00000048003c7947 */ /* 0x000fea0003800000 */
.L_x_1860:
[----:B------:R-:W0:Y:S01]  /*d930*/  LDC R83, c[0x0][0x448] ;  /* 0x00011200ff537b82 */ /* 0x000e220000000800 */
[----:B------:R-:W-:Y:S01]  /*d940*/  ULDC.64 UR4, c[0x0][0x3f8] ;  /* 0x0000fe0000047ab9 */ /* 0x000fe20000000a00 */
[----:B------:R-:W-:Y:S01]  /*d950*/  ULDC.64 UR6, c[0x0][0x408] ;  /* 0x0001020000067ab9 */ /* 0x000fe20000000a00 */
[----:B------:R-:W-:Y:S02]  /*d960*/  IMAD.MOV.U32 R25, RZ, RZ, R23 ;  /* 0x000000ffff197224 */ /* 0x000fe400078e0017 */
[----:B------:R-:W-:Y:S01]  /*d970*/  IMAD.MOV.U32 R27, RZ, RZ, R29 ;  /* 0x000000ffff1b7224 */ /* 0x000fe200078e001d */
[----:B0-----:R-:W-:-:S13]  /*d980*/  ISETP.NE.AND P0, PT, R83, 0x1, PT ;  /* 0x000000015300780c */ /* 0x001fda0003f05270 */
[----:B------:R-:W0:Y:S08]  /*d990*/  @P0 LDC R0, c[0x0][0x44c] ;  /* 0x00011300ff000b82 */ /* 0x000e300000000800 */
[----:B------:R-:W1:Y:S01]  /*d9a0*/  @P0 LDC R5, c[0x0][0x450] ;  /* 0x00011400ff050b82 */ /* 0x000e620000000800 */
[----:B0-----:R-:W-:-:S05]  /*d9b0*/  @P0 IMAD.HI.U32 R0, R3, R0, RZ ;  /* 0x0000000003000227 */ /* 0x001fca00078e00ff */
[----:B-1----:R-:W-:-:S04]  /*d9c0*/  @P0 SHF.R.U32.HI R3, RZ, R5, R0 ;  /* 0x00000005ff030219 */ /* 0x002fc80000011600 */
        /* <DEDUP_REMOVED lines=11> */
[----:B------:R-:W-:Y:S01]  /*da80*/  UMOV UR4, 0xffffffff ;  /* 0xffffffff00047882 */ /* 0x000fe20000000000 */
[----:B------:R-:W-:Y:S02]  /*da90*/  LEA R0, P1, R26, UR6, 0x1 ;  /* 0x000000061a007c11 */ /* 0x000fe4000f8208ff */
[----:B------:R-:W-:Y:S02]  /*daa0*/  IADD3 R7, R27, R7, RZ ;  /* 0x000000071b077210 */ /* 0x000fe40007ffe0ff */
[----:B------:R-:W-:Y:S02]  /*dab0*/  LEA.HI.X R6, R24, UR5, R5, 0x1, P0 ;  /* 0x0000000518067c11 */ /* 0x000fe400080f0c05 */
[----:B------:R-:W-:Y:S01]  /*dac0*/  LEA.HI.X R7, R26, UR7, R7, 0x1, P1 ;  /* 0x000000071a077c11 */ /* 0x000fe200088f0c07 */
[----:B------:R-:W-:Y:S06]  /*dad0*/  BRA.DIV UR4, `(.L_x_1906) ;  /* 0x000001de04947947 */ /* 0x000fec000b800000 */
[----:B------:R0:W1:Y:S04]  /*dae0*/  SHFL.IDX PT, R5, R6, RZ, 0x181f ;  /* 0x00181fff06057589 */ /* 0x00006800000e0000 */
[----:B------:R0:W2:Y:S04]  /*daf0*/  SHFL.IDX PT, R4, R3, RZ, 0x181f ;  /* 0x00181fff03047589 */ /* 0x0000a800000e0000 */
[----:B------:R0:W3:Y:S04]  /*db00*/  SHFL.IDX PT, R9, R7, RZ, 0x181f ;  /* 0x00181fff07097589 */ /* 0x0000e800000e0000 */
[----:B------:R0:W4:Y:S02]  /*db10*/  SHFL.IDX PT, R14, R0, RZ, 0x181f ;  /* 0x00181fff000e7589 */ /* 0x00012400000e0000 */
.L_x_2263:
        /* <DEDUP_REMOVED lines=12> */
[----:B------:R-:W3:Y:S01]  /*dbe0*/  LDL R8, [R1+0x5c] ;  /* 0x00005c0001087983 */ /* 0x000ee20000100800 */
[----:B------:R-:W-:Y:S01]  /*dbf0*/  ULDC UR4, c[0x0][0x3f4] ;  /* 0x0000fd0000047ab9 */ /* 0x000fe20000000800 */
[----:B--2---:R-:W-:Y:S01]  /*dc00*/  IMAD.MOV.U32 R12, RZ, RZ, R4 ;  /* 0x000000ffff0c7224 */ /* 0x004fe200078e0004 */
[----:B------:R-:W-:Y:S01]  /*dc10*/  ISETP.GE.AND P2, PT, R18, UR4, PT ;  /* 0x0000000412007c0c */ /* 0x000fe2000bf46270 */
[----:B-1----:R-:W-:Y:S01]  /*dc20*/  IMAD.MOV.U32 R13, RZ, RZ, R5 ;  /* 0x000000ffff0d7224 */ /* 0x002fe200078e0005 */
[----:B------:R-:W-:Y:S02]  /*dc30*/  ISETP.GE.AND P3, PT, R226, UR4, PT ;  /* 0x00000004e2007c0c */ /* 0x000fe4000bf66270 */
[----:B------:R-:W-:Y:S02]  /*dc40*/  CS2R R56, SRZ ;  /* 0x0000000000387805 */ /* 0x000fe4000001ff00 */
[----:B------:R-:W-:-:S07]  /*dc50*/  CS2R R58, SRZ ;  /* 0x00000000003a7805 */ /* 0x000fce000001ff00 */
[C---:B------:R-:W-:Y:S01]  /*dc60*/  @!P2 IMAD.SHL.U32 R15, R18.reuse, 0x2, RZ ;  /* 0x00000002120fa824 */ /* 0x040fe200078e00ff */
[----:B------:R-:W-:-:S04]  /*dc70*/  @!P2 SHF.L.U64.HI R20, R18, 0x1, R19 ;  /* 0x000000011214a819 */ /* 0x000fc80000010213 */
[----:B------:R-:W-:Y:S02]  /*dc80*/  @!P2 IADD3 R4, P0, R4, R15, RZ ;  /* 0x0000000f0404a210 */ /* 0x000fe40007f1e0ff */
[----:B------:R-:W-:Y:S02]  /*dc90*/  CS2R R64, SRZ ;  /* 0x0000000000407805 */ /* 0x000fe4000001ff00 */
[----:B------:R-:W-:Y:S02]  /*dca0*/  CS2R R66, SRZ ;  /* 0x0000000000427805 */ /* 0x000fe4000001ff00 */
[----:B------:R-:W-:Y:S02]  /*dcb0*/  CS2R R60, SRZ ;  /* 0x00000000003c7805 */ /* 0x000fe4000001ff00 */
[----:B------:R-:W-:Y:S02]  /*dcc0*/  CS2R R62, SRZ ;  /* 0x00000000003e7805 */ /* 0x000fe4000001ff00 */
[----:B------:R-:W-:-:S02]  /*dcd0*/  CS2R R68, SRZ ;  /* 0x0000000000447805 */ /* 0x000fc4000001ff00 */
[----:B------:R-:W-:Y:S01]  /*dce0*/  CS2R R70, SRZ ;  /* 0x0000000000467805 */ /* 0x000fe2000001ff00 */
[----:B------:R-:W-:-:S05]  /*dcf0*/  @!P2 IMAD.X R5, R5, 0x1, R20, P0 ;  /* 0x000000010505a824 */ /* 0x000fca00000e0614 */
[----:B------:R1:W5:Y:S01]  /*dd00*/  @!P2 LD.E.128 R60, desc[UR60][R4.64] ;  /* 0x0000003c043ca980 */ /* 0x000362000c101d00 */
[----:B---3--:R-:W-:Y:S01]  /*dd10*/  @!P3 IMAD.SHL.U32 R11, R8, 0x8, RZ ;  /* 0x00000008080bb824 */ /* 0x008fe200078e00ff */
[----:B----4-:R-:W-:Y:S02]  /*dd20*/  @!P2 IADD3 R8, P1, R14, R15, RZ ;  /* 0x0000000f0e08a210 */ /* 0x010fe40007f3e0ff */
[----:B------:R-:W-:Y:S01]  /*dd30*/  MOV R15, R9 ;  /* 0x00000009000f7202 */ /* 0x000fe20000000f00 */
[----:B------:R-:W-:-:S04]  /*dd40*/  @!P3 IMAD.WIDE R12, R11, 0x2, R12 ;  /* 0x000000020b0cb825 */ /* 0x000fc800078e020c */
[----:B------:R-:W-:Y:S01]  /*dd50*/  @!P3 IMAD.WIDE R14, R11, 0x2, R14 ;  /* 0x000000020b0eb825 */ /* 0x000fe200078e020e */
[----:B------:R1:W5:Y:S03]  /*dd60*/  @!P3 LD.E.128 R56, desc[UR60][R12.64] ;  /* 0x0000003c0c38b980 */ /* 0x000366000c101d00 */
[----:B------:R-:W-:Y:S01]  /*dd70*/  @!P2 IMAD.X R9, R9, 0x1, R20, P1 ;  /* 0x000000010909a824 */ /* 0x000fe200008e0614 */
[----:B------:R1:W5:Y:S04]  /*dd80*/  @!P3 LD.E.128 R64, desc[UR60][R14.64] ;  /* 0x0000003c0e40b980 */ /* 0x000368000c101d00 */
[----:B------:R1:W5:Y:S02]  /*dd90*/  @!P2 LD.E.128 R68, desc[UR60][R8.64] ;  /* 0x0000003c0844a980 */ /* 0x000364000c101d00 */
.L_x_1908:
[----:B------:R-:W-:Y:S05]  /*dda0*/  BSYNC B1 ;  /* 0x0000000000017941 */ /* 0x000fea0003800000 */
.L_x_1907:
[----:B-12--5:R-:W-:Y:S01]  /*ddb0*/  IMAD.MOV.U32 R4, RZ, RZ, R68 ;  /* 0x000000ffff047224 */ /* 0x026fe200078e0044 */
[----:B------:R-:W-:Y:S01]  /*ddc0*/  MOV R8, R70 ;  /* 0x0000004600087202 */ /* 0x000fe20000000f00 */
[----:B------:R-:W-:Y:S01]  /*ddd0*/  IMAD.MOV.U32 R5, RZ, RZ, R69 ;  /* 0x000000ffff057224 */ /* 0x000fe200078e0045 */
[----:B------:R-:W-:Y:S01]  /*dde0*/  UMOV UR4, 0xffffffff ;  /* 0xffffffff00047882 */ /* 0x000fe20000000000 */
[----:B---3--:R-:W-:Y:S01]  /*ddf0*/  IMAD.MOV.U32 R9, RZ, RZ, R71 ;  /* 0x000000ffff097224 */ /* 0x008fe200078e0047 */
[----:B------:R-:W-:Y:S01]  /*de00*/  PRMT R112, R112, 0x5410, R4 ;  /* 0x0000541070707816 */ /* 0x000fe20000000004 */
[----:B------:R-:W-:Y:S01]  /*de10*/  IMAD.MOV.U32 R4, RZ, RZ, R64 ;  /* 0x000000ffff047224 */ /* 0x000fe200078e0040 */
[----:B------:R-:W-:Y:S01]  /*de20*/  PRMT R115, R5, 0x7610, R115 ;  /* 0x0000761005737816 */ /* 0x000fe20000000073 */
[----:B------:R-:W-:Y:S01]  /*de30*/  IMAD.MOV.U32 R5, RZ, RZ, R65 ;  /* 0x000000ffff057224 */ /* 0x000fe200078e0041 */
[----:B------:R-:W-:Y:S01]  /*de40*/  PRMT R111, R111, 0x5410, R8 ;  /* 0x000054106f6f7816 */ /* 0x000fe20000000008 */
[----:B------:R-:W-:Y:S01]  /*de50*/  IMAD.MOV.U32 R8, RZ, RZ, R66 ;  /* 0x000000ffff087224 */ /* 0x000fe200078e0042 */
[----:B------:R-:W-:-:S02]  /*de60*/  PRMT R110, R110, 0x5410, R9 ;  /* 0x000054106e6e7816 */ /* 0x000fc40000000009 */
[----:B------:R-:W-:Y:S02]  /*de70*/  CS2R R52, SRZ ;  /* 0x0000000000347805 */ /* 0x000fe4000001ff00 */
        /* <DEDUP_REMOVED lines=15> */
[----:B------:R-:W-:-:S02]  /*df70*/  MOV R4, R56 ;  /* 0x0000003800047202 */ /* 0x000fc40000000f00 */
        /* <DEDUP_REMOVED lines=8> */
.L_x_2269:
        /* <DEDUP_REMOVED lines=11> */
[----:B------:R-:W4:Y:S01]  /*e0b0*/  LDL R15, [R1+0x5c] ;  /* 0x00005c00010f7983 */ /* 0x000f220000100800 */
[----:B------:R-:W-:Y:S01]  /*e0c0*/  ULDC UR4, c[0x0][0x3f4] ;  /* 0x0000fd0000047ab9 */ /* 0x000fe20000000800 */
[----:B---3--:R-:W-:Y:S01]  /*e0d0*/  MOV R12, R4 ;  /* 0x00000004000c7202 */ /* 0x008fe20000000f00 */
[----:B--2---:R-:W-:Y:S01]  /*e0e0*/  IMAD.MOV.U32 R13, RZ, RZ, R5 ;  /* 0x000000ffff0d7224 */ /* 0x004fe200078e0005 */
[----:B------:R-:W-:Y:S02]  /*e0f0*/  ISETP.GE.AND P2, PT, R18, UR4, PT ;  /* 0x0000000412007c0c */ /* 0x000fe4000bf46270 */
[----:B------:R-:W-:Y:S02]  /*e100*/  CS2R R40, SRZ ;  /* 0x0000000000287805 */ /* 0x000fe4000001ff00 */
[----:B------:R-:W-:Y:S02]  /*e110*/  ISETP.GE.AND P3, PT, R226, UR4, PT ;  /* 0x00000004e2007c0c */ /* 0x000fe4000bf66270 */
[----:B------:R-:W-:-:S02]  /*e120*/  CS2R R42, SRZ ;  /* 0x00000000002a7805 */ /* 0x000fc4000001ff00 */
[----:B------:R-:W-:-:S05]  /*e130*/  CS2R R48, SRZ ;  /* 0x0000000000307805 */ /* 0x000fca000001ff00 */
[C---:B------:R-:W-:Y:S01]  /*e140*/  @!P2 IMAD.SHL.U32 R11, R18.reuse, 0x2, RZ ;  /* 0x00000002120ba824 */ /* 0x040fe200078e00ff */
[----:B------:R-:W-:-:S04]  /*e150*/  @!P2 SHF.L.U64.HI R20, R18, 0x1, R19 ;  /* 0x000000011214a819 */ /* 0x000fc80000010213 */
[-C--:B----4-:R-:W-:Y:S02]  /*e160*/  @!P2 IADD3 R8, P1, R14, R11.reuse, RZ ;  /* 0x0000000b0e08a210 */ /* 0x090fe40007f3e0ff */
[----:B------:R-:W-:Y:S02]  /*e170*/  @!P2 IADD3 R4, P0, R4, R11, RZ ;  /* 0x0000000b0404a210 */ /* 0x000fe40007f1e0ff */
[----:B------:R-:W-:Y:S02]  /*e180*/  CS2R R50, SRZ ;  /* 0x0000000000327805 */ /* 0x000fe4000001ff00 */
[----:B------:R-:W-:Y:S02]  /*e190*/  CS2R R44, SRZ ;  /* 0x00000000002c7805 */ /* 0x000fe4000001ff00 */
[----:B------:R-:W-:Y:S02]  /*e1a0*/  CS2R R46, SRZ ;  /* 0x00000000002e7805 */ /* 0x000fe4000001ff00 */
[----:B------:R-:W-:-:S02]  /*e1b0*/  CS2R R52, SRZ ;  /* 0x0000000000347805 */ /* 0x000fc4000001ff00 */
[----:B------:R-:W-:Y:S02]  /*e1c0*/  CS2R R54, SRZ ;  /* 0x0000000000367805 */ /* 0x000fe4000001ff00 */
[----:B------:R-:W-:-:S05]  /*e1d0*/  @!P2 IADD3.X R5, R5, R20, RZ, P0, !PT ;  /* 0x000000140505a210 */ /* 0x000fca00007fe4ff */
[----:B------:R2:W5:Y:S01]  /*e1e0*/  @!P2 LD.E.128 R44, desc[UR60][R4.64] ;  /* 0x0000003c042ca980 */ /* 0x000562000c101d00 */
[----:B------:R-:W-:Y:S02]  /*e1f0*/  @!P3 IMAD.SHL.U32 R21, R15, 0x8, RZ ;  /* 0x000000080f15b824 */ /* 0x000fe400078e00ff */
[----:B0-----:R-:W-:Y:S02]  /*e200*/  IMAD.MOV.U32 R15, RZ, RZ, R9 ;  /* 0x000000ffff0f7224 */ /* 0x001fe400078e0009 */
[----:B------:R-:W-:-:S04]  /*e210*/  @!P3 IMAD.WIDE R12, R21, 0x2, R12 ;  /* 0x00000002150cb825 */ /* 0x000fc800078e020c */
[----:B------:R-:W-:Y:S01]  /*e220*/  @!P3 IMAD.WIDE R14, R21, 0x2, R14 ;  /* 0x00000002150eb825 */ /* 0x000fe200078e020e */
[----:B------:R2:W5:Y:S03]  /*e230*/  @!P3 LD.E.128 R40, desc[UR60][R12.64] ;  /* 0x0000003c0c28b980 */ /* 0x000566000c101d00 */
[----:B------:R-:W-:Y:S01]  /*e240*/  @!P2 IMAD.X R9, R9, 0x1, R20, P1 ;  /* 0x000000010909a824 */ /* 0x000fe200008e0614 */
[----:B------:R2:W5:Y:S04]  /*e250*/  @!P3 LD.E.128 R48, desc[UR60][R14.64] ;  /* 0x0000003c0e30b980 */ /* 0x000568000c101d00 */
[----:B------:R2:W5:Y:S02]  /*e260*/  @!P2 LD.E.128 R52, desc[UR60][R8.64] ;  /* 0x0000003c0834a980 */ /* 0x000564000c101d00 */
.L_x_1911:
[----:B------:R-:W-:Y:S05]  /*e270*/  BSYNC B1 ;  /* 0x0000000000017941 */ /* 0x000fea0003800000 */
.L_x_1910:
[----:B--23-5:R-:W-:Y:S01]  /*e280*/  IMAD.MOV.U32 R4, RZ, RZ, R52 ;  /* 0x000000ffff047224 */ /* 0x02cfe200078e0034 */
[----:B0-----:R-:W-:Y:S01]  /*e290*/  MOV R9, R55 ;  /* 0x0000003700097202 */ /* 0x001fe20000000f00 */
[----:B------:R-:W-:Y:S01]  /*e2a0*/  IMAD.MOV.U32 R5, RZ, RZ, R53 ;  /* 0x000000ffff057224 */ /* 0x000fe200078e0035 */
        /* <DEDUP_REMOVED lines=27> */
.L_x_2275:
        /* <DEDUP_REMOVED lines=12> */
[----:B------:R-:W4:Y:S01]  /*e520*/  LDL R15, [R1+0x5c] ;  /* 0x00005c00010f7983 */ /* 0x000f220000100800 */
[----:B------:R-:W-:Y:S01]  /*e530*/  ULDC UR4, c[0x0][0x3f4] ;  /* 0x0000fd0000047ab9 */ /* 0x000fe20000000800 */
[----:B---3--:R-:W-:Y:S01]  /*e540*/  IMAD.MOV.U32 R12, RZ, RZ, R4 ;  /* 0x000000ffff0c7224 */ /* 0x008fe200078e0004 */
[----:B------:R-:W-:Y:S02]  /*e550*/  ISETP.GE.AND P2, PT, R18, UR4, PT ;  /* 0x0000000412007c0c */ /* 0x000fe4000bf46270 */
[----:B------:R-:W-:Y:S02]  /*e560*/  CS2R R24, SRZ ;  /* 0x0000000000187805 */ /* 0x000fe4000001ff00 */
[----:B------:R-:W-:Y:S02]  /*e570*/  ISETP.GE.AND P3, PT, R226, UR4, PT ;  /* 0x00000004e2007c0c */ /* 0x000fe4000bf66270 */
[----:B------:R-:W-:Y:S02]  /*e580*/  CS2R R26, SRZ ;  /* 0x00000000001a7805 */ /* 0x000fe4000001ff00 */
[----:B--2---:R-:W-:-:S05]  /*e590*/  MOV R13, R5 ;  /* 0x00000005000d7202 */ /* 0x004fca0000000f00 */
[C---:B------:R-:W-:Y:S01]  /*e5a0*/  @!P2 IMAD.SHL.U32 R11, R18.reuse, 0x2, RZ ;  /* 0x00000002120ba824 */ /* 0x040fe200078e00ff */
[----:B------:R-:W-:-:S04]  /*e5b0*/  @!P2 SHF.L.U64.HI R28, R18, 0x1, R19 ;  /* 0x00000001121ca819 */ /* 0x000fc80000010213 */
[-C--:B------:R-:W-:Y:S02]  /*e5c0*/  @!P2 IADD3 R4, P0, R4, R11.reuse, RZ ;  /* 0x0000000b0404a210 */ /* 0x080fe40007f1e0ff */
[----:B0-----:R-:W-:Y:S02]  /*e5d0*/  @!P2 IADD3 R8, P1, R14, R11, RZ ;  /* 0x0000000b0e08a210 */ /* 0x001fe40007f3e0ff */
[----:B------:R-:W-:Y:S02]  /*e5e0*/  CS2R R32, SRZ ;  /* 0x0000000000207805 */ /* 0x000fe4000001ff00 */
[----:B------:R-:W-:Y:S01]  /*e5f0*/  CS2R R34, SRZ ;  /* 0x0000000000227805 */ /* 0x000fe2000001ff00 */
[----:B------:R-:W-:Y:S01]  /*e600*/  @!P2 IMAD.X R5, R5, 0x1, R28, P0 ;  /* 0x000000010505a824 */ /* 0x000fe200000e061c */
[----:B------:R-:W-:Y:S02]  /*e610*/  CS2R R30, SRZ ;  /* 0x00000000001e7805 */ /* 0x000fe4000001ff00 */
[----:B------:R-:W-:-:S02]  /*e620*/  CS2R R36, SRZ ;  /* 0x0000000000247805 */ /* 0x000fc4000001ff00 */
[----:B------:R-:W-:Y:S01]  /*e630*/  CS2R R38, SRZ ;  /* 0x0000000000267805 */ /* 0x000fe2000001ff00 */
[----:B----4-:R-:W-:Y:S02]  /*e640*/  @!P3 IMAD.SHL.U32 R23, R15, 0x8, RZ ;  /* 0x000000080f17b824 */ /* 0x010fe400078e00ff */
[----:B------:R-:W-:Y:S01]  /*e650*/  IMAD.MOV.U32 R15, RZ, RZ, R9 ;  /* 0x000000ffff0f7224 */ /* 0x000fe200078e0009 */
[----:B------:R-:W-:Y:S01]  /*e660*/  @!P2 IADD3.X R9, R9, R28, RZ, P1, !PT ;  /* 0x0000001c0909a210 */ /* 0x000fe20000ffe4ff */
[----:B------:R-:W-:Y:S01]  /*e670*/  @!P3 IMAD.WIDE R20, R23, 0x2, R12 ;  /* 0x000000021714b825 */ /* 0x000fe200078e020c */
[----:B------:R-:W-:-:S03]  /*e680*/  CS2R R28, SRZ ;  /* 0x00000000001c7805 */ /* 0x000fc6000001ff00 */
[----:B------:R-:W-:Y:S01]  /*e690*/  @!P3 IMAD.WIDE R12, R23, 0x2, R14 ;  /* 0x00000002170cb825 */ /* 0x000fe200078e020e */
[----:B------:R0:W5:Y:S04]  /*e6a0*/  @!P3 LD.E.128 R24, desc[UR60][R20.64] ;  /* 0x0000003c1418b980 */ /* 0x000168000c101d00 */
[----:B------:R0:W5:Y:S04]  /*e6b0*/  @!P3 LD.E.128 R32, desc[UR60][R12.64] ;  /* 0x0000003c0c20b980 */ /* 0x000168000c101d00 */
[----:B------:R0:W5:Y:S04]  /*e6c0*/  @!P2 LD.E.128 R28, desc[UR60][R4.64] ;  /* 0x0000003c041ca980 */ /* 0x000168000c101d00 */
[----:B------:R0:W5:Y:S02]  /*e6d0*/  @!P2 LD.E.128 R36, desc[UR60][R8.64] ;  /* 0x0000003c0824a980 */ /* 0x000164000c101d00 */
.L_x_1914:
[----:B------:R-:W-:Y:S05]  /*e6e0*/  BSYNC B1 ;  /* 0x0000000000017941 */ /* 0x000fea0003800000 */
.L_x_1913:
[----:B0--3-5:R-:W-:Y:S01]  /*e6f0*/  IMAD.MOV.U32 R4, RZ, RZ, R36 ;  /* 0x000000ffff047224 */ /* 0x029fe200078e0024 */
[----:B------:R-:W-:Y:S01]  /*e700*/  UMOV UR4, 0xffffffff ;  /* 0xffffffff00047882 */ /* 0x000fe20000000000 */
[----:B--2---:R-:W-:Y:S02]  /*e710*/  IMAD.MOV.U32 R5, RZ, RZ, R37 ;  /* 0x000000ffff057224 */ /* 0x004fe400078e0025 */
        /* <DEDUP_REMOVED lines=21> */
[----:B------:R-:W-:Y:S02]  /*e870*/  CS2R R4, SRZ ;  /* 0x0000000000047805 */ /* 0x000fe4000001ff00 */
[----:B------:R-:W-:Y:S01]  /*e880*/  PRMT R87, R8, 0x5410, R9 ;  /* 0x0000541008577816 */ /* 0x000fe20000000009 */
[----:B------:R-:W-:Y:S06]  /*e890*/  BRA.DIV UR4, `(.L_x_1915) ;  /* 0x000001d604747947 */ /* 0x000fec000b800000 */
[----:B------:R0:W2:Y:S04]  /*e8a0*/  SHFL.IDX PT, R21, R6, 0x3, 0x181f ;  /* 0x00781f0006157f89 */ /* 0x0000a800000e0000 */
[----:B------:R0:W3:Y:S04]  /*e8b0*/  SHFL.IDX PT, R20, R3, 0x3, 0x181f ;  /* 0x00781f0003147f89 */ /* 0x0000e800000e0000 */
[----:B------:R0:W0:Y:S04]  /*e8c0*/  SHFL.IDX PT, R23, R7, 0x3, 0x181f ;  /* 0x00781f0007177f89 */ /* 0x00002800000e0000 */
[----:B-1--4-:R-:W1:Y:S02]  /*e8d0*/  SHFL.IDX PT, R0, R0, 0x3, 0x181f ;  /* 0x00781f0000007f89 */ /* 0x012e6400000e0000 */
.L_x_2281:
[----:B------:R-:W4:Y:S01]  /*e8e0*/  LDL R12, [R1+0x6c] ;  /* 0x00006c00010c7983 */ /* 0x000f220000100800 */
[----:B------:R-:W-:Y:S01]  /*e8f0*/  VIADD R10, R10, 0x60 ;  /* 0x000000600a0a7836 */ /* 0x000fe20000000000 */
[----:B------:R-:W-:Y:S01]  /*e900*/  BSSY B1, `(.L_x_1916) ;  /* 0x000002b000017945 */ /* 0x000fe20003800000 */
[----:B0-----:R-:W-:Y:S02]  /*e910*/  CS2R R6, SRZ ;  /* 0x0000000000067805 */ /* 0x001fe4000001ff00 */
[----:B------:R-:W-:Y:S02]  /*e920*/  CS2R R8, SRZ ;  /* 0x0000000000087805 */ /* 0x000fe4000001ff00 */
[----:B------:R-:W-:Y:S02]  /*e930*/  CS2R R14, SRZ ;  /* 0x00000000000e7805 */ /* 0x000fe4000001ff00 */
[----:B------:R-:W-:Y:S02]  /*e940*/  ISETP.GE.AND P0, PT, R10, R83, PT ;  /* 0x000000530a00720c */ /* 0x000fe40003f06270 */
        /* <DEDUP_REMOVED lines=9> */
[----:B------:R-:W4:Y:S01]  /*e9e0*/  LDL R76, [R1+0x5c] ;  /* 0x00005c00014c7983 */ /* 0x000f220000100800 */
[----:B------:R-:W-:Y:S01]  /*e9f0*/  ULDC UR4, c[0x0][0x3f4] ;  /* 0x0000fd0000047ab9 */ /* 0x000fe20000000800 */
[----:B--2---:R-:W-:Y:S01]  /*ea00*/  MOV R5, R21 ;  /* 0x0000001500057202 */ /* 0x004fe20000000f00 */
[----:B---3--:R-:W-:Y:S01]  /*ea10*/  IMAD.MOV.U32 R4, RZ, RZ, R20 ;  /* 0x000000ffff047224 */ /* 0x008fe200078e0014 */
[----:B------:R-:W-:Y:S02]  /*ea20*/  ISETP.GE.AND P2, PT, R18, UR4, PT ;  /* 0x0000000412007c0c */ /* 0x000fe4000bf46270 */
[----:B------:R-:W-:Y:S02]  /*ea30*/  CS2R R72, SRZ ;  /* 0x0000000000487805 */ /* 0x000fe4000001ff00 */
[----:B------:R-:W-:Y:S02]  /*ea40*/  ISETP.GE.AND P3, PT, R226, UR4, PT ;  /* 0x00000004e2007c0c */ /* 0x000fe4000bf66270 */
[----:B------:R-:W-:-:S07]  /*ea50*/  CS2R R74, SRZ ;  /* 0x00000000004a7805 */ /* 0x000fce000001ff00 */
[C---:B------:R-:W-:Y:S01]  /*ea60*/  @!P2 IMAD.SHL.U32 R77, R18.reuse, 0x2, RZ ;  /* 0x00000002124da824 */ /* 0x040fe200078e00ff */
[----:B------:R-:W-:-:S04]  /*ea70*/  @!P2 SHF.L.U64.HI R6, R18, 0x1, R19 ;  /* 0x000000011206a819 */ /* 0x000fc80000010213 */
[----:B------:R-:W-:Y:S02]  /*ea80*/  @!P2 IADD3 R20, P0, R20, R77, RZ ;  /* 0x0000004d1414a210 */ /* 0x000fe40007f1e0ff */
[----:B------:R-:W-:Y:S02]  /*ea90*/  CS2R R8, SRZ ;  /* 0x0000000000087805 */ /* 0x000fe4000001ff00 */
[----:B------:R-:W-:Y:S02]  /*eaa0*/  CS2R R10, SRZ ;  /* 0x00000000000a7805 */ /* 0x000fe4000001ff00 */
[----:B------:R-:W-:Y:S02]  /*eab0*/  CS2R R12, SRZ ;  /* 0x00000000000c7805 */ /* 0x000fe4000001ff00 */
[----:B------:R-:W-:Y:S02]  /*eac0*/  @!P2 IADD3.X R21, R21, R6, RZ, P0, !PT ;  /* 0x000000061515a210 */ /* 0x000fe400007fe4ff */
[----:B------:R-:W-:-:S06]  /*ead0*/  CS2R R14, SRZ ;  /* 0x00000000000e7805 */ /* 0x000fcc000001ff00 */
[----:B------:R0:W5:Y:S01]  /*eae0*/  @!P2 LD.E.128 R12, desc[UR60][R20.64] ;  /* 0x0000003c140ca980 */ /* 0x000162000c101d00 */
[----:B----4-:R-:W-:Y:S01]  /*eaf0*/  @!P3 IMAD.SHL.U32 R79, R76, 0x8, RZ ;  /* 0x000000084c4fb824 */ /* 0x010fe200078e00ff */
[----:B-1----:R-:W-:-:S03]  /*eb00*/  @!P2 IADD3 R76, P1, R0, R77, RZ ;  /* 0x0000004d004ca210 */ /* 0x002fc60007f3e0ff */
[----:B------:R-:W-:-:S04]  /*eb10*/  @!P3 IMAD.WIDE R80, R79, 0x2, R4 ;  /* 0x000000024f50b825 */ /* 0x000fc800078e0204 */
[----:B------:R-:W-:Y:S01]  /*eb20*/  IMAD.MOV.U32 R4, RZ, RZ, R0 ;  /* 0x000000ffff047224 */ /* 0x000fe200078e0000 */
[----:B------:R0:W5:Y:S01]  /*eb30*/  @!P3 LD.E.128 R72, desc[UR60][R80.64] ;  /* 0x0000003c5048b980 */ /* 0x000162000c101d00 */
[----:B------:R-:W-:Y:S02]  /*eb40*/  IMAD.MOV.U32 R5, RZ, RZ, R23 ;  /* 0x000000ffff057224 */ /* 0x000fe400078e0017 */
[----:B------:R-:W-:Y:S01]  /*eb50*/  @!P2 IMAD.X R77, R23, 0x1, R6, P1 ;  /* 0x00000001174da824 */ /* 0x000fe200008e0606 */
[----:B------:R-:W-:Y:S01]  /*eb60*/  CS2R R6, SRZ ;  /* 0x0000000000067805 */ /* 0x000fe2000001ff00 */
[----:B------:R-:W-:Y:S01]  /*eb70*/  @!P3 IMAD.WIDE R78, R79, 0x2, R4 ;  /* 0x000000024f4eb825 */ /* 0x000fe200078e0204 */
[----:B------:R-:W-:-:S04]  /*eb80*/  CS2R R4, SRZ ;  /* 0x0000000000047805 */ /* 0x000fc8000001ff00 */
[----:B------:R0:W5:Y:S04]  /*eb90*/  @!P3 LD.E.128 R8, desc[UR60][R78.64] ;  /* 0x0000003c4e08b980 */ /* 0x000168000c101d00 */
[----:B------:R0:W5:Y:S02]  /*eba0*/  @!P2 LD.E.128 R4, desc[UR60][R76.64] ;  /* 0x0000003c4c04a980 */ /* 0x000164000c101d00 */
.L_x_1917:
[----:B------:R-:W-:Y:S05]  /*ebb0*/  BSYNC B1 ;  /* 0x0000000000017941 */ /* 0x000fea0003800000 */
.L_x_1916:
[----:B0-----:R-:W4:Y:S01]  /*ebc0*/  LDL R77, [R1+0x34] ;  /* 0x00003400014d7983 */ /* 0x001f220000100800 */
[----:B------:R-:W0:Y:S01]  /*ebd0*/  SYNCS.PHASECHK.TRANS64.TRYWAIT P0, [R16+URZ+0x30800], R113 ;  /* 0x03080071100075a7 */ /* 0x000e22000800017f */
[----:B-1---5:R-:W-:Y:S01]  /*ebe0*/  IMAD.MOV.U32 R0, RZ, RZ, R4 ;  /* 0x000000ffff007224 */ /* 0x022fe200078e0004 */
[----:B------:R-:W-:Y:S01]  /*ebf0*/  MOV R23, R12 ;  /* 0x0000000c00177202 */ /* 0x000fe20000000f00 */
[----:B------:R-:W-:Y:S01]  /*ec00*/  IMAD.MOV.U32 R3, RZ, RZ, R5 ;  /* 0x000000ffff037224 */ /* 0x000fe200078e0005 */
[----:B------:R-:W-:Y:S01]  /*ec10*/  BSSY B1, `(.L_x_1918) ;  /* 0x000001a000017945 */ /* 0x000fe20003800000 */
[----:B---3--:R-:W-:Y:S02]  /*ec20*/  IMAD.MOV.U32 R20, RZ, RZ, R6 ;  /* 0x000000ffff147224 */ /* 0x008fe400078e0006 */
[----:B--2---:R-:W-:Y:S01]  /*ec30*/  IMAD.MOV.U32 R21, RZ, RZ, R10 ;  /* 0x000000ffff157224 */ /* 0x004fe200078e000a */
[----:B------:R-:W-:Y:S01]  /*ec40*/  PRMT R88, R0, 0x5410, R3 ;  /* 0x0000541000587816 */ /* 0x000fe20000000003 */
[----:B------:R-:W-:Y:S01]  /*ec50*/  IMAD.MOV.U32 R3, RZ, RZ, R8 ;  /* 0x000000ffff037224 */ /* 0x000fe200078e0008 */
[----:B------:R-:W-:Y:S01]  /*ec60*/  PRMT R89, R20, 0x7610, R89 ;  /* 0x0000761014597816 */ /* 0x000fe20000000059 */
[----:B------:R-:W-:Y:S01]  /*ec70*/  IMAD.MOV.U32 R20, RZ, RZ, R9 ;  /* 0x000000ffff147224 */ /* 0x000fe200078e0009 */
[----:B------:R-:W-:Y:S01]  /*ec80*/  MOV R0, R7 ;  /* 0x0000000700007202 */ /* 0x000fe20000000f00 */
[----:B------:R-:W-:-:S03]  /*ec90*/  IMAD.MOV.U32 R76, RZ, RZ, R13 ;  /* 0x000000ffff4c7224 */ /* 0x000fc600078e000d */
[----:B------:R-:W-:Y:S02]  /*eca0*/  PRMT R89, R89, 0x5410, R0 ;  /* 0x0000541059597816 */ /* 0x000fe40000000000 */
[--C-:B------:R-:W-:Y:S02]  /*ecb0*/  PRMT R0, R3, 0x5410, R20.reuse ;  /* 0x0000541003007816 */ /* 0x100fe40000000014 */
[----:B------:R-:W-:Y:S01]  /*ecc0*/  PRMT R20, R21, 0x7610, R20 ;  /* 0x0000761015147816 */ /* 0x000fe20000000014 */
[----:B------:R-:W-:Y:S01]  /*ecd0*/  IMAD.MOV.U32 R21, RZ, RZ, R11 ;  /* 0x000000ffff157224 */ /* 0x000fe200078e000b */
[----:B------:R-:W-:Y:S01]  /*ece0*/  PRMT R90, R23, 0x5410, R76 ;  /* 0x00005410175a7816 */ /* 0x000fe2000000004c */
[----:B------:R-:W-:Y:S02]  /*ecf0*/  IMAD.MOV.U32 R23, RZ, RZ, R15 ;  /* 0x000000ffff177224 */ /* 0x000fe400078e000f */
[----:B------:R-:W-:Y:S01]  /*ed00*/  IMAD.MOV.U32 R76, RZ, RZ, R72 ;  /* 0x000000ffff4c7224 */ /* 0x000fe200078e0048 */
[----:B------:R-:W-:Y:S01]  /*ed10*/  PRMT R20, R20, 0x5410, R21 ;  /* 0x0000541014147816 */ /* 0x000fe20000000015 */
[----:B------:R-:W-:-:S05]  /*ed20*/  IMAD.MOV.U32 R21, RZ, RZ, R14 ;  /* 0x000000ffff157224 */ /* 0x000fca00078e000e */
[----:B------:R-:W-:Y:S01]  /*ed30*/  PRMT R91, R21, 0x5410, R23 ;  /* 0x00005410155b7816 */ /* 0x000fe20000000017 */
[----:B------:R-:W-:Y:S01]  /*ed40*/  IMAD.MOV.U32 R23, RZ, RZ, R74 ;  /* 0x000000ffff177224 */ /* 0x000fe200078e004a */
[----:B----4-:R-:W-:Y:S02]  /*ed50*/  VIADDMNMX R3, R83, -R77, 0x80, PT ;  /* 0x0000008053037446 */ /* 0x010fe4000380094d */
[----:B------:R-:W-:Y:S02]  /*ed60*/  MOV R77, R73 ;  /* 0x00000049004d7202 */ /* 0x000fe40000000f00 */
[----:B------:R-:W-:Y:S02]  /*ed70*/  ISETP.GE.AND P1, PT, R218, R3, PT ;  /* 0x00000003da00720c */ /* 0x000fe40003f26270 */
[----:B------:R-:W-:Y:S01]  /*ed80*/  PRMT R21, R76, 0x5410, R77 ;  /* 0x000054104c157816 */ /* 0x000fe2000000004d */
[----:B------:R-:W-:Y:S01]  /*ed90*/  IMAD.MOV.U32 R76, RZ, RZ, R75 ;  /* 0x000000ffff4c7224 */ /* 0x000fe200078e004b */
[----:B0-----:R-:W-:Y:S09]  /*eda0*/  @!P0 BRA `(.L_x_1919) ;  /* 0x000001d000a48947 */ /* 0x001ff20003800000 */
.L_x_2282:
[----:B------:R-:W-:Y:S05]  /*edb0*/  BSYNC B1 ;  /* 0x0000000000017941 */ /* 0x000fea0003800000 */
.L_x_1918:
[----:B------:R-:W-:Y:S01]  /*edc0*/  BSSY B1, `(.L_x_1920) ;  /* 0x00000d1000017945 */ /* 0x000fe20003800000 */
[----:B------:R-:W-:-:S03]  /*edd0*/  PRMT R23, R23, 0x5410, R76 ;  /* 0x0000541017177816 */ /* 0x000fc6000000004c */
[----:B------:R-:W-:Y:S05]  /*ede0*/  @P1 BRA `(.L_x_1921) ;  /* 0x0000000c00381947 */ /* 0x000fea0003800000 */
[----:B------:R1:W5:Y:S01]  /*edf0*/  LDL R130, [R1+0x40] ;  /* 0x0000400001827983 */ /* 0x0003620000100800 */
[----:B0-----:R-:W0:Y:S01]  /*ee00*/  LDC R113, c[0x0][0x3f4] ;  /* 0x0000fd00ff717b82 */ /* 0x001e220000000800 */
[C---:B------:R-:W-:Y:S01]  /*ee10*/  IMAD.SHL.U32 R131, R218.reuse, 0x40, RZ ;  /* 0x00000040da837824 */ /* 0x040fe200078e00ff */
[----:B------:R-:W-:Y:S01]  /*ee20*/  BSSY B2, `(.L_x_1922) ;  /* 0x0000068000027945 */ /* 0x000fe20003800000 */
[----:B------:R-:W-:-:S03]  /*ee30*/  IMAD.SHL.U32 R132, R218, 0x40, RZ ;  /* 0x00000040da847824 */ /* 0x000fc600078e00ff */
[----:B------:R-:W-:-:S04]  /*ee40*/  LOP3.LUT R131, R131, 0x1c0, RZ, 0xc0, !PT ;  /* 0x000001c083837812 */ /* 0x000fc800078ec0ff */
[----:B------:R-:W-:Y:S02]  /*ee50*/  SHF.R.U32.HI R131, RZ, 0x3, R131 ;  /* 0x00000003ff837819 */ /* 0x000fe40000011683 */
[-C--:B0-----:R-:W-:Y:S02]  /*ee60*/  ISETP.GE.AND P0, PT, R18, R113.reuse, PT ;  /* 0x000000711200720c */ /* 0x081fe40003f06270 */
[----:B------:R-:W-:-:S11]  /*ee70*/  ISETP.GE.AND P1, PT, R226, R113, PT ;  /* 0x00000071e200720c */ /* 0x000fd60003f26270 */
[----:B-1----:R-:W-:Y:S05]  /*ee80*/  @P0 BRA `(.L_x_1923) ;  /* 0x0000000400840947 */ /* 0x002fea0003800000 */
[----:B------:R-:W2:Y:S04]  /*ee90*/  LDL R77, [R1+0x58] ;  /* 0x00005800014d7983 */ /* 0x000ea80000100800 */
[----:B------:R-:W3:Y:S01]  /*eea0*/  LDL R133, [R1+0x48] ;  /* 0x0000480001857983 */ /* 0x000ee20000100800 */
[--C-:B------:R-:W-:Y:S01]  /*eeb0*/  HADD2.F32 R125, -RZ, R115.reuse.H0_H0 ;  /* 0x20000073ff7d7230 */ /* 0x100fe20000004100 */
[----:B------:R-:W-:Y:S01]  /*eec0*/  SHF.R.U32.HI R123, RZ, 0x10, R61 ;  /* 0x00000010ff7b7819 */ /* 0x000fe2000001163d */
[----:B------:R-:W-:Y:S01]  /*eed0*/  HADD2.F32 R122, -RZ, R115.H1_H1 ;  /* 0x30000073ff7a7230 */ /* 0x000fe20000004100 */
[----:B------:R-:W-:Y:S01]  /*eee0*/  SHF.R.U32.HI R126, RZ, 0x10, R69 ;  /* 0x00000010ff7e7819 */ /* 0x000fe20000011645 */
[----:B------:R-:W-:Y:S01]  /*eef0*/  HADD2.F32 R124, -RZ, R112.H1_H1 ;  /* 0x30000070ff7c7230 */ /* 0x000fe20000004100 */
[----:B------:R-:W-:Y:S01]  /*ef00*/  SHF.R.U64 R60, R60, 0x10, R61 ;  /* 0x000000103c3c7819 */ /* 0x000fe2000000123d */
[----:B------:R-:W-:Y:S01]  /*ef10*/  HADD2.F32 R123, -RZ, R123.H0_H0 ;  /* 0x2000007bff7b7230 */ /* 0x000fe20000004100 */
[----:B------:R-:W-:Y:S01]  /*ef20*/  SHF.R.U64 R61, R62, 0x10, R63 ;  /* 0x000000103e3d7819 */ /* 0x000fe2000000123f */
[----:B------:R-:W-:Y:S01]  /*ef30*/  HADD2.F32 R126, -RZ, R126.H0_H0 ;  /* 0x2000007eff7e7230 */ /* 0x000fe20000004100 */
[----:B------:R-:W-:-:S02]  /*ef40*/  SHF.R.U64 R62, R70, 0x10, R71 ;  /* 0x00000010463e7819 */ /* 0x000fc40000001247 */
[----:B------:R-:W-:Y:S01]  /*ef50*/  SHF.R.U32.HI R70, RZ, 0x10, R71 ;  /* 0x00000010ff467819 */ /* 0x000fe20000011647 */
[----:B------:R-:W-:Y:S01]  /*ef60*/  HADD2.F32 R61, -RZ, R61.H0_H0 ;  /* 0x2000003dff3d7230 */ /* 0x000fe20000004100 */
[----:B------:R-:W-:Y:S02]  /*ef70*/  SHF.R.U32.HI R63, RZ, 0x10, R63 ;  /* 0x00000010ff3f7819 */ /* 0x000fe4000001163f */
[----:B------:R-:W-:Y:S02]  /*ef80*/  SHF.R.U64 R68, R68, 0x10, R69 ;  /* 0x0000001044447819 */ /* 0x000fe40000001245 */
[----:B--2---:R-:W-:-:S04]  /*ef90*/  LEA.HI R76, R113, R77, RZ, 0x1d ;  /* 0x0000004d714c7211 */ /* 0x004fc800078fe8ff */
[----:B------:R-:W-:Y:S02]  /*efa0*/  SHF.R.S32.HI R79, RZ, 0x1f, R76 ;  /* 0x0000001fff4f7819 */ /* 0x000fe4000001144c */
[----:B------:R-:W-:Y:S02]  /*efb0*/  SHF.L.U32 R77, R76, 0x3, RZ ;  /* 0x000000034c4d7819 */ /* 0x000fe400000006ff */
[----:B------:R-:W-:Y:S02]  /*efc0*/  LEA.HI R79, R79, R76, RZ, 0x3 ;  /* 0x0000004c4f4f7211 */ /* 0x000fe400078f18ff */
[----:B------:R-:W-:-:S03]  /*efd0*/  LOP3.LUT R77, R77, 0x38, RZ, 0xc0, !PT ;  /* 0x000000384d4d7812 */ /* 0x000fc600078ec0ff */
[----:B------:R-:W-:Y:S01]  /*efe0*/  IMAD.SHL.U32 R79, R79, 0x400, RZ ;  /* 0x000004004f4f7824 */ /* 0x000fe200078e00ff */
[----:B------:R-:W-:-:S04]  /*eff0*/  LOP3.LUT R77, R77, 0x1c0, R132, 0xf8, !PT ;  /* 0x000001c04d4d7812 */ /* 0x000fc800078ef884 */
[----:B------:R-:W-:Y:S02]  /*f000*/  LOP3.LUT R81, R77, R131, RZ, 0x3c, !PT ;  /* 0x000000834d517212 */ /* 0x000fe400078e3cff */
[----:B------:R-:W-:Y:S02]  /*f010*/  LOP3.LUT R80, R79, 0x7fffe000, RZ, 0xc0, !PT ;  /* 0x7fffe0004f507812 */ /* 0x000fe400078ec0ff */
[----:B---3--:R-:W0:Y:S02]  /*f020*/  LDS.128 R76, [R133] ;  /* 0x00000000854c7984 */ /* 0x008e240000000c00 */
[----:B-----5:R-:W-:-:S05]  /*f030*/  IADD3 R81, R81, R80, R130 ;  /* 0x0000005051517210 */ /* 0x020fca0007ffe082 */
[----:B------:R-:W-:-:S05]  /*f040*/  IMAD R114, R81, 0x2, R16 ;  /* 0x0000000251727824 */ /* 0x000fca00078e0210 */
[----:B------:R-:W1:Y:S01]  /*f050*/  LDS.128 R80, [R114+0x10400] ;  /* 0x0104000072507984 */ /* 0x000e620000000c00 */
[--C-:B0-----:R-:W-:Y:S02]  /*f060*/  HADD2.F32 R116, -RZ, R77.reuse.H0_H0 ;  /* 0x2000004dff747230 */ /* 0x101fe40000004100 */
[----:B------:R-:W-:Y:S02]  /*f070*/  HADD2.F32 R118, -RZ, R77.H1_H1 ;  /* 0x3000004dff767230 */ /* 0x000fe40000004100 */
[----:B------:R-:W-:Y:S02]  /*f080*/  HADD2.F32 R117, -RZ, R76.H0_H0 ;  /* 0x2000004cff757230 */ /* 0x000fe40000004100 */
[----:B------:R-:W-:Y:S02]  /*f090*/  HADD2.F32 R69, -RZ, R78.H0_H0 ;  /* 0x2000004eff457230 */ /* 0x000fe40000004100 */
[--C-:B------:R-:W-:Y:S02]  /*f0a0*/  HADD2.F32 R71, -RZ, R79.reuse.H0_H0 ;  /* 0x2000004fff477230 */ /* 0x100fe40000004100 */
[----:B------:R-:W-:-:S02]  /*f0b0*/  HADD2.F32 R79, -RZ, R79.H1_H1 ;  /* 0x3000004fff4f7230 */ /* 0x000fc40000004100 */
[--C-:B-1----:R-:W-:Y:S02]  /*f0c0*/  HADD2.F32 R77, -RZ, R81.reuse.H0_H0 ;  /* 0x20000051ff4d7230 */ /* 0x102fe40000004100 */
[----:B------:R-:W-:Y:S02]  /*f0d0*/  HADD2.F32 R119, -RZ, R81.H1_H1 ;  /* 0x30000051ff777230 */ /* 0x000fe40000004100 */
[----:B------:R-:W-:Y:S02]  /*f0e0*/  HADD2.F32 R115, -RZ, R80.H0_H0 ;  /* 0x20000050ff737230 */ /* 0x000fe40000004100 */
[CC--:B------:R-:W-:Y:S01]  /*f0f0*/  FMUL.FTZ R81, R77.reuse, R125.reuse ;  /* 0x0000007d4d517220 */ /* 0x0c0fe20000410000 */
[----:B------:R-:W-:Y:S01]  /*f100*/  FMUL.FTZ R127, R77, R122 ;  /* 0x0000007a4d7f7220 */ /* 0x000fe20000410000 */
[----:B------:R-:W-:Y:S01]  /*f110*/  FMUL.FTZ R129, R119, R126 ;  /* 0x0000007e77817220 */ /* 0x000fe20000410000 */
[----:B------:R-:W-:Y:S02]  /*f120*/  HADD2.F32 R120, -RZ, R82.H0_H0 ;  /* 0x20000052ff787230 */ /* 0x000fe40000004100 */
[C---:B------:R-:W-:Y:S01]  /*f130*/  FFMA.FTZ R77, R116.reuse, R122, -R81 ;  /* 0x0000007a744d7223 */ /* 0x040fe20000010851 */
[----:B------:R-:W-:Y:S01]  /*f140*/  FFMA.FTZ R81, R116, R125, R127 ;  /* 0x0000007d74517223 */ /* 0x000fe2000001007f */
[----:B------:R-:W-:-:S02]  /*f150*/  HADD2.F32 R122, -RZ, R112.H0_H0 ;  /* 0x20000070ff7a7230 */ /* 0x000fc40000004100 */
[-C--:B------:R-:W-:Y:S01]  /*f160*/  FMUL.FTZ R125, R119, R123.reuse ;  /* 0x0000007b777d7220 */ /* 0x080fe20000410000 */
[C---:B------:R-:W-:Y:S01]  /*f170*/  FFMA.FTZ R112, R118.reuse, R123, -R129 ;  /* 0x0000007b76707223 */ /* 0x040fe20000010881 */
[--C-:B------:R-:W-:Y:S02]  /*f180*/  HADD2.F32 R119, -RZ, R111.reuse.H1_H1 ;  /* 0x3000006fff777230 */ /* 0x100fe40000004100 */
[C---:B------:R-:W-:Y:S01]  /*f190*/  FMUL.FTZ R128, R115.reuse, R124 ;  /* 0x0000007c73807220 */ /* 0x040fe20000410000 */
[----:B------:R-:W-:Y:S01]  /*f1a0*/  FFMA.FTZ R116, R118, R126, R125 ;  /* 0x0000007e76747223 */ /* 0x000fe2000001007d */
[-C--:B------:R-:W-:Y:S01]  /*f1b0*/  FMUL.FTZ R123, R115, R122.reuse ;  /* 0x0000007a737b7220 */ /* 0x080fe20000410000 */
[----:B------:R-:W-:Y:S02]  /*f1c0*/  HADD2.F32 R111, -RZ, R111.H0_H0 ;  /* 0x2000006fff6f7230 */ /* 0x000fe40000004100 */
[----:B------:R-:W-:Y:S01]  /*f1d0*/  FFMA.FTZ R115, R117, R122, -R128 ;  /* 0x0000007a75737223 */ /* 0x000fe20000010880 */
[----:B------:R-:W-:-:S02]  /*f1e0*/  HADD2.F32 R118, -RZ, R110.H0_H0 ;  /* 0x2000006eff767230 */ /* 0x000fc40000004100 */
[----:B------:R-:W-:Y:S01]  /*f1f0*/  FFMA.FTZ R123, R117, R124, R123 ;  /* 0x0000007c757b7223 */ /* 0x000fe2000001007b */
[--C-:B------:R-:W-:Y:S02]  /*f200*/  HADD2.F32 R121, -RZ, R83.reuse.H0_H0 ;  /* 0x20000053ff797230 */ /* 0x100fe40000004100 */
[C---:B------:R-:W-:Y:S01]  /*f210*/  FMUL.FTZ R122, R120.reuse, R119 ;  /* 0x00000077787a7220 */ /* 0x040fe20000410000 */
[----:B------:R-:W-:Y:S02]  /*f220*/  HADD2.F32 R110, -RZ, R110.H1_H1 ;  /* 0x3000006eff6e7230 */ /* 0x000fe40000004100 */
[-C--:B------:R-:W-:Y:S01]  /*f230*/  FMUL.FTZ R124, R120, R111.reuse ;  /* 0x0000006f787c7220 */ /* 0x080fe20000410000 */
[----:B------:R-:W-:Y:S02]  /*f240*/  HADD2.F32 R120, -RZ, R70.H0_H0 ;  /* 0x20000046ff787230 */ /* 0x000fe40000004100 */
[----:B------:R-:W-:Y:S01]  /*f250*/  FFMA.FTZ R122, R69, R111, -R122 ;  /* 0x0000006f457a7223 */ /* 0x000fe2000001087a */
[----:B------:R-:W-:-:S02]  /*f260*/  HADD2.F32 R83, -RZ, R83.H1_H1 ;  /* 0x30000053ff537230 */ /* 0x000fc40000004100 */
[C---:B------:R-:W-:Y:S01]  /*f270*/  FMUL.FTZ R126, R121.reuse, R110 ;  /* 0x0000006e797e7220 */ /* 0x040fe20000410000 */
[----:B------:R-:W-:Y:S02]  /*f280*/  HADD2.F32 R70, -RZ, R63.H0_H0 ;  /* 0x2000003fff467230 */ /* 0x000fe40000004100 */
[-C--:B------:R-:W-:Y:S01]  /*f290*/  FMUL.FTZ R121, R121, R118.reuse ;  /* 0x0000007679797220 */ /* 0x080fe20000410000 */
[----:B------:R-:W-:Y:S01]  /*f2a0*/  FFMA.FTZ R124, R69, R119, R124 ;  /* 0x00000077457c7223 */ /* 0x000fe2000001007c */
[C---:B------:R-:W-:Y:S01]  /*f2b0*/  FFMA.FTZ R126, R71.reuse, R118, -R126 ;  /* 0x00000076477e7223 */ /* 0x040fe2000001087e */
[----:B------:R-:W-:Y:S02]  /*f2c0*/  HADD2.F32 R80, -RZ, R80.H1_H1 ;  /* 0x30000050ff507230 */ /* 0x000fe40000004100 */
[----:B------:R-:W-:Y:S01]  /*f2d0*/  FFMA.FTZ R121, R71, R110, R121 ;  /* 0x0000006e47797223 */ /* 0x000fe20000010079 */
[----:B------:R-:W-:Y:S02]  /*f2e0*/  HADD2.F32 R82, -RZ, R82.H1_H1 ;  /* 0x30000052ff527230 */ /* 0x000fe40000004100 */
[C---:B------:R-:W-:Y:S01]  /*f2f0*/  FMUL.FTZ R128, R83.reuse, R120 ;  /* 0x0000007853807220 */ /* 0x040fe20000410000 */
[----:B------:R-:W-:Y:S01]  /*f300*/  FMUL.FTZ R110, R83, R70 ;  /* 0x00000046536e7220 */ /* 0x000fe20000410000 */
[----:B------:R-:W-:-:S02]  /*f310*/  HADD2.F32 R69, -RZ, R68.H0_H0 ;  /* 0x20000044ff457230 */ /* 0x000fc40000004100 */
[----:B------:R-:W-:Y:S02]  /*f320*/  HADD2.F32 R71, -RZ, R62.H0_H0 ;  /* 0x2000003eff477230 */ /* 0x000fe40000004100 */
[C---:B------:R-:W-:Y:S01]  /*f330*/  FFMA.FTZ R111, R79.reuse, R70, -R128 ;  /* 0x000000464f6f7223 */ /* 0x040fe20000010880 */
[----:B------:R-:W-:Y:S02]  /*f340*/  HADD2.F32 R63, -RZ, R60.H0_H0 ;  /* 0x2000003cff3f7230 */ /* 0x000fe40000004100 */
[----:B------:R-:W-:Y:S01]  /*f350*/  FFMA.FTZ R110, R79, R120, R110 ;  /* 0x000000784f6e7223 */ /* 0x000fe2000001006e */
[----:B------:R-:W-:Y:S02]  /*f360*/  HADD2.F32 R76, -RZ, R76.H1_H1 ;  /* 0x3000004cff4c7230 */ /* 0x000fe40000004100 */
        /* <DEDUP_REMOVED lines=19> */
.L_x_1923:
[----:B------:R-:W-:Y:S05]  /*f4a0*/  BSYNC B2 ;  /* 0x0000000000027941 */ /* 0x000fea0003800000 */
.L_x_1922:
[----:B------:R-:W-:Y:S05]  /*f4b0*/  @P1 BRA `(.L_x_1921) ;  /* 0x0000000400841947 */ /* 0x000fea0003800000 */
[----:B0-----:R-:W2:Y:S04]  /*f4c0*/  LDL R60, [R1+0x5c] ;  /* 0x00005c00013c7983 */ /* 0x001ea80000100800 */
[----:B------:R-:W3:Y:S01]  /*f4d0*/  LDL R117, [R1+0x9c] ;  /* 0x00009c0001757983 */ /* 0x000ee20000100800 */
[--C-:B------:R-:W-:Y:S01]  /*f4e0*/  HADD2.F32 R82, -RZ, R109.reuse.H1_H1 ;  /* 0x3000006dff527230 */ /* 0x100fe20000004100 */
[----:B------:R-:W-:Y:S01]  /*f4f0*/  SHF.R.U32.HI R115, RZ, 0x10, R57 ;  /* 0x00000010ff737819 */ /* 0x000fe20000011639 */
[----:B------:R-:W-:Y:S01]  /*f500*/  HADD2.F32 R112, -RZ, R109.H0_H0 ;  /* 0x2000006dff707230 */ /* 0x000fe20000004100 */
[--C-:B------:R-:W-:Y:S02]  /*f510*/  SHF.R.U32.HI R81, RZ, 0x10, R65.reuse ;  /* 0x00000010ff517819 */ /* 0x100fe40000011641 */
[----:B------:R-:W-:-:S02]  /*f520*/  SHF.R.U64 R64, R64, 0x10, R65 ;  /* 0x0000001040407819 */ /* 0x000fc40000001241 */
[----:B------:R-:W-:Y:S01]  /*f530*/  SHF.R.U64 R56, R56, 0x10, R57 ;  /* 0x0000001038387819 */ /* 0x000fe20000001239 */
[----:B------:R-:W-:Y:S01]  /*f540*/  HADD2.F32 R81, -RZ, R81.H0_H0 ;  /* 0x20000051ff517230 */ /* 0x000fe20000004100 */
[----:B------:R-:W-:Y:S02]  /*f550*/  SHF.R.U64 R57, R58, 0x10, R59 ;  /* 0x000000103a397819 */ /* 0x000fe4000000123b */
[--C-:B------:R-:W-:Y:S02]  /*f560*/  SHF.R.U32.HI R111, RZ, 0x10, R67.reuse ;  /* 0x00000010ff6f7819 */ /* 0x100fe40000011643 */
[----:B------:R-:W-:Y:S01]  /*f570*/  SHF.R.U64 R58, R66, 0x10, R67 ;  /* 0x00000010423a7819 */ /* 0x000fe20000001243 */
[----:B------:R-:W-:Y:S01]  /*f580*/  HADD2.F32 R57, -RZ, R57.H0_H0 ;  /* 0x20000039ff397230 */ /* 0x000fe20000004100 */
[----:B--2---:R-:W-:-:S04]  /*f590*/  LEA.HI R113, R113, R60, RZ, 0x1d ;  /* 0x0000003c71717211 */ /* 0x004fc800078fe8ff */
[----:B------:R-:W-:Y:S01]  /*f5a0*/  SHF.R.S32.HI R62, RZ, 0x1f, R113 ;  /* 0x0000001fff3e7819 */ /* 0x000fe20000011471 */
[----:B------:R-:W-:-:S03]  /*f5b0*/  IMAD.SHL.U32 R60, R113, 0x8, RZ ;  /* 0x00000008713c7824 */ /* 0x000fc600078e00ff */
[----:B------:R-:W-:Y:S02]  /*f5c0*/  LEA.HI R62, R62, R113, RZ, 0x3 ;  /* 0x000000713e3e7211 */ /* 0x000fe400078f18ff */
[----:B------:R-:W-:Y:S02]  /*f5d0*/  LOP3.LUT R60, R60, 0x38, RZ, 0xc0, !PT ;  /* 0x000000383c3c7812 */ /* 0x000fe400078ec0ff */
[----:B------:R-:W-:Y:S01]  /*f5e0*/  SHF.R.U32.HI R113, RZ, 0x10, R59 ;  /* 0x00000010ff717819 */ /* 0x000fe2000001163b */
[----:B------:R-:W-:Y:S01]  /*f5f0*/  IMAD.SHL.U32 R62, R62, 0x400, RZ ;  /* 0x000004003e3e7824 */ /* 0x000fe200078e00ff */
[----:B------:R-:W-:-:S04]  /*f600*/  LOP3.LUT R60, R60, 0x1c0, R132, 0xf8, !PT ;  /* 0x000001c03c3c7812 */ /* 0x000fc800078ef884 */
[----:B------:R-:W-:Y:S02]  /*f610*/  LOP3.LUT R69, R60, R131, RZ, 0x3c, !PT ;  /* 0x000000833c457212 */ /* 0x000fe400078e3cff */
[----:B------:R-:W-:Y:S02]  /*f620*/  LOP3.LUT R68, R62, 0x7fffe000, RZ, 0xc0, !PT ;  /* 0x7fffe0003e447812 */ /* 0x000fe400078ec0ff */
[----:B---3--:R-:W0:Y:S02]  /*f630*/  LDS.128 R60, [R117] ;  /* 0x00000000753c7984 */ /* 0x008e240000000c00 */
[----:B-----5:R-:W-:-:S04]  /*f640*/  IADD3 R69, R69, R68, R130 ;  /* 0x0000004445457210 */ /* 0x020fc80007ffe082 */
[----:B------:R-:W-:-:S05]  /*f650*/  LEA R76, R69, R16, 0x1 ;  /* 0x00000010454c7211 */ /* 0x000fca00078e08ff */
        /* <DEDUP_REMOVED lines=16> */
[----:B------:R-:W-:-:S02]  /*f760*/  HADD2.F32 R110, -RZ, R105.H0_H0 ;  /* 0x20000069ff6e7230 */ /* 0x000fc40000004100 */
[-C--:B------:R-:W-:Y:S01]  /*f770*/  FMUL.FTZ R112, R78, R77.reuse ;  /* 0x0000004d4e707220 */ /* 0x080fe20000410000 */
[----:B------:R-:W-:Y:S02]  /*f780*/  HADD2.F32 R82, -RZ, R108.H0_H0 ;  /* 0x2000006cff527230 */ /* 0x000fe40000004100 */
[C---:B------:R-:W-:Y:S01]  /*f790*/  FFMA.FTZ R116, R61.reuse, R77, -R116 ;  /* 0x0000004d3d747223 */ /* 0x040fe20000010874 */
[----:B------:R-:W-:Y:S02]  /*f7a0*/  HADD2.F32 R79, -RZ, R70.H0_H0 ;  /* 0x20000046ff4f7230 */ /* 0x000fe40000004100 */
[----:B------:R-:W-:Y:S01]  /*f7b0*/  FFMA.FTZ R81, R61, R81, R112 ;  /* 0x000000513d517223 */ /* 0x000fe20000010070 */
[C---:B------:R-:W-:Y:S01]  /*f7c0*/  FMUL.FTZ R78, R69.reuse, R110 ;  /* 0x0000006e454e7220 */ /* 0x040fe20000410000 */
[----:B------:R-:W-:Y:S02]  /*f7d0*/  HADD2.F32 R105, -RZ, R105.H1_H1 ;  /* 0x30000069ff697230 */ /* 0x000fe40000004100 */
[----:B------:R-:W-:Y:S01]  /*f7e0*/  FMUL.FTZ R65, R69, R82 ;  /* 0x0000005245417220 */ /* 0x000fe20000410000 */
[----:B------:R-:W-:-:S02]  /*f7f0*/  HADD2.F32 R61, -RZ, R107.H1_H1 ;  /* 0x3000006bff3d7230 */ /* 0x000fc40000004100 */
[C---:B------:R-:W-:Y:S01]  /*f800*/  FFMA.FTZ R69, R59.reuse, R82, -R78 ;  /* 0x000000523b457223 */ /* 0x040fe2000001084e */
[----:B------:R-:W-:Y:S02]  /*f810*/  HADD2.F32 R80, -RZ, R71.H0_H0 ;  /* 0x20000047ff507230 */ /* 0x000fe40000004100 */
[----:B------:R-:W-:Y:S01]  /*f820*/  FFMA.FTZ R110, R59, R110, R65 ;  /* 0x0000006e3b6e7223 */ /* 0x000fe20000010041 */
[----:B------:R-:W-:Y:S02]  /*f830*/  HADD2.F32 R107, -RZ, R107.H0_H0 ;  /* 0x2000006bff6b7230 */ /* 0x000fe40000004100 */
[C---:B------:R-:W-:Y:S01]  /*f840*/  FMUL.FTZ R59, R79.reuse, R105 ;  /* 0x000000694f3b7220 */ /* 0x040fe20000410000 */
[----:B------:R-:W-:Y:S02]  /*f850*/  HADD2.F32 R108, -RZ, R108.H1_H1 ;  /* 0x3000006cff6c7230 */ /* 0x000fe40000004100 */
[----:B------:R-:W-:Y:S01]  /*f860*/  FMUL.FTZ R79, R79, R61 ;  /* 0x0000003d4f4f7220 */ /* 0x000fe20000410000 */
[----:B------:R-:W-:-:S02]  /*f870*/  HADD2.F32 R71, -RZ, R71.H1_H1 ;  /* 0x30000047ff477230 */ /* 0x000fc40000004100 */
[----:B------:R-:W-:Y:S01]  /*f880*/  FMUL.FTZ R112, R80, R107 ;  /* 0x0000006b50707220 */ /* 0x000fe20000410000 */
[----:B------:R-:W-:Y:S02]  /*f890*/  HADD2.F32 R82, -RZ, R111.H0_H0 ;  /* 0x2000006fff527230 */ /* 0x000fe40000004100 */
[----:B------:R-:W-:Y:S01]  /*f8a0*/  FFMA.FTZ R77, R66, R61, -R59 ;  /* 0x0000003d424d7223 */ /* 0x000fe2000001083b */
[----:B------:R-:W-:Y:S02]  /*f8b0*/  HADD2.F32 R78, -RZ, R113.H0_H0 ;  /* 0x20000071ff4e7230 */ /* 0x000fe40000004100 */
[-C--:B------:R-:W-:Y:S01]  /*f8c0*/  FMUL.FTZ R80, R80, R108.reuse ;  /* 0x0000006c50507220 */ /* 0x080fe20000410000 */
[----:B------:R-:W-:Y:S01]  /*f8d0*/  FFMA.FTZ R79, R66, R105, R79 ;  /* 0x00000069424f7223 */ /* 0x000fe2000001004f */
[----:B------:R-:W-:Y:S01]  /*f8e0*/  FFMA.FTZ R112, R67, R108, -R112 ;  /* 0x0000006c43707223 */ /* 0x000fe20000010870 */
[----:B------:R-:W-:Y:S02]  /*f8f0*/  HADD2.F32 R68, -RZ, R68.H1_H1 ;  /* 0x30000044ff447230 */ /* 0x000fe40000004100 */
[----:B------:R-:W-:Y:S01]  /*f900*/  FMUL.FTZ R66, R71, R82 ;  /* 0x0000005247427220 */ /* 0x000fe20000410000 */
[----:B------:R-:W-:-:S02]  /*f910*/  HADD2.F32 R70, -RZ, R70.H1_H1 ;  /* 0x30000046ff467230 */ /* 0x000fc40000004100 */
[-C--:B------:R-:W-:Y:S01]  /*f920*/  FMUL.FTZ R108, R71, R78.reuse ;  /* 0x0000004e476c7220 */ /* 0x080fe20000410000 */
[----:B------:R-:W-:Y:S02]  /*f930*/  HADD2.F32 R61, -RZ, R64.H0_H0 ;  /* 0x20000040ff3d7230 */ /* 0x000fe40000004100 */
[----:B------:R-:W-:Y:S01]  /*f940*/  FFMA.FTZ R80, R67, R107, R80 ;  /* 0x0000006b43507223 */ /* 0x000fe20000010050 */
[----:B------:R-:W-:Y:S02]  /*f950*/  HADD2.F32 R65, -RZ, R58.H0_H0 ;  /* 0x2000003aff417230 */ /* 0x000fe40000004100 */
[C---:B------:R-:W-:Y:S01]  /*f960*/  FFMA.FTZ R105, R63.reuse, R78, -R66 ;  /* 0x0000004e3f697223 */ /* 0x040fe20000010842 */
[----:B------:R-:W-:Y:S02]  /*f970*/  HADD2.F32 R59, -RZ, R56.H0_H0 ;  /* 0x20000038ff3b7230 */ /* 0x000fe40000004100 */
[----:B------:R-:W-:Y:S01]  /*f980*/  FFMA.FTZ R107, R63, R82, R108 ;  /* 0x000000523f6b7223 */ /* 0x000fe2000001006c */
[----:B------:R-:W-:-:S02]  /*f990*/  HADD2.F32 R60, -RZ, R60.H1_H1 ;  /* 0x3000003cff3c7230 */ /* 0x000fc40000004100 */
        /* <DEDUP_REMOVED lines=19> */
.L_x_1921:
[----:B------:R-:W-:Y:S05]  /*fad0*/  BSYNC B1 ;  /* 0x0000000000017941 */ /* 0x000fea0003800000 */
.L_x_1920:
[----:B-1----:R-:W-:Y:S01]  /*fae0*/  VIADD R56, R218, 0x20 ;  /* 0x00000020da387836 */ /* 0x002fe20000000000 */
[----:B------:R-:W-:Y:S04]  /*faf0*/  BSSY B1, `(.L_x_1924) ;  /* 0x00000d2000017945 */ /* 0x000fe80003800000 */
[----:B------:R-:W-:-:S13]  /*fb00*/  ISETP.GE.AND P0, PT, R56, R3, PT ;  /* 0x000000033800720c */ /* 0x000fda0003f06270 */
[----:B------:R-:W-:Y:S05]  /*fb10*/  @P0 BRA `(.L_x_1925) ;  /* 0x0000000c003c0947 */ /* 0x000fea0003800000 */
[----:B------:R1:W5:Y:S01]  /*fb20*/  LDL R108, [R1+0x38] ;  /* 0x00003800016c7983 */ /* 0x0003620000100800 */
[----:B------:R-:W2:Y:S01]  /*fb30*/  LDC R65, c[0x0][0x3f4] ;  /* 0x0000fd00ff417b82 */ /* 0x000ea20000000800 */
[C---:B------:R-:W-:Y:S01]  /*fb40*/  VIADD R109, R218.reuse, 0x20 ;  /* 0x00000020da6d7836 */ /* 0x040fe20000000000 */
[----:B------:R-:W-:Y:S01]  /*fb50*/  BSSY B2, `(.L_x_1926) ;  /* 0x000006a000027945 */ /* 0x000fe20003800000 */
[----:B------:R-:W-:Y:S02]  /*fb60*/  VIADD R110, R218, 0x20 ;  /* 0x00000020da6e7836 */ /* 0x000fe40000000000 */
[----:B------:R-:W-:-:S03]  /*fb70*/  IMAD.SHL.U32 R109, R109, 0x40, RZ ;  /* 0x000000406d6d7824 */ /* 0x000fc600078e00ff */
[----:B------:R-:W-:Y:S02]  /*fb80*/  SHF.L.U32 R110, R110, 0x6, RZ ;  /* 0x000000066e6e7819 */ /* 0x000fe400000006ff */
[----:B------:R-:W-:Y:S02]  /*fb90*/  LOP3.LUT R109, R109, 0x1c0, RZ, 0xc0, !PT ;  /* 0x000001c06d6d7812 */ /* 0x000fe400078ec0ff */
[----:B------:R-:W-:Y:S02]  /*fba0*/  LOP3.LUT R110, R110, 0x1c0, RZ, 0xc0, !PT ;  /* 0x000001c06e6e7812 */ /* 0x000fe400078ec0ff */
[----:B------:R-:W-:Y:S02]  /*fbb0*/  SHF.R.U32.HI R109, RZ, 0x3, R109 ;  /* 0x00000003ff6d7819 */ /* 0x000fe4000001166d */
[-C--:B--2---:R-:W-:Y:S02]  /*fbc0*/  ISETP.GE.AND P0, PT, R18, R65.reuse, PT ;  /* 0x000000411200720c */ /* 0x084fe40003f06270 */
[----:B------:R-:W-:-:S11]  /*fbd0*/  ISETP.GE.AND P1, PT, R226, R65, PT ;  /* 0x00000041e200720c */ /* 0x000fd60003f26270 */
[----:B-1----:R-:W-:Y:S05]  /*fbe0*/  @P0 BRA `(.L_x_1927) ;  /* 0x0000000400800947 */ /* 0x002fea0003800000 */
[----:B------:R-:W2:Y:S04]  /*fbf0*/  LDL R56, [R1+0x58] ;  /* 0x0000580001387983 */ /* 0x000ea80000100800 */
[----:B------:R-:W3:Y:S01]  /*fc00*/  LDL R111, [R1+0x98] ;  /* 0x00009800016f7983 */ /* 0x000ee20000100800 */
[--C-:B------:R-:W-:Y:S01]  /*fc10*/  SHF.R.U64 R82, R52, 0x10, R53.reuse ;  /* 0x0000001034527819 */ /* 0x100fe20000001235 */
[----:B0-----:R-:W-:Y:S01]  /*fc20*/  HADD2.F32 R68, -RZ, R100.H1_H1 ;  /* 0x30000064ff447230 */ /* 0x001fe20000004100 */
[----:B------:R-:W-:Y:S01]  /*fc30*/  SHF.R.U32.HI R70, RZ, 0x10, R53 ;  /* 0x00000010ff467819 */ /* 0x000fe20000011635 */
[----:B------:R-:W-:Y:S01]  /*fc40*/  HADD2.F32 R66, -RZ, R102.H1_H1 ;  /* 0x30000066ff427230 */ /* 0x000fe20000004100 */
[--C-:B------:R-:W-:Y:S02]  /*fc50*/  SHF.R.U64 R107, R44, 0x10, R45.reuse ;  /* 0x000000102c6b7819 */ /* 0x100fe4000000122d */
[----:B------:R-:W-:Y:S01]  /*fc60*/  SHF.R.U32.HI R67, RZ, 0x10, R45 ;  /* 0x00000010ff437819 */ /* 0x000fe2000001162d */
[----:B------:R-:W-:Y:S01]  /*fc70*/  HADD2.F32 R70, -RZ, R70.H0_H0 ;  /* 0x20000046ff467230 */ /* 0x000fe20000004100 */
[----:B------:R-:W-:-:S02]  /*fc80*/  SHF.R.U64 R81, R54, 0x10, R55 ;  /* 0x0000001036517819 */ /* 0x000fc40000001237 */
[----:B------:R-:W-:Y:S02]  /*fc90*/  SHF.R.U32.HI R79, RZ, 0x10, R55 ;  /* 0x00000010ff4f7819 */ /* 0x000fe40000011637 */
[--C-:B------:R-:W-:Y:S02]  /*fca0*/  SHF.R.U32.HI R83, RZ, 0x10, R47.reuse ;  /* 0x00000010ff537819 */ /* 0x100fe4000001162f */
[----:B------:R-:W-:Y:S02]  /*fcb0*/  SHF.R.U64 R105, R46, 0x10, R47 ;  /* 0x000000102e697819 */ /* 0x000fe4000000122f */
[----:B--2---:R-:W-:-:S04]  /*fcc0*/  LEA.HI R56, R65, R56, RZ, 0x1d ;  /* 0x0000003841387211 */ /* 0x004fc800078fe8ff */
[----:B------:R-:W-:Y:S01]  /*fcd0*/  SHF.R.S32.HI R59, RZ, 0x1f, R56 ;  /* 0x0000001fff3b7819 */ /* 0x000fe20000011438 */
[----:B------:R-:W-:-:S03]  /*fce0*/  IMAD.SHL.U32 R57, R56, 0x8, RZ ;  /* 0x0000000838397824 */ /* 0x000fc600078e00ff */
[----:B------:R-:W-:Y:S02]  /*fcf0*/  LEA.HI R59, R59, R56, RZ, 0x3 ;  /* 0x000000383b3b7211 */ /* 0x000fe400078f18ff */
[----:B------:R-:W-:-:S03]  /*fd00*/  LOP3.LUT R56, R110, 0x38, R57, 0xf8, !PT ;  /* 0x000000386e387812 */ /* 0x000fc600078ef839 */
[----:B------:R-:W-:Y:S01]  /*fd10*/  IMAD.SHL.U32 R59, R59, 0x400, RZ ;  /* 0x000004003b3b7824 */ /* 0x000fe200078e00ff */
[----:B------:R-:W-:-:S04]  /*fd20*/  LOP3.LUT R60, R56, R109, RZ, 0x3c, !PT ;  /* 0x0000006d383c7212 */ /* 0x000fc800078e3cff */
        /* <DEDUP_REMOVED lines=15> */
[----:B------:R-:W-:Y:S01]  /*fe20*/  FMUL.FTZ R78, R53, R66 ;  /* 0x00000042354e7220 */ /* 0x000fe20000410000 */
[----:B------:R-:W-:Y:S02]  /*fe30*/  HADD2.F32 R53, -RZ, R100.H0_H0 ;  /* 0x20000064ff357230 */ /* 0x000fe40000004100 */
[----:B------:R-:W-:Y:S01]  /*fe40*/  FMUL.FTZ R80, R61, R70 ;  /* 0x000000463d507220 */ /* 0x000fe20000410000 */
[----:B------:R-:W-:Y:S01]  /*fe50*/  FFMA.FTZ R76, R45, R66, -R76 ;  /* 0x000000422d4c7223 */ /* 0x000fe2000001084c */
[----:B------:R-:W-:-:S02]  /*fe60*/  HADD2.F32 R66, -RZ, R67.H0_H0 ;  /* 0x20000043ff427230 */ /* 0x000fc40000004100 */
[----:B------:R-:W-:Y:S01]  /*fe70*/  FFMA.FTZ R78, R45, R68, R78 ;  /* 0x000000442d4e7223 */ /* 0x000fe2000001004e */
[----:B------:R-:W-:Y:S02]  /*fe80*/  HADD2.F32 R45, -RZ, R102.H0_H0 ;  /* 0x20000066ff2d7230 */ /* 0x000fe40000004100 */
[C---:B------:R-:W-:Y:S01]  /*fe90*/  FMUL.FTZ R67, R52.reuse, R53 ;  /* 0x0000003534437220 */ /* 0x040fe20000410000 */
[----:B------:R-:W-:Y:S02]  /*fea0*/  HADD2.F32 R54, -RZ, R62.H0_H0 ;  /* 0x2000003eff367230 */ /* 0x000fe40000004100 */
[-C--:B------:R-:W-:Y:S01]  /*feb0*/  FMUL.FTZ R68, R61, R66.reuse ;  /* 0x000000423d447220 */ /* 0x080fe20000410000 */
[C---:B------:R-:W-:Y:S01]  /*fec0*/  FFMA.FTZ R69, R57.reuse, R66, -R80 ;  /* 0x0000004239457223 */ /* 0x040fe20000010850 */
[-C--:B------:R-:W-:Y:S01]  /*fed0*/  FMUL.FTZ R52, R52, R45.reuse ;  /* 0x0000002d34347220 */ /* 0x080fe20000410000 */
[----:B------:R-:W-:Y:S01]  /*fee0*/  FFMA.FTZ R67, R44, R45, -R67 ;  /* 0x0000002d2c437223 */ /* 0x000fe20000010843 */
[----:B------:R-:W-:Y:S01]  /*fef0*/  FFMA.FTZ R71, R57, R70, R68 ;  /* 0x0000004639477223 */ /* 0x000fe20000010044 */
[----:B------:R-:W-:-:S02]  /*ff00*/  HADD2.F32 R55, -RZ, R63.H0_H0 ;  /* 0x2000003fff377230 */ /* 0x000fc40000004100 */
[----:B------:R-:W-:Y:S01]  /*ff10*/  FFMA.FTZ R57, R44, R53, R52 ;  /* 0x000000352c397223 */ /* 0x000fe20000010034 */
[--C-:B------:R-:W-:Y:S02]  /*ff20*/  HADD2.F32 R61, -RZ, R101.reuse.H0_H0 ;  /* 0x20000065ff3d7230 */ /* 0x100fe40000004100 */
[--C-:B------:R-:W-:Y:S02]  /*ff30*/  HADD2.F32 R45, -RZ, R104.reuse.H0_H0 ;  /* 0x20000068ff2d7230 */ /* 0x100fe40000004100 */
[----:B------:R-:W-:Y:S02]  /*ff40*/  HADD2.F32 R52, -RZ, R101.H1_H1 ;  /* 0x30000065ff347230 */ /* 0x000fe40000004100 */
[C---:B------:R-:W-:Y:S01]  /*ff50*/  FMUL.FTZ R53, R54.reuse, R61 ;  /* 0x0000003d36357220 */ /* 0x040fe20000410000 */
[----:B------:R-:W-:Y:S02]  /*ff60*/  HADD2.F32 R104, -RZ, R104.H1_H1 ;  /* 0x30000068ff687230 */ /* 0x000fe40000004100 */
[----:B------:R-:W-:Y:S01]  /*ff70*/  FMUL.FTZ R77, R54, R45 ;  /* 0x0000002d364d7220 */ /* 0x000fe20000410000 */
[----:B------:R-:W-:-:S02]  /*ff80*/  HADD2.F32 R63, -RZ, R63.H1_H1 ;  /* 0x3000003fff3f7230 */ /* 0x000fc40000004100 */
[C---:B------:R-:W-:Y:S01]  /*ff90*/  FMUL.FTZ R68, R55.reuse, R52 ;  /* 0x0000003437447220 */ /* 0x040fe20000410000 */
[----:B------:R-:W-:Y:S02]  /*ffa0*/  HADD2.F32 R54, -RZ, R79.H0_H0 ;  /* 0x2000004fff367230 */ /* 0x000fe40000004100 */
[----:B------:R-:W-:Y:S01]  /*ffb0*/  FMUL.FTZ R55, R55, R104 ;  /* 0x0000006837377220 */ /* 0x000fe20000410000 */
[----:B------:R-:W-:Y:S02]  /*ffc0*/  HADD2.F32 R44, -RZ, R83.H0_H0 ;  /* 0x20000053ff2c7230 */ /* 0x000fe40000004100 */
[C---:B------:R-:W-:Y:S01]  /*ffd0*/  FFMA.FTZ R66, R46.reuse, R45, -R53 ;  /* 0x0000002d2e427223 */ /* 0x040fe20000010835 */
[----:B------:R-:W-:Y:S01]  /*ffe0*/  FFMA.FTZ R77, R46, R61, R77 ;  /* 0x0000003d2e4d7223 */ /* 0x000fe2000001004d */
[----:B------:R-:W-:Y:S01]  /*fff0*/  FFMA.FTZ R46, R47, R52, R55 ;  /* 0x000000342f2e7223 */ /* 0x000fe20000010037 */
[----:B------:R-:W-:Y:S02]  /*10000*/  HADD2.F32 R60, -RZ, R60.H1_H1 ;  /* 0x3000003cff3c7230 */ /* 0x000fe40000004100 */
[----:B------:R-:W-:Y:S01]  /*10010*/  FMUL.FTZ R70, R63, R54 ;  /* 0x000000363f467220 */ /* 0x000fe20000410000 */
[----:B------:R-:W-:-:S02]  /*10020*/  HADD2.F32 R62, -RZ, R62.H1_H1 ;  /* 0x3000003eff3e7230 */ /* 0x000fc40000004100 */
[----:B------:R-:W-:Y:S01]  /*10030*/  FFMA.FTZ R68, R47, R104, -R68 ;  /* 0x000000682f447223 */ /* 0x000fe20000010844 */
[-C--:B------:R-:W-:Y:S01]  /*10040*/  FMUL.FTZ R52, R63, R44.reuse ;  /* 0x0000002c3f347220 */ /* 0x080fe20000410000 */
[----:B------:R-:W-:Y:S02]  /*10050*/  HADD2.F32 R53, -RZ, R82.H0_H0 ;  /* 0x20000052ff357230 */ /* 0x000fe40000004100 */
[C---:B------:R-:W-:Y:S01]  /*10060*/  FFMA.FTZ R63, R59.reuse, R44, -R70 ;  /* 0x0000002c3b3f7223 */ /* 0x040fe20000010846 */
[----:B------:R-:W-:Y:S02]  /*10070*/  HADD2.F32 R55, -RZ, R81.H0_H0 ;  /* 0x20000051ff377230 */ /* 0x000fe40000004100 */
[----:B------:R-:W-:Y:S01]  /*10080*/  FFMA.FTZ R79, R59, R54, R52 ;  /* 0x000000363b4f7223 */ /* 0x000fe20000010034 */
[----:B------:R-:W-:Y:S02]  /*10090*/  HADD2.F32 R45, -RZ, R107.H0_H0 ;  /* 0x2000006bff2d7230 */ /* 0x000fe40000004100 */
[----:B------:R-:W-:Y:S01]  /*100a0*/  FMUL.FTZ R59, R60, R53 ;  /* 0x000000353c3b7220 */ /* 0x000fe20000410000 */
[----:B------:R-:W-:-:S02]  /*100b0*/  HADD2.F32 R47, -RZ, R105.H0_H0 ;  /* 0x20000069ff2f7230 */ /* 0x000fc40000004100 */
[----:B------:R-:W-:Y:S01]  /*100c0*/  FMUL.FTZ R61, R62, R55 ;  /* 0x000000373e3d7220 */ /* 0x000fe20000410000 */
[----:B------:R-:W-:Y:S02]  /*100d0*/  HADD2.F32 R56, -RZ, R56.H1_H1 ;  /* 0x30000038ff387230 */ /* 0x000fe40000004100 */
[----:B------:R-:W-:Y:S01]  /*100e0*/  FMUL.FTZ R60, R60, R45 ;  /* 0x0000002d3c3c7220 */ /* 0x000fe20000410000 */
[----:B------:R-:W-:Y:S02]  /*100f0*/  HADD2.F32 R58, -RZ, R58.H1_H1 ;  /* 0x3000003aff3a7230 */ /* 0x000fe40000004100 */
        /* <DEDUP_REMOVED lines=8> */
[----:B------:R-:W-:Y:S02]  /*10180*/  F2FP.F16.F32.PACK_AB R44, R44, R67 ;  /* 0x000000432c2c723e */ /* 0x000fe400000000ff */
[----:B------:R-:W-:Y:S02]  /*10190*/  F2FP.F16.F32.PACK_AB R46, R61, R66 ;  /* 0x000000423d2e723e */ /* 0x000fe400000000ff */
[----:B------:R-:W-:Y:S02]  /*101a0*/  F2FP.F16.F32.PACK_AB R53, R71, R78 ;  /* 0x0000004e4735723e */ /* 0x000fe400000000ff */
[----:B------:R-:W-:Y:S01]  /*101b0*/  F2FP.F16.F32.PACK_AB R52, R52, R57 ;  /* 0x000000393434723e */ /* 0x000fe200000000ff */
[----:B------:R1:W-:Y:S01]  /*101c0*/  STS.128 [R111], R44 ;  /* 0x0000002c6f007388 */ /* 0x0003e20000000c00 */
[----:B------:R-:W-:-:S05]  /*101d0*/  F2FP.F16.F32.PACK_AB R54, R54, R77 ;  /* 0x0000004d3636723e */ /* 0x000fca00000000ff */
[----:B------:R1:W-:Y:S02]  /*101e0*/  STS.128 [R64+0x10400], R52 ;  /* 0x0104003440007388 */ /* 0x0003e40000000c00 */
.L_x_1927:
[----:B------:R-:W-:Y:S05]  /*101f0*/  BSYNC B2 ;  /* 0x0000000000027941 */ /* 0x000fea0003800000 */
.L_x_1926:
[----:B------:R-:W-:Y:S05]  /*10200*/  @P1 BRA `(.L_x_1925) ;  /* 0x0000000400801947 */ /* 0x000fea0003800000 */
[----:B-1----:R-:W2:Y:S04]  /*10210*/  LDL R44, [R1+0x5c] ;  /* 0x00005c00012c7983 */ /* 0x002ea80000100800 */
[----:B------:R-:W3:Y:S01]  /*10220*/  LDL R77, [R1+0x94] ;  /* 0x00009400014d7983 */ /* 0x000ee20000100800 */
[--C-:B0-----:R-:W-:Y:S01]  /*10230*/  SHF.R.U64 R69, R48, 0x10, R49.reuse ;  /* 0x0000001030457819 */ /* 0x101fe20000001231 */
[----:B------:R-:W-:Y:S01]  /*10240*/  HADD2.F32 R58, -RZ, R94.H1_H1 ;  /* 0x3000005eff3a7230 */ /* 0x000fe20000004100 */
[----:B------:R-:W-:Y:S01]  /*10250*/  SHF.R.U32.HI R62, RZ, 0x10, R49 ;  /* 0x00000010ff3e7819 */ /* 0x000fe20000011631 */
[----:B------:R-:W-:Y:S01]  /*10260*/  HADD2.F32 R60, -RZ, R92.H1_H1 ;  /* 0x3000005cff3c7230 */ /* 0x000fe20000004100 */
[--C-:B------:R-:W-:Y:S02]  /*10270*/  SHF.R.U64 R76, R40, 0x10, R41.reuse ;  /* 0x00000010284c7819 */ /* 0x100fe40000001229 */
[----:B------:R-:W-:Y:S01]  /*10280*/  SHF.R.U32.HI R57, RZ, 0x10, R41 ;  /* 0x00000010ff397819 */ /* 0x000fe20000011629 */
[----:B------:R-:W-:Y:S01]  /*10290*/  HADD2.F32 R62, -RZ, R62.H0_H0 ;  /* 0x2000003eff3e7230 */ /* 0x000fe20000004100 */
[----:B------:R-:W-:-:S02]  /*102a0*/  SHF.R.U64 R67, R50, 0x10, R51 ;  /* 0x0000001032437819 */ /* 0x000fc40000001233 */
[--C-:B------:R-:W-:Y:S02]  /*102b0*/  SHF.R.U32.HI R70, RZ, 0x10, R43.reuse ;  /* 0x00000010ff467819 */ /* 0x100fe4000001162b */
[----:B------:R-:W-:Y:S02]  /*102c0*/  SHF.R.U64 R71, R42, 0x10, R43 ;  /* 0x000000102a477819 */ /* 0x000fe4000000122b */
[----:B--2---:R-:W-:-:S04]  /*102d0*/  LEA.HI R65, R65, R44, RZ, 0x1d ;  /* 0x0000002c41417211 */ /* 0x004fc800078fe8ff */
[----:B------:R-:W-:Y:S01]  /*102e0*/  SHF.R.S32.HI R46, RZ, 0x1f, R65 ;  /* 0x0000001fff2e7819 */ /* 0x000fe20000011441 */
[----:B------:R-:W-:-:S03]  /*102f0*/  IMAD.SHL.U32 R44, R65, 0x8, RZ ;  /* 0x00000008412c7824 */ /* 0x000fc600078e00ff */
[----:B------:R-:W-:Y:S02]  /*10300*/  LEA.HI R46, R46, R65, RZ, 0x3 ;  /* 0x000000412e2e7211 */ /* 0x000fe400078f18ff */
[----:B------:R-:W-:Y:S02]  /*10310*/  LOP3.LUT R44, R110, 0x38, R44, 0xf8, !PT ;  /* 0x000000386e2c7812 */ /* 0x000fe400078ef82c */
[----:B------:R-:W-:Y:S02]  /*10320*/  SHF.L.U32 R46, R46, 0xa, RZ ;  /* 0x0000000a2e2e7819 */ /* 0x000fe400000006ff */
[----:B------:R-:W-:Y:S02]  /*10330*/  LOP3.LUT R52, R44, R109, RZ, 0x3c, !PT ;  /* 0x0000006d2c347212 */ /* 0x000fe400078e3cff */
[----:B------:R-:W-:Y:S02]  /*10340*/  LOP3.LUT R53, R46, 0x7fffe000, RZ, 0xc0, !PT ;  /* 0x7fffe0002e357812 */ /* 0x000fe400078ec0ff */
[----:B---3--:R-:W0:Y:S01]  /*10350*/  LDS.128 R44, [R77] ;  /* 0x000000004d2c7984 */ /* 0x008e220000000c00 */
[----:B------:R-:W-:-:S02]  /*10360*/  SHF.R.U32.HI R65, RZ, 0x10, R51 ;  /* 0x00000010ff417819 */ /* 0x000fc40000011633 */
[----:B-----5:R-:W-:-:S05]  /*10370*/  IADD3 R53, R52, R53, R108 ;  /* 0x0000003534357210 */ /* 0x020fca0007ffe06c */
[----:B------:R-:W-:-:S05]  /*10380*/  IMAD R56, R53, 0x2, R16 ;  /* 0x0000000235387824 */ /* 0x000fca00078e0210 */
[----:B------:R-:W1:Y:S01]  /*10390*/  LDS.128 R52, [R56+0x10400] ;  /* 0x0104000038347984 */ /* 0x000e620000000c00 */
[--C-:B0-----:R-:W-:Y:S02]  /*103a0*/  HADD2.F32 R41, -RZ, R45.reuse.H0_H0 ;  /* 0x2000002dff297230 */ /* 0x101fe40000004100 */
[----:B------:R-:W-:Y:S02]  /*103b0*/  HADD2.F32 R40, -RZ, R44.H0_H0 ;  /* 0x2000002cff287230 */ /* 0x000fe40000004100 */
[----:B------:R-:W-:Y:S02]  /*103c0*/  HADD2.F32 R45, -RZ, R45.H1_H1 ;  /* 0x3000002dff2d7230 */ /* 0x000fe40000004100 */
[----:B------:R-:W-:Y:S02]  /*103d0*/  HADD2.F32 R42, -RZ, R46.H0_H0 ;  /* 0x2000002eff2a7230 */ /* 0x000fe40000004100 */
[--C-:B------:R-:W-:Y:S02]  /*103e0*/  HADD2.F32 R43, -RZ, R47.reuse.H0_H0 ;  /* 0x2000002fff2b7230 */ /* 0x100fe40000004100 */
[----:B------:R-:W-:-:S02]  /*103f0*/  HADD2.F32 R47, -RZ, R47.H1_H1 ;  /* 0x3000002fff2f7230 */ /* 0x000fc40000004100 */
[----:B------:R-:W-:Y:S02]  /*10400*/  HADD2.F32 R44, -RZ, R44.H1_H1 ;  /* 0x3000002cff2c7230 */ /* 0x000fe40000004100 */
[--C-:B-1----:R-:W-:Y:S02]  /*10410*/  HADD2.F32 R49, -RZ, R53.reuse.H0_H0 ;  /* 0x20000035ff317230 */ /* 0x102fe40000004100 */
[----:B------:R-:W-:Y:S02]  /*10420*/  HADD2.F32 R48, -RZ, R52.H0_H0 ;  /* 0x20000034ff307230 */ /* 0x000fe40000004100 */
[----:B------:R-:W-:Y:S02]  /*10430*/  HADD2.F32 R53, -RZ, R53.H1_H1 ;  /* 0x30000035ff357230 */ /* 0x000fe40000004100 */
[C---:B------:R-:W-:Y:S01]  /*10440*/  FMUL.FTZ R64, R49.reuse, R60 ;  /* 0x0000003c31407220 */ /* 0x040fe20000410000 */
[----:B------:R-:W-:Y:S01]  /*10450*/  FMUL.FTZ R66, R49, R58 ;  /* 0x0000003a31427220 */ /* 0x000fe20000410000 */
[----:B------:R-:W-:-:S02]  /*10460*/  HADD2.F32 R49, -RZ, R92.H0_H0 ;  /* 0x2000005cff317230 */ /* 0x000fc40000004100 */
[C---:B------:R-:W-:Y:S01]  /*10470*/  FFMA.FTZ R64, R41.reuse, R58, -R64 ;  /* 0x0000003a29407223 */ /* 0x040fe20000010840 */
[----:B------:R-:W-:Y:S01]  /*10480*/  FFMA.FTZ R66, R41, R60, R66 ;  /* 0x0000003c29427223 */ /* 0x000fe20000010042 */
[----:B------:R-:W-:Y:S02]  /*10490*/  HADD2.F32 R41, -RZ, R94.H0_H0 ;  /* 0x2000005eff297230 */ /* 0x000fe40000004100 */
[----:B------:R-:W-:Y:S01]  /*104a0*/  FMUL.FTZ R68, R53, R62 ;  /* 0x0000003e35447220 */ /* 0x000fe20000410000 */
[----:B------:R-:W-:Y:S02]  /*104b0*/  HADD2.F32 R58, -RZ, R57.H0_H0 ;  /* 0x20000039ff3a7230 */ /* 0x000fe40000004100 */
[C---:B------:R-:W-:Y:S01]  /*104c0*/  FMUL.FTZ R57, R48.reuse, R49 ;  /* 0x0000003130397220 */ /* 0x040fe20000410000 */
[----:B------:R-:W-:Y:S02]  /*104d0*/  HADD2.F32 R50, -RZ, R54.H0_H0 ;  /* 0x20000036ff327230 */ /* 0x000fe40000004100 */
[----:B------:R-:W-:Y:S01]  /*104e0*/  FMUL.FTZ R48, R48, R41 ;  /* 0x0000002930307220 */ /* 0x000fe20000410000 */
[----:B------:R-:W-:-:S02]  /*104f0*/  HADD2.F32 R51, -RZ, R55.H0_H0 ;  /* 0x20000037ff337230 */ /* 0x000fc40000004100 */
[-C--:B------:R-:W-:Y:S01]  /*10500*/  FMUL.FTZ R60, R53, R58.reuse ;  /* 0x0000003a353c7220 */ /* 0x080fe20000410000 */
[C---:B------:R-:W-:Y:S01]  /*10510*/  FFMA.FTZ R57, R40.reuse, R41, -R57 ;  /* 0x0000002928397223 */ /* 0x040fe20000010839 */
[C---:B------:R-:W-:Y:S01]  /*10520*/  FFMA.FTZ R61, R45.reuse, R58, -R68 ;  /* 0x0000003a2d3d7223 */ /* 0x040fe20000010844 */
[----:B------:R-:W-:Y:S02]  /*10530*/  HADD2.F32 R53, -RZ, R93.H0_H0 ;  /* 0x2000005dff357230 */ /* 0x000fe40000004100 */
[----:B------:R-:W-:Y:S01]  /*10540*/  FFMA.FTZ R59, R40, R49, R48 ;  /* 0x00000031283b7223 */ /* 0x000fe20000010030 */
[----:B------:R-:W-:Y:S02]  /*10550*/  HADD2.F32 R41, -RZ, R95.H0_H0 ;  /* 0x2000005fff297230 */ /* 0x000fe40000004100 */
[----:B------:R-:W-:Y:S01]  /*10560*/  FFMA.FTZ R63, R45, R62, R60 ;  /* 0x0000003e2d3f7223 */ /* 0x000fe2000001003c */
[----:B------:R-:W-:Y:S02]  /*10570*/  HADD2.F32 R58, -RZ, R93.H1_H1 ;  /* 0x3000005dff3a7230 */ /* 0x000fe40000004100 */
[----:B------:R-:W-:Y:S01]  /*10580*/  FMUL.FTZ R45, R50, R53 ;  /* 0x00000035322d7220 */ /* 0x000fe20000410000 */
[----:B------:R-:W-:-:S02]  /*10590*/  HADD2.F32 R40, -RZ, R95.H1_H1 ;  /* 0x3000005fff287230 */ /* 0x000fc40000004100 */
[-C--:B------:R-:W-:Y:S01]  /*105a0*/  FMUL.FTZ R49, R50, R41.reuse ;  /* 0x0000002932317220 */ /* 0x080fe20000410000 */
[----:B------:R-:W-:Y:S02]  /*105b0*/  HADD2.F32 R55, -RZ, R55.H1_H1 ;  /* 0x30000037ff377230 */ /* 0x000fe40000004100 */
[C---:B------:R-:W-:Y:S01]  /*105c0*/  FMUL.FTZ R62, R51.reuse, R58 ;  /* 0x0000003a333e7220 */ /* 0x040fe20000410000 */
[----:B------:R-:W-:Y:S02]  /*105d0*/  HADD2.F32 R50, -RZ, R65.H0_H0 ;  /* 0x20000041ff327230 */ /* 0x000fe40000004100 */
[-C--:B------:R-:W-:Y:S01]  /*105e0*/  FMUL.FTZ R51, R51, R40.reuse ;  /* 0x0000002833337220 */ /* 0x080fe20000410000 */
[----:B------:R-:W-:Y:S02]  /*105f0*/  HADD2.F32 R48, -RZ, R70.H0_H0 ;  /* 0x20000046ff307230 */ /* 0x000fe40000004100 */
[C---:B------:R-:W-:Y:S01]  /*10600*/  FFMA.FTZ R60, R42.reuse, R41, -R45 ;  /* 0x000000292a3c7223 */ /* 0x040fe2000001082d */
[----:B------:R-:W-:Y:S01]  /*10610*/  FFMA.FTZ R53, R42, R53, R49 ;  /* 0x000000352a357223 */ /* 0x000fe20000010031 */
[----:B------:R-:W-:Y:S01]  /*10620*/  FFMA.FTZ R62, R43, R40, -R62 ;  /* 0x000000282b3e7223 */ /* 0x000fe2000001083e */
[----:B------:R-:W-:-:S02]  /*10630*/  HADD2.F32 R52, -RZ, R52.H1_H1 ;  /* 0x30000034ff347230 */ /* 0x000fc40000004100 */
[----:B------:R-:W-:Y:S01]  /*10640*/  FMUL.FTZ R42, R55, R50 ;  /* 0x00000032372a7220 */ /* 0x000fe20000410000 */
[----:B------:R-:W-:Y:S02]  /*10650*/  HADD2.F32 R54, -RZ, R54.H1_H1 ;  /* 0x30000036ff367230 */ /* 0x000fe40000004100 */
[----:B------:R-:W-:Y:S01]  /*10660*/  FFMA.FTZ R58, R43, R58, R51 ;  /* 0x0000003a2b3a7223 */ /* 0x000fe20000010033 */
[-C--:B------:R-:W-:Y:S01]  /*10670*/  FMUL.FTZ R40, R55, R48.reuse ;  /* 0x0000003037287220 */ /* 0x080fe20000410000 */
[----:B------:R-:W-:Y:S02]  /*10680*/  HADD2.F32 R45, -RZ, R69.H0_H0 ;  /* 0x20000045ff2d7230 */ /* 0x000fe40000004100 */
[C---:B------:R-:W-:Y:S01]  /*10690*/  FFMA.FTZ R55, R47.reuse, R48, -R42 ;  /* 0x000000302f377223 */ /* 0x040fe2000001082a */
[----:B------:R-:W-:Y:S02]  /*106a0*/  HADD2.F32 R49, -RZ, R67.H0_H0 ;  /* 0x20000043ff317230 */ /* 0x000fe40000004100 */
[----:B------:R-:W-:Y:S01]  /*106b0*/  FFMA.FTZ R65, R47, R50, R40 ;  /* 0x000000322f417223 */ /* 0x000fe20000010028 */
[----:B------:R-:W-:-:S02]  /*106c0*/  HADD2.F32 R41, -RZ, R76.H0_H0 ;  /* 0x2000004cff297230 */ /* 0x000fc40000004100 */
[----:B------:R-:W-:Y:S01]  /*106d0*/  FMUL.FTZ R47, R52, R45 ;  /* 0x0000002d342f7220 */ /* 0x000fe20000410000 */
[----:B------:R-:W-:Y:S02]  /*106e0*/  HADD2.F32 R43, -RZ, R71.H0_H0 ;  /* 0x20000047ff2b7230 */ /* 0x000fe40000004100 */
[----:B------:R-:W-:Y:S01]  /*106f0*/  FMUL.FTZ R51, R54, R49 ;  /* 0x0000003136337220 */ /* 0x000fe20000410000 */
[----:B------:R-:W-:Y:S02]  /*10700*/  HADD2.F32 R46, -RZ, R46.H1_H1 ;  /* 0x3000002eff2e7230 */ /* 0x000fe40000004100 */
[-C--:B------:R-:W-:Y:S01]  /*10710*/  FMUL.FTZ R52, R52, R41.reuse ;  /* 0x0000002934347220 */ /* 0x080fe20000410000 */
[----:B------:R-:W-:Y:S01]  /*10720*/  FFMA.FTZ R40, R44, R41, -R47 ;  /* 0x000000292c287223 */ /* 0x000fe2000001082f */
[-C--:B------:R-:W-:Y:S01]  /*10730*/  FMUL.FTZ R54, R54, R43.reuse ;  /* 0x0000002b36367220 */ /* 0x080fe20000410000 */
        /* <DEDUP_REMOVED lines=13> */
.L_x_1925:
[----:B------:R-:W-:Y:S05]  /*10810*/  BSYNC B1 ;  /* 0x0000000000017941 */ /* 0x000fea0003800000 */
.L_x_1924:
[----:B--2---:R-:W-:Y:S01]  /*10820*/  VIADD R40, R218, 0x40 ;  /* 0x00000040da287836 */ /* 0x004fe20000000000 */
[----:B------:R-:W-:Y:S04]  /*10830*/  BSSY B1, `(.L_x_1928) ;  /* 0x00000cf000017945 */ /* 0x000fe80003800000 */
[----:B------:R-:W-:-:S13]  /*10840*/  ISETP.GE.AND P0, PT, R40, R3, PT ;  /* 0x000000032800720c */ /* 0x000fda0003f06270 */
[----:B------:R-:W-:Y:S05]  /*10850*/  @P0 BRA `(.L_x_1929) ;  /* 0x0000000c00300947 */ /* 0x000fea0003800000 */
[----:B------:R2:W5:Y:S01]  /*10860*/  LDL R66, [R1+0x7c] ;  /* 0x00007c0001427983 */ /* 0x0005620000100800 */
[----:B------:R-:W3:Y:S01]  /*10870*/  LDC R65, c[0x0][0x3f4] ;  /* 0x0000fd00ff417b82 */ /* 0x000ee20000000800 */
[----:B0-----:R-:W-:Y:S01]  /*10880*/  VIADD R68, R218, 0x40 ;  /* 0x00000040da447836 */ /* 0x001fe20000000000 */
[----:B------:R-:W-:Y:S03]  /*10890*/  BSSY B2, `(.L_x_1930) ;  /* 0x0000067000027945 */ /* 0x000fe60003800000 */
[----:B------:R-:W-:-:S05]  /*108a0*/  IMAD.SHL.U32 R68, R68, 0x40, RZ ;  /* 0x0000004044447824 */ /* 0x000fca00078e00ff */
[----:B------:R-:W-:-:S04]  /*108b0*/  LOP3.LUT R68, R68, 0x1c0, RZ, 0xc0, !PT ;  /* 0x000001c044447812 */ /* 0x000fc800078ec0ff */
[----:B------:R-:W-:Y:S02]  /*108c0*/  SHF.R.U32.HI R67, RZ, 0x3, R68 ;  /* 0x00000003ff437819 */ /* 0x000fe40000011644 */
[-C--:B---3--:R-:W-:Y:S02]  /*108d0*/  ISETP.GE.AND P0, PT, R18, R65.reuse, PT ;  /* 0x000000411200720c */ /* 0x088fe40003f06270 */
[----:B------:R-:W-:-:S11]  /*108e0*/  ISETP.GE.AND P1, PT, R226, R65, PT ;  /* 0x00000041e200720c */ /* 0x000fd60003f26270 */
[----:B--2---:R-:W-:Y:S05]  /*108f0*/  @P0 BRA `(.L_x_1931) ;  /* 0x0000000400800947 */ /* 0x004fea0003800000 */
[----:B------:R-:W2:Y:S04]  /*10900*/  LDL R40, [R1+0x58] ;  /* 0x0000580001287983 */ /* 0x000ea80000100800 */
[----:B------:R-:W3:Y:S01]  /*10910*/  LDL R69, [R1+0x90] ;  /* 0x0000900001457983 */ /* 0x000ee20000100800 */
[--C-:B------:R-:W-:Y:S01]  /*10920*/  SHF.R.U64 R61, R36, 0x10, R37.reuse ;  /* 0x00000010243d7819 */ /* 0x100fe20000001225 */
[----:B-1----:R-:W-:Y:S01]  /*10930*/  HADD2.F32 R52, -RZ, R96.H1_H1 ;  /* 0x30000060ff347230 */ /* 0x002fe20000004100 */
        /* <DEDUP_REMOVED lines=10> */
[----:B------:R-:W-:Y:S02]  /*109e0*/  SHF.R.S32.HI R43, RZ, 0x1f, R40 ;  /* 0x0000001fff2b7819 */ /* 0x000fe40000011428 */
[----:B------:R-:W-:Y:S02]  /*109f0*/  SHF.L.U32 R41, R40, 0x3, RZ ;  /* 0x0000000328297819 */ /* 0x000fe400000006ff */
        /* <DEDUP_REMOVED lines=35> */
[----:B------:R-:W-:Y:S02]  /*10c30*/  HADD2.F32 R45, -RZ, R97.H0_H0 ;  /* 0x20000061ff2d7230 */ /* 0x000fe40000004100 */
[----:B------:R-:W-:Y:S02]  /*10c40*/  HADD2.F32 R29, -RZ, R99.H0_H0 ;  /* 0x20000063ff1d7230 */ /* 0x000fe40000004100 */
[----:B------:R-:W-:Y:S02]  /*10c50*/  HADD2.F32 R50, -RZ, R97.H1_H1 ;  /* 0x30000061ff327230 */ /* 0x000fe40000004100 */
[C---:B------:R-:W-:Y:S01]  /*10c60*/  FMUL.FTZ R37, R38.reuse, R45 ;  /* 0x0000002d26257220 */ /* 0x040fe20000410000 */
[----:B------:R-:W-:Y:S02]  /*10c70*/  HADD2.F32 R28, -RZ, R99.H1_H1 ;  /* 0x30000063ff1c7230 */ /* 0x000fe40000004100 */
[----:B------:R-:W-:Y:S01]  /*10c80*/  FMUL.FTZ R55, R38, R29 ;  /* 0x0000001d26377220 */ /* 0x000fe20000410000 */
[----:B------:R-:W-:-:S02]  /*10c90*/  HADD2.F32 R47, -RZ, R47.H1_H1 ;  /* 0x3000002fff2f7230 */ /* 0x000fc40000004100 */
[C---:B------:R-:W-:Y:S01]  /*10ca0*/  FMUL.FTZ R54, R39.reuse, R50 ;  /* 0x0000003227367220 */ /* 0x040fe20000410000 */
[----:B------:R-:W-:Y:S02]  /*10cb0*/  HADD2.F32 R38, -RZ, R57.H0_H0 ;  /* 0x20000039ff267230 */ /* 0x000fe40000004100 */
[-C--:B------:R-:W-:Y:S01]  /*10cc0*/  FMUL.FTZ R39, R39, R28.reuse ;  /* 0x0000001c27277220 */ /* 0x080fe20000410000 */
[----:B------:R-:W-:Y:S02]  /*10cd0*/  HADD2.F32 R36, -RZ, R62.H0_H0 ;  /* 0x2000003eff247230 */ /* 0x000fe40000004100 */
[C---:B------:R-:W-:Y:S01]  /*10ce0*/  FFMA.FTZ R52, R30.reuse, R29, -R37 ;  /* 0x0000001d1e347223 */ /* 0x040fe20000010825 */
[----:B------:R-:W-:Y:S01]  /*10cf0*/  FFMA.FTZ R55, R30, R45, R55 ;  /* 0x0000002d1e377223 */ /* 0x000fe20000010037 */
[C---:B------:R-:W-:Y:S01]  /*10d00*/  FFMA.FTZ R54, R31.reuse, R28, -R54 ;  /* 0x0000001c1f367223 */ /* 0x040fe20000010836 */
[----:B------:R-:W-:Y:S01]  /*10d10*/  FFMA.FTZ R50, R31, R50, R39 ;  /* 0x000000321f327223 */ /* 0x000fe20000010027 */
[----:B------:R-:W-:-:S02]  /*10d20*/  HADD2.F32 R44, -RZ, R44.H1_H1 ;  /* 0x3000002cff2c7230 */ /* 0x000fc40000004100 */
[C---:B------:R-:W-:Y:S01]  /*10d30*/  FMUL.FTZ R30, R47.reuse, R38 ;  /* 0x000000262f1e7220 */ /* 0x040fe20000410000 */
[----:B------:R-:W-:Y:S02]  /*10d40*/  HADD2.F32 R46, -RZ, R46.H1_H1 ;  /* 0x3000002eff2e7230 */ /* 0x000fe40000004100 */
        /* <DEDUP_REMOVED lines=27> */
.L_x_1931:
[----:B------:R-:W-:Y:S05]  /*10f00*/  BSYNC B2 ;  /* 0x0000000000027941 */ /* 0x000fea0003800000 */
.L_x_1930:
[----:B------:R-:W-:Y:S05]  /*10f10*/  @P1 BRA `(.L_x_1929) ;  /* 0x0000000400801947 */ /* 0x000fea0003800000 */
[----:B0-----:R-:W2:Y:S04]  /*10f20*/  LDL R28, [R1+0x5c] ;  /* 0x00005c00011c7983 */ /* 0x001ea80000100800 */
[----:B------:R-:W3:Y:S01]  /*10f30*/  LDL R57, [R1+0x8c] ;  /* 0x00008c0001397983 */ /* 0x000ee20000100800 */
[--C-:B-1----:R-:W-:Y:S01]  /*10f40*/  SHF.R.U64 R53, R32, 0x10, R33.reuse ;  /* 0x0000001020357819 */ /* 0x102fe20000001221 */
[----:B------:R-:W-:Y:S01]  /*10f50*/  HADD2.F32 R42, -RZ, R86.H1_H1 ;  /* 0x30000056ff2a7230 */ /* 0x000fe20000004100 */
        /* <DEDUP_REMOVED lines=18> */
[----:B-----5:R-:W-:-:S04]  /*11080*/  IADD3 R37, R36, R37, R66 ;  /* 0x0000002524257210 */ /* 0x020fc80007ffe042 */
[----:B------:R-:W-:-:S05]  /*11090*/  LEA R40, R37, R16, 0x1 ;  /* 0x0000001025287211 */ /* 0x000fca00078e08ff */
[----:B------:R-:W1:Y:S01]  /*110a0*/  LDS.128 R36, [R40+0x10400] ;  /* 0x0104000028247984 */ /* 0x000e620000000c00 */
[--C-:B0-----:R-:W-:Y:S02]  /*110b0*/  HADD2.F32 R25, -RZ, R29.reuse.H0_H0 ;  /* 0x2000001dff197230 */ /* 0x101fe40000004100 */
[----:B------:R-:W-:Y:S02]  /*110c0*/  HADD2.F32 R24, -RZ, R28.H0_H0 ;  /* 0x2000001cff187230 */ /* 0x000fe40000004100 */
[----:B------:R-:W-:Y:S02]  /*110d0*/  HADD2.F32 R29, -RZ, R29.H1_H1 ;  /* 0x3000001dff1d7230 */ /* 0x000fe40000004100 */
[----:B------:R-:W-:Y:S02]  /*110e0*/  HADD2.F32 R26, -RZ, R30.H0_H0 ;  /* 0x2000001eff1a7230 */ /* 0x000fe40000004100 */
[--C-:B------:R-:W-:Y:S02]  /*110f0*/  HADD2.F32 R27, -RZ, R31.reuse.H0_H0 ;  /* 0x2000001fff1b7230 */ /* 0x100fe40000004100 */
[----:B------:R-:W-:-:S02]  /*11100*/  HADD2.F32 R31, -RZ, R31.H1_H1 ;  /* 0x3000001fff1f7230 */ /* 0x000fc40000004100 */
[--C-:B-1----:R-:W-:Y:S02]  /*11110*/  HADD2.F32 R33, -RZ, R37.reuse.H0_H0 ;  /* 0x20000025ff217230 */ /* 0x102fe40000004100 */
[----:B------:R-:W-:Y:S02]  /*11120*/  HADD2.F32 R32, -RZ, R36.H0_H0 ;  /* 0x20000024ff207230 */ /* 0x000fe40000004100 */
[----:B------:R-:W-:Y:S02]  /*11130*/  HADD2.F32 R37, -RZ, R37.H1_H1 ;  /* 0x30000025ff257230 */ /* 0x000fe40000004100 */
[C---:B------:R-:W-:Y:S01]  /*11140*/  FMUL.FTZ R48, R33.reuse, R44 ;  /* 0x0000002c21307220 */ /* 0x040fe20000410000 */
[-C--:B------:R-:W-:Y:S01]  /*11150*/  FMUL.FTZ R50, R33, R42.reuse ;  /* 0x0000002a21327220 */ /* 0x080fe20000410000 */
[----:B------:R-:W-:Y:S02]  /*11160*/  HADD2.F32 R33, -RZ, R84.H0_H0 ;  /* 0x20000054ff217230 */ /* 0x000fe40000004100 */
[C---:B------:R-:W-:Y:S01]  /*11170*/  FFMA.FTZ R48, R25.reuse, R42, -R48 ;  /* 0x0000002a19307223 */ /* 0x040fe20000010830 */
[----:B------:R-:W-:Y:S01]  /*11180*/  FFMA.FTZ R50, R25, R44, R50 ;  /* 0x0000002c19327223 */ /* 0x000fe20000010032 */
[----:B------:R-:W-:-:S02]  /*11190*/  HADD2.F32 R25, -RZ, R86.H0_H0 ;  /* 0x20000056ff197230 */ /* 0x000fc40000004100 */
[C---:B------:R-:W-:Y:S01]  /*111a0*/  FMUL.FTZ R52, R37.reuse, R46 ;  /* 0x0000002e25347220 */ /* 0x040fe20000410000 */
[----:B------:R-:W-:Y:S02]  /*111b0*/  HADD2.F32 R42, -RZ, R41.H0_H0 ;  /* 0x20000029ff2a7230 */ /* 0x000fe40000004100 */
[C---:B------:R-:W-:Y:S01]  /*111c0*/  FMUL.FTZ R41, R32.reuse, R33 ;  /* 0x0000002120297220 */ /* 0x040fe20000410000 */
[----:B------:R-:W-:Y:S02]  /*111d0*/  HADD2.F32 R34, -RZ, R38.H0_H0 ;  /* 0x20000026ff227230 */ /* 0x000fe40000004100 */
[-C--:B------:R-:W-:Y:S01]  /*111e0*/  FMUL.FTZ R32, R32, R25.reuse ;  /* 0x0000001920207220 */ /* 0x080fe20000410000 */
[----:B------:R-:W-:Y:S02]  /*111f0*/  HADD2.F32 R35, -RZ, R39.H0_H0 ;  /* 0x20000027ff237230 */ /* 0x000fe40000004100 */
[-C--:B------:R-:W-:Y:S01]  /*11200*/  FMUL.FTZ R44, R37, R42.reuse ;  /* 0x0000002a252c7220 */ /* 0x080fe20000410000 */
[----:B------:R-:W-:Y:S01]  /*11210*/  FFMA.FTZ R41, R24, R25, -R41 ;  /* 0x0000001918297223 */ /* 0x000fe20000010829 */
[----:B------:R-:W-:Y:S01]  /*11220*/  FFMA.FTZ R45, R29, R42, -R52 ;  /* 0x0000002a1d2d7223 */ /* 0x000fe20000010834 */
[----:B------:R-:W-:-:S02]  /*11230*/  HADD2.F32 R37, -RZ, R85.H0_H0 ;  /* 0x20000055ff257230 */ /* 0x000fc40000004100 */
[----:B------:R-:W-:Y:S01]  /*11240*/  FFMA.FTZ R43, R24, R33, R32 ;  /* 0x00000021182b7223 */ /* 0x000fe20000010020 */
[----:B------:R-:W-:Y:S02]  /*11250*/  HADD2.F32 R25, -RZ, R87.H0_H0 ;  /* 0x20000057ff197230 */ /* 0x000fe40000004100 */
[----:B------:R-:W-:Y:S01]  /*11260*/  FFMA.FTZ R47, R29, R46, R44 ;  /* 0x0000002e1d2f7223 */ /* 0x000fe2000001002c */
        /* <DEDUP_REMOVED lines=11> */
[----:B------:R-:W-:Y:S01]  /*11320*/  FFMA.FTZ R46, R27, R24, -R46 ;  /* 0x000000181b2e7223 */ /* 0x000fe2000001082e */
[----:B------:R-:W-:Y:S02]  /*11330*/  HADD2.F32 R36, -RZ, R36.H1_H1 ;  /* 0x30000024ff247230 */ /* 0x000fe40000004100 */
[----:B------:R-:W-:Y:S01]  /*11340*/  FMUL.FTZ R26, R39, R34 ;  /* 0x00000022271a7220 */ /* 0x000fe20000410000 */
[----:B------:R-:W-:-:S02]  /*11350*/  HADD2.F32 R38, -RZ, R38.H1_H1 ;  /* 0x30000026ff267230 */ /* 0x000fc40000004100 */
[----:B------:R-:W-:Y:S01]  /*11360*/  FFMA.FTZ R42, R27, R42, R35 ;  /* 0x0000002a1b2a7223 */ /* 0x000fe20000010023 */
        /* <DEDUP_REMOVED lines=27> */
.L_x_1929:
[----:B------:R-:W-:Y:S05]  /*11520*/  BSYNC B1 ;  /* 0x0000000000017941 */ /* 0x000fea0003800000 */
.L_x_1928:
[----:B--2---:R-:W-:-:S05]  /*11530*/  VIADD R24, R218, 0x60 ;  /* 0x00000060da187836 */ /* 0x004fca0000000000 */
[----:B------:R-:W-:-:S13]  /*11540*/  ISETP.GE.AND P0, PT, R24, R3, PT ;  /* 0x000000031800720c */ /* 0x000fda0003f06270 */
[----:B------:R-:W-:Y:S05]  /*11550*/  @P0 BRA `(.L_x_1899) ;  /* 0x0000000c00300947 */ /* 0x000fea0003800000 */
[----:B------:R2:W5:Y:S01]  /*11560*/  LDL R50, [R1+0x78] ;  /* 0x0000780001327983 */ /* 0x0005620000100800 */
[----:B------:R-:W3:Y:S01]  /*11570*/  LDC R49, c[0x0][0x3f4] ;  /* 0x0000fd00ff317b82 */ /* 0x000ee20000000800 */
[----:B------:R-:W-:Y:S01]  /*11580*/  VIADD R51, R218, 0x60 ;  /* 0x00000060da337836 */ /* 0x000fe20000000000 */
[----:B------:R-:W-:Y:S03]  /*11590*/  BSSY B1, `(.L_x_1932) ;  /* 0x0000067000017945 */ /* 0x000fe60003800000 */
[----:B------:R-:W-:-:S05]  /*115a0*/  IMAD.SHL.U32 R51, R51, 0x40, RZ ;  /* 0x0000004033337824 */ /* 0x000fca00078e00ff */
[----:B------:R-:W-:-:S04]  /*115b0*/  LOP3.LUT R51, R51, 0x1c0, RZ, 0xc0, !PT ;  /* 0x000001c033337812 */ /* 0x000fc800078ec0ff */
[----:B0-----:R-:W-:Y:S02]  /*115c0*/  SHF.R.U32.HI R48, RZ, 0x3, R51 ;  /* 0x00000003ff307819 */ /* 0x001fe40000011633 */
[-C--:B---3--:R-:W-:Y:S02]  /*115d0*/  ISETP.GE.AND P0, PT, R18, R49.reuse, PT ;  /* 0x000000311200720c */ /* 0x088fe40003f06270 */
[----:B------:R-:W-:-:S11]  /*115e0*/  ISETP.GE.AND P1, PT, R226, R49, PT ;  /* 0x00000031e200720c */ /* 0x000fd60003f26270 */
[----:B--2---:R-:W-:Y:S05]  /*115f0*/  @P0 BRA `(.L_x_1933) ;  /* 0x0000000400800947 */ /* 0x004fea0003800000 */
[----:B------:R-:W2:Y:S04]  /*11600*/  LDL R24, [R1+0x58] ;  /* 0x0000580001187983 */ /* 0x000ea80000100800 */
[----:B-1----:R-:W3:Y:S01]  /*11610*/  LDL R52, [R1+0x88] ;  /* 0x0000880001347983 */ /* 0x002ee20000100800 */
[--C-:B------:R-:W-:Y:S01]  /*11620*/  SHF.R.U64 R47, R12, 0x10, R13.reuse ;  /* 0x000000100c2f7819 */ /* 0x100fe2000000120d */
[----:B------:R-:W-:Y:S01]  /*11630*/  HADD2.F32 R34, -RZ, R88.H1_H1 ;  /* 0x30000058ff227230 */ /* 0x000fe20000004100 */
[----:B------:R-:W-:Y:S01]  /*11640*/  SHF.R.U32.HI R33, RZ, 0x10, R13 ;  /* 0x00000010ff217819 */ /* 0x000fe2000001160d */
[----:B------:R-:W-:Y:S01]  /*11650*/  HADD2.F32 R32, -RZ, R90.H1_H1 ;  /* 0x3000005aff207230 */ /* 0x000fe20000004100 */
[--C-:B------:R-:W-:Y:S02]  /*11660*/  SHF.R.U64 R44, R4, 0x10, R5.reuse ;  /* 0x00000010042c7819 */ /* 0x100fe40000001205 */
[----:B------:R-:W-:-:S02]  /*11670*/  SHF.R.U32.HI R36, RZ, 0x10, R5 ;  /* 0x00000010ff247819 */ /* 0x000fc40000011605 */
[--C-:B------:R-:W-:Y:S02]  /*11680*/  SHF.R.U64 R46, R14, 0x10, R15.reuse ;  /* 0x000000100e2e7819 */ /* 0x100fe4000000120f */
[----:B------:R-:W-:Y:S01]  /*11690*/  SHF.R.U32.HI R45, RZ, 0x10, R15 ;  /* 0x00000010ff2d7819 */ /* 0x000fe2000001160f */
[----:B------:R-:W-:Y:S01]  /*116a0*/  HADD2.F32 R36, -RZ, R36.H0_H0 ;  /* 0x20000024ff247230 */ /* 0x000fe20000004100 */
        /* <DEDUP_REMOVED lines=85> */
.L_x_1933:
[----:B------:R-:W-:Y:S05]  /*11c00*/  BSYNC B1 ;  /* 0x0000000000017941 */ /* 0x000fea0003800000 */
.L_x_1932:
[----:B------:R-:W-:Y:S05]  /*11c10*/  @P1 BRA `(.L_x_1899) ;  /* 0x0000000400801947 */ /* 0x000fea0003800000 */
[----:B0-----:R-:W2:Y:S04]  /*11c20*/  LDL R3, [R1+0x5c] ;  /* 0x00005c0001037983 */ /* 0x001ea80000100800 */
[----:B------:R-:W3:Y:S01]  /*11c30*/  LDL R41, [R1+0x84] ;  /* 0x0000840001297983 */ /* 0x000ee20000100800 */
[--C-:B------:R-:W-:Y:S01]  /*11c40*/  SHF.R.U64 R40, R72, 0x10, R73.reuse ;  /* 0x0000001048287819 */ /* 0x100fe20000001249 */
[--C-:B------:R-:W-:Y:S01]  /*11c50*/  HADD2.F32 R29, -RZ, R21.reuse.H1_H1 ;  /* 0x30000015ff1d7230 */ /* 0x100fe20000004100 */
[----:B------:R-:W-:Y:S01]  /*11c60*/  SHF.R.U32.HI R72, RZ, 0x10, R73 ;  /* 0x00000010ff487819 */ /* 0x000fe20000011649 */
[--C-:B------:R-:W-:Y:S01]  /*11c70*/  HADD2.F32 R31, -RZ, R0.reuse.H1_H1 ;  /* 0x30000000ff1f7230 */ /* 0x100fe20000004100 */
[--C-:B------:R-:W-:Y:S01]  /*11c80*/  SHF.R.U32.HI R30, RZ, 0x10, R9.reuse ;  /* 0x00000010ff1e7819 */ /* 0x100fe20000011609 */
[----:B------:R-:W-:Y:S01]  /*11c90*/  HADD2.F32 R28, -RZ, R0.H0_H0 ;  /* 0x20000000ff1c7230 */ /* 0x000fe20000004100 */
[----:B------:R-:W-:Y:S01]  /*11ca0*/  SHF.R.U64 R38, R8, 0x10, R9 ;  /* 0x0000001008267819 */ /* 0x000fe20000001209 */
[----:B------:R-:W-:Y:S01]  /*11cb0*/  HADD2.F32 R0, -RZ, R21.H0_H0 ;  /* 0x20000015ff007230 */ /* 0x000fe20000004100 */
[--C-:B------:R-:W-:Y:S01]  /*11cc0*/  SHF.R.U64 R39, R74, 0x10, R75.reuse ;  /* 0x000000104a277819 */ /* 0x100fe2000000124b */
[----:B------:R-:W-:Y:S01]  /*11cd0*/  HADD2.F32 R30, -RZ, R30.H0_H0 ;  /* 0x2000001eff1e7230 */ /* 0x000fe20000004100 */
[----:B------:R-:W-:Y:S01]  /*11ce0*/  SHF.R.U32.HI R74, RZ, 0x10, R75 ;  /* 0x00000010ff4a7819 */ /* 0x000fe2000001164b */
[--C-:B------:R-:W-:Y:S01]  /*11cf0*/  HADD2.F32 R21, -RZ, R20.reuse.H0_H0 ;  /* 0x20000014ff157230 */ /* 0x100fe20000004100 */
[--C-:B------:R-:W-:Y:S01]  /*11d00*/  SHF.R.U32.HI R36, RZ, 0x10, R11.reuse ;  /* 0x00000010ff247819 */ /* 0x100fe2000001160b */
[----:B------:R-:W-:Y:S01]  /*11d10*/  HADD2.F32 R20, -RZ, R20.H1_H1 ;  /* 0x30000014ff147230 */ /* 0x000fe20000004100 */
[----:B------:R-:W-:-:S02]  /*11d20*/  SHF.R.U64 R37, R10, 0x10, R11 ;  /* 0x000000100a257819 */ /* 0x000fc4000000120b */
        /* <DEDUP_REMOVED lines=11> */
[----:B------:R-:W2:Y:S01]  /*11de0*/  LDS.128 R12, [R3+0x10400] ;  /* 0x01040000030c7984 */ /* 0x000ea20000000c00 */
[--C-:B0-----:R-:W-:Y:S02]  /*11df0*/  HADD2.F32 R8, -RZ, R5.reuse.H0_H0 ;  /* 0x20000005ff087230 */ /* 0x101fe40000004100 */
[----:B------:R-:W-:Y:S02]  /*11e00*/  HADD2.F32 R9, -RZ, R5.H1_H1 ;  /* 0x30000005ff097230 */ /* 0x000fe40000004100 */
[----:B------:R-:W-:Y:S02]  /*11e10*/  HADD2.F32 R5, -RZ, R4.H0_H0 ;  /* 0x20000004ff057230 */ /* 0x000fe40000004100 */
[--C-:B------:R-:W-:Y:S02]  /*11e20*/  HADD2.F32 R11, -RZ, R7.reuse.H0_H0 ;  /* 0x20000007ff0b7230 */ /* 0x100fe40000004100 */
[----:B------:R-:W-:Y:S02]  /*11e30*/  HADD2.F32 R10, -RZ, R6.H0_H0 ;  /* 0x20000006ff0a7230 */ /* 0x000fe40000004100 */
[----:B------:R-:W-:-:S02]  /*11e40*/  HADD2.F32 R7, -RZ, R7.H1_H1 ;  /* 0x30000007ff077230 */ /* 0x000fc40000004100 */
[--C-:B--2---:R-:W-:Y:S02]  /*11e50*/  HADD2.F32 R24, -RZ, R13.reuse.H0_H0 ;  /* 0x2000000dff187230 */ /* 0x104fe40000004100 */
        /* <DEDUP_REMOVED lines=8> */
[----:B------:R-:W-:Y:S01]  /*11ee0*/  FMUL.FTZ R8, R13, R28 ;  /* 0x0000001c0d087220 */ /* 0x000fe20000410000 */
[-C--:B------:R-:W-:Y:S01]  /*11ef0*/  FMUL.FTZ R34, R25, R24.reuse ;  /* 0x0000001819227220 */ /* 0x080fe20000410000 */
[----:B------:R-:W-:Y:S01]  /*11f00*/  FFMA.FTZ R32, R9, R24, -R32 ;  /* 0x0000001809207223 */ /* 0x000fe20000010820 */
[----:B------:R-:W-:-:S02]  /*11f10*/  HADD2.F32 R26, -RZ, R14.H0_H0 ;  /* 0x2000000eff1a7230 */ /* 0x000fc40000004100 */
[----:B------:R-:W-:Y:S01]  /*11f20*/  FMUL.FTZ R13, R13, R0 ;  /* 0x000000000d0d7220 */ /* 0x000fe20000410000 */
[----:B------:R-:W-:Y:S01]  /*11f30*/  FFMA.FTZ R34, R9, R30, R34 ;  /* 0x0000001e09227223 */ /* 0x000fe20000010022 */
[----:B------:R-:W-:Y:S02]  /*11f40*/  HADD2.F32 R9, -RZ, R23.H0_H0 ;  /* 0x20000017ff097230 */ /* 0x000fe40000004100 */
[C---:B------:R-:W-:Y:S01]  /*11f50*/  FFMA.FTZ R25, R5.reuse, R0, -R8 ;  /* 0x0000000005197223 */ /* 0x040fe20000010808 */
[----:B------:R-:W-:Y:S02]  /*11f60*/  HADD2.F32 R27, -RZ, R15.H0_H0 ;  /* 0x2000000fff1b7230 */ /* 0x000fe40000004100 */
[----:B------:R-:W-:Y:S01]  /*11f70*/  FFMA.FTZ R28, R5, R28, R13 ;  /* 0x0000001c051c7223 */ /* 0x000fe2000001000d */
[----:B------:R-:W-:Y:S02]  /*11f80*/  HADD2.F32 R0, -RZ, R23.H1_H1 ;  /* 0x30000017ff007230 */ /* 0x000fe40000004100 */
[C---:B------:R-:W-:Y:S01]  /*11f90*/  FMUL.FTZ R5, R26.reuse, R21 ;  /* 0x000000151a057220 */ /* 0x040fe20000410000 */
[----:B------:R-:W-:Y:S01]  /*11fa0*/  FMUL.FTZ R13, R26, R9 ;  /* 0x000000091a0d7220 */ /* 0x000fe20000410000 */
[----:B------:R-:W-:Y:S01]  /*11fb0*/  FMUL.FTZ R26, R27, R20 ;  /* 0x000000141b1a7220 */ /* 0x000fe20000410000 */
[----:B------:R-:W-:-:S02]  /*11fc0*/  HADD2.F32 R15, -RZ, R15.H1_H1 ;  /* 0x3000000fff0f7230 */ /* 0x000fc40000004100 */
[-C--:B------:R-:W-:Y:S01]  /*11fd0*/  FMUL.FTZ R27, R27, R0.reuse ;  /* 0x000000001b1b7220 */ /* 0x080fe20000410000 */
[----:B------:R-:W-:Y:S02]  /*11fe0*/  HADD2.F32 R24, -RZ, R36.H0_H0 ;  /* 0x20000024ff187230 */ /* 0x000fe40000004100 */
[C---:B------:R-:W-:Y:S01]  /*11ff0*/  FFMA.FTZ R26, R11.reuse, R0, -R26 ;  /* 0x000000000b1a7223 */ /* 0x040fe2000001081a */
[----:B------:R-:W-:Y:S02]  /*12000*/  HADD2.F32 R8, -RZ, R74.H0_H0 ;  /* 0x2000004aff087230 */ /* 0x000fe40000004100 */
[----:B------:R-:W-:Y:S01]  /*12010*/  FFMA.FTZ R27, R11, R20, R27 ;  /* 0x000000140b1b7223 */ /* 0x000fe2000001001b */
[----:B------:R-:W-:Y:S02]  /*12020*/  HADD2.F32 R12, -RZ, R12.H1_H1 ;  /* 0x3000000cff0c7230 */ /* 0x000fe40000004100 */
[----:B------:R-:W-:Y:S01]  /*12030*/  FFMA.FTZ R23, R10, R9, -R5 ;  /* 0x000000090a177223 */ /* 0x000fe20000010805 */
[C---:B------:R-:W-:Y:S01]  /*12040*/  FMUL.FTZ R30, R15.reuse, R24 ;  /* 0x000000180f1e7220 */ /* 0x040fe20000410000 */
[----:B------:R-:W-:Y:S01]  /*12050*/  FMUL.FTZ R0, R15, R8 ;  /* 0x000000080f007220 */ /* 0x000fe20000410000 */
[----:B------:R-:W-:-:S02]  /*12060*/  HADD2.F32 R11, -RZ, R38.H0_H0 ;  /* 0x20000026ff0b7230 */ /* 0x000fc40000004100 */
[----:B------:R-:W-:Y:S01]  /*12070*/  FFMA.FTZ R10, R10, R21, R13 ;  /* 0x000000150a0a7223 */ /* 0x000fe2000001000d */
[----:B------:R-:W-:Y:S02]  /*12080*/  HADD2.F32 R5, -RZ, R40.H0_H0 ;  /* 0x20000028ff057230 */ /* 0x000fe40000004100 */
[C---:B------:R-:W-:Y:S01]  /*12090*/  FFMA.FTZ R29, R7.reuse, R8, -R30 ;  /* 0x00000008071d7223 */ /* 0x040fe2000001081e */
[----:B------:R-:W-:Y:S02]  /*120a0*/  HADD2.F32 R14, -RZ, R14.H1_H1 ;  /* 0x3000000eff0e7230 */ /* 0x000fe40000004100 */
[----:B------:R-:W-:Y:S01]  /*120b0*/  FFMA.FTZ R24, R7, R24, R0 ;  /* 0x0000001807187223 */ /* 0x000fe20000010000 */
[----:B------:R-:W-:Y:S02]  /*120c0*/  HADD2.F32 R13, -RZ, R37.H0_H0 ;  /* 0x20000025ff0d7230 */ /* 0x000fe40000004100 */
[----:B------:R-:W-:Y:S01]  /*120d0*/  FMUL.FTZ R7, R12, R11 ;  /* 0x0000000b0c077220 */ /* 0x000fe20000410000 */
[----:B------:R-:W-:-:S02]  /*120e0*/  HADD2.F32 R9, -RZ, R39.H0_H0 ;  /* 0x20000027ff097230 */ /* 0x000fc40000004100 */
[----:B------:R-:W-:Y:S01]  /*120f0*/  FMUL.FTZ R12, R12, R5 ;  /* 0x000000050c0c7220 */ /* 0x000fe20000410000 */
[----:B------:R-:W-:Y:S02]  /*12100*/  HADD2.F32 R4, -RZ, R4.H1_H1 ;  /* 0x30000004ff047230 */ /* 0x000fe40000004100 */
[C---:B------:R-:W-:Y:S01]  /*12110*/  FMUL.FTZ R21, R14.reuse, R13 ;  /* 0x0000000d0e157220 */ /* 0x040fe20000410000 */
[----:B------:R-:W-:Y:S02]  /*12120*/  HADD2.F32 R6, -RZ, R6.H1_H1 ;  /* 0x30000006ff067230 */ /* 0x000fe40000004100 */
[----:B------:R-:W-:Y:S01]  /*12130*/  FMUL.FTZ R14, R14, R9 ;  /* 0x000000090e0e7220 */ /* 0x000fe20000410000 */
[C---:B------:R-:W-:Y:S01]  /*12140*/  FFMA.FTZ R15, R4.reuse, R11, R12 ;  /* 0x0000000b040f7223 */ /* 0x040fe2000001000c */
[----:B------:R-:W-:Y:S01]  /*12150*/  FFMA.FTZ R0, R4, R5, -R7 ;  /* 0x0000000504007223 */ /* 0x000fe20000010807 */
        /* <DEDUP_REMOVED lines=12> */
.L_x_1899:
[----:B------:R-:W-:Y:S05]  /*12220*/  BSYNC B0 ;  /* 0x0000000000007941 */ /* 0x000fea0003800000 */
.L_x_1859:
        /* <DEDUP_REMOVED lines=8> */
.L_x_1856:
[----:B------:R-:W-:-:S13]  /*122b0*/  ISETP.NE.AND P0, PT, R234, 0x3, PT ;  /* 0x00000003ea00780c */ /* 0x000fda0003f05270 */
[----:B------:R-:W-:Y:S05]  /*122c0*/  @!P0 BRA `(.L_x_1934) ;  /* 0x0000000000048947 */ /* 0x000fea0003800000 */
[----:B------:R-:W-:Y:S01]  /*122d0*/  BPT.TRAP 0x1 ;  /* 0x000000040000795c */ /* 0x000fe20000300000 */
.L_x_1934:
[----:B------:R-:W-:Y:S02]  /*122e0*/  LEA R57, R22, R16, 0x3 ;  /* 0x0000001016397211 */ /* 0x000fe400078e18ff */
[----:B------:R-:W-:-:S04]  /*122f0*/  SHF.L.U32 R0, R219, 0x1f, RZ ;  /* 0x0000001fdb007819 */ /* 0x000fc800000006ff */
[----:B------:R0:W0:Y:S01]  /*12300*/  SYNCS.PHASECHK.TRANS64.TRYWAIT P2, [R57+URZ+0x30830], R0 ;  /* 0x03083000390075a7 */ /* 0x000022000804017f */
[----:B------:R-:W-:Y:S05]  /*12310*/  @!P0 BRA `(.L_x_1935) ;  /* 0x0000000000048947 */ /* 0x000fea0003800000 */
[----:B------:R-:W-:Y:S01]  /*12320*/  BPT.TRAP 0x1 ;  /* 0x000000040000795c */ /* 0x000fe20000300000 */
.L_x_1935:
[----:B012---:R-:W0:Y:S02]  /*12330*/  S2R R3, SR_TID.X ;  /* 0x0000000000037919 */ /* 0x007e240000002100 */
[----:B0-----:R-:W-:-:S04]  /*12340*/  LOP3.LUT R3, R3, 0x7f, RZ, 0xc0, !PT ;  /* 0x0000007f03037812 */ /* 0x001fc800078ec0ff */
[----:B------:R-:W-:Y:S01]  /*12350*/  ISETP.NE.AND P1, PT, R3, RZ, PT ;  /* 0x000000ff0300720c */ /* 0x000fe20003f25270 */
[----:B------:R-:W-:-:S12]  /*12360*/  @P2 BRA `(.L_x_1936) ;  /* 0x0000000000082947 */ /* 0x000fd80003800000 */
[----:B------:R-:W0:Y:S02]  /*12370*/  SYNCS.PHASECHK.TRANS64.TRYWAIT P2, [R57+URZ+0x30830], R0 ;  /* 0x03083000390075a7 */ /* 0x000e24000804017f */
[----:B0-----:R-:W-:Y:S05]  /*12380*/  @!P2 BRA `(.L_x_1937) ;  /* 0x0000019c0040a947 */ /* 0x001fea0003800000 */
.L_x_1936:
[----:B------:R-:W-:Y:S05]  /*12390*/  WARPSYNC.ALL ;  /* 0x0000000000007948 */ /* 0x000fea0003800000 */
[----:B0-----:R-:W-:Y:S01]  /*123a0*/  VIADD R0, R16, 0x20400 ;  /* 0x0002040010007836 */ /* 0x001fe20000000000 */
[----:B----4-:R-:W-:-:S04]  /*123b0*/  LOP3.LUT R6, R2, 0x10000, RZ, 0xfc, !PT ;  /* 0x0001000002067812 */ /* 0x010fc800078efcff */
[----:B------:R-:W-:-:S04]  /*123c0*/  SHF.R.U32.HI R0, RZ, 0x4, R0 ;  /* 0x00000004ff007819 */ /* 0x000fc80000011600 */
[----:B------:R-:W-:-:S04]  /*123d0*/  LOP3.LUT R0, R0, 0x3fff, RZ, 0xc0, !PT ;  /* 0x00003fff00007812 */ /* 0x000fc800078ec0ff */
[----:B------:R-:W-:Y:S01]  /*123e0*/  LOP3.LUT R4, R0, 0x10000, RZ, 0xfc, !PT ;  /* 0x0001000000047812 */ /* 0x000fe200078efcff */
[----:B------:R-:W-:Y:S02]  /*123f0*/  IMAD.MOV.U32 R7, RZ, RZ, 0x40000040 ;  /* 0x40000040ff077424 */ /* 0x000fe400078e00ff */
[----:B------:R-:W-:Y:S02]  /*12400*/  IMAD.MOV.U32 R3, RZ, RZ, 0x40000040 ;  /* 0x40000040ff037424 */ /* 0x000fe400078e00ff */
[----:B------:R-:W-:Y:S01]  /*12410*/  IMAD R2, R22, 0x800, R4 ;  /* 0x0000080016027824 */ /* 0x000fe200078e0204 */
[----:B------:R-:W-:Y:S01]  /*12420*/  R2UR UR4, R6 ;  /* 0x00000000060472ca */ /* 0x000fe200000e0000 */
[----:B---3-5:R-:W-:Y:S01]  /*12430*/  WARPGROUP.ARRIVE ;  /* 0x00000000000079c5 */ /* 0x028fe20000000000 */
[----:B------:R-:W-:Y:S01]  /*12440*/  R2UR UR5, R7 ;  /* 0x00000000070572ca */ /* 0x000fe200000e0000 */
[----:B------:R0:W-:Y:S01]  /*12450*/  STL [R1+0x24], R4 ;  /* 0x0000240401007387 */ /* 0x0001e20000100800 */
[----:B------:R-:W-:-:S02]  /*12460*/  R2UR UR6, R2 ;  /* 0x00000000020672ca */ /* 0x000fc400000e0000 */
[----:B------:R-:W-:Y:S01]  /*12470*/  R2UR UR7, R3 ;  /* 0x00000000030772ca */ /* 0x000fe200000e0000 */
[----:B------:R-:W-:Y:S01]  /*12480*/  IMAD.MOV.U32 R225, RZ, RZ, 0x40000040 ;  /* 0x40000040ffe17424 */ /* 0x000fe200078e00ff */
[----:B------:R-:W-:Y:S01]  /*12490*/  IADD3 R224, R6, 0x2, RZ ;  /* 0x0000000206e07810 */ /* 0x000fe20007ffe0ff */
[----:B------:R-:W-:Y:S02]  /*124a0*/  IMAD.MOV.U32 R5, RZ, RZ, 0x40000040 ;  /* 0x40000040ff057424 */ /* 0x000fe400078e00ff */
[----:B------:R-:W-:Y:S01]  /*124b0*/  IMAD.MOV.U32 R223, RZ, RZ, 0x40000040 ;  /* 0x40000040ffdf7424 */ /* 0x000fe200078e00ff */
[----:B------:R-:W-:Y:S01]  /*124c0*/  MOV R217, 0x40000040 ;  /* 0x4000004000d97802 */ /* 0x000fe20000000f00 */
[----:B0-----:R-:W-:Y:S02]  /*124d0*/  VIADD R4, R2, 0x2 ;  /* 0x0000000202047836 */ /* 0x001fe40000000000 */
[----:B------:R-:W-:Y:S02]  /*124e0*/  IMAD.MOV.U32 R215, RZ, RZ, 0x40000040 ;  /* 0x40000040ffd77424 */ /* 0x000fe400078e00ff */
[----:B------:R-:W-:Y:S01]  /*124f0*/  IMAD.MOV.U32 R213, RZ, RZ, 0x40000040 ;  /* 0x40000040ffd57424 */ /* 0x000fe200078e00ff */
[----:B------:R-:W-:Y:S01]  /*12500*/  IADD3 R210, R6, 0x404, RZ ;  /* 0x0000040406d27810 */ /* 0x000fe20007ffe0ff */
[----:B------:R-:W-:Y:S01]  /*12510*/  HGMMA.64x64x16.F32 R24, gdesc[UR4], RZ, !UPT, gsb0 ;  /* 0x00e00000041879f0 */ /* 0x000fe2000c0008ff */
[----:B------:R-:W-:Y:S01]  /*12520*/  R2UR UR4, R224 ;  /* 0x00000000e00472ca */ /* 0x000fe200000e0000 */
[C---:B------:R-:W-:Y:S01]  /*12530*/  VIADD R222, R6.reuse, 0x4 ;  /* 0x0000000406de7836 */ /* 0x040fe20000000000 */
[----:B------:R-:W-:Y:S01]  /*12540*/  R2UR UR5, R225 ;  /* 0x00000000e10572ca */ /* 0x000fe200000e0000 */
[----:B------:R-:W-:Y:S01]  /*12550*/  VIADD R216, R6, 0x6 ;  /* 0x0000000606d87836 */ /* 0x000fe20000000000 */
[----:B------:R-:W-:Y:S01]  /*12560*/  R2UR UR6, R4 ;  /* 0x00000000040672ca */ /* 0x000fe200000e0000 */
[C---:B------:R-:W-:Y:S01]  /*12570*/  VIADD R214, R6.reuse, 0x400 ;  /* 0x0000040006d67836 */ /* 0x040fe20000000000 */
[----:B------:R-:W-:Y:S01]  /*12580*/  R2UR UR7, R5 ;  /* 0x00000000050772ca */ /* 0x000fe200000e0000 */
[----:B------:R-:W-:-:S02]  /*12590*/  VIADD R212, R6, 0x402 ;  /* 0x0000040206d47836 */ /* 0x000fc40000000000 */
[----:B------:R-:W-:Y:S02]  /*125a0*/  IMAD.MOV.U32 R211, RZ, RZ, 0x40000040 ;  /* 0x40000040ffd37424 */ /* 0x000fe400078e00ff */
[----:B------:R-:W-:Y:S01]  /*125b0*/  IMAD.MOV.U32 R209, RZ, RZ, 0x40000040 ;  /* 0x40000040ffd17424 */ /* 0x000fe200078e00ff */
[----:B------:R-:W-:Y:S01]  /*125c0*/  MOV R207, 0x40000040 ;  /* 0x4000004000cf7802 */ /* 0x000fe20000000f00 */
[C---:B------:R-:W-:Y:S02]  /*125d0*/  VIADD R208, R6.reuse, 0x406 ;  /* 0x0000040606d07836 */ /* 0x040fe40000000000 */
[----:B------:R-:W-:Y:S02]  /*125e0*/  IMAD.MOV.U32 R205, RZ, RZ, 0x40000040 ;  /* 0x40000040ffcd7424 */ /* 0x000fe400078e00ff */
[----:B------:R-:W-:Y:S01]  /*125f0*/  IMAD.MOV.U32 R203, RZ, RZ, 0x40000040 ;  /* 0x40000040ffcb7424 */ /* 0x000fe200078e00ff */
[C---:B------:R-:W-:Y:S01]  /*12600*/  IADD3 R20, R6.reuse, 0x806, RZ ;  /* 0x0000080606147810 */ /* 0x040fe20007ffe0ff */
[C---:B------:R-:W-:Y:S01]  /*12610*/  VIADD R206, R6.reuse, 0x800 ;  /* 0x0000080006ce7836 */ /* 0x040fe20000000000 */
[----:B------:R-:W2:Y:S01]  /*12620*/  LDL R63, [R1+0x4c] ;  /* 0x00004c00013f7983 */ /* 0x000ea20000100800 */
[----:B------:R-:W-:-:S02]  /*12630*/  VIADD R204, R6, 0x802 ;  /* 0x0000080206cc7836 */ /* 0x000fc40000000000 */
[----:B------:R-:W-:Y:S01]  /*12640*/  VIADD R202, R6, 0x804 ;  /* 0x0000080406ca7836 */ /* 0x000fe20000000000 */
[----:B------:R-:W2:Y:S01]  /*12650*/  LDL R80, [R1+0x34] ;  /* 0x0000340001507983 */ /* 0x000ea20000100800 */
[----:B------:R-:W-:Y:S01]  /*12660*/  IMAD.MOV.U32 R5, RZ, RZ, 0x40000040 ;  /* 0x40000040ff057424 */ /* 0x000fe200078e00ff */
[----:B------:R-:W-:Y:S01]  /*12670*/  IADD3 R4, R2, 0x4, RZ ;  /* 0x0000000402047810 */ /* 0x000fe20007ffe0ff */
[----:B------:R-:W-:Y:S01]  /*12680*/  IMAD.MOV.U32 R21, RZ, RZ, 0x40000040 ;  /* 0x40000040ff157424 */ /* 0x000fe200078e00ff */
[----:B------:R-:W-:Y:S01]  /*12690*/  MOV R13, 0x40000040 ;  /* 0x40000040000d7802 */ /* 0x000fe20000000f00 */
[C---:B------:R-:W-:Y:S02]  /*126a0*/  VIADD R14, R6.reuse, 0xc00 ;  /* 0x00000c00060e7836 */ /* 0x040fe40000000000 */
[----:B------:R-:W-:Y:S02]  /*126b0*/  IMAD.MOV.U32 R15, RZ, RZ, 0x40000040 ;  /* 0x40000040ff0f7424 */ /* 0x000fe400078e00ff */
[----:B------:R-:W-:-:S02]  /*126c0*/  VIADD R12, R6, 0xc02 ;  /* 0x00000c02060c7836 */ /* 0x000fc40000000000 */
[C---:B------:R-:W-:Y:S02]  /*126d0*/  VIADD R10, R6.reuse, 0xc04 ;  /* 0x00000c04060a7836 */ /* 0x040fe40000000000 */
[----:B------:R-:W-:Y:S02]  /*126e0*/  IMAD.MOV.U32 R11, RZ, RZ, 0x40000040 ;  /* 0x40000040ff0b7424 */ /* 0x000fe400078e00ff */
[----:B------:R-:W-:Y:S02]  /*126f0*/  VIADD R8, R6, 0xc06 ;  /* 0x00000c0606087836 */ /* 0x000fe40000000000 */
[----:B------:R-:W-:Y:S02]  /*12700*/  IMAD.MOV.U32 R9, RZ, RZ, 0x40000040 ;  /* 0x40000040ff097424 */ /* 0x000fe400078e00ff */
[----:B------:R-:W-:Y:S01]  /*12710*/  IMAD.MOV.U32 R3, RZ, RZ, 0x40000040 ;  /* 0x40000040ff037424 */ /* 0x000fe200078e00ff */
[----:B------:R-:W-:Y:S02]  /*12720*/  WARPGROUP.DEPBAR.LE gsb0, 0x0 ;  /* 0x00008000000079c5 */ /* 0x000fe40000010000 */
[----:B------:R-:W-:-:S06]  /*12730*/  WARPGROUP.ARRIVE ;  /* 0x00000000000079c5 */ /* 0x000fcc0000000000 */
[----:B------:R-:W-:Y:S01]  /*12740*/  HGMMA.64x64x16.F32 R24, gdesc[UR4], R24, gsb0 ;  /* 0x00e00000041879f0 */ /* 0x000fe20008000818 */
[----:B------:R-:W-:Y:S02]  /*12750*/  R2UR UR4, R222 ;  /* 0x00000000de0472ca */ /* 0x000fe400000e0000 */
[----:B------:R-:W-:Y:S02]  /*12760*/  R2UR UR5, R223 ;  /* 0x00000000df0572ca */ /* 0x000fe400000e0000 */
[----:B------:R-:W-:Y:S01]  /*12770*/  R2UR UR6, R4 ;  /* 0x00000000040672ca */ /* 0x000fe200000e0000 */
[----:B------:R-:W-:Y:S01]  /*12780*/  VIADD R4, R2, 0x6 ;  /* 0x0000000602047836 */ /* 0x000fe20000000000 */
[----:B------:R-:W-:Y:S01]  /*12790*/  R2UR UR7, R5 ;  /* 0x00000000050772ca */ /* 0x000fe200000e0000 */
[----:B------:R-:W-:Y:S01]  /*127a0*/  IMAD.MOV.U32 R5, RZ, RZ, 0x40000040 ;  /* 0x40000040ff057424 */ /* 0x000fe200078e00ff */
[----:B------:R-:W-:Y:S02]  /*127b0*/  WARPGROUP.DEPBAR.LE gsb0, 0x0 ;  /* 0x00008000000079c5 */ /* 0x000fe40000010000 */
[----:B------:R-:W-:-:S09]  /*127c0*/  WARPGROUP.ARRIVE ;  /* 0x00000000000079c5 */ /* 0x000fd20000000000 */
[----:B------:R-:W-:Y:S01]  /*127d0*/  HGMMA.64x64x16.F32 R24, gdesc[UR4], R24, gsb0 ;  /* 0x00e00000041879f0 */ /* 0x000fe20008000818 */
[----:B------:R-:W-:Y:S02]  /*127e0*/  R2UR UR4, R216 ;  /* 0x00000000d80472ca */ /* 0x000fe400000e0000 */
[----:B------:R-:W-:Y:S02]  /*127f0*/  R2UR UR5, R217 ;  /* 0x00000000d90572ca */ /* 0x000fe400000e0000 */
[----:B------:R-:W-:Y:S01]  /*12800*/  R2UR UR6, R4 ;  /* 0x00000000040672ca */ /* 0x000fe200000e0000 */
[----:B------:R-:W-:Y:S01]  /*12810*/  VIADD R4, R2, 0x200 ;  /* 0x0000020002047836 */ /* 0x000fe20000000000 */
[----:B------:R-:W-:Y:S02]  /*12820*/  R2UR UR7, R5 ;  /* 0x00000000050772ca */ /* 0x000fe400000e0000 */
[----:B------:R-:W-:Y:S01]  /*12830*/  MOV R5, 0x40000040 ;  /* 0x4000004000057802 */ /* 0x000fe20000000f00 */
[----:B------:R-:W-:-:S02]  /*12840*/  WARPGROUP.DEPBAR.LE gsb0, 0x0 ;  /* 0x00008000000079c5 */ /* 0x000fc40000010000 */
[----:B------:R-:W-:-:S08]  /*12850*/  WARPGROUP.ARRIVE ;  /* 0x00000000000079c5 */ /* 0x000fd00000000000 */
        /* <DEDUP_REMOVED lines=21> */
[----:B------:R-:W-:Y:S02]  /*129b0*/  R2UR UR6, R4 ;  /* 0x00000000040672ca */ /* 0x000fe400000e0000 */
[----:B------:R-:W-:Y:S01]  /*129c0*/  R2UR UR7, R5 ;  /* 0x00000000050772ca */ /* 0x000fe200000e0000 */
[----:B------:R-:W-:Y:S01]  /*129d0*/  IMAD.MOV.U32 R5, RZ, RZ, 0x40000040 ;  /* 0x40000040ff057424 */ /* 0x000fe200078e00ff */
[----:B------:R-:W-:Y:S01]  /*129e0*/  IADD3 R4, R2, 0x206, RZ ;  /* 0x0000020602047810 */ /* 0x000fe20007ffe0ff */
        /* <DEDUP_REMOVED lines=60> */
[C---:B------:R-:W-:Y:S01]  /*12db0*/  VIADD R4, R2.reuse, 0x604 ;  /* 0x0000060402047836 */ /* 0x040fe20000000000 */
[----:B------:R-:W-:Y:S01]  /*12dc0*/  R2UR UR7, R5 ;  /* 0x00000000050772ca */ /* 0x000fe200000e0000 */
[----:B------:R-:W-:Y:S01]  /*12dd0*/  VIADD R2, R2, 0x606 ;  /* 0x0000060602027836 */ /* 0x000fe20000000000 */
[----:B------:R-:W-:Y:S01]  /*12de0*/  MOV R5, 0x40000040 ;  /* 0x4000004000057802 */ /* 0x000fe20000000f00 */
[----:B------:R-:W-:-:S02]  /*12df0*/  WARPGROUP.DEPBAR.LE gsb0, 0x0 ;  /* 0x00008000000079c5 */ /* 0x000fc40000010000 */
[----:B------:R-:W-:-:S08]  /*12e00*/  WARPGROUP.ARRIVE ;  /* 0x00000000000079c5 */ /* 0x000fd00000000000 */
[----:B------:R-:W-:Y:S01]  /*12e10*/  HGMMA.64x64x16.F32 R24, gdesc[UR4], R24, gsb0 ;  /* 0x00e00000041879f0 */ /* 0x000fe20008000818 */
[----:B------:R-:W-:Y:S02]  /*12e20*/  R2UR UR4, R10 ;  /* 0x000000000a0472ca */ /* 0x000fe400000e0000 */
[----:B------:R-:W-:Y:S02]  /*12e30*/  R2UR UR5, R11 ;  /* 0x000000000b0572ca */ /* 0x000fe400000e0000 */
[----:B------:R-:W-:Y:S02]  /*12e40*/  R2UR UR6, R4 ;  /* 0x00000000040672ca */ /* 0x000fe400000e0000 */
[----:B------:R-:W-:Y:S01]  /*12e50*/  R2UR UR7, R5 ;  /* 0x00000000050772ca */ /* 0x000fe200000e0000 */
[----:B------:R-:W-:Y:S02]  /*12e60*/  WARPGROUP.DEPBAR.LE gsb0, 0x0 ;  /* 0x00008000000079c5 */ /* 0x000fe40000010000 */
[----:B------:R-:W-:-:S10]  /*12e70*/  WARPGROUP.ARRIVE ;  /* 0x00000000000079c5 */ /* 0x000fd40000000000 */
[----:B------:R-:W-:Y:S01]  /*12e80*/  HGMMA.64x64x16.F32 R24, gdesc[UR4], R24, gsb0 ;  /* 0x00e00000041879f0 */ /* 0x000fe20008000818 */
[----:B------:R-:W-:Y:S02]  /*12e90*/  R2UR UR4, R8 ;  /* 0x00000000080472ca */ /* 0x000fe400000e0000 */
[----:B------:R-:W-:Y:S02]  /*12ea0*/  R2UR UR5, R9 ;  /* 0x00000000090572ca */ /* 0x000fe400000e0000 */
[----:B------:R-:W-:Y:S02]  /*12eb0*/  R2UR UR6, R2 ;  /* 0x00000000020672ca */ /* 0x000fe400000e0000 */
[----:B------:R-:W-:Y:S02]  /*12ec0*/  R2UR UR7, R3 ;  /* 0x00000000030772ca */ /* 0x000fe400000e0000 */
[----:B------:R-:W0:Y:S02]  /*12ed0*/  LDC R3, c[0x0][0x448] ;  /* 0x00011200ff037b82 */ /* 0x000e240000000800 */
[----:B0-----:R-:W-:-:S13]  /*12ee0*/  ISETP.NE.AND P2, PT, R3, 0x1, PT ;  /* 0x000000010300780c */ /* 0x001fda0003f45270 */
[----:B------:R-:W0:Y:S01]  /*12ef0*/  @P2 LDC R3, c[0x0][0x44c] ;  /* 0x00011300ff032b82 */ /* 0x000e220000000800 */
[----:B------:R-:W-:Y:S02]  /*12f00*/  WARPGROUP.DEPBAR.LE gsb0, 0x0 ;  /* 0x00008000000079c5 */ /* 0x000fe40000010000 */
[----:B------:R-:W-:-:S06]  /*12f10*/  WARPGROUP.ARRIVE ;  /* 0x00000000000079c5 */ /* 0x000fcc0000000000 */
[----:B------:R-:W-:Y:S01]  /*12f20*/  HGMMA.64x64x16.F32 R24, gdesc[UR4], R24, gsb0 ;  /* 0x00e00000041879f0 */ /* 0x000fe20008000818 */
[----:B------:R-:W-:Y:S02]  /*12f30*/  ULDC UR4, c[0x0][0x9d8] ;  /* 0x0002760000047ab9 */ /* 0x000fe40000000800 */
[----:B------:R-:W-:Y:S02]  /*12f40*/  WARPGROUP.DEPBAR.LE gsb0, 0x0 ;  /* 0x00008000000079c5 */ /* 0x000fe40000010000 */
[----:B------:R-:W-:Y:S01]  /*12f50*/  FMUL.FTZ R56, R24, UR4 ;  /* 0x0000000418387c20 */ /* 0x000fe20008410000 */
[----:B------:R-:W-:Y:S01]  /*12f60*/  FMUL.FTZ R2, R36, UR4 ;  /* 0x0000000424027c20 */ /* 0x000fe20008410000 */
[----:B------:R-:W1:Y:S01]  /*12f70*/  @P2 LDC R24, c[0x0][0x450] ;  /* 0x00011400ff182b82 */ /* 0x000e620000000800 */
[----:B------:R-:W-:Y:S01]  /*12f80*/  FMUL.FTZ R23, R30, UR4 ;  /* 0x000000041e177c20 */ /* 0x000fe20008410000 */
[----:B------:R-:W-:Y:S01]  /*12f90*/  FMUL.FTZ R30, R34, UR4 ;  /* 0x00000004221e7c20 */ /* 0x000fe20008410000 */
[----:B------:R-:W-:Y:S01]  /*12fa0*/  FMUL.FTZ R34, R35, UR4 ;  /* 0x0000000423227c20 */ /* 0x000fe20008410000 */
        /* <DEDUP_REMOVED lines=10> */
[----:B--2---:R-:W-:Y:S01]  /*13050*/  IADD3 R2, R63, R80, RZ ;  /* 0x000000503f027210 */ /* 0x004fe20007ffe0ff */
[----:B------:R-:W-:Y:S01]  /*13060*/  FMUL.FTZ R5, R27, UR4 ;  /* 0x000000041b057c20 */ /* 0x000fe20008410000 */
[----:B------:R-:W-:Y:S01]  /*13070*/  FMUL.FTZ R29, R29, UR4 ;  /* 0x000000041d1d7c20 */ /* 0x000fe20008410000 */
[----:B------:R-:W-:Y:S01]  /*13080*/  FMUL.FTZ R33, R33, UR4 ;  /* 0x0000000421217c20 */ /* 0x000fe20008410000 */
[----:B------:R-:W-:Y:S01]  /*13090*/  FMUL.FTZ R37, R37, UR4 ;  /* 0x0000000425257c20 */ /* 0x000fe20008410000 */
[----:B0-----:R-:W-:-:S04]  /*130a0*/  @P2 IMAD.HI.U32 R3, R2, R3, RZ ;  /* 0x0000000302032227 */ /* 0x001fc800078e00ff */
[----:B------:R-:W-:Y:S01]  /*130b0*/  FMUL.FTZ R41, R41, UR4 ;  /* 0x0000000429297c20 */ /* 0x000fe20008410000 */
[----:B------:R0:W2:Y:S01]  /*130c0*/  MUFU.TANH R58, R25 ;  /* 0x00000019003a7308 */ /* 0x0000a20000002400 */
[----:B------:R-:W-:Y:S01]  /*130d0*/  FMUL.FTZ R42, R42, UR4 ;  /* 0x000000042a2a7c20 */ /* 0x000fe20008410000 */
[----:B----4-:R-:W-:Y:S01]  /*130e0*/  IMAD.MOV.U32 R40, RZ, RZ, R2 ;  /* 0x000000ffff287224 */ /* 0x010fe200078e0002 */
[----:B-1----:R-:W-:Y:S01]  /*130f0*/  @P2 SHF.R.U32.HI R40, RZ, R24, R3 ;  /* 0x00000018ff282219 */ /* 0x002fe20000011603 */
[----:B------:R-:W-:Y:S01]  /*13100*/  FMUL.FTZ R43, R43, UR4 ;  /* 0x000000042b2b7c20 */ /* 0x000fe20008410000 */
[----:B------:R-:W-:Y:S01]  /*13110*/  FMUL.FTZ R44, R44, UR4 ;  /* 0x000000042c2c7c20 */ /* 0x000fe20008410000 */
[----:B------:R-:W-:Y:S01]  /*13120*/  FMUL.FTZ R45, R45, UR4 ;  /* 0x000000042d2d7c20 */ /* 0x000fe20008410000 */
[----:B------:R-:W-:Y:S01]  /*13130*/  FMUL.FTZ R46, R46, UR4 ;  /* 0x000000042e2e7c20 */ /* 0x000fe20008410000 */
[----:B------:R1:W4:Y:S01]  /*13140*/  MUFU.TANH R59, R28 ;  /* 0x0000001c003b7308 */ /* 0x0003220000002400 */
[----:B0-----:R-:W0:Y:S01]  /*13150*/  LDC.64 R24, c[0x0][0x9e0] ;  /* 0x00027800ff187b82 */ /* 0x001e220000000a00 */
[----:B------:R-:W-:Y:S01]  /*13160*/  FMUL.FTZ R47, R47, UR4 ;  /* 0x000000042f2f7c20 */ /* 0x000fe20008410000 */
[----:B------:R-:W-:Y:S01]  /*13170*/  FMUL.FTZ R48, R48, UR4 ;  /* 0x0000000430307c20 */ /* 0x000fe20008410000 */
[----:B------:R-:W-:Y:S01]  /*13180*/  FMUL.FTZ R49, R49, UR4 ;  /* 0x0000000431317c20 */ /* 0x000fe20008410000 */
[----:B------:R-:W-:Y:S01]  /*13190*/  FMUL.FTZ R50, R50, UR4 ;  /* 0x0000000432327c20 */ /* 0x000fe20008410000 */
[----:B------:R-:W-:Y:S01]  /*131a0*/  FMUL.FTZ R4, R51, UR4 ;  /* 0x0000000433047c20 */ /* 0x000fe20008410000 */
[----:B------:R-:W-:Y:S01]  /*131b0*/  FMUL.FTZ R52, R52, UR4 ;  /* 0x0000000434347c20 */ /* 0x000fe20008410000 */
[----:B------:R3:W0:Y:S01]  /*131c0*/  MUFU.TANH R31, R32 ;  /* 0x00000020001f7308 */ /* 0x0006220000002400 */
[----:B-1----:R-:W-:-:S02]  /*131d0*/  IMAD.MOV.U32 R28, RZ, RZ, -0x40 ;  /* 0xffffffc0ff1c7424 */ /* 0x002fc400078e00ff */
[----:B------:R-:W-:Y:S01]  /*131e0*/  FMUL.FTZ R53, R53, UR4 ;  /* 0x0000000435357c20 */ /* 0x000fe20008410000 */
[----:B------:R-:W1:Y:S01]  /*131f0*/  SHFL.IDX PT, R70, R40, RZ, 0x1c1f ;  /* 0x001c1fff28467589 */ /* 0x000e6200000e0000 */
[----:B------:R-:W-:Y:S02]  /*13200*/  @!P1 VIADD R2, R57, 0x30840 ;  /* 0x0003084039029836 */ /* 0x000fe40000000000 */
[----:B------:R-:W-:Y:S02]  /*13210*/  IMAD R66, R103, R28, 0x40 ;  /* 0x0000004067427424 */ /* 0x000fe400078e021c */
[----:B------:R-:W-:Y:S01]  /*13220*/  FMUL.FTZ R28, R54, UR4 ;  /* 0x00000004361c7c20 */ /* 0x000fe20008410000 */
[----:B------:R2:W0:Y:S01]  /*13230*/  MUFU.TANH R67, R42 ;  /* 0x0000002a00437308 */ /* 0x0004220000002400 */
[----:B---3--:R-:W-:Y:S01]  /*13240*/  FMUL.FTZ R32, R55, UR4 ;  /* 0x0000000437207c20 */ /* 0x008fe20008410000 */
[----:B------:R-:W-:Y:S01]  /*13250*/  ULDC UR4, c[0x0][0x9dc] ;  /* 0x0002770000047ab9 */ /* 0x000fe20000000800 */
[----:B------:R-:W-:Y:S01]  /*13260*/  @!P1 PRMT R2, RZ, 0x654, R2 ;  /* 0x00000654ff029816 */ /* 0x000fe20000000002 */
[----:B------:R-:W-:Y:S01]  /*13270*/  ULOP3.LUT UR8, URZ, UR4, URZ, 0x33, !UPT ;  /* 0x000000043f087292 */ /* 0x000fe2000f8e333f */
[----:B------:R-:W-:-:S02]  /*13280*/  LEA R54, R103, 0xffffffc0, 0x6 ;  /* 0xffffffc067367811 */ /* 0x000fc400078e30ff */
[----:B------:R3:W-:Y:S01]  /*13290*/  @!P1 SYNCS.ARRIVE.TRANS64.RED.A1T0 RZ, [R2+URZ], RZ ;  /* 0x000000ff02ff99a7 */ /* 0x0007e2000810043f */
[----:B------:R-:W0:Y:S01]  /*132a0*/  MUFU.TANH R56, R56 ;  /* 0x0000003800387308 */ /* 0x000e220000002400 */
[----:B--2---:R-:W-:Y:S01]  /*132b0*/  VIADD R42, R66, 0x1 ;  /* 0x00000001422a7836 */ /* 0x004fe20000000000 */
[----:B0-----:R-:W-:Y:S01]  /*132c0*/  ISETP.GE.AND P3, PT, R25, 0x1, PT ;  /* 0x000000011900780c */ /* 0x001fe20003f66270 */
[----:B------:R-:W-:Y:S02]  /*132d0*/  IMAD.U32 R27, RZ, RZ, UR8 ;  /* 0x00000008ff1b7e24 */ /* 0x000fe4000f8e00ff */
[----:B------:R-:W-:Y:S01]  /*132e0*/  IMAD R42, R229, -0x2, R42 ;  /* 0xfffffffee52a7824 */ /* 0x000fe200078e022a */
[----:B---3--:R-:W-:Y:S02]  /*132f0*/  IADD3 R2, R221, R66, RZ ;  /* 0x00000042dd027210 */ /* 0x008fe40007ffe0ff */
[----:B------:R0:W-:Y:S01]  /*13300*/  STL [R1+0x28], R27 ;  /* 0x0000281b01007387 */ /* 0x0001e20000100800 */
[----:B------:R-:W2:Y:S01]  /*13310*/  MUFU.TANH R0, R0 ;  /* 0x0000000000007308 */ /* 0x000ea20000002400 */
[----:B------:R-:W-:Y:S01]  /*13320*/  IADD3 R3, -R220, R42, R221 ;  /* 0x0000002adc037210 */ /* 0x000fe20007ffe1dd */
[----:B------:R-:W-:-:S04]  /*13330*/  IMAD R55, R229, -0x2, R2 ;  /* 0xfffffffee5377824 */ /* 0x000fc800078e0202 */
[C---:B------:R-:W-:Y:S02]  /*13340*/  IMAD.IADD R68, R3.reuse, 0x1, R24 ;  /* 0x0000000103447824 */ /* 0x040fe400078e0218 */
[----:B------:R-:W3:Y:S01]  /*13350*/  MUFU.TANH R5, R5 ;  /* 0x0000000500057308 */ /* 0x000ee20000002400 */
[----:B------:R-:W-:Y:S02]  /*13360*/  VIADD R57, R3, UR8 ;  /* 0x0000000803397c36 */ /* 0x000fe40008000000 */
[----:B-1----:R-:W-:-:S05]  /*13370*/  VIADDMNMX R42, R70, R68, R55, PT ;  /* 0x00000044462a7246 */ /* 0x002fca0003800137 */
[----:B------:R-:W1:Y:S08]  /*13380*/  MUFU.TANH R23, R23 ;  /* 0x0000001700177308 */ /* 0x000e700000002400 */
        /* <DEDUP_REMOVED lines=21> */
[----:B------:R4:W0:Y:S02]  /*134e0*/  MUFU.TANH R60, R29 ;  /* 0x0000001d003c7308 */ /* 0x0008240000002400 */
[----:B----4-:R-:W-:Y:S01]  /*134f0*/  IMAD.IADD R29, R57, 0x1, R70 ;  /* 0x00000001391d7824 */ /* 0x010fe200078e0246 */
[----:B-123--:R-:W-:Y:S06]  /*13500*/  @!P3 BRA `(.L_x_1938) ;  /* 0x000000000050b947 */ /* 0x00efec0003800000 */
[----:B0-----:R-:W-:Y:S01]  /*13510*/  IADD3 R27, -R220, R221, R70 ;  /* 0x000000dddc1b7210 */ /* 0x001fe20007ffe146 */
[----:B------:R-:W-:Y:S03]  /*13520*/  BSSY B0, `(.L_x_1939) ;  /* 0x000000e000007945 */ /* 0x000fe60003800000 */
        /* <DEDUP_REMOVED lines=9> */
.L_x_1940:
[----:B------:R-:W-:-:S13]  /*135c0*/  ISETP.NE.AND P4, PT, R25, 0x1, PT ;  /* 0x000000011900780c */ /* 0x000fda0003f85270 */
[----:B------:R-:W0:Y:S02]  /*135d0*/  @P4 LDC.64 R2, c[0x0][0x9e8] ;  /* 0x00027a00ff024b82 */ /* 0x000e240000000a00 */
[----:B0-----:R-:W-:-:S05]  /*135e0*/  @P4 IMAD.HI.U32 R2, R27, R2, RZ ;  /* 0x000000021b024227 */ /* 0x001fca00078e00ff */
[----:B------:R-:W-:-:S07]  /*135f0*/  @P4 SHF.R.U32.HI R27, RZ, R3, R2 ;  /* 0x00000003ff1b4219 */ /* 0x000fce0000011602 */
.L_x_1941:
[----:B------:R-:W-:Y:S05]  /*13600*/  BSYNC B0 ;  /* 0x0000000000007941 */ /* 0x000fea0003800000 */
.L_x_1939:
[----:B------:R-:W-:-:S04]  /*13610*/  IMAD R2, R27, R25, -R54 ;  /* 0x000000191b027224 */ /* 0x000fc800078e0a36 */
[----:B------:R-:W-:-:S05]  /*13620*/  IMAD R2, R229, -0x2, R2 ;  /* 0xfffffffee5027824 */ /* 0x000fca00078e0202 */
[----:B------:R-:W-:Y:S02]  /*13630*/  VIMNMX R29, R29, R2, !PT ;  /* 0x000000021d1d7248 */ /* 0x000fe40007fe0100 */
[----:B------:R-:W-:-:S07]  /*13640*/  VIADDMNMX R42, R2, R25, R42, PT ;  /* 0x00000019022a7246 */ /* 0x000fce000380012a */
.L_x_1938:
[C---:B------:R-:W-:Y:S01]  /*13650*/  ISETP.GE.AND P4, PT, R66.reuse, 0x2, PT ;  /* 0x000000024200780c */ /* 0x040fe20003f86270 */
[----:B------:R-:W1:Y:S01]  /*13660*/  SHFL.IDX PT, R40, R40, 0x1, 0x1c1f ;  /* 0x003c1f0028287f89 */ /* 0x000e6200000e0000 */
[----:B------:R-:W-:Y:S02]  /*13670*/  ISETP.GE.AND P6, PT, R66, 0x9, PT ;  /* 0x000000094200780c */ /* 0x000fe40003fc6270 */
[----:B------:R-:W-:-:S04]  /*13680*/  ISETP.GT.AND P5, PT, R29, 0x1, !P4 ;  /* 0x000000011d00780c */ /* 0x000fc800067a4270 */
[----:B------:R-:W-:-:S04]  /*13690*/  ISETP.LT.OR P5, PT, R42, 0x2, P5 ;  /* 0x000000022a00780c */ /* 0x000fc80002fa1670 */
[----:B------:R-:W-:Y:S02]  /*136a0*/  FSEL R73, R58, -INF , !P5 ;  /* 0xff8000003a497808 */ /* 0x000fe40006800000 */
[----:B------:R-:W-:Y:S02]  /*136b0*/  ISETP.GT.AND P5, PT, R29, 0x8, !P6 ;  /* 0x000000081d00780c */ /* 0x000fe400077a4270 */
[----:B------:R-:W-:Y:S02]  /*136c0*/  P2R R58, PR, RZ, 0x40 ;  /* 0x00000040ff3a7803 */ /* 0x000fe40000000000 */
[----:B------:R-:W-:Y:S02]  /*136d0*/  ISETP.LT.OR P5, PT, R42, 0x9, P5 ;  /* 0x000000092a00780c */ /* 0x000fe40002fa1670 */
[----:B------:R-:W-:Y:S02]  /*136e0*/  ISETP.GE.AND P6, PT, R66, 0xa, PT ;  /* 0x0000000a4200780c */ /* 0x000fe40003fc6270 */
[----:B------:R-:W-:-:S02]  /*136f0*/  FSEL R77, R59, -INF , !P5 ;  /* 0xff8000003b4d7808 */ /* 0x000fc40006800000 */
[C---:B------:R-:W-:Y:S02]  /*13700*/  ISETP.GT.AND P5, PT, R29.reuse, 0x9, !P6 ;  /* 0x000000091d00780c */ /* 0x040fe400077a4270 */
[----:B------:R-:W-:Y:S02]  /*13710*/  P2R R59, PR, RZ, 0x40 ;  /* 0x00000040ff3b7803 */ /* 0x000fe40000000000 */
[----:B------:R-:W-:Y:S02]  /*13720*/  ISETP.LT.OR P5, PT, R42, 0xa, P5 ;  /* 0x0000000a2a00780c */ /* 0x000fe40002fa1670 */
[----:B------:R-:W-:Y:S02]  /*13730*/  ISETP.GE.AND P6, PT, R66, 0x11, PT ;  /* 0x000000114200780c */ /* 0x000fe40003fc6270 */
[----:B0-----:R-:W-:Y:S02]  /*13740*/  FSEL R81, R60, -INF , !P5 ;  /* 0xff8000003c517808 */ /* 0x001fe40006800000 */
        /* <DEDUP_REMOVED lines=48> */
[----:B-1----:R-:W-:-:S02]  /*13a50*/  IADD3 R44, R57, R40, RZ ;  /* 0x00000028392c7210 */ /* 0x002fc40007ffe0ff */
        /* <DEDUP_REMOVED lines=12> */
[----:B------:R-:W-:-:S04]  /*13b20*/  ISETP.GT.AND P6, PT, R29, 0x39, !P6 ;  /* 0x000000391d00780c */ /* 0x000fc800077c4270 */
[----:B------:R-:W-:Y:S02]  /*13b30*/  ISETP.LT.OR P6, PT, R42, 0x3a, P6 ;  /* 0x0000003a2a00780c */ /* 0x000fe400037c1670 */
[----:B------:R-:W-:Y:S02]  /*13b40*/  VIADDMNMX R42, R40, R68, R55, PT ;  /* 0x00000044282a7246 */ /* 0x000fe40003800137 */
[----:B------:R-:W-:Y:S01]  /*13b50*/  FSEL R29, R53, -INF , !P6 ;  /* 0xff800000351d7808 */ /* 0x000fe20007000000 */
[----:B------:R-:W-:Y:S08]  /*13b60*/  @!P3 BRA `(.L_x_1942) ;  /* 0x000000000050b947 */ /* 0x000ff00003800000 */
[----:B------:R-:W-:Y:S01]  /*13b70*/  IADD3 R40, -R220, R221, R40 ;  /* 0x000000dddc287210 */ /* 0x000fe20007ffe128 */
        /* <DEDUP_REMOVED lines=10> */
.L_x_1944:
[----:B------:R-:W-:-:S13]  /*13c20*/  ISETP.NE.AND P6, PT, R25, 0x1, PT ;  /* 0x000000011900780c */ /* 0x000fda0003fc5270 */
[----:B------:R-:W0:Y:S02]  /*13c30*/  @P6 LDC.64 R2, c[0x0][0x9e8] ;  /* 0x00027a00ff026b82 */ /* 0x000e240000000a00 */
[----:B0-----:R-:W-:-:S05]  /*13c40*/  @P6 IMAD.HI.U32 R2, R40, R2, RZ ;  /* 0x0000000228026227 */ /* 0x001fca00078e00ff */
[----:B------:R-:W-:-:S07]  /*13c50*/  @P6 SHF.R.U32.HI R40, RZ, R3, R2 ;  /* 0x00000003ff286219 */ /* 0x000fce0000011602 */
.L_x_1945:
[----:B------:R-:W-:Y:S05]  /*13c60*/  BSYNC B0 ;  /* 0x0000000000007941 */ /* 0x000fea0003800000 */
.L_x_1943:
[----:B------:R-:W-:-:S04]  /*13c70*/  IMAD R40, R40, R25, -R54 ;  /* 0x0000001928287224 */ /* 0x000fc800078e0a36 */
[----:B------:R-:W-:-:S05]  /*13c80*/  IMAD R3, R229, -0x2, R40 ;  /* 0xfffffffee5037824 */ /* 0x000fca00078e0228 */
[----:B------:R-:W-:Y:S02]  /*13c90*/  VIMNMX R44, R44, R3, !PT ;  /* 0x000000032c2c7248 */ /* 0x000fe40007fe0100 */
[----:B------:R-:W-:-:S07]  /*13ca0*/  VIADDMNMX R42, R3, R25, R42, PT ;  /* 0x00000019032a7246 */ /* 0x000fce000380012a */
.L_x_1942:
[----:B------:R-:W-:Y:S01]  /*13cb0*/  ISETP.GT.AND P4, PT, R44, 0x1, !P4 ;  /* 0x000000012c00780c */ /* 0x000fe20006784270 */
[----:B------:R-:W-:Y:S01]  /*13cc0*/  ULDC UR4, c[0x0][0x988] ;  /* 0x0002620000047ab9 */ /* 0x000fe20000000800 */
[----:B------:R-:W-:Y:S01]  /*13cd0*/  ISETP.NE.AND P6, PT, R58, RZ, PT ;  /* 0x000000ff3a00720c */ /* 0x000fe20003fc5270 */
[----:B------:R-:W-:Y:S01]  /*13ce0*/  IMAD.U32 R2, RZ, RZ, UR4 ;  /* 0x00000004ff027e24 */ /* 0x000fe2000f8e00ff */
[----:B------:R-:W-:Y:S02]  /*13cf0*/  ISETP.LT.OR P4, PT, R42, 0x2, P4 ;  /* 0x000000022a00780c */ /* 0x000fe40002781670 */
[C---:B------:R-:W-:Y:S02]  /*13d00*/  ISETP.GT.AND P5, PT, R44.reuse, 0x38, !P5 ;  /* 0x000000382c00780c */ /* 0x040fe40006fa4270 */
[----:B------:R-:W-:Y:S02]  /*13d10*/  FSEL R40, R5, -INF , !P4 ;  /* 0xff80000005287808 */ /* 0x000fe40006000000 */
[----:B------:R-:W-:-:S02]  /*13d20*/  ISETP.GT.AND P4, PT, R44, 0x8, !P6 ;  /* 0x000000082c00780c */ /* 0x000fc40007784270 */
[----:B------:R-:W-:Y:S02]  /*13d30*/  ISETP.NE.AND P6, PT, R48, RZ, PT ;  /* 0x000000ff3000720c */ /* 0x000fe40003fc5270 */
[C---:B------:R-:W-:Y:S02]  /*13d40*/  ISETP.LT.OR P4, PT, R42.reuse, 0x9, P4 ;  /* 0x000000092a00780c */ /* 0x040fe40002781670 */
[----:B------:R-:W-:Y:S02]  /*13d50*/  ISETP.LT.OR P5, PT, R42, 0x39, P5 ;  /* 0x000000392a00780c */ /* 0x000fe40002fa1670 */
[----:B------:R-:W-:Y:S02]  /*13d60*/  FSEL R55, R23, -INF , !P4 ;  /* 0xff80000017377808 */ /* 0x000fe40006000000 */
[----:B------:R-:W-:-:S04]  /*13d70*/  ISETP.NE.AND P4, PT, R59, RZ, PT ;  /* 0x000000ff3b00720c */ /* 0x000fc80003f85270 */
[----:B------:R-:W-:-:S04]  /*13d80*/  ISETP.GT.AND P4, PT, R44, 0x9, !P4 ;  /* 0x000000092c00780c */ /* 0x000fc80006784270 */
[----:B------:R-:W-:-:S04]  /*13d90*/  ISETP.LT.OR P4, PT, R42, 0xa, P4 ;  /* 0x0000000a2a00780c */ /* 0x000fc80002781670 */
        /* <DEDUP_REMOVED lines=29> */
[----:B------:R-:W-:Y:S01]  /*13f70*/  ISETP.NE.AND P4, PT, R76, RZ, PT ;  /* 0x000000ff4c00720c */ /* 0x000fe20003f85270 */
[----:B------:R-:W0:Y:S03]  /*13f80*/  @P2 LDC R46, c[0x0][0x450] ;  /* 0x00011400ff2e2b82 */ /* 0x000e260000000800 */
[----:B------:R-:W-:-:S04]  /*13f90*/  ISETP.GT.AND P4, PT, R44, 0x29, !P4 ;  /* 0x000000292c00780c */ /* 0x000fc80006784270 */
[----:B------:R-:W-:-:S04]  /*13fa0*/  ISETP.LT.OR P4, PT, R42, 0x2a, P4 ;  /* 0x0000002a2a00780c */ /* 0x000fc80002781670 */
[----:B------:R-:W-:Y:S02]  /*13fb0*/  FSEL R23, R64, -INF , !P4 ;  /* 0xff80000040177808 */ /* 0x000fe40006000000 */
[----:B------:R-:W-:-:S04]  /*13fc0*/  ISETP.NE.AND P4, PT, R62, RZ, PT ;  /* 0x000000ff3e00720c */ /* 0x000fc80003f85270 */
[----:B------:R-:W-:-:S04]  /*13fd0*/  ISETP.GT.AND P4, PT, R44, 0x30, !P4 ;  /* 0x000000302c00780c */ /* 0x000fc80006784270 */
[----:B------:R-:W-:-:S04]  /*13fe0*/  ISETP.LT.OR P4, PT, R42, 0x31, P4 ;  /* 0x000000312a00780c */ /* 0x000fc80002781670 */
[----:B------:R-:W-:Y:S02]  /*13ff0*/  FSEL R5, R50, -INF , !P4 ;  /* 0xff80000032057808 */ /* 0x000fe40006000000 */
[----:B------:R-:W-:Y:S02]  /*14000*/  ISETP.GT.AND P4, PT, R44, RZ, !P6 ;  /* 0x000000ff2c00720c */ /* 0x000fe40007784270 */
[----:B------:R-:W-:Y:S02]  /*14010*/  ISETP.NE.AND P6, PT, R52, RZ, PT ;  /* 0x000000ff3400720c */ /* 0x000fe40003fc5270 */
[----:B------:R-:W-:Y:S02]  /*14020*/  ISETP.LT.OR P4, PT, R42, 0x1, P4 ;  /* 0x000000012a00780c */ /* 0x000fe40002781670 */
[----:B------:R-:W-:Y:S02]  /*14030*/  ISETP.GT.AND P6, PT, R44, 0x39, !P6 ;  /* 0x000000392c00780c */ /* 0x000fe400077c4270 */
[----:B------:R-:W-:-:S02]  /*14040*/  FSEL R53, R0, -INF , !P4 ;  /* 0xff80000000357808 */ /* 0x000fc40006000000 */
[----:B------:R-:W-:Y:S02]  /*14050*/  FMNMX.FTZ R0, R71, R73, !PT ;  /* 0x0000004947007209 */ /* 0x000fe40007810000 */
[----:B------:R-:W-:Y:S02]  /*14060*/  ISETP.LT.OR P6, PT, R42, 0x3a, P6 ;  /* 0x0000003a2a00780c */ /* 0x000fe400037c1670 */
[----:B------:R-:W-:Y:S02]  /*14070*/  FMNMX.FTZ R0, R77, R0, !PT ;  /* 0x000000004d007209 */ /* 0x000fe40007810000 */
[----:B------:R-:W-:Y:S02]  /*14080*/  FSEL R75, R32, -INF , !P6 ;  /* 0xff800000204b7808 */ /* 0x000fe40007000000 */
        /* <DEDUP_REMOVED lines=12> */
[----:B------:R-:W-:-:S05]  /*14150*/  FMNMX.FTZ R26, R29, R0, !PT ;  /* 0x000000001d1a7209 */ /* 0x000fca0007810000 */
[----:B------:R-:W1:Y:S02]  /*14160*/  SHFL.BFLY PT, R3, R26, 0x2, 0x1f ;  /* 0x0c401f001a037f89 */ /* 0x000e6400000e0000 */
[----:B-1----:R-:W-:-:S05]  /*14170*/  FMNMX.FTZ R30, R26, R3, !PT ;  /* 0x000000031a1e7209 */ /* 0x002fca0007810000 */
[----:B------:R-:W1:Y:S02]  /*14180*/  SHFL.BFLY PT, R3, R30, 0x1, 0x1f ;  /* 0x0c201f001e037f89 */ /* 0x000e6400000e0000 */
[----:B-1----:R-:W-:-:S04]  /*14190*/  FMNMX.FTZ R3, R30, R3, !PT ;  /* 0x000000031e037209 */ /* 0x002fc80007810000 */
[C---:B------:R-:W-:Y:S01]  /*141a0*/  FSETP.NEU.FTZ.AND P4, PT, R3.reuse, -INF , PT ;  /* 0xff8000000300780b */ /* 0x040fe20003f9d000 */
[----:B------:R-:W-:-:S05]  /*141b0*/  FMUL.FTZ R0, R3, R2 ;  /* 0x0000000203007220 */ /* 0x000fca0000410000 */
[----:B------:R-:W-:Y:S02]  /*141c0*/  FSEL R34, R0, RZ, P4 ;  /* 0x000000ff00227208 */ /* 0x000fe40002000000 */
[----:B------:R-:W-:Y:S02]  /*141d0*/  FMNMX.FTZ R0, R53, R40, !PT ;  /* 0x0000002835007209 */ /* 0x000fe40007810000 */
[----:B------:R-:W-:Y:S01]  /*141e0*/  ISETP.NE.AND P4, PT, R78, RZ, PT ;  /* 0x000000ff4e00720c */ /* 0x000fe20003f85270 */
[--C-:B------:R-:W-:Y:S01]  /*141f0*/  FFMA.FTZ R26, R71, R2, -R34.reuse ;  /* 0x00000002471a7223 */ /* 0x100fe20000010822 */
[----:B------:R-:W-:Y:S01]  /*14200*/  FMNMX.FTZ R0, R55, R0, !PT ;  /* 0x0000000037007209 */ /* 0x000fe20007810000 */
[-CC-:B------:R-:W-:Y:S01]  /*14210*/  FFMA.FTZ R30, R81, R2.reuse, -R34.reuse ;  /* 0x00000002511e7223 */ /* 0x180fe20000010822 */
[----:B------:R-:W-:Y:S01]  /*14220*/  ISETP.GT.AND P4, PT, R44, 0x31, !P4 ;  /* 0x000000312c00780c */ /* 0x000fe20006784270 */
[--C-:B------:R-:W-:Y:S01]  /*14230*/  FFMA.FTZ R51, R51, R2, -R34.reuse ;  /* 0x0000000233337223 */ /* 0x100fe20000010822 */
[----:B------:R-:W-:Y:S01]  /*14240*/  FMNMX.FTZ R0, R57, R0, !PT ;  /* 0x0000000039007209 */ /* 0x000fe20007810000 */
[----:B------:R-:W-:Y:S01]  /*14250*/  MUFU.EX2 R26, R26 ;  /* 0x0000001a001a7308 */ /* 0x000fe20000000800 */
[----:B------:R-:W-:Y:S01]  /*14260*/  ISETP.LT.OR P4, PT, R42, 0x32, P4 ;  /* 0x000000322a00780c */ /* 0x000fe20002781670 */
[--C-:B------:R-:W-:Y:S01]  /*14270*/  FFMA.FTZ R29, R29, R2, -R34.reuse ;  /* 0x000000021d1d7223 */ /* 0x100fe20000010822 */
[----:B------:R-:W-:Y:S01]  /*14280*/  FMNMX.FTZ R0, R59, R0, !PT ;  /* 0x000000003b007209 */ /* 0x000fe20007810000 */
[-CC-:B------:R-:W-:Y:S01]  /*14290*/  FFMA.FTZ R47, R47, R2.reuse, -R34.reuse ;  /* 0x000000022f2f7223 */ /* 0x180fe20000010822 */
[----:B------:R-:W-:Y:S01]  /*142a0*/  FSEL R71, R4, -INF , !P4 ;  /* 0xff80000004477808 */ /* 0x000fe20006000000 */
[--C-:B------:R-:W-:Y:S01]  /*142b0*/  FFMA.FTZ R4, R73, R2, -R34.reuse ;  /* 0x0000000249047223 */ /* 0x100fe20000010822 */
[----:B------:R-:W-:Y:S01]  /*142c0*/  FMNMX.FTZ R0, R61, R0, !PT ;  /* 0x000000003d007209 */ /* 0x000fe20007810000 */
[----:B------:R-:W-:Y:S01]  /*142d0*/  MUFU.EX2 R81, R30 ;  /* 0x0000001e00517308 */ /* 0x000fe20000000800 */
[----:B------:R-:W-:Y:S01]  /*142e0*/  FSEL R73, R28, -INF , !P5 ;  /* 0xff8000001c497808 */ /* 0x000fe20006800000 */
[--C-:B------:R-:W-:Y:S01]  /*142f0*/  FFMA.FTZ R28, R77, R2, -R34.reuse ;  /* 0x000000024d1c7223 */ /* 0x100fe20000010822 */
[----:B------:R-:W-:Y:S01]  /*14300*/  FMNMX.FTZ R0, R63, R0, !PT ;  /* 0x000000003f007209 */ /* 0x000fe20007810000 */
[-CC-:B------:R-:W-:Y:S01]  /*14310*/  FFMA.FTZ R45, R45, R2.reuse, -R34.reuse ;  /* 0x000000022d2d7223 */ /* 0x180fe20000010822 */
[-CC-:B------:R-:W-:Y:S01]  /*14320*/  FFMA.FTZ R43, R43, R2.reuse, -R34.reuse ;  /* 0x000000022b2b7223 */ /* 0x180fe20000010822 */
[--C-:B------:R-:W-:Y:S01]  /*14330*/  FFMA.FTZ R31, R31, R2, -R34.reuse ;  /* 0x000000021f1f7223 */ /* 0x100fe20000010822 */
[----:B------:R-:W-:Y:S01]  /*14340*/  FMNMX.FTZ R0, R65, R0, !PT ;  /* 0x0000000041007209 */ /* 0x000fe20007810000 */
[----:B------:R-:W1:Y:S01]  /*14350*/  MUFU.EX2 R79, R4 ;  /* 0x00000004004f7308 */ /* 0x000e620000000800 */
[-CC-:B------:R-:W-:Y:S01]  /*14360*/  FFMA.FTZ R41, R41, R2.reuse, -R34.reuse ;  /* 0x0000000229297223 */ /* 0x180fe20000010822 */
[--C-:B------:R-:W-:Y:S01]  /*14370*/  FFMA.FTZ R39, R39, R2, -R34.reuse ;  /* 0x0000000227277223 */ /* 0x100fe20000010822 */
[----:B------:R-:W-:Y:S01]  /*14380*/  FMNMX.FTZ R0, R67, R0, !PT ;  /* 0x0000000043007209 */ /* 0x000fe20007810000 */
[-CC-:B------:R-:W-:Y:S01]  /*14390*/  FFMA.FTZ R37, R37, R2.reuse, -R34.reuse ;  /* 0x0000000225257223 */ /* 0x180fe20000010822 */
[-CC-:B------:R-:W-:Y:S01]  /*143a0*/  FFMA.FTZ R35, R35, R2.reuse, -R34.reuse ;  /* 0x0000000223237223 */ /* 0x180fe20000010822 */
[--C-:B------:R-:W-:Y:S01]  /*143b0*/  FFMA.FTZ R33, R33, R2, -R34.reuse ;  /* 0x0000000221217223 */ /* 0x100fe20000010822 */
[----:B------:R-:W-:Y:S01]  /*143c0*/  FMNMX.FTZ R0, R69, R0, !PT ;  /* 0x0000000045007209 */ /* 0x000fe20007810000 */
[----:B------:R-:W2:Y:S01]  /*143d0*/  MUFU.EX2 R28, R28 ;  /* 0x0000001c001c7308 */ /* 0x000ea20000000800 */
[----:B------:R-:W-:-:S02]  /*143e0*/  FFMA.FTZ R27, R27, R2, -R34 ;  /* 0x000000021b1b7223 */ /* 0x000fc40000010822 */
[----:B------:R-:W-:-:S04]  /*143f0*/  FMNMX.FTZ R0, R49, R0, !PT ;  /* 0x0000000031007209 */ /* 0x000fc80007810000 */
[----:B------:R-:W-:Y:S01]  /*14400*/  FMNMX.FTZ R0, R23, R0, !PT ;  /* 0x0000000017007209 */ /* 0x000fe20007810000 */
[----:B------:R-:W3:Y:S01]  /*14410*/  MUFU.EX2 R51, R51 ;  /* 0x0000003300337308 */ /* 0x000ee20000000800 */
[----:B-1----:R-:W-:Y:S02]  /*14420*/  F2FP.F16.F32.PACK_AB R196, R79, R26 ;  /* 0x0000001a4fc4723e */ /* 0x002fe400000000ff */
[----:B------:R-:W-:-:S04]  /*14430*/  FMNMX.FTZ R0, R5, R0, !PT ;  /* 0x0000000005007209 */ /* 0x000fc80007810000 */
[----:B------:R-:W-:Y:S01]  /*14440*/  FMNMX.FTZ R0, R71, R0, !PT ;  /* 0x0000000047007209 */ /* 0x000fe20007810000 */
[----:B------:R1:W-:Y:S01]  /*14450*/  MUFU.EX2 R186, R29 ;  /* 0x0000001d00ba7308 */ /* 0x0003e20000000800 */
[----:B--2---:R-:W-:Y:S02]  /*14460*/  F2FP.F16.F32.PACK_AB R198, R81, R28 ;  /* 0x0000001c51c6723e */ /* 0x004fe400000000ff */
[----:B------:R-:W-:-:S04]  /*14470*/  FMNMX.FTZ R0, R73, R0, !PT ;  /* 0x0000000049007209 */ /* 0x000fc80007810000 */
[----:B------:R-:W-:Y:S01]  /*14480*/  FMNMX.FTZ R0, R75, R0, !PT ;  /* 0x000000004b007209 */ /* 0x000fe20007810000 */
[----:B------:R-:W2:Y:S01]  /*14490*/  MUFU.EX2 R192, R47 ;  /* 0x0000002f00c07308 */ /* 0x000ea20000000800 */
[----:B-1----:R-:W-:-:S03]  /*144a0*/  FADD.FTZ R29, R26, R79 ;  /* 0x0000004f1a1d7221 */ /* 0x002fc60000010000 */
[----:B------:R-:W1:Y:S01]  /*144b0*/  SHFL.BFLY PT, R77, R0, 0x2, 0x1f ;  /* 0x0c401f00004d7f89 */ /* 0x000e6200000e0000 */
[----:B------:R-:W-:-:S03]  /*144c0*/  FADD.FTZ R38, R28, R29 ;  /* 0x0000001d1c267221 */ /* 0x000fc60000010000 */
[----:B------:R-:W4:Y:S01]  /*144d0*/  MUFU.EX2 R45, R45 ;  /* 0x0000002d002d7308 */ /* 0x000f220000000800 */
[----:B------:R-:W-:-:S07]  /*144e0*/  FADD.FTZ R42, R81, R38 ;  /* 0x00000026512a7221 */ /* 0x000fce0000010000 */
[----:B------:R-:W5:Y:S08]  /*144f0*/  MUFU.EX2 R194, R43 ;  /* 0x0000002b00c27308 */ /* 0x000f700000000800 */
[----:B------:R3:W-:Y:S01]  /*14500*/  MUFU.EX2 R184, R31 ;  /* 0x0000001f00b87308 */ /* 0x0007e20000000800 */
[----:B-1----:R-:W-:-:S07]  /*14510*/  FMNMX.FTZ R77, R0, R77, !PT ;  /* 0x0000004d004d7209 */ /* 0x002fce0007810000 */
[----:B------:R-:W-:Y:S01]  /*14520*/  MUFU.EX2 R41, R41 ;  /* 0x0000002900297308 */ /* 0x000fe20000000800 */
[----:B------:R-:W1:Y:S01]  /*14530*/  SHFL.BFLY PT, R4, R77, 0x1, 0x1f ;  /* 0x0c201f004d047f89 */ /* 0x000e6200000e0000 */
[----:B---3--:R-:W-:-:S04]  /*14540*/  FADD.FTZ R31, R51, R42 ;  /* 0x0000002a331f7221 */ /* 0x008fc80000010000 */
[C---:B--2---:R-:W-:Y:S01]  /*14550*/  FADD.FTZ R44, R192.reuse, R31 ;  /* 0x0000001fc02c7221 */ /* 0x044fe20000010000 */
[----:B------:R-:W-:Y:S01]  /*14560*/  F2FP.F16.F32.PACK_AB R192, R192, R51 ;  /* 0x00000033c0c0723e */ /* 0x000fe200000000ff */
[----:B------:R2:W-:Y:S02]  /*14570*/  MUFU.EX2 R188, R39 ;  /* 0x0000002700bc7308 */ /* 0x0005e40000000800 */
[----:B----4-:R-:W-:-:S04]  /*14580*/  FADD.FTZ R31, R45, R44 ;  /* 0x0000002c2d1f7221 */ /* 0x010fc80000010000 */
[C---:B-----5:R-:W-:Y:S01]  /*14590*/  FADD.FTZ R44, R194.reuse, R31 ;  /* 0x0000001fc22c7221 */ /* 0x060fe20000010000 */
[----:B------:R-:W-:Y:S01]  /*145a0*/  F2FP.F16.F32.PACK_AB R194, R194, R45 ;  /* 0x0000002dc2c2723e */ /* 0x000fe200000000ff */
[----:B------:R-:W-:Y:S01]  /*145b0*/  MUFU.EX2 R37, R37 ;  /* 0x0000002500257308 */ /* 0x000fe20000000800 */
[----:B--2---:R-:W2:Y:S07]  /*145c0*/  @P2 LDC R39, c[0x0][0x44c] ;  /* 0x00011300ff272b82 */ /* 0x004eae0000000800 */
[----:B------:R3:W-:Y:S01]  /*145d0*/  MUFU.EX2 R190, R35 ;  /* 0x0000002300be7308 */ /* 0x0007e20000000800 */
[----:B-1----:R-:W-:-:S04]  /*145e0*/  FMNMX.FTZ R4, R77, R4, !PT ;  /* 0x000000044d047209 */ /* 0x002fc80007810000 */
[C---:B------:R-:W-:Y:S01]  /*145f0*/  FSETP.NEU.FTZ.AND P4, PT, R4.reuse, -INF , PT ;  /* 0xff8000000400780b */ /* 0x040fe20003f9d000 */
[----:B------:R-:W-:Y:S02]  /*14600*/  FMUL.FTZ R0, R4, R2 ;  /* 0x0000000204007220 */ /* 0x000fe40000410000 */
[----:B------:R-:W-:Y:S01]  /*14610*/  MUFU.EX2 R33, R33 ;  /* 0x0000002100217308 */ /* 0x000fe20000000800 */
[----:B---3--:R-:W-:Y:S02]  /*14620*/  IMAD.MOV.U32 R35, RZ, RZ, R80 ;  /* 0x000000ffff237224 */ /* 0x008fe400078e0050 */
[----:B------:R-:W-:-:S05]  /*14630*/  FSEL R0, R0, RZ, P4 ;  /* 0x000000ff00007208 */ /* 0x000fca0002000000 */
[-CC-:B------:R-:W-:Y:S01]  /*14640*/  FFMA.FTZ R53, R53, R2.reuse, -R0.reuse ;  /* 0x0000000235357223 */ /* 0x180fe20000010800 */
[-CC-:B------:R-:W-:Y:S01]  /*14650*/  FFMA.FTZ R40, R40, R2.reuse, -R0.reuse ;  /* 0x0000000228287223 */ /* 0x180fe20000010800 */
[-CC-:B------:R-:W-:Y:S01]  /*14660*/  FFMA.FTZ R55, R55, R2.reuse, -R0.reuse ;  /* 0x0000000237377223 */ /* 0x180fe20000010800 */
[-CC-:B------:R-:W-:Y:S01]  /*14670*/  FFMA.FTZ R57, R57, R2.reuse, -R0.reuse ;  /* 0x0000000239397223 */ /* 0x180fe20000010800 */
[-CC-:B------:R-:W-:Y:S01]  /*14680*/  FFMA.FTZ R59, R59, R2.reuse, -R0.reuse ;  /* 0x000000023b3b7223 */ /* 0x180fe20000010800 */
[-CC-:B------:R-:W-:Y:S01]  /*14690*/  FFMA.FTZ R61, R61, R2.reuse, -R0.reuse ;  /* 0x000000023d3d7223 */ /* 0x180fe20000010800 */
[----:B------:R-:W-:Y:S01]  /*146a0*/  MUFU.EX2 R53, R53 ;  /* 0x0000003500357308 */ /* 0x000fe20000000800 */
        /* <DEDUP_REMOVED lines=10> */
[----:B------:R-:W-:Y:S01]  /*14750*/  FFMA.FTZ R75, R75, R2, -R0 ;  /* 0x000000024b4b7223 */ /* 0x000fe20000010800 */
[----:B--2---:R-:W-:-:S04]  /*14760*/  @P2 IMAD.HI.U32 R39, R80, R39, RZ ;  /* 0x0000002750272227 */ /* 0x004fc800078e00ff */
[----:B------:R-:W2:Y:S01]  /*14770*/  MUFU.EX2 R55, R55 ;  /* 0x0000003700377308 */ /* 0x000ea20000000800 */
[----:B0-----:R-:W-:-:S05]  /*14780*/  @P2 SHF.R.U32.HI R35, RZ, R46, R39 ;  /* 0x0000002eff232219 */ /* 0x001fca0000011627 */
[----:B------:R-:W-:Y:S02]  /*14790*/  IMAD.IADD R31, R106, 0x1, R35 ;  /* 0x000000016a1f7824 */ /* 0x000fe400078e0223 */
[----:B------:R-:W0:Y:S01]  /*147a0*/  MUFU.EX2 R30, R57 ;  /* 0x00000039001e7308 */ /* 0x000e220000000800 */
[----:B-1----:R-:W-:Y:S01]  /*147b0*/  FADD.FTZ R38, R53, R40 ;  /* 0x0000002835267221 */ /* 0x002fe20000010000 */
[----:B------:R-:W-:Y:S02]  /*147c0*/  F2FP.F16.F32.PACK_AB R197, R40, R53 ;  /* 0x0000003528c5723e */ /* 0x000fe400000000ff */
[----:B------:R-:W-:-:S04]  /*147d0*/  IADD3 R24, R31, R24, RZ ;  /* 0x000000181f187210 */ /* 0x000fc80007ffe0ff */
[----:B------:R-:W1:Y:S01]  /*147e0*/  MUFU.EX2 R59, R59 ;  /* 0x0000003b003b7308 */ /* 0x000e620000000800 */
[----:B--2---:R-:W-:-:S07]  /*147f0*/  FADD.FTZ R29, R55, R38 ;  /* 0x00000026371d7221 */ /* 0x004fce0000010000 */
[----:B------:R-:W2:Y:S01]  /*14800*/  MUFU.EX2 R32, R61 ;  /* 0x0000003d00207308 */ /* 0x000ea20000000800 */
[C---:B0-----:R-:W-:Y:S01]  /*14810*/  FADD.FTZ R42, R30.reuse, R29 ;  /* 0x0000001d1e2a7221 */ /* 0x041fe20000010000 */
[----:B------:R-:W-:-:S06]  /*14820*/  F2FP.F16.F32.PACK_AB R199, R30, R55 ;  /* 0x000000371ec7723e */ /* 0x000fcc00000000ff */
[----:B------:R-:W-:Y:S01]  /*14830*/  MUFU.EX2 R63, R63 ;  /* 0x0000003f003f7308 */ /* 0x000fe20000000800 */
[----:B-1----:R-:W-:-:S07]  /*14840*/  FADD.FTZ R29, R59, R42 ;  /* 0x0000002a3b1d7221 */ /* 0x002fce0000010000 */
[----:B------:R-:W0:Y:S01]  /*14850*/  MUFU.EX2 R34, R65 ;  /* 0x0000004100227308 */ /* 0x000e220000000800 */
[C---:B--2---:R-:W-:Y:S01]  /*14860*/  FADD.FTZ R42, R32.reuse, R29 ;  /* 0x0000001d202a7221 */ /* 0x044fe20000010000 */
[----:B------:R-:W-:Y:S01]  /*14870*/  FADD.FTZ R29, R41, R44 ;  /* 0x0000002c291d7221 */ /* 0x000fe20000010000 */
[----:B------:R-:W-:-:S03]  /*14880*/  F2FP.F16.F32.PACK_AB R193, R32, R59 ;  /* 0x0000003b20c1723e */ /* 0x000fc600000000ff */
[C---:B------:R-:W-:Y:S01]  /*14890*/  FADD.FTZ R44, R188.reuse, R29 ;  /* 0x0000001dbc2c7221 */ /* 0x040fe20000010000 */
[----:B------:R-:W-:Y:S01]  /*148a0*/  F2FP.F16.F32.PACK_AB R188, R188, R41 ;  /* 0x00000029bcbc723e */ /* 0x000fe200000000ff */
[----:B------:R-:W-:Y:S02]  /*148b0*/  MUFU.EX2 R67, R67 ;  /* 0x0000004300437308 */ /* 0x000fe40000000800 */
[----:B------:R-:W-:-:S06]  /*148c0*/  FADD.FTZ R29, R37, R44 ;  /* 0x0000002c251d7221 */ /* 0x000fcc0000010000 */
[----:B------:R-:W1:Y:S01]  /*148d0*/  MUFU.EX2 R36, R69 ;  /* 0x0000004500247308 */ /* 0x000e620000000800 */
[----:B0-----:R-:W-:-:S07]  /*148e0*/  F2FP.F16.F32.PACK_AB R195, R34, R63 ;  /* 0x0000003f22c3723e */ /* 0x001fce00000000ff */
[----:B------:R-:W-:Y:S08]  /*148f0*/  MUFU.EX2 R49, R49 ;  /* 0x0000003100317308 */ /* 0x000ff00000000800 */
[----:B------:R0:W2:Y:S01]  /*14900*/  MUFU.EX2 R38, R23 ;  /* 0x0000001700267308 */ /* 0x0000a20000000800 */
[----:B-1----:R-:W-:-:S07]  /*14910*/  F2FP.F16.F32.PACK_AB R189, R36, R67 ;  /* 0x0000004324bd723e */ /* 0x002fce00000000ff */
[----:B------:R-:W1:Y:S01]  /*14920*/  MUFU.EX2 R5, R5 ;  /* 0x0000000500057308 */ /* 0x000e620000000800 */
[----:B0-----:R-:W-:-:S04]  /*14930*/  FADD.FTZ R23, R63, R42 ;  /* 0x0000002a3f177221 */ /* 0x001fc80000010000 */
[----:B------:R-:W-:-:S03]  /*14940*/  FADD.FTZ R42, R34, R23 ;  /* 0x00000017222a7221 */ /* 0x000fc60000010000 */
[----:B------:R-:W0:Y:S01]  /*14950*/  MUFU.EX2 R0, R71 ;  /* 0x0000004700007308 */ /* 0x000e220000000800 */
[----:B------:R-:W-:Y:S01]  /*14960*/  FADD.FTZ R23, R67, R42 ;  /* 0x0000002a43177221 */ /* 0x000fe20000010000 */
[C---:B------:R-:W-:Y:S01]  /*14970*/  FADD.FTZ R42, R190.reuse, R29 ;  /* 0x0000001dbe2a7221 */ /* 0x040fe20000010000 */
[----:B------:R-:W-:Y:S02]  /*14980*/  F2FP.F16.F32.PACK_AB R190, R190, R37 ;  /* 0x00000025bebe723e */ /* 0x000fe400000000ff */
[----:B------:R-:W-:Y:S01]  /*14990*/  FADD.FTZ R26, R36, R23 ;  /* 0x00000017241a7221 */ /* 0x000fe20000010000 */
[----:B------:R-:W-:Y:S01]  /*149a0*/  FADD.FTZ R29, R33, R42 ;  /* 0x0000002a211d7221 */ /* 0x000fe20000010000 */
[----:B--2---:R-:W-:Y:S01]  /*149b0*/  F2FP.F16.F32.PACK_AB R191, R38, R49 ;  /* 0x0000003126bf723e */ /* 0x004fe200000000ff */
[----:B------:R-:W2:Y:S01]  /*149c0*/  MUFU.EX2 R27, R27 ;  /* 0x0000001b001b7308 */ /* 0x000ea20000000800 */
[----:B------:R-:W-:Y:S01]  /*149d0*/  FADD.FTZ R23, R49, R26 ;  /* 0x0000001a31177221 */ /* 0x000fe20000010000 */
[C---:B------:R-:W-:Y:S01]  /*149e0*/  FADD.FTZ R42, R184.reuse, R29 ;  /* 0x0000001db82a7221 */ /* 0x040fe20000010000 */
[----:B------:R-:W-:-:S02]  /*149f0*/  F2FP.F16.F32.PACK_AB R184, R184, R33 ;  /* 0x00000021b8b8723e */ /* 0x000fc400000000ff */
[----:B------:R-:W-:-:S03]  /*14a00*/  FADD.FTZ R28, R38, R23 ;  /* 0x00000017261c7221 */ /* 0x000fc60000010000 */
[----:B------:R-:W3:Y:S01]  /*14a10*/  MUFU.EX2 R73, R73 ;  /* 0x0000004900497308 */ /* 0x000ee20000000800 */
[----:B-1----:R-:W-:Y:S01]  /*14a20*/  FADD.FTZ R23, R5, R28 ;  /* 0x0000001c05177221 */ /* 0x002fe20000010000 */
[C---:B0-----:R-:W-:Y:S01]  /*14a30*/  F2FP.F16.F32.PACK_AB R185, R0.reuse, R5 ;  /* 0x0000000500b9723e */ /* 0x041fe200000000ff */
[----:B------:R-:W-:Y:S02]  /*14a40*/  VIADD R5, R103, 0xfffffffe ;  /* 0xfffffffe67057836 */ /* 0x000fe40000000000 */
[----:B------:R-:W-:-:S03]  /*14a50*/  FADD.FTZ R28, R0, R23 ;  /* 0x00000017001c7221 */ /* 0x000fc60000010000 */
[----:B------:R-:W0:Y:S01]  /*14a60*/  MUFU.EX2 R26, R75 ;  /* 0x0000004b001a7308 */ /* 0x000e220000000800 */
[----:B--2---:R-:W-:-:S04]  /*14a70*/  FADD.FTZ R29, R27, R42 ;  /* 0x0000002a1b1d7221 */ /* 0x004fc80000010000 */
[C---:B------:R-:W-:Y:S01]  /*14a80*/  FADD.FTZ R228, R186.reuse, R29 ;  /* 0x0000001dbae47221 */ /* 0x040fe20000010000 */
[----:B------:R-:W-:Y:S01]  /*14a90*/  F2FP.F16.F32.PACK_AB R186, R186, R27 ;  /* 0x0000001bbaba723e */ /* 0x000fe200000000ff */
[----:B---3--:R-:W-:-:S04]  /*14aa0*/  FADD.FTZ R227, R73, R28 ;  /* 0x0000001c49e37221 */ /* 0x008fc80000010000 */
[C---:B0-----:R-:W-:Y:S01]  /*14ab0*/  FADD.FTZ R227, R26.reuse, R227 ;  /* 0x000000e31ae37221 */ /* 0x041fe20000010000 */
[----:B------:R-:W-:Y:S01]  /*14ac0*/  F2FP.F16.F32.PACK_AB R187, R26, R73 ;  /* 0x000000491abb723e */ /* 0x000fe200000000ff */
[----:B------:R-:W-:Y:S06]  /*14ad0*/  @!P3 BRA `(.L_x_1946) ;  /* 0x000000000048b947 */ /* 0x000fec0003800000 */
        /* <DEDUP_REMOVED lines=11> */
.L_x_1948:
[----:B------:R-:W-:-:S13]  /*14b90*/  ISETP.NE.AND P4, PT, R25, 0x1, PT ;  /* 0x000000011900780c */ /* 0x000fda0003f85270 */
[----:B------:R-:W0:Y:S02]  /*14ba0*/  @P4 LDC.64 R26, c[0x0][0x9e8] ;  /* 0x00027a00ff1a4b82 */ /* 0x000e240000000a00 */
[----:B0-----:R-:W-:-:S05]  /*14bb0*/  @P4 IMAD.HI.U32 R26, R0, R26, RZ ;  /* 0x0000001a001a4227 */ /* 0x001fca00078e00ff */
[----:B------:R-:W-:-:S07]  /*14bc0*/  @P4 SHF.R.U32.HI R0, RZ, R27, R26 ;  /* 0x0000001bff004219 */ /* 0x000fce000001161a */
.L_x_1949:
[----:B------:R-:W-:Y:S05]  /*14bd0*/  BSYNC B0 ;  /* 0x0000000000007941 */ /* 0x000fea0003800000 */
.L_x_1947:
[----:B------:R-:W-:-:S05]  /*14be0*/  IMAD R25, R0, R25, R25 ;  /* 0x0000001900197224 */ /* 0x000fca00078e0219 */
[----:B------:R-:W-:-:S07]  /*14bf0*/  VIMNMX R24, R24, R25, PT ;  /* 0x0000001918187248 */ /* 0x000fce0003fe0100 */
.L_x_1946:
[----:B------:R-:W2:Y:S01]  /*14c00*/  LDL R25, [R1+0x50] ;  /* 0x0000500001197983 */ /* 0x000ea20000100800 */
[----:B------:R-:W-:Y:S01]  /*14c10*/  SHF.R.S32.HI R23, RZ, 0x1f, R24 ;  /* 0x0000001fff177819 */ /* 0x000fe20000011418 */
[----:B------:R-:W-:Y:S01]  /*14c20*/  BSSY B0, `(.L_x_1950) ;  /* 0x0000352000007945 */ /* 0x000fe20003800000 */
[----:B------:R-:W-:Y:S01]  /*14c30*/  IMAD.MOV.U32 R0, RZ, RZ, 0x3f800000 ;  /* 0x3f800000ff007424 */ /* 0x000fe200078e00ff */
[----:B------:R-:W-:Y:S02]  /*14c40*/  CS2R R150, SRZ ;  /* 0x0000000000967805 */ /* 0x000fe4000001ff00 */
[----:B------:R-:W-:Y:S01]  /*14c50*/  LEA.HI R24, R23, R24, RZ, 0x6 ;  /* 0x0000001817187211 */ /* 0x000fe200078f30ff */
[----:B------:R-:W-:Y:S01]  /*14c60*/  IMAD.MOV.U32 R23, RZ, RZ, 0x3f800000 ;  /* 0x3f800000ff177424 */ /* 0x000fe200078e00ff */
[----:B------:R-:W-:Y:S02]  /*14c70*/  CS2R R148, SRZ ;  /* 0x0000000000947805 */ /* 0x000fe4000001ff00 */
[----:B------:R-:W-:-:S02]  /*14c80*/  CS2R R146, SRZ ;  /* 0x0000000000927805 */ /* 0x000fc4000001ff00 */
[----:B------:R-:W-:Y:S02]  /*14c90*/  SHF.R.S32.HI R24, RZ, 0x6, R24 ;  /* 0x00000006ff187819 */ /* 0x000fe40000011418 */
        /* <DEDUP_REMOVED lines=60> */
[----:B--2---:R-:W-:-:S04]  /*15060*/  VIMNMX R25, R25, R24, !PT ;  /* 0x0000001819197248 */ /* 0x004fc80007fe0100 */
[----:B------:R-:W-:Y:S01]  /*15070*/  ISETP.GE.AND P4, PT, R5, R25, PT ;  /* 0x000000190500720c */ /* 0x000fe20003f86270 */
[----:B------:R0:W-:Y:S02]  /*15080*/  STL [R1+0x1c], R25 ;  /* 0x00001c1901007387 */ /* 0x0001e40000100800 */
[----:B0-----:R-:W-:-:S10]  /*15090*/  CS2R R24, SRZ ;  /* 0x0000000000187805 */ /* 0x001fd4000001ff00 */
[----:B------:R-:W-:Y:S05]  /*150a0*/  @!P4 BRA `(.L_x_1951) ;  /* 0x000000300024c947 */ /* 0x000fea0003800000 */
[----:B------:R-:W-:Y:S01]  /*150b0*/  BSSY B1, `(.L_x_1952) ;  /* 0x0000304000017945 */ /* 0x000fe20003800000 */
[----:B------:R-:W-:Y:S01]  /*150c0*/  MOV R0, 0x3f800000 ;  /* 0x3f80000000007802 */ /* 0x000fe20000000f00 */
[----:B------:R-:W-:-:S07]  /*150d0*/  IMAD.MOV.U32 R151, RZ, RZ, RZ ;  /* 0x000000ffff977224 */ /* 0x000fce00078e00ff */
.L_x_1971:
[----:B------:R-:W-:-:S05]  /*150e0*/  VIADD R231, R22, 0x1 ;  /* 0x0000000116e77836 */ /* 0x000fca0000000000 */
[----:B------:R-:W-:-:S04]  /*150f0*/  ISETP.NE.AND P4, PT, R231, 0x2, PT ;  /* 0x00000002e700780c */ /* 0x000fc80003f85270 */
[----:B------:R-:W-:Y:S02]  /*15100*/  SEL R230, RZ, 0x1, P4 ;  /* 0x00000001ffe67807 */ /* 0x000fe40002000000 */
[----:B------:R-:W-:Y:S02]  /*15110*/  SEL R231, R231, RZ, P4 ;  /* 0x000000ffe7e77207 */ /* 0x000fe40002000000 */
[----:B------:R-:W-:Y:S01]  /*15120*/  LOP3.LUT R230, R219, R230, RZ, 0x3c, !PT ;  /* 0x000000e6dbe67212 */ /* 0x000fe200078e3cff */
[----:B------:R-:W-:Y:S06]  /*15130*/  @!P0 BRA `(.L_x_1953) ;  /* 0x0000000000048947 */ /* 0x000fec0003800000 */
[----:B------:R-:W-:Y:S01]  /*15140*/  BPT.TRAP 0x1 ;  /* 0x000000040000795c */ /* 0x000fe20000300000 */
.L_x_1953:
[----:B------:R-:W-:Y:S01]  /*15150*/  IMAD R2, R231, 0x8, R16 ;  /* 0x00000008e7027824 */ /* 0x000fe200078e0210 */
[----:B------:R-:W-:-:S04]  /*15160*/  SHF.L.U32 R153, R230, 0x1f, RZ ;  /* 0x0000001fe6997819 */ /* 0x000fc800000006ff */
[----:B------:R0:W1:Y:S01]  /*15170*/  SYNCS.PHASECHK.TRANS64.TRYWAIT P4, [R2+URZ+0x30830], R153 ;  /* 0x03083099020075a7 */ /* 0x000062000808017f */
[----:B------:R-:W-:Y:S05]  /*15180*/  @!P0 BRA `(.L_x_1954) ;  /* 0x0000000000048947 */ /* 0x000fea0003800000 */
[----:B------:R-:W-:Y:S01]  /*15190*/  BPT.TRAP 0x1 ;  /* 0x000000040000795c */ /* 0x000fe20000300000 */
.L_x_1954:
[----:B------:R-:W2:Y:S01]  /*151a0*/  LDL R152, [R1+0x24] ;  /* 0x0000240001987983 */ /* 0x000ea20000100800 */
[----:B------:R-:W-:Y:S01]  /*151b0*/  BSSY B2, `(.L_x_1955) ;  /* 0x0000007000027945 */ /* 0x000fe20003800000 */
[----:B--2---:R-:W-:-:S04]  /*151c0*/  IMAD R152, R231, 0x800, R152 ;  /* 0x00000800e7987824 */ /* 0x004fc800078e0298 */
[C---:B------:R-:W-:Y:S01]  /*151d0*/  VIADD R157, R152.reuse, 0x4 ;  /* 0x00000004989d7836 */ /* 0x040fe20000000000 */
[----:B------:R-:W-:Y:S01]  /*151e0*/  IADD3 R154, R152, 0x2, RZ ;  /* 0x00000002989a7810 */ /* 0x000fe20007ffe0ff */
[----:B-1----:R-:W-:Y:S06]  /*151f0*/  @P4 BRA `(.L_x_1956) ;  /* 0x0000000000084947 */ /* 0x002fec0003800000 */
[----:B------:R-:W1:Y:S02]  /*15200*/  SYNCS.PHASECHK.TRANS64.TRYWAIT P4, [R2+URZ+0x30830], R153 ;  /* 0x03083099020075a7 */ /* 0x000e64000808017f */
[----:B-1----:R-:W-:Y:S05]  /*15210*/  @!P4 BRA `(.L_x_1957) ;  /* 0x0000016c00b0c947 */ /* 0x002fea0003800000 */
.L_x_1956:
[----:B------:R-:W-:Y:S05]  /*15220*/  BSYNC B2 ;  /* 0x0000000000027941 */ /* 0x000fea0003800000 */
.L_x_1955:
[----:B------:R-:W-:Y:S01]  /*15230*/  R2UR UR4, R154 ;  /* 0x000000009a0472ca */ /* 0x000fe200000e0000 */
[----:B------:R-:W-:Y:S01]  /*15240*/  STL [R1+0xb8], R5 ;  /* 0x0000b80501007387 */ /* 0x000fe20000100800 */
[----:B------:R-:W-:Y:S01]  /*15250*/  MOV R154, R157 ;  /* 0x0000009d009a7202 */ /* 0x000fe20000000f00 */
[----:B------:R-:W-:Y:S02]  /*15260*/  IMAD.MOV.U32 R155, RZ, RZ, 0x40000040 ;  /* 0x40000040ff9b7424 */ /* 0x000fe400078e00ff */
[-C--:B------:R-:W-:Y:S01]  /*15270*/  FMUL.FTZ R24, R24, R23.reuse ;  /* 0x0000001718187220 */ /* 0x080fe20000410000 */
[----:B------:R2:W-:Y:S01]  /*15280*/  STL [R1+0xb4], R4 ;  /* 0x0000b40401007387 */ /* 0x0005e20000100800 */
[C---:B------:R-:W-:Y:S02]  /*15290*/  VIADD R156, R152.reuse, 0x6 ;  /* 0x00000006989c7836 */ /* 0x040fe40000000000 */
[-C--:B------:R-:W-:Y:S01]  /*152a0*/  FMUL.FTZ R25, R25, R23.reuse ;  /* 0x0000001719197220 */ /* 0x080fe20000410000 */
[C---:B------:R-:W-:Y:S01]  /*152b0*/  R2UR UR5, R155.reuse ;  /* 0x000000009b0572ca */ /* 0x040fe200000e0000 */
[----:B------:R-:W-:Y:S01]  /*152c0*/  STL [R1+0xb0], R3 ;  /* 0x0000b00301007387 */ /* 0x000fe20000100800 */
[----:B------:R-:W-:Y:S01]  /*152d0*/  VIADD R158, R152, 0x204 ;  /* 0x00000204989e7836 */ /* 0x000fe20000000000 */
[----:B------:R-:W-:Y:S01]  /*152e0*/  R2UR UR58, R156 ;  /* 0x000000009c3a72ca */ /* 0x000fe200000e0000 */
[----:B------:R-:W-:Y:S01]  /*152f0*/  VIADD R156, R152, 0x202 ;  /* 0x00000202989c7836 */ /* 0x000fe20000000000 */
[----:B------:R3:W-:Y:S01]  /*15300*/  STL [R1+0xac], R2 ;  /* 0x0000ac0201007387 */ /* 0x0007e20000100800 */
[----:B01----:R-:W-:Y:S01]  /*15310*/  IMAD.MOV.U32 R153, RZ, RZ, 0x40000040 ;  /* 0x40000040ff997424 */ /* 0x003fe200078e00ff */
[----:B--2---:R-:W-:Y:S01]  /*15320*/  MOV R4, UR38 ;  /* 0x0000002600047c02 */ /* 0x004fe20008000f00 */
[----:B------:R-:W-:Y:S01]  /*15330*/  IMAD.MOV.U32 R157, RZ, RZ, 0x40000040 ;  /* 0x40000040ff9d7424 */ /* 0x000fe200078e00ff */
[----:B------:R-:W-:Y:S01]  /*15340*/  R2UR UR38, R154 ;  /* 0x000000009a2672ca */ /* 0x000fe200000e0000 */
[----:B------:R-:W-:Y:S01]  /*15350*/  VIADD R154, R152, 0x200 ;  /* 0x00000200989a7836 */ /* 0x000fe20000000000 */
[----:B------:R-:W-:Y:S01]  /*15360*/  R2UR UR14, R158 ;  /* 0x000000009e0e72ca */ /* 0x000fe200000e0000 */
[----:B------:R-:W-:Y:S01]  /*15370*/  VIADD R158, R152, 0x400 ;  /* 0x00000400989e7836 */ /* 0x000fe20000000000 */
[----:B------:R-:W-:Y:S01]  /*15380*/  R2UR UR10, R156 ;  /* 0x000000009c0a72ca */ /* 0x000fe200000e0000 */
[----:B------:R-:W-:Y:S01]  /*15390*/  VIADD R156, R152, 0x402 ;  /* 0x00000402989c7836 */ /* 0x000fe20000000000 */
[----:B---3--:R-:W-:Y:S01]  /*153a0*/  MOV R2, UR39 ;  /* 0x0000002700027c02 */ /* 0x008fe20008000f00 */
[----:B------:R-:W-:Y:S01]  /*153b0*/  IMAD.MOV.U32 R159, RZ, RZ, 0x40000040 ;  /* 0x40000040ff9f7424 */ /* 0x000fe200078e00ff */
[----:B------:R-:W-:Y:S01]  /*153c0*/  R2UR UR39, R155 ;  /* 0x000000009b2772ca */ /* 0x000fe200000e0000 */
[-C--:B------:R-:W-:Y:S01]  /*153d0*/  FMUL.FTZ R28, R28, R23.reuse ;  /* 0x000000171c1c7220 */ /* 0x080fe20000410000 */
[----:B------:R-:W-:Y:S01]  /*153e0*/  R2UR UR6, R154 ;  /* 0x000000009a0672ca */ /* 0x000fe200000e0000 */
[----:B------:R0:W-:Y:S01]  /*153f0*/  STL [R1+0x18], R2 ;  /* 0x0000180201007387 */ /* 0x0001e20000100800 */
[----:B------:R-:W-:Y:S01]  /*15400*/  IADD3 R154, R152, 0x206, RZ ;  /* 0x00000206989a7810 */ /* 0x000fe20007ffe0ff */
[-C--:B------:R-:W-:Y:S01]  /*15410*/  FMUL.FTZ R29, R29, R23.reuse ;  /* 0x000000171d1d7220 */ /* 0x080fe20000410000 */
[----:B------:R-:W-:Y:S01]  /*15420*/  R2UR UR22, R158 ;  /* 0x000000009e1672ca */ /* 0x000fe200000e0000 */
[-C--:B------:R-:W-:Y:S01]  /*15430*/  FMUL.FTZ R32, R32, R23.reuse ;  /* 0x0000001720207220 */ /* 0x080fe20000410000 */
[----:B------:R-:W-:Y:S01]  /*15440*/  R2UR UR18, R154 ;  /* 0x000000009a1272ca */ /* 0x000fe200000e0000 */
[C---:B------:R-:W-:Y:S01]  /*15450*/  VIADD R154, R152.reuse, 0x404 ;  /* 0x00000404989a7836 */ /* 0x040fe20000000000 */
[----:B------:R-:W-:Y:S01]  /*15460*/  MOV R232, UR38 ;  /* 0x0000002600e87c02 */ /* 0x000fe20008000f00 */
[----:B------:R-:W-:Y:S01]  /*15470*/  UMOV UR38, UR4 ;  /* 0x0000000400267c82 */ /* 0x000fe20008000000 */
[----:B------:R-:W-:Y:S01]  /*15480*/  IADD3 R158, R152, 0x406, RZ ;  /* 0x00000406989e7810 */ /* 0x000fe20007ffe0ff */
[-C--:B------:R-:W-:Y:S01]  /*15490*/  FMUL.FTZ R33, R33, R23.reuse ;  /* 0x0000001721217220 */ /* 0x080fe20000410000 */
[----:B------:R-:W-:Y:S01]  /*154a0*/  R2UR UR30, R154 ;  /* 0x000000009a1e72ca */ /* 0x000fe200000e0000 */
[----:B------:R-:W-:Y:S01]  /*154b0*/  VIADD R154, R152, 0x600 ;  /* 0x00000600989a7836 */ /* 0x000fe20000000000 */
[----:B------:R-:W-:Y:S01]  /*154c0*/  MOV R233, UR39 ;  /* 0x0000002700e97c02 */ /* 0x000fe20008000f00 */
[----:B------:R-:W-:Y:S01]  /*154d0*/  UMOV UR39, UR5 ;  /* 0x0000000500277c82 */ /* 0x000fe20008000000 */
[----:B------:R-:W-:Y:S01]  /*154e0*/  MOV R3, UR37 ;  /* 0x0000002500037c02 */ /* 0x000fe20008000f00 */
[-C--:B------:R-:W-:Y:S01]  /*154f0*/  FMUL.FTZ R36, R36, R23.reuse ;  /* 0x0000001724247220 */ /* 0x080fe20000410000 */
[----:B0-----:R-:W-:Y:S01]  /*15500*/  MOV R2, UR36 ;  /* 0x0000002400027c02 */ /* 0x001fe20008000f00 */
[-C--:B------:R-:W-:Y:S01]  /*15510*/  FMUL.FTZ R37, R37, R23.reuse ;  /* 0x0000001725257220 */ /* 0x080fe20000410000 */
[----:B------:R-:W-:Y:S01]  /*15520*/  MOV R160, UR39 ;  /* 0x0000002700a07c02 */ /* 0x000fe20008000f00 */
[-C--:B------:R-:W-:Y:S01]  /*15530*/  FMUL.FTZ R40, R40, R23.reuse ;  /* 0x0000001728287220 */ /* 0x080fe20000410000 */
[----:B------:R-:W-:Y:S01]  /*15540*/  MOV R5, UR38 ;  /* 0x0000002600057c02 */ /* 0x000fe20008000f00 */
[-C--:B------:R-:W-:Y:S01]  /*15550*/  FMUL.FTZ R41, R41, R23.reuse ;  /* 0x0000001729297220 */ /* 0x080fe20000410000 */
[----:B------:R-:W-:Y:S01]  /*15560*/  R2UR UR26, R156 ;  /* 0x000000009c1a72ca */ /* 0x000fe200000e0000 */
[----:B------:R-:W-:Y:S01]  /*15570*/  VIADD R156, R152, 0x604 ;  /* 0x00000604989c7836 */ /* 0x000fe20000000000 */
[----:B------:R-:W-:Y:S01]  /*15580*/  R2UR UR34, R158 ;  /* 0x000000009e2272ca */ /* 0x000fe200000e0000 */
[----:B------:R-:W-:Y:S01]  /*15590*/  VIADD R158, R152, 0x602 ;  /* 0x00000602989e7836 */ /* 0x000fe20000000000 */
[----:B------:R-:W-:Y:S01]  /*155a0*/  R2UR UR42, R154 ;  /* 0x000000009a2a72ca */ /* 0x000fe200000e0000 */
[C---:B------:R-:W-:Y:S01]  /*155b0*/  VIADD R154, R152.reuse, 0x606 ;  /* 0x00000606989a7836 */ /* 0x040fe20000000000 */
[----:B------:R-:W-:Y:S01]  /*155c0*/  R2UR UR38, R152 ;  /* 0x00000000982672ca */ /* 0x000fe200000e0000 */
[-C--:B------:R-:W-:Y:S01]  /*155d0*/  FMUL.FTZ R44, R44, R23.reuse ;  /* 0x000000172c2c7220 */ /* 0x080fe20000410000 */
[----:B------:R-:W-:Y:S01]  /*155e0*/  R2UR UR39, R153 ;  /* 0x00000000992772ca */ /* 0x000fe200000e0000 */
[-C--:B------:R-:W-:Y:S01]  /*155f0*/  FMUL.FTZ R45, R45, R23.reuse ;  /* 0x000000172d2d7220 */ /* 0x080fe20000410000 */
[----:B------:R-:W-:Y:S01]  /*15600*/  R2UR UR36, R6 ;  /* 0x00000000062472ca */ /* 0x000fe200000e0000 */
[-C--:B------:R-:W-:Y:S01]  /*15610*/  FMUL.FTZ R48, R48, R23.reuse ;  /* 0x0000001730307220 */ /* 0x080fe20000410000 */
[----:B------:R-:W-:Y:S01]  /*15620*/  R2UR UR37, R7 ;  /* 0x00000000072572ca */ /* 0x000fe200000e0000 */
        /* <DEDUP_REMOVED lines=96> */
[----:B------:R-:W-:Y:S01]  /*15c30*/  MOV R0, R160 ;  /* 0x000000a000007202 */ /* 0x000fe20000000f00 */
[-C--:B------:R-:W-:Y:S01]  /*15c40*/  FMUL.FTZ R81, R81, R23.reuse ;  /* 0x0000001751517220 */ /* 0x080fe20000410000 */
[----:B------:R-:W-:Y:S01]  /*15c50*/  WARPGROUP.ARRIVE ;  /* 0x00000000000079c5 */ /* 0x000fe20000000000 */
[-C--:B------:R-:W-:Y:S01]  /*15c60*/  FMUL.FTZ R84, R84, R23.reuse ;  /* 0x0000001754547220 */ /* 0x080fe20000410000 */
[-C--:B------:R-:W-:Y:S01]  /*15c70*/  FMUL.FTZ R85, R85, R23.reuse ;  /* 0x0000001755557220 */ /* 0x080fe20000410000 */
[-C--:B------:R-:W-:Y:S01]  /*15c80*/  FMUL.FTZ R88, R88, R23.reuse ;  /* 0x0000001758587220 */ /* 0x080fe20000410000 */
[-C--:B------:R-:W-:Y:S01]  /*15c90*/  FMUL.FTZ R89, R89, R23.reuse ;  /* 0x0000001759597220 */ /* 0x080fe20000410000 */
[-C--:B------:R-:W-:Y:S01]  /*15ca0*/  FMUL.FTZ R92, R92, R23.reuse ;  /* 0x000000175c5c7220 */ /* 0x080fe20000410000 */
[----:B------:R-:W-:Y:S01]  /*15cb0*/  HGMMA.64x64x16.F32 R152, gdesc[UR36], RZ, !UPT, gsb0 ;  /* 0x00e00000249879f0 */ /* 0x000fe2000c0008ff */
        /* <DEDUP_REMOVED lines=34> */
[----:B------:R-:W2:Y:S01]  /*15ee0*/  LDL.LU R23, [R1+0x18] ;  /* 0x0000180001177983 */ /* 0x000ea20000300800 */
[----:B------:R-:W-:-:S02]  /*15ef0*/  R2UR UR57, R217 ;  /* 0x00000000d93972ca */ /* 0x000fc400000e0000 */
[----:B------:R-:W-:Y:S01]  /*15f00*/  R2UR UR4, R214 ;  /* 0x00000000d60472ca */ /* 0x000fe200000e0000 */
[----:B------:R0:W5:Y:S01]  /*15f10*/  LDL.LU R5, [R1+0xb8] ;  /* 0x0000b80001057983 */ /* 0x0001620000300800 */
[----:B------:R-:W-:Y:S02]  /*15f20*/  WARPGROUP.DEPBAR.LE gsb0, 0x0 ;  /* 0x00008000000079c5 */ /* 0x000fe40000010000 */
[----:B------:R-:W-:-:S06]  /*15f30*/  WARPGROUP.ARRIVE ;  /* 0x00000000000079c5 */ /* 0x000fcc0000000000 */
[----:B------:R-:W-:Y:S01]  /*15f40*/  HGMMA.64x64x16.F32 R152, gdesc[UR36], R152, gsb0 ;  /* 0x00e00000249879f0 */ /* 0x000fe20008000898 */
[----:B------:R-:W-:Y:S02]  /*15f50*/  R2UR UR39, R233 ;  /* 0x00000000e92772ca */ /* 0x000fe400000e0000 */
[----:B------:R-:W-:Y:S02]  /*15f60*/  R2UR UR38, R232 ;  /* 0x00000000e82672ca */ /* 0x000fe400000e0000 */
[----:B------:R-:W-:Y:S02]  /*15f70*/  R2UR UR36, R222 ;  /* 0x00000000de2472ca */ /* 0x000fe400000e0000 */
[----:B------:R-:W-:Y:S01]  /*15f80*/  R2UR UR37, R223 ;  /* 0x00000000df2572ca */ /* 0x000fe200000e0000 */
[----:B------:R-:W-:Y:S02]  /*15f90*/  WARPGROUP.DEPBAR.LE gsb0, 0x0 ;  /* 0x00008000000079c5 */ /* 0x000fe40000010000 */
[----:B------:R-:W-:-:S10]  /*15fa0*/  WARPGROUP.ARRIVE ;  /* 0x00000000000079c5 */ /* 0x000fd40000000000 */
[----:B------:R-:W-:Y:S03]  /*15fb0*/  HGMMA.64x64x16.F32 R152, gdesc[UR36], R152, gsb0 ;  /* 0x00e00000249879f0 */ /* 0x000fe60008000898 */
[----:B------:R-:W-:Y:S02]  /*15fc0*/  WARPGROUP.DEPBAR.LE gsb0, 0x0 ;  /* 0x00008000000079c5 */ /* 0x000fe40000010000 */
[----:B------:R-:W-:-:S06]  /*15fd0*/  WARPGROUP.ARRIVE ;  /* 0x00000000000079c5 */ /* 0x000fcc0000000000 */
[----:B------:R-:W-:Y:S01]  /*15fe0*/  HGMMA.64x64x16.F32 R152, gdesc[UR56], R152, gsb0 ;  /* 0x00e00000389879f0 */ /* 0x000fe20008000898 */
[----:B------:R-:W-:Y:S02]  /*15ff0*/  R2UR UR5, R215 ;  /* 0x00000000d70572ca */ /* 0x000fe400000e0000 */
[----:B------:R-:W-:Y:S02]  /*16000*/  WARPGROUP.DEPBAR.LE gsb0, 0x0 ;  /* 0x00008000000079c5 */ /* 0x000fe40000010000 */
[----:B------:R-:W-:-:S09]  /*16010*/  WARPGROUP.ARRIVE ;  /* 0x00000000000079c5 */ /* 0x000fd20000000000 */
[----:B------:R-:W-:Y:S01]  /*16020*/  HGMMA.64x64x16.F32 R152, gdesc[UR4], R152, gsb0 ;  /* 0x00e00000049879f0 */ /* 0x000fe20008000898 */
[----:B------:R-:W-:Y:S02]  /*16030*/  R2UR UR8, R212 ;  /* 0x00000000d40872ca */ /* 0x000fe400000e0000 */
[----:B------:R-:W-:Y:S01]  /*16040*/  R2UR UR9, R213 ;  /* 0x00000000d50972ca */ /* 0x000fe200000e0000 */
[----:B------:R-:W-:Y:S02]  /*16050*/  WARPGROUP.DEPBAR.LE gsb0, 0x0 ;  /* 0x00008000000079c5 */ /* 0x000fe40000010000 */
[----:B------:R-:W-:-:S10]  /*16060*/  WARPGROUP.ARRIVE ;  /* 0x00000000000079c5 */ /* 0x000fd40000000000 */
        /* <DEDUP_REMOVED lines=34> */
[----:B------:R0:W5:Y:S01]  /*16290*/  LDL.LU R4, [R1+0xb4] ;  /* 0x0000b40001047983 */ /* 0x0001620000300800 */
[----:B------:R-:W-:Y:S02]  /*162a0*/  R2UR UR37, R3 ;  /* 0x00000000032572ca */ /* 0x000fe400000e0000 */
[----:B------:R-:W-:Y:S01]  /*162b0*/  R2UR UR36, R2 ;  /* 0x00000000022472ca */ /* 0x000fe200000e0000 */
[----:B------:R0:W5:Y:S04]  /*162c0*/  LDL.LU R3, [R1+0xb0] ;  /* 0x0000b00001037983 */ /* 0x0001680000300800 */
[----:B------:R0:W5:Y:S01]  /*162d0*/  LDL.LU R2, [R1+0xac] ;  /* 0x0000ac0001027983 */ /* 0x0001620000300800 */
[----:B------:R-:W-:-:S02]  /*162e0*/  WARPGROUP.DEPBAR.LE gsb0, 0x0 ;  /* 0x00008000000079c5 */ /* 0x000fc40000010000 */
[----:B------:R-:W-:-:S06]  /*162f0*/  WARPGROUP.ARRIVE ;  /* 0x00000000000079c5 */ /* 0x000fcc0000000000 */
        /* <DEDUP_REMOVED lines=16> */
[----:B--2---:R-:W-:Y:S02]  /*16400*/  R2UR UR39, R23 ;  /* 0x00000000172772ca */ /* 0x004fe400000e0000 */
[----:B------:R-:W-:Y:S02]  /*16410*/  WARPGROUP.DEPBAR.LE gsb0, 0x0 ;  /* 0x00008000000079c5 */ /* 0x000fe40000010000 */
[----:B0-----:R-:W-:Y:S11]  /*16420*/  @!P0 BRA `(.L_x_1958) ;  /* 0x0000000000048947 */ /* 0x001ff60003800000 */
[----:B------:R-:W-:Y:S01]  /*16430*/  BPT.TRAP 0x1 ;  /* 0x000000040000795c */ /* 0x000fe20000300000 */
.L_x_1958:
[----:B------:R-:W-:Y:S01]  /*16440*/  SHF.L.U32 R23, R219, 0x1f, RZ ;  /* 0x0000001fdb177819 */ /* 0x000fe200000006ff */
[----:B------:R-:W-:-:S04]  /*16450*/  IMAD R0, R22, 0x8, R16 ;  /* 0x0000000816007824 */ /* 0x000fc800078e0210 */
[----:B------:R0:W1:Y:S01]  /*16460*/  SYNCS.PHASECHK.TRANS64.TRYWAIT P4, [R0+URZ+0x30850], R23 ;  /* 0x03085017000075a7 */ /* 0x000062000808017f */
[----:B------:R-:W-:Y:S05]  /*16470*/  @!P0 BRA `(.L_x_1959) ;  /* 0x0000000000048947 */ /* 0x000fea0003800000 */
[----:B------:R-:W-:Y:S01]  /*16480*/  BPT.TRAP 0x1 ;  /* 0x000000040000795c */ /* 0x000fe20000300000 */
.L_x_1959:
[----:B------:R-:W-:Y:S04]  /*16490*/  BSSY B2, `(.L_x_1960) ;  /* 0x0000004000027945 */ /* 0x000fe80003800000 */
[----:B-1----:R-:W-:Y:S05]  /*164a0*/  @P4 BRA `(.L_x_1961) ;  /* 0x0000000000084947 */ /* 0x002fea0003800000 */
[----:B------:R-:W1:Y:S02]  /*164b0*/  SYNCS.PHASECHK.TRANS64.TRYWAIT P4, [R0+URZ+0x30850], R23 ;  /* 0x03085017000075a7 */ /* 0x000e64000808017f */
[----:B-1----:R-:W-:Y:S05]  /*164c0*/  @!P4 BRA `(.L_x_1962) ;  /* 0x0000015c0018c947 */ /* 0x002fea0003800000 */
.L_x_1961:
[----:B------:R-:W-:Y:S05]  /*164d0*/  BSYNC B2 ;  /* 0x0000000000027941 */ /* 0x000fea0003800000 */
.L_x_1960:
[----:B01----:R-:W-:Y:S01]  /*164e0*/  VIADD R23, R16, 0x400 ;  /* 0x0000040010177836 */ /* 0x003fe20000000000 */
[----:B------:R-:W-:Y:S01]  /*164f0*/  WARPGROUP.ARRIVE ;  /* 0x00000000000079c5 */ /* 0x000fe20000000000 */
[----:B------:R-:W2:Y:S01]  /*16500*/  LDL R232, [R1+0x34] ;  /* 0x0000340001e87983 */ /* 0x000ea20000100800 */
[----:B------:R-:W-:Y:S02]  /*16510*/  ULDC UR5, c[0x0][0x9d8] ;  /* 0x0002760000057ab9 */ /* 0x000fe40000000800 */
[----:B------:R-:W-:Y:S01]  /*16520*/  SHF.R.U32.HI R23, RZ, 0x4, R23 ;  /* 0x00000004ff177819 */ /* 0x000fe20000011617 */
[----:B------:R-:W2:Y:S03]  /*16530*/  LDL R219, [R1+0x4c] ;  /* 0x00004c0001db7983 */ /* 0x000ea60000100800 */
[----:B------:R-:W-:Y:S01]  /*16540*/  LOP3.LUT R23, R23, 0x3fff, RZ, 0xc0, !PT ;  /* 0x00003fff17177812 */ /* 0x000fe200078ec0ff */
[----:B------:R-:W3:Y:S03]  /*16550*/  LDL R233, [R1+0x28] ;  /* 0x0000280001e97983 */ /* 0x000ee60000100800 */
[----:B------:R-:W-:-:S05]  /*16560*/  LOP3.LUT R23, R23, 0x2000000, RZ, 0xfc, !PT ;  /* 0x0200000017177812 */ /* 0x000fca00078efcff */
[----:B------:R-:W-:Y:S02]  /*16570*/  IMAD R22, R22, 0x800, R23 ;  /* 0x0000080016167824 */ /* 0x000fe400078e0217 */
[----:B------:R-:W-:-:S03]  /*16580*/  IMAD.MOV.U32 R23, RZ, RZ, 0x40000040 ;  /* 0x40000040ff177424 */ /* 0x000fc600078e00ff */
[----:B------:R-:W-:Y:S02]  /*16590*/  R2UR UR6, R22 ;  /* 0x00000000160672ca */ /* 0x000fe400000e0000 */
[----:B------:R-:W-:-:S13]  /*165a0*/  R2UR UR7, R23 ;  /* 0x00000000170772ca */ /* 0x000fda00000e0000 */
[----:B------:R-:W-:Y:S03]  /*165b0*/  HGMMA.64x256x16.F32 R24, R196, gdesc[UR4].tnspB, R24, gsb0 ;  /* 0x43e00004c4187df0 */ /* 0x000fe60008000818 */
[----:B------:R-:W-:Y:S02]  /*165c0*/  WARPGROUP.DEPBAR.LE gsb0, 0x0 ;  /* 0x00008000000079c5 */ /* 0x000fe40000010000 */
[----:B------:R-:W-:Y:S01]  /*165d0*/  IMAD.MOV.U32 R197, RZ, RZ, 0x40000040 ;  /* 0x40000040ffc57424 */ /* 0x000fe200078e00ff */
[----:B------:R-:W-:-:S04]  /*165e0*/  IADD3 R196, R22, 0x80, RZ ;  /* 0x0000008016c47810 */ /* 0x000fc80007ffe0ff */
[----:B------:R-:W-:Y:S02]  /*165f0*/  R2UR UR6, R196 ;  /* 0x00000000c40672ca */ /* 0x000fe400000e0000 */
[----:B------:R-:W-:Y:S01]  /*16600*/  R2UR UR7, R197 ;  /* 0x00000000c50772ca */ /* 0x000fe200000e0000 */
[----:B------:R-:W-:-:S15]  /*16610*/  WARPGROUP.ARRIVE ;  /* 0x00000000000079c5 */ /* 0x000fde0000000000 */
[----:B------:R-:W-:Y:S01]  /*16620*/  HGMMA.64x256x16.F32 R24, R192, gdesc[UR4].tnspB, R24, gsb0 ;  /* 0x43e00004c0187df0 */ /* 0x000fe20008000818 */
[----:B------:R-:W-:Y:S02]  /*16630*/  MOV R23, 0x40000040 ;  /* 0x4000004000177802 */ /* 0x000fe40000000f00 */
[----:B------:R-:W-:Y:S02]  /*16640*/  WARPGROUP.DEPBAR.LE gsb0, 0x0 ;  /* 0x00008000000079c5 */ /* 0x000fe40000010000 */
[----:B------:R-:W-:Y:S02]  /*16650*/  VIADD R192, R22, 0x100 ;  /* 0x0000010016c07836 */ /* 0x000fe40000000000 */
[----:B------:R-:W-:-:S03]  /*16660*/  IMAD.MOV.U32 R193, RZ, RZ, 0x40000040 ;  /* 0x40000040ffc17424 */ /* 0x000fc600078e00ff */
[----:B------:R-:W-:Y:S02]  /*16670*/  R2UR UR6, R192 ;  /* 0x00000000c00672ca */ /* 0x000fe400000e0000 */
[----:B------:R-:W-:Y:S01]  /*16680*/  R2UR UR7, R193 ;  /* 0x00000000c10772ca */ /* 0x000fe200000e0000 */
[----:B------:R-:W-:-:S15]  /*16690*/  WARPGROUP.ARRIVE ;  /* 0x00000000000079c5 */ /* 0x000fde0000000000 */
[----:B------:R-:W-:Y:S01]  /*166a0*/  HGMMA.64x256x16.F32 R24, R188, gdesc[UR4].tnspB, R24, gsb0 ;  /* 0x43e00004bc187df0 */ /* 0x000fe20008000818 */
[----:B------:R-:W-:Y:S01]  /*166b0*/  VIADD R22, R22, 0x180 ;  /* 0x0000018016167836 */ /* 0x000fe20000000000 */
[----:B------:R-:W-:Y:S02]  /*166c0*/  R2UR UR7, R23 ;  /* 0x00000000170772ca */ /* 0x000fe400000e0000 */
[----:B------:R-:W0:Y:S02]  /*166d0*/  @P2 LDC R23, c[0x0][0x450] ;  /* 0x00011400ff172b82 */ /* 0x000e240000000800 */
[----:B------:R-:W-:-:S06]  /*166e0*/  R2UR UR6, R22 ;  /* 0x00000000160672ca */ /* 0x000fcc00000e0000 */
[----:B------:R-:W1:Y:S01]  /*166f0*/  @P2 LDC R22, c[0x0][0x44c] ;  /* 0x00011300ff162b82 */ /* 0x000e620000000800 */
[----:B-----5:R-:W-:-:S05]  /*16700*/  @!P1 VIADD R2, R2, 0x30840 ;  /* 0x0003084002029836 */ /* 0x020fca0000000000 */
[----:B------:R-:W-:Y:S01]  /*16710*/  @!P1 PRMT R2, RZ, 0x654, R2 ;  /* 0x00000654ff029816 */ /* 0x000fe20000000002 */
[----:B------:R-:W-:Y:S01]  /*16720*/  FMUL.FTZ R153, R153, UR5 ;  /* 0x0000000599997c20 */ /* 0x000fe20008410000 */
[----:B------:R-:W-:Y:S01]  /*16730*/  FMUL.FTZ R158, R158, UR5 ;  /* 0x000000059e9e7c20 */ /* 0x000fe20008410000 */
[----:B------:R-:W-:Y:S01]  /*16740*/  FMUL.FTZ R159, R159, UR5 ;  /* 0x000000059f9f7c20 */ /* 0x000fe20008410000 */
[----:B------:R-:W-:Y:S01]  /*16750*/  FMUL.FTZ R160, R160, UR5 ;  /* 0x00000005a0a07c20 */ /* 0x000fe20008410000 */
[----:B------:R-:W-:Y:S01]  /*16760*/  FMUL.FTZ R165, R165, UR5 ;  /* 0x00000005a5a57c20 */ /* 0x000fe20008410000 */
[----:B------:R-:W-:Y:S01]  /*16770*/  FMUL.FTZ R169, R169, UR5 ;  /* 0x00000005a9a97c20 */ /* 0x000fe20008410000 */
[----:B------:R-:W-:Y:S01]  /*16780*/  FMUL.FTZ R173, R173, UR5 ;  /* 0x00000005adad7c20 */ /* 0x000fe20008410000 */
[----:B---3--:R-:W-:Y:S01]  /*16790*/  R2UR UR4, R233 ;  /* 0x00000000e90472ca */ /* 0x008fe200000e0000 */
[----:B------:R-:W3:Y:S08]  /*167a0*/  MUFU.TANH R153, R153 ;  /* 0x0000009900997308 */ /* 0x000ef00000002400 */
[----:B------:R-:W4:Y:S08]  /*167b0*/  MUFU.TANH R158, R158 ;  /* 0x0000009e009e7308 */ /* 0x000f300000002400 */
[----:B------:R-:W0:Y:S08]  /*167c0*/  MUFU.TANH R159, R159 ;  /* 0x0000009f009f7308 */ /* 0x000e300000002400 */
[----:B------:R-:W0:Y:S08]  /*167d0*/  MUFU.TANH R160, R160 ;  /* 0x000000a000a07308 */ /* 0x000e300000002400 */
[----:B------:R-:W0:Y:S08]  /*167e0*/  MUFU.TANH R165, R165 ;  /* 0x000000a500a57308 */ /* 0x000e300000002400 */
[----:B------:R-:W0:Y:S01]  /*167f0*/  MUFU.TANH R169, R169 ;  /* 0x000000a900a97308 */ /* 0x000e220000002400 */
[----:B------:R-:W-:-:S02]  /*16800*/  WARPGROUP.DEPBAR.LE gsb0, 0x0 ;  /* 0x00008000000079c5 */ /* 0x000fc40000010000 */
[----:B------:R-:W-:-:S06]  /*16810*/  WARPGROUP.ARRIVE ;  /* 0x00000000000079c5 */ /* 0x000fcc0000000000 */
[----:B------:R-:W-:Y:S01]  /*16820*/  HGMMA.64x256x16.F32 R24, R184, gdesc[UR4].tnspB, R24, gsb0 ;  /* 0x43e00004b8187df0 */ /* 0x000fe20008000818 */
[----:B------:R-:W-:Y:S01]  /*16830*/  FMUL.FTZ R188, R172, UR5 ;  /* 0x00000005acbc7c20 */ /* 0x000fe20008410000 */
[----:B------:R-:W-:Y:S01]  /*16840*/  FMUL.FTZ R172, R178, UR5 ;  /* 0x00000005b2ac7c20 */ /* 0x000fe20008410000 */
[----:B------:R-:W-:Y:S01]  /*16850*/  FMUL.FTZ R178, R180, UR5 ;  /* 0x00000005b4b27c20 */ /* 0x000fe20008410000 */
[----:B------:R-:W0:Y:S08]  /*16860*/  MUFU.TANH R173, R173 ;  /* 0x000000ad00ad7308 */ /* 0x000e300000002400 */
[----:B------:R-:W0:Y:S08]  /*16870*/  MUFU.TANH R188, R188 ;  /* 0x000000bc00bc7308 */ /* 0x000e300000002400 */
[----:B------:R-:W0:Y:S08]  /*16880*/  MUFU.TANH R172, R172 ;  /* 0x000000ac00ac7308 */ /* 0x000e300000002400 */
[----:B------:R-:W3:Y:S01]  /*16890*/  MUFU.TANH R178, R178 ;  /* 0x000000b200b27308 */ /* 0x000ee20000002400 */
[----:B------:R-:W-:-:S02]  /*168a0*/  WARPGROUP.DEPBAR.LE gsb0, 0x0 ;  /* 0x00008000000079c5 */ /* 0x000fc40000010000 */
[----:B--2---:R-:W-:Y:S01]  /*168b0*/  IMAD.IADD R184, R219, 0x1, R232 ;  /* 0x00000001dbb87824 */ /* 0x004fe200078e02e8 */
[----:B------:R2:W-:Y:S03]  /*168c0*/  @!P1 SYNCS.ARRIVE.TRANS64.RED.A1T0 RZ, [R2+URZ], RZ ;  /* 0x000000ff02ff99a7 */ /* 0x0005e6000810043f */
[----:B-1----:R-:W-:-:S04]  /*168d0*/  @P2 IMAD.HI.U32 R185, R184, R22, RZ ;  /* 0x00000016b8b92227 */ /* 0x002fc800078e00ff */
[----:B------:R-:W-:Y:S01]  /*168e0*/  IMAD.MOV.U32 R22, RZ, RZ, R184 ;  /* 0x000000ffff167224 */ /* 0x000fe200078e00b8 */
[----:B0-----:R-:W-:Y:S01]  /*168f0*/  @P2 SHF.R.U32.HI R22, RZ, R23, R185 ;  /* 0x00000017ff162219 */ /* 0x001fe200000116b9 */
[----:B------:R-:W-:Y:S01]  /*16900*/  FMUL.FTZ R185, R161, UR5 ;  /* 0x00000005a1b97c20 */ /* 0x000fe20008410000 */
[----:B--2---:R-:W-:Y:S02]  /*16910*/  IMAD.SHL.U32 R2, R5, 0x40, RZ ;  /* 0x0000004005027824 */ /* 0x004fe400078e00ff */
[----:B------:R-:W-:Y:S01]  /*16920*/  FMUL.FTZ R23, R152, UR5 ;  /* 0x0000000598177c20 */ /* 0x000fe20008410000 */
[----:B------:R-:W-:Y:S01]  /*16930*/  FMUL.FTZ R161, R162, UR5 ;  /* 0x00000005a2a17c20 */ /* 0x000fe20008410000 */
[----:B------:R-:W0:Y:S01]  /*16940*/  SHFL.IDX PT, R189, R22, RZ, 0x1c1f ;  /* 0x001c1fff16bd7589 */ /* 0x000e2200000e0000 */
        /* <DEDUP_REMOVED lines=19> */
[----:B------:R-:W-:Y:S01]  /*16a80*/  FMUL.FTZ R177, R183, UR5 ;  /* 0x00000005b7b17c20 */ /* 0x000fe20008410000 */
[----:B------:R-:W-:Y:S01]  /*16a90*/  IMAD R156, R229, -0x2, R156 ;  /* 0xfffffffee59c7824 */ /* 0x000fe200078e029c */
[----:B------:R-:W1:Y:S01]  /*16aa0*/  MUFU.TANH R23, R23 ;  /* 0x0000001700177308 */ /* 0x000e620000002400 */
[----:B------:R-:W-:-:S03]  /*16ab0*/  ULDC UR5, c[0x0][0x9e0] ;  /* 0x0002780000057ab9 */ /* 0x000fc60000000800 */
[----:B------:R-:W-:-:S04]  /*16ac0*/  IADD3 R156, -R220, R156, R221 ;  /* 0x0000009cdc9c7210 */ /* 0x000fc80007ffe1dd */
[----:B------:R-:W2:Y:S01]  /*16ad0*/  MUFU.TANH R152, R152 ;  /* 0x0000009800987308 */ /* 0x000ea20000002400 */
[----:B------:R-:W-:-:S07]  /*16ae0*/  IADD3 R183, R156, UR5, RZ ;  /* 0x000000059cb77c10 */ /* 0x000fce000fffe0ff */
        /* <DEDUP_REMOVED lines=18> */
[----:B------:R-:W1:Y:S08]  /*16c10*/  MUFU.TANH R175, R175 ;  /* 0x000000af00af7308 */ /* 0x000e700000002400 */
[----:B------:R-:W1:Y:S01]  /*16c20*/  MUFU.TANH R177, R177 ;  /* 0x000000b100b17308 */ /* 0x000e620000002400 */
[----:B------:R-:W-:-:S02]  /*16c30*/  VIADD R182, R156, UR4 ;  /* 0x000000049cb67c36 */ /* 0x000fc40008000000 */
[--C-:B0-----:R-:W-:Y:S02]  /*16c40*/  IMAD.IADD R181, R183, 0x1, R189.reuse ;  /* 0x00000001b7b57824 */ /* 0x101fe400078e02bd */
[----:B------:R-:W-:Y:S01]  /*16c50*/  IMAD.IADD R180, R182, 0x1, R189 ;  /* 0x00000001b6b47824 */ /* 0x000fe200078e02bd */
[----:B--234-:R-:W-:Y:S06]  /*16c60*/  @!P3 BRA `(.L_x_1963) ;  /* 0x000000000060b947 */ /* 0x01cfec0003800000 */
[----:B------:R-:W-:Y:S01]  /*16c70*/  IADD3 R189, -R220, R221, R189 ;  /* 0x000000dddcbd7210 */ /* 0x000fe20007ffe1bd */
[----:B------:R-:W-:Y:S03]  /*16c80*/  BSSY B2, `(.L_x_1964) ;  /* 0x0000012000027945 */ /* 0x000fe60003800000 */
[----:B------:R-:W-:-:S13]  /*16c90*/  ISETP.GT.AND P4, PT, R189, -0x1, PT ;  /* 0xffffffffbd00780c */ /* 0x000fda0003f84270 */
[----:B------:R-:W-:Y:S05]  /*16ca0*/  @P4 BRA `(.L_x_1965) ;  /* 0x0000000000244947 */ /* 0x000fea0003800000 */
[----:B------:R-:W-:Y:S01]  /*16cb0*/  ULDC UR4, c[0x0][0x9e4] ;  /* 0x0002790000047ab9 */ /* 0x000fe20000000800 */
[----:B------:R-:W-:Y:S01]  /*16cc0*/  LOP3.LUT R189, RZ, R189, RZ, 0x33, !PT ;  /* 0x000000bdffbd7212 */ /* 0x000fe200078e33ff */
[----:B------:R-:W-:-:S05]  /*16cd0*/  IMAD.U32 R190, RZ, RZ, UR4 ;  /* 0x00000004ffbe7e24 */ /* 0x000fca000f8e00ff */
[----:B------:R-:W-:-:S13]  /*16ce0*/  ISETP.NE.AND P4, PT, R190, 0x1, PT ;  /* 0x00000001be00780c */ /* 0x000fda0003f85270 */
[----:B------:R-:W0:Y:S02]  /*16cf0*/  @P4 LDC.64 R156, c[0x0][0x9e8] ;  /* 0x00027a00ff9c4b82 */ /* 0x000e240000000a00 */
[----:B0-----:R-:W-:-:S05]  /*16d00*/  @P4 IMAD.HI.U32 R156, R189, R156, RZ ;  /* 0x0000009cbd9c4227 */ /* 0x001fca00078e00ff */
[----:B------:R-:W-:-:S04]  /*16d10*/  @P4 SHF.R.U32.HI R189, RZ, R157, R156 ;  /* 0x0000009dffbd4219 */ /* 0x000fc8000001169c */
[----:B------:R-:W-:Y:S01]  /*16d20*/  LOP3.LUT R189, RZ, R189, RZ, 0x33, !PT ;  /* 0x000000bdffbd7212 */ /* 0x000fe200078e33ff */
[----:B------:R-:W-:Y:S06]  /*16d30*/  BRA `(.L_x_1966) ;  /* 0x0000000000187947 */ /* 0x000fec0003800000 */
.L_x_1965:
[----:B------:R-:W-:Y:S02]  /*16d40*/  ULDC UR4, c[0x0][0x9e4] ;  /* 0x0002790000047ab9 */ /* 0x000fe40000000800 */
[----:B------:R-:W-:-:S04]  /*16d50*/  MOV R190, UR4 ;  /* 0x0000000400be7c02 */ /* 0x000fc80008000f00 */
[----:B------:R-:W-:-:S13]  /*16d60*/  ISETP.NE.AND P4, PT, R190, 0x1, PT ;  /* 0x00000001be00780c */ /* 0x000fda0003f85270 */
[----:B------:R-:W0:Y:S02]  /*16d70*/  @P4 LDC.64 R156, c[0x0][0x9e8] ;  /* 0x00027a00ff9c4b82 */ /* 0x000e240000000a00 */
[----:B0-----:R-:W-:-:S05]  /*16d80*/  @P4 IMAD.HI.U32 R156, R189, R156, RZ ;  /* 0x0000009cbd9c4227 */ /* 0x001fca00078e00ff */
[----:B------:R-:W-:-:S07]  /*16d90*/  @P4 SHF.R.U32.HI R189, RZ, R157, R156 ;  /* 0x0000009dffbd4219 */ /* 0x000fce000001169c */
.L_x_1966:
[----:B------:R-:W-:Y:S05]  /*16da0*/  BSYNC B2 ;  /* 0x0000000000027941 */ /* 0x000fea0003800000 */
.L_x_1964:
[----:B------:R-:W-:-:S04]  /*16db0*/  IMAD R189, R189, R190, -R2 ;  /* 0x000000bebdbd7224 */ /* 0x000fc800078e0a02 */
[----:B------:R-:W-:-:S05]  /*16dc0*/  IMAD R189, R229, -0x2, R189 ;  /* 0xfffffffee5bd7824 */ /* 0x000fca00078e02bd */
[----:B------:R-:W-:Y:S02]  /*16dd0*/  VIMNMX R180, R180, R189, !PT ;  /* 0x000000bdb4b47248 */ /* 0x000fe40007fe0100 */
[----:B------:R-:W-:-:S07]  /*16de0*/  VIADDMNMX R181, R189, R190, R181, PT ;  /* 0x000000bebdb57246 */ /* 0x000fce00038001b5 */
.L_x_1963:
[----:B------:R-:W-:Y:S01]  /*16df0*/  ISETP.GT.AND P4, PT, R5, -0x1, PT ;  /* 0xffffffff0500780c */ /* 0x000fe20003f84270 */
[----:B------:R-:W0:Y:S03]  /*16e00*/  SHFL.IDX PT, R22, R22, 0x1, 0x1c1f ;  /* 0x003c1f0016167f89 */ /* 0x000e2600000e0000 */
[C---:B------:R-:W-:Y:S02]  /*16e10*/  ISETP.GT.AND P6, PT, R180.reuse, RZ, P4 ;  /* 0x000000ffb400720c */ /* 0x040fe400027c4270 */
[----:B------:R-:W-:Y:S02]  /*16e20*/  ISETP.GT.AND P5, PT, R180, 0x1, P4 ;  /* 0x00000001b400780c */ /* 0x000fe400027a4270 */
[C---:B------:R-:W-:Y:S02]  /*16e30*/  ISETP.LT.OR P6, PT, R181.reuse, 0x1, P6 ;  /* 0x00000001b500780c */ /* 0x040fe400037c1670 */
[----:B------:R-:W-:-:S02]  /*16e40*/  ISETP.LT.OR P5, PT, R181, 0x2, P5 ;  /* 0x00000002b500780c */ /* 0x000fc40002fa1670 */
[----:B-1----:R-:W-:Y:S02]  /*16e50*/  FSEL R156, R23, -INF , !P6 ;  /* 0xff800000179c7808 */ /* 0x002fe40007000000 */
[----:B------:R-:W-:Y:S02]  /*16e60*/  FSEL R153, R153, -INF , !P5 ;  /* 0xff80000099997808 */ /* 0x000fe40006800000 */
[C---:B------:R-:W-:Y:S02]  /*16e70*/  ISETP.GT.AND P6, PT, R180.reuse, 0x8, P4 ;  /* 0x00000008b400780c */ /* 0x040fe400027c4270 */
[----:B------:R-:W-:Y:S02]  /*16e80*/  ISETP.GT.AND P5, PT, R180, 0x9, P4 ;  /* 0x00000009b400780c */ /* 0x000fe400027a4270 */
[C---:B------:R-:W-:Y:S02]  /*16e90*/  ISETP.LT.OR P6, PT, R181.reuse, 0x9, P6 ;  /* 0x00000009b500780c */ /* 0x040fe400037c1670 */
[----:B------:R-:W-:-:S02]  /*16ea0*/  ISETP.LT.OR P5, PT, R181, 0xa, P5 ;  /* 0x0000000ab500780c */ /* 0x000fc40002fa1670 */
[----:B------:R-:W-:Y:S01]  /*16eb0*/  FSEL R155, R155, -INF , !P6 ;  /* 0xff8000009b9b7808 */ /* 0x000fe20007000000 */
[--C-:B0-----:R-:W-:Y:S01]  /*16ec0*/  IMAD.IADD R183, R183, 0x1, R22.reuse ;  /* 0x00000001b7b77824 */ /* 0x101fe200078e0216 */
[----:B------:R-:W-:Y:S01]  /*16ed0*/  FSEL R184, R184, -INF , !P5 ;  /* 0xff800000b8b87808 */ /* 0x000fe20006800000 */
[----:B------:R-:W-:Y:S01]  /*16ee0*/  IMAD.IADD R182, R182, 0x1, R22 ;  /* 0x00000001b6b67824 */ /* 0x000fe200078e0216 */
        /* <DEDUP_REMOVED lines=35> */
[----:B------:R-:W-:Y:S01]  /*17120*/  FSEL R179, R179, -INF , !P5 ;  /* 0xff800000b3b37808 */ /* 0x000fe20006800000 */
[----:B------:R-:W-:Y:S08]  /*17130*/  @!P3 BRA `(.L_x_1967) ;  /* 0x000000000060b947 */ /* 0x000ff00003800000 */
        /* <DEDUP_REMOVED lines=13> */
.L_x_1969:
[----:B------:R-:W-:Y:S02]  /*17210*/  ULDC UR4, c[0x0][0x9e4] ;  /* 0x0002790000047ab9 */ /* 0x000fe40000000800 */
[----:B------:R-:W-:-:S05]  /*17220*/  IMAD.U32 R180, RZ, RZ, UR4 ;  /* 0x00000004ffb47e24 */ /* 0x000fca000f8e00ff */
[----:B------:R-:W-:-:S13]  /*17230*/  ISETP.NE.AND P5, PT, R180, 0x1, PT ;  /* 0x00000001b400780c */ /* 0x000fda0003fa5270 */
[----:B------:R-:W0:Y:S02]  /*17240*/  @P5 LDC.64 R22, c[0x0][0x9e8] ;  /* 0x00027a00ff165b82 */ /* 0x000e240000000a00 */
[----:B0-----:R-:W-:-:S05]  /*17250*/  @P5 IMAD.HI.U32 R22, R157, R22, RZ ;  /* 0x000000169d165227 */ /* 0x001fca00078e00ff */
[----:B------:R-:W-:-:S07]  /*17260*/  @P5 SHF.R.U32.HI R157, RZ, R23, R22 ;  /* 0x00000017ff9d5219 */ /* 0x000fce0000011616 */
.L_x_1970:
[----:B------:R-:W-:Y:S05]  /*17270*/  BSYNC B2 ;  /* 0x0000000000027941 */ /* 0x000fea0003800000 */
.L_x_1968:
[----:B------:R-:W-:-:S04]  /*17280*/  IMAD R2, R157, R180, -R2 ;  /* 0x000000b49d027224 */ /* 0x000fc800078e0a02 */
[----:B------:R-:W-:-:S05]  /*17290*/  IMAD R2, R229, -0x2, R2 ;  /* 0xfffffffee5027824 */ /* 0x000fca00078e0202 */
[----:B------:R-:W-:Y:S02]  /*172a0*/  VIMNMX R182, R182, R2, !PT ;  /* 0x00000002b6b67248 */ /* 0x000fe40007fe0100 */
[----:B------:R-:W-:-:S07]  /*172b0*/  VIADDMNMX R183, R2, R180, R183, PT ;  /* 0x000000b402b77246 */ /* 0x000fce00038001b7 */
.L_x_1967:
[----:B------:R-:W-:Y:S01]  /*172c0*/  @!P1 IADD3 R0, R0, 0x30860, RZ ;  /* 0x0003086000009810 */ /* 0x000fe20007ffe0ff */
[----:B------:R-:W2:Y:S01]  /*172d0*/  LDL R180, [R1+0x1c] ;  /* 0x00001c0001b47983 */ /* 0x000ea20000100800 */
[----:B------:R-:W-:Y:S01]  /*172e0*/  ULDC UR4, c[0x0][0x988] ;  /* 0x0002620000047ab9 */ /* 0x000fe20000000800 */
[----:B------:R-:W-:Y:S01]  /*172f0*/  IMAD.MOV.U32 R219, RZ, RZ, R230 ;  /* 0x000000ffffdb7224 */ /* 0x000fe200078e00e6 */
[----:B------:R-:W-:-:S04]  /*17300*/  @!P1 PRMT R0, RZ, 0x654, R0 ;  /* 0x00000654ff009816 */ /* 0x000fc80000000000 */
[----:B------:R0:W-:Y:S02]  /*17310*/  @!P1 SYNCS.ARRIVE.TRANS64.RED.A1T0 RZ, [R0+URZ], RZ ;  /* 0x000000ff00ff99a7 */ /* 0x0001e4000810043f */
[----:B0-----:R-:W-:-:S04]  /*17320*/  FMNMX.FTZ R0, R156, R3, !PT ;  /* 0x000000039c007209 */ /* 0x001fc80007810000 */
        /* <DEDUP_REMOVED lines=15> */
[----:B------:R-:W0:Y:S02]  /*17420*/  SHFL.BFLY PT, R2, R0, 0x2, 0x1f ;  /* 0x0c401f0000027f89 */ /* 0x000e2400000e0000 */
[----:B0-----:R-:W-:-:S05]  /*17430*/  FMNMX.FTZ R2, R0, R2, !PT ;  /* 0x0000000200027209 */ /* 0x001fca0007810000 */
[----:B------:R-:W0:Y:S02]  /*17440*/  SHFL.BFLY PT, R157, R2, 0x1, 0x1f ;  /* 0x0c201f00029d7f89 */ /* 0x000e2400000e0000 */
[----:B0-----:R-:W-:Y:S01]  /*17450*/  FMNMX.FTZ R157, R2, R157, !PT ;  /* 0x0000009d029d7209 */ /* 0x001fe20007810000 */
[----:B------:R-:W-:-:S03]  /*17460*/  IMAD.U32 R2, RZ, RZ, UR4 ;  /* 0x00000004ff027e24 */ /* 0x000fc6000f8e00ff */
[----:B------:R-:W-:-:S04]  /*17470*/  FSETP.NEU.FTZ.AND P5, PT, R157, -INF , PT ;  /* 0xff8000009d00780b */ /* 0x000fc80003fbd000 */
[----:B------:R-:W-:-:S05]  /*17480*/  FSEL R0, R157, RZ, P5 ;  /* 0x000000ff9d007208 */ /* 0x000fca0002800000 */
[----:B------:R-:W-:Y:S01]  /*17490*/  FADD.FTZ R3, -R0, R3 ;  /* 0x0000000300037221 */ /* 0x000fe20000010100 */
[----:B------:R-:W-:-:S03]  /*174a0*/  FMUL.FTZ R0, R157, R2 ;  /* 0x000000029d007220 */ /* 0x000fc60000410000 */
[-C--:B------:R-:W-:Y:S02]  /*174b0*/  FMUL.FTZ R3, R3, R2.reuse ;  /* 0x0000000203037220 */ /* 0x080fe40000410000 */
[----:B------:R-:W-:Y:S02]  /*174c0*/  FSEL R0, R0, RZ, P5 ;  /* 0x000000ff00007208 */ /* 0x000fe40002800000 */
[----:B------:R-:W-:Y:S01]  /*174d0*/  ISETP.GT.AND P5, PT, R182, 0x1, P4 ;  /* 0x00000001b600780c */ /* 0x000fe200027a4270 */
[----:B------:R-:W-:Y:S02]  /*174e0*/  MUFU.EX2 R23, R3 ;  /* 0x0000000300177308 */ /* 0x000fe40000000800 */
[-CC-:B------:R-:W-:Y:S01]  /*174f0*/  FFMA.FTZ R156, R156, R2.reuse, -R0.reuse ;  /* 0x000000029c9c7223 */ /* 0x180fe20000010800 */
[----:B------:R-:W-:Y:S01]  /*17500*/  ISETP.LT.OR P6, PT, R183, 0x2, P5 ;  /* 0x00000002b700780c */ /* 0x000fe20002fc1670 */
[-CC-:B------:R-:W-:Y:S01]  /*17510*/  FFMA.FTZ R153, R153, R2.reuse, -R0.reuse ;  /* 0x0000000299997223 */ /* 0x180fe20000010800 */
[----:B------:R-:W-:Y:S01]  /*17520*/  ISETP.GT.AND P5, PT, R182, 0x8, P4 ;  /* 0x00000008b600780c */ /* 0x000fe200027a4270 */
[-CC-:B------:R-:W-:Y:S01]  /*17530*/  FFMA.FTZ R155, R155, R2.reuse, -R0.reuse ;  /* 0x000000029b9b7223 */ /* 0x180fe20000010800 */
[----:B------:R-:W-:Y:S01]  /*17540*/  FSEL R154, R154, -INF , !P6 ;  /* 0xff8000009a9a7808 */ /* 0x000fe20007000000 */
[----:B------:R-:W0:Y:S01]  /*17550*/  MUFU.EX2 R156, R156 ;  /* 0x0000009c009c7308 */ /* 0x000e220000000800 */
[----:B------:R-:W-:Y:S01]  /*17560*/  ISETP.GT.AND P6, PT, R182, 0x9, P4 ;  /* 0x00000009b600780c */ /* 0x000fe200027c4270 */
[-CC-:B------:R-:W-:Y:S01]  /*17570*/  FFMA.FTZ R184, R184, R2.reuse, -R0.reuse ;  /* 0x00000002b8b87223 */ /* 0x180fe20000010800 */
[C---:B------:R-:W-:Y:S01]  /*17580*/  ISETP.LT.OR P5, PT, R183.reuse, 0x9, P5 ;  /* 0x00000009b700780c */ /* 0x040fe20002fa1670 */
[-CC-:B------:R-:W-:Y:S01]  /*17590*/  FFMA.FTZ R160, R160, R2.reuse, -R0.reuse ;  /* 0x00000002a0a07223 */ /* 0x180fe20000010800 */
[----:B------:R-:W-:Y:S01]  /*175a0*/  ISETP.LT.OR P6, PT, R183, 0xa, P6 ;  /* 0x0000000ab700780c */ /* 0x000fe200037c1670 */
[-CC-:B------:R-:W-:Y:S01]  /*175b0*/  FFMA.FTZ R185, R185, R2.reuse, -R0.reuse ;  /* 0x00000002b9b97223 */ /* 0x180fe20000010800 */
[----:B------:R-:W-:Y:S01]  /*175c0*/  FSEL R158, R158, -INF , !P5 ;  /* 0xff8000009e9e7808 */ /* 0x000fe20006800000 */
[----:B------:R-:W1:Y:S01]  /*175d0*/  MUFU.EX2 R153, R153 ;  /* 0x0000009900997308 */ /* 0x000e620000000800 */
[----:B------:R-:W-:Y:S01]  /*175e0*/  FSEL R159, R159, -INF , !P6 ;  /* 0xff8000009f9f7808 */ /* 0x000fe20007000000 */
[-CC-:B------:R-:W-:Y:S01]  /*175f0*/  FFMA.FTZ R186, R186, R2.reuse, -R0.reuse ;  /* 0x00000002baba7223 */ /* 0x180fe20000010800 */
[C---:B------:R-:W-:Y:S01]  /*17600*/  ISETP.GT.AND P6, PT, R182.reuse, 0x11, P4 ;  /* 0x00000011b600780c */ /* 0x040fe200027c4270 */
[-CC-:B------:R-:W-:Y:S01]  /*17610*/  FFMA.FTZ R165, R165, R2.reuse, -R0.reuse ;  /* 0x00000002a5a57223 */ /* 0x180fe20000010800 */
[----:B------:R-:W-:Y:S01]  /*17620*/  ISETP.GT.AND P5, PT, R182, 0x10, P4 ;  /* 0x00000010b600780c */ /* 0x000fe200027a4270 */
[----:B------:R-:W-:Y:S01]  /*17630*/  FFMA.FTZ R187, R187, R2, -R0 ;  /* 0x00000002bbbb7223 */ /* 0x000fe20000010800 */
[C---:B------:R-:W-:Y:S01]  /*17640*/  ISETP.LT.OR P6, PT, R183.reuse, 0x12, P6 ;  /* 0x00000012b700780c */ /* 0x040fe200037c1670 */
[----:B------:R-:W-:Y:S01]  /*17650*/  MUFU.EX2 R155, R155 ;  /* 0x0000009b009b7308 */ /* 0x000fe20000000800 */
[----:B------:R-:W-:Y:S01]  /*17660*/  ISETP.LT.OR P5, PT, R183, 0x11, P5 ;  /* 0x00000011b700780c */ /* 0x000fe20002fa1670 */
[----:B0-----:R-:W-:Y:S01]  /*17670*/  FFMA.FTZ R22, R23, R228, R156 ;  /* 0x000000e417167223 */ /* 0x001fe2000001009c */
[----:B------:R-:W-:Y:S01]  /*17680*/  FSEL R162, R162, -INF , !P6 ;  /* 0xff800000a2a27808 */ /* 0x000fe20007000000 */
[-CC-:B------:R-:W-:Y:S01]  /*17690*/  FFMA.FTZ R169, R169, R2.reuse, -R0.reuse ;  /* 0x00000002a9a97223 */ /* 0x180fe20000010800 */
[----:B------:R-:W-:Y:S01]  /*176a0*/  ISETP.GT.AND P6, PT, R182, 0x19, P4 ;  /* 0x00000019b600780c */ /* 0x000fe200027c4270 */
[-C--:B------:R-:W-:Y:S01]  /*176b0*/  FFMA.FTZ R188, R188, R2.reuse, -R0 ;  /* 0x00000002bcbc7223 */ /* 0x080fe20000010800 */
[----:B------:R-:W-:Y:S01]  /*176c0*/  FSEL R161, R161, -INF , !P5 ;  /* 0xff800000a1a17808 */ /* 0x000fe20006800000 */
[----:B------:R-:W0:Y:S01]  /*176d0*/  MUFU.EX2 R184, R184 ;  /* 0x000000b800b87308 */ /* 0x000e220000000800 */
[----:B------:R-:W-:Y:S01]  /*176e0*/  ISETP.LT.OR P6, PT, R183, 0x1a, P6 ;  /* 0x0000001ab700780c */ /* 0x000fe200037c1670 */
[----:B-1----:R-:W-:Y:S01]  /*176f0*/  FADD.FTZ R22, R153, R22 ;  /* 0x0000001699167221 */ /* 0x002fe20000010000 */
[----:B------:R-:W-:Y:S01]  /*17700*/  ISETP.GT.AND P5, PT, R182, 0x18, P4 ;  /* 0x00000018b600780c */ /* 0x000fe200027a4270 */
[-CC-:B------:R-:W-:Y:S01]  /*17710*/  FFMA.FTZ R173, R173, R2.reuse, -R0.reuse ;  /* 0x00000002adad7223 */ /* 0x180fe20000010800 */
[----:B------:R-:W-:Y:S01]  /*17720*/  FSEL R164, R164, -INF , !P6 ;  /* 0xff800000a4a47808 */ /* 0x000fe20007000000 */
[-CC-:B------:R-:W-:Y:S01]  /*17730*/  FFMA.FTZ R174, R174, R2.reuse, -R0.reuse ;  /* 0x00000002aeae7223 */ /* 0x180fe20000010800 */
[----:B------:R-:W-:Y:S01]  /*17740*/  ISETP.GT.AND P6, PT, R182, 0x21, P4 ;  /* 0x00000021b600780c */ /* 0x000fe200027c4270 */
[----:B------:R-:W-:Y:S01]  /*17750*/  MUFU.EX2 R160, R160 ;  /* 0x000000a000a07308 */ /* 0x000fe20000000800 */
[C---:B------:R-:W-:Y:S01]  /*17760*/  ISETP.LT.OR P5, PT, R183.reuse, 0x19, P5 ;  /* 0x00000019b700780c */ /* 0x040fe20002fa1670 */
[-CC-:B------:R-:W-:Y:S01]  /*17770*/  FFMA.FTZ R176, R176, R2.reuse, -R0.reuse ;  /* 0x00000002b0b07223 */ /* 0x180fe20000010800 */
[----:B------:R-:W-:Y:S01]  /*17780*/  ISETP.LT.OR P6, PT, R183, 0x22, P6 ;  /* 0x00000022b700780c */ /* 0x000fe200037c1670 */
[-CC-:B------:R-:W-:Y:S01]  /*17790*/  FFMA.FTZ R178, R178, R2.reuse, -R0.reuse ;  /* 0x00000002b2b27223 */ /* 0x180fe20000010800 */
[----:B------:R-:W-:Y:S01]  /*177a0*/  FSEL R163, R163, -INF , !P5 ;  /* 0xff800000a3a37808 */ /* 0x000fe20006800000 */
[----:B------:R-:W-:Y:S01]  /*177b0*/  FFMA.FTZ R0, R179, R2, -R0 ;  /* 0x00000002b3007223 */ /* 0x000fe20000010800 */
[----:B------:R-:W-:Y:S01]  /*177c0*/  FSEL R167, R167, -INF , !P6 ;  /* 0xff800000a7a77808 */ /* 0x000fe20007000000 */
[----:B------:R-:W1:Y:S01]  /*177d0*/  MUFU.EX2 R185, R185 ;  /* 0x000000b900b97308 */ /* 0x000e620000000800 */
[----:B------:R-:W-:-:S02]  /*177e0*/  ISETP.GT.AND P6, PT, R182, 0x29, P4 ;  /* 0x00000029b600780c */ /* 0x000fc400027c4270 */
[----:B------:R-:W-:Y:S02]  /*177f0*/  ISETP.GT.AND P5, PT, R182, 0x20, P4 ;  /* 0x00000020b600780c */ /* 0x000fe400027a4270 */
[C---:B------:R-:W-:Y:S02]  /*17800*/  ISETP.LT.OR P6, PT, R183.reuse, 0x2a, P6 ;  /* 0x0000002ab700780c */ /* 0x040fe400037c1670 */
[----:B------:R-:W-:Y:S01]  /*17810*/  ISETP.LT.OR P5, PT, R183, 0x21, P5 ;  /* 0x00000021b700780c */ /* 0x000fe20002fa1670 */
[----:B------:R-:W-:Y:S01]  /*17820*/  MUFU.EX2 R186, R186 ;  /* 0x000000ba00ba7308 */ /* 0x000fe20000000800 */
[----:B------:R-:W-:Y:S02]  /*17830*/  FSEL R170, R170, -INF , !P6 ;  /* 0xff800000aaaa7808 */ /* 0x000fe40007000000 */
[----:B------:R-:W-:Y:S02]  /*17840*/  ISETP.GT.AND P6, PT, R182, RZ, P4 ;  /* 0x000000ffb600720c */ /* 0x000fe400027c4270 */
[----:B------:R-:W-:-:S02]  /*17850*/  FSEL R166, R166, -INF , !P5 ;  /* 0xff800000a6a67808 */ /* 0x000fc40006800000 */
[C---:B------:R-:W-:Y:S01]  /*17860*/  ISETP.LT.OR P6, PT, R183.reuse, 0x1, P6 ;  /* 0x00000001b700780c */ /* 0x040fe200037c1670 */
[----:B------:R-:W3:Y:S01]  /*17870*/  MUFU.EX2 R165, R165 ;  /* 0x000000a500a57308 */ /* 0x000ee20000000800 */
[----:B------:R-:W-:Y:S02]  /*17880*/  ISETP.GT.AND P5, PT, R182, 0x28, P4 ;  /* 0x00000028b600780c */ /* 0x000fe400027a4270 */
[----:B------:R-:W-:Y:S02]  /*17890*/  FSEL R3, R152, -INF , !P6 ;  /* 0xff80000098037808 */ /* 0x000fe40007000000 */
[----:B------:R-:W-:Y:S02]  /*178a0*/  ISETP.LT.OR P5, PT, R183, 0x29, P5 ;  /* 0x00000029b700780c */ /* 0x000fe40002fa1670 */
[----:B------:R-:W-:Y:S01]  /*178b0*/  FMNMX.FTZ R152, R3, R4, !PT ;  /* 0x0000000403987209 */ /* 0x000fe20007810000 */
[----:B------:R-:W-:Y:S01]  /*178c0*/  MUFU.EX2 R187, R187 ;  /* 0x000000bb00bb7308 */ /* 0x000fe20000000800 */
[----:B------:R-:W-:-:S02]  /*178d0*/  FSEL R168, R168, -INF , !P5 ;  /* 0xff800000a8a87808 */ /* 0x000fc40006800000 */
[----:B------:R-:W-:Y:S02]  /*178e0*/  FMNMX.FTZ R152, R154, R152, !PT ;  /* 0x000000989a987209 */ /* 0x000fe40007810000 */
[----:B------:R-:W-:Y:S02]  /*178f0*/  ISETP.GT.AND P5, PT, R182, 0x30, P4 ;  /* 0x00000030b600780c */ /* 0x000fe400027a4270 */
[----:B------:R-:W-:Y:S01]  /*17900*/  FMNMX.FTZ R152, R158, R152, !PT ;  /* 0x000000989e987209 */ /* 0x000fe20007810000 */
[----:B------:R-:W4:Y:S01]  /*17910*/  MUFU.EX2 R169, R169 ;  /* 0x000000a900a97308 */ /* 0x000f220000000800 */
[----:B------:R-:W-:Y:S02]  /*17920*/  ISETP.LT.OR P5, PT, R183, 0x31, P5 ;  /* 0x00000031b700780c */ /* 0x000fe40002fa1670 */
[----:B------:R-:W-:Y:S02]  /*17930*/  FMNMX.FTZ R152, R159, R152, !PT ;  /* 0x000000989f987209 */ /* 0x000fe40007810000 */
[----:B------:R-:W-:-:S02]  /*17940*/  FSEL R172, R172, -INF , !P5 ;  /* 0xff800000acac7808 */ /* 0x000fc40006800000 */
[----:B------:R-:W-:Y:S01]  /*17950*/  FMNMX.FTZ R152, R161, R152, !PT ;  /* 0x00000098a1987209 */ /* 0x000fe20007810000 */
[----:B------:R4:W-:Y:S01]  /*17960*/  MUFU.EX2 R190, R188 ;  /* 0x000000bc00be7308 */ /* 0x0009e20000000800 */
[----:B------:R-:W-:Y:S02]  /*17970*/  ISETP.GT.AND P5, PT, R182, 0x31, P4 ;  /* 0x00000031b600780c */ /* 0x000fe400027a4270 */
[----:B------:R-:W-:Y:S02]  /*17980*/  FMNMX.FTZ R152, R162, R152, !PT ;  /* 0x00000098a2987209 */ /* 0x000fe40007810000 */
[----:B------:R-:W-:Y:S02]  /*17990*/  ISETP.GT.AND P6, PT, R182, 0x38, P4 ;  /* 0x00000038b600780c */ /* 0x000fe400027c4270 */
[----:B------:R-:W-:Y:S01]  /*179a0*/  FMNMX.FTZ R152, R163, R152, !PT ;  /* 0x00000098a3987209 */ /* 0x000fe20007810000 */
[----:B------:R-:W-:Y:S01]  /*179b0*/  MUFU.EX2 R173, R173 ;  /* 0x000000ad00ad7308 */ /* 0x000fe20000000800 */
[----:B------:R-:W-:-:S02]  /*179c0*/  ISETP.LT.OR P5, PT, R183, 0x32, P5 ;  /* 0x00000032b700780c */ /* 0x000fc40002fa1670 */
[----:B------:R-:W-:Y:S02]  /*179d0*/  FMNMX.FTZ R152, R164, R152, !PT ;  /* 0x00000098a4987209 */ /* 0x000fe40007810000 */
[----:B------:R-:W-:Y:S02]  /*179e0*/  ISETP.GT.AND P4, PT, R182, 0x39, P4 ;  /* 0x00000039b600780c */ /* 0x000fe40002784270 */
[----:B------:R-:W-:Y:S01]  /*179f0*/  FMNMX.FTZ R152, R166, R152, !PT ;  /* 0x00000098a6987209 */ /* 0x000fe20007810000 */
[----:B------:R-:W-:Y:S01]  /*17a00*/  MUFU.EX2 R174, R174 ;  /* 0x000000ae00ae7308 */ /* 0x000fe20000000800 */
[----:B------:R-:W-:Y:S02]  /*17a10*/  ISETP.LT.OR P6, PT, R183, 0x39, P6 ;  /* 0x00000039b700780c */ /* 0x000fe400037c1670 */
[----:B------:R-:W-:Y:S02]  /*17a20*/  FMNMX.FTZ R152, R167, R152, !PT ;  /* 0x00000098a7987209 */ /* 0x000fe40007810000 */
[----:B------:R-:W-:-:S02]  /*17a30*/  FSEL R171, R171, -INF , !P5 ;  /* 0xff800000abab7808 */ /* 0x000fc40006800000 */
[----:B------:R-:W-:Y:S01]  /*17a40*/  FMNMX.FTZ R152, R168, R152, !PT ;  /* 0x00000098a8987209 */ /* 0x000fe20007810000 */
[----:B------:R-:W5:Y:S01]  /*17a50*/  MUFU.EX2 R176, R176 ;  /* 0x000000b000b07308 */ /* 0x000f620000000800 */
[----:B------:R-:W-:Y:S02]  /*17a60*/  ISETP.LT.OR P4, PT, R183, 0x3a, P4 ;  /* 0x0000003ab700780c */ /* 0x000fe40002781670 */
[----:B------:R-:W-:Y:S02]  /*17a70*/  FMNMX.FTZ R152, R170, R152, !PT ;  /* 0x00000098aa987209 */ /* 0x000fe40007810000 */
[----:B------:R-:W-:Y:S02]  /*17a80*/  FSEL R175, R175, -INF , !P6 ;  /* 0xff800000afaf7808 */ /* 0x000fe40007000000 */
[----:B------:R-:W-:Y:S01]  /*17a90*/  FMNMX.FTZ R152, R172, R152, !PT ;  /* 0x00000098ac987209 */ /* 0x000fe20007810000 */
[----:B------:R-:W-:Y:S01]  /*17aa0*/  MUFU.EX2 R178, R178 ;  /* 0x000000b200b27308 */ /* 0x000fe20000000800 */
[----:B------:R-:W-:-:S02]  /*17ab0*/  FSEL R177, R177, -INF , !P4 ;  /* 0xff800000b1b17808 */ /* 0x000fc40006000000 */
[----:B------:R-:W-:Y:S02]  /*17ac0*/  FMNMX.FTZ R152, R171, R152, !PT ;  /* 0x00000098ab987209 */ /* 0x000fe40007810000 */
[----:B------:R-:W-:Y:S02]  /*17ad0*/  F2FP.F16.F32.PACK_AB R196, R153, R156 ;  /* 0x0000009c99c4723e */ /* 0x000fe400000000ff */
[----:B------:R-:W-:Y:S02]  /*17ae0*/  FMNMX.FTZ R152, R175, R152, !PT ;  /* 0x00000098af987209 */ /* 0x000fe40007810000 */
[----:B0-----:R-:W-:Y:S02]  /*17af0*/  F2FP.F16.F32.PACK_AB R198, R184, R155 ;  /* 0x0000009bb8c6723e */ /* 0x001fe400000000ff */
[----:B------:R-:W-:Y:S02]  /*17b00*/  FMNMX.FTZ R153, R177, R152, !PT ;  /* 0x00000098b1997209 */ /* 0x000fe40007810000 */
[----:B-1----:R-:W-:-:S02]  /*17b10*/  F2FP.F16.F32.PACK_AB R192, R185, R160 ;  /* 0x000000a0b9c0723e */ /* 0x002fc400000000ff */
[----:B---3--:R-:W-:Y:S01]  /*17b20*/  F2FP.F16.F32.PACK_AB R194, R165, R186 ;  /* 0x000000baa5c2723e */ /* 0x008fe200000000ff */
[----:B------:R-:W0:Y:S01]  /*17b30*/  SHFL.BFLY PT, R152, R153, 0x2, 0x1f ;  /* 0x0c401f0099987f89 */ /* 0x000e2200000e0000 */
[----:B----4-:R-:W-:Y:S02]  /*17b40*/  F2FP.F16.F32.PACK_AB R188, R169, R187 ;  /* 0x000000bba9bc723e */ /* 0x010fe400000000ff */
[----:B0-----:R-:W-:-:S05]  /*17b50*/  FMNMX.FTZ R153, R153, R152, !PT ;  /* 0x0000009899997209 */ /* 0x001fca0007810000 */
[----:B------:R-:W0:Y:S02]  /*17b60*/  SHFL.BFLY PT, R152, R153, 0x1, 0x1f ;  /* 0x0c201f0099987f89 */ /* 0x000e2400000e0000 */
[----:B0-----:R-:W-:Y:S02]  /*17b70*/  FMNMX.FTZ R152, R153, R152, !PT ;  /* 0x0000009899987209 */ /* 0x001fe40007810000 */
[----:B------:R0:W1:Y:S02]  /*17b80*/  MUFU.EX2 R153, R0 ;  /* 0x0000000000997308 */ /* 0x0000640000000800 */
[C---:B------:R-:W-:Y:S01]  /*17b90*/  FSETP.NEU.FTZ.AND P4, PT, R152.reuse, -INF , PT ;  /* 0xff8000009800780b */ /* 0x040fe20003f9d000 */
[----:B------:R-:W-:-:S05]  /*17ba0*/  FMUL.FTZ R156, R152, R2 ;  /* 0x00000002989c7220 */ /* 0x000fca0000410000 */
[----:B------:R-:W-:Y:S01]  /*17bb0*/  FSEL R156, R156, RZ, P4 ;  /* 0x000000ff9c9c7208 */ /* 0x000fe20002000000 */
[----:B0-----:R-:W-:Y:S01]  /*17bc0*/  FADD.FTZ R0, R155, R22 ;  /* 0x000000169b007221 */ /* 0x001fe20000010000 */
[----:B------:R-:W-:Y:S02]  /*17bd0*/  FSEL R22, R152, RZ, P4 ;  /* 0x000000ff98167208 */ /* 0x000fe40002000000 */
[----:B--2---:R-:W-:Y:S01]  /*17be0*/  ISETP.GT.AND P4, PT, R5, R180, PT ;  /* 0x000000b40500720c */ /* 0x004fe20003f84270 */
[----:B------:R-:W-:Y:S01]  /*17bf0*/  FADD.FTZ R0, R184, R0 ;  /* 0x00000000b8007221 */ /* 0x000fe20000010000 */
[-C--:B------:R-:W-:Y:S01]  /*17c00*/  FFMA.FTZ R3, R3, R2.reuse, -R156 ;  /* 0x0000000203037223 */ /* 0x080fe2000001089c */
[----:B------:R-:W-:Y:S01]  /*17c10*/  FADD.FTZ R22, -R22, R4 ;  /* 0x0000000416167221 */ /* 0x000fe20000010100 */
[-C--:B------:R-:W-:Y:S01]  /*17c20*/  FFMA.FTZ R154, R154, R2.reuse, -R156 ;  /* 0x000000029a9a7223 */ /* 0x080fe2000001089c */
[----:B------:R-:W-:Y:S01]  /*17c30*/  FADD.FTZ R0, R160, R0 ;  /* 0x00000000a0007221 */ /* 0x000fe20000010000 */
[-C--:B------:R-:W-:Y:S01]  /*17c40*/  FFMA.FTZ R158, R158, R2.reuse, -R156 ;  /* 0x000000029e9e7223 */ /* 0x080fe2000001089c */
[-C--:B------:R-:W-:Y:S01]  /*17c50*/  FMUL.FTZ R22, R22, R2.reuse ;  /* 0x0000000216167220 */ /* 0x080fe20000410000 */
[----:B------:R-:W-:Y:S01]  /*17c60*/  MUFU.EX2 R3, R3 ;  /* 0x0000000300037308 */ /* 0x000fe20000000800 */
[----:B------:R-:W-:Y:S01]  /*17c70*/  FADD.FTZ R0, R185, R0 ;  /* 0x00000000b9007221 */ /* 0x000fe20000010000 */
[-CC-:B------:R-:W-:Y:S01]  /*17c80*/  FFMA.FTZ R159, R159, R2.reuse, -R156.reuse ;  /* 0x000000029f9f7223 */ /* 0x180fe2000001089c */
[-CC-:B------:R-:W-:Y:S01]  /*17c90*/  FFMA.FTZ R161, R161, R2.reuse, -R156.reuse ;  /* 0x00000002a1a17223 */ /* 0x180fe2000001089c */
[-C--:B------:R-:W-:Y:S01]  /*17ca0*/  FFMA.FTZ R162, R162, R2.reuse, -R156 ;  /* 0x00000002a2a27223 */ /* 0x080fe2000001089c */
[----:B------:R-:W-:Y:S01]  /*17cb0*/  FADD.FTZ R4, R186, R0 ;  /* 0x00000000ba047221 */ /* 0x000fe20000010000 */
[-CC-:B------:R-:W-:Y:S01]  /*17cc0*/  FFMA.FTZ R163, R163, R2.reuse, -R156.reuse ;  /* 0x00000002a3a37223 */ /* 0x180fe2000001089c */
[-CC-:B------:R-:W-:Y:S01]  /*17cd0*/  FFMA.FTZ R164, R164, R2.reuse, -R156.reuse ;  /* 0x00000002a4a47223 */ /* 0x180fe2000001089c */
[----:B------:R-:W0:Y:S01]  /*17ce0*/  MUFU.EX2 R0, R22 ;  /* 0x0000001600007308 */ /* 0x000e220000000800 */
[-CC-:B------:R-:W-:Y:S01]  /*17cf0*/  FFMA.FTZ R166, R166, R2.reuse, -R156.reuse ;  /* 0x00000002a6a67223 */ /* 0x180fe2000001089c */
[-CC-:B------:R-:W-:Y:S01]  /*17d00*/  FFMA.FTZ R167, R167, R2.reuse, -R156.reuse ;  /* 0x00000002a7a77223 */ /* 0x180fe2000001089c */
[-CC-:B------:R-:W-:Y:S01]  /*17d10*/  FFMA.FTZ R168, R168, R2.reuse, -R156.reuse ;  /* 0x00000002a8a87223 */ /* 0x180fe2000001089c */
[-CC-:B------:R-:W-:Y:S01]  /*17d20*/  FFMA.FTZ R170, R170, R2.reuse, -R156.reuse ;  /* 0x00000002aaaa7223 */ /* 0x180fe2000001089c */
[-C--:B------:R-:W-:Y:S01]  /*17d30*/  FFMA.FTZ R172, R172, R2.reuse, -R156 ;  /* 0x00000002acac7223 */ /* 0x080fe2000001089c */
[----:B------:R-:W-:Y:S01]  /*17d40*/  FADD.FTZ R4, R165, R4 ;  /* 0x00000004a5047221 */ /* 0x000fe20000010000 */
[-CC-:B------:R-:W-:Y:S01]  /*17d50*/  FFMA.FTZ R171, R171, R2.reuse, -R156.reuse ;  /* 0x00000002abab7223 */ /* 0x180fe2000001089c */
[----:B------:R-:W2:Y:S01]  /*17d60*/  MUFU.EX2 R154, R154 ;  /* 0x0000009a009a7308 */ /* 0x000ea20000000800 */
[-C--:B------:R-:W-:Y:S01]  /*17d70*/  FFMA.FTZ R175, R175, R2.reuse, -R156 ;  /* 0x00000002afaf7223 */ /* 0x080fe2000001089c */
[----:B------:R-:W-:Y:S01]  /*17d80*/  FADD.FTZ R4, R187, R4 ;  /* 0x00000004bb047221 */ /* 0x000fe20000010000 */
[----:B------:R-:W-:Y:S01]  /*17d90*/  FFMA.FTZ R156, R177, R2, -R156 ;  /* 0x00000002b19c7223 */ /* 0x000fe2000001089c */
[----:B-----5:R-:W-:Y:S01]  /*17da0*/  F2FP.F16.F32.PACK_AB R184, R176, R174 ;  /* 0x000000aeb0b8723e */ /* 0x020fe200000000ff */
[----:B------:R-:W-:-:S02]  /*17db0*/  VIADD R5, R5, 0xffffffff ;  /* 0xffffffff05057836 */ /* 0x000fc40000000000 */
[----:B------:R-:W-:Y:S01]  /*17dc0*/  FADD.FTZ R4, R169, R4 ;  /* 0x00000004a9047221 */ /* 0x000fe20000010000 */
[----:B-1----:R-:W-:Y:S01]  /*17dd0*/  F2FP.F16.F32.PACK_AB R186, R153, R178 ;  /* 0x000000b299ba723e */ /* 0x002fe200000000ff */
[----:B------:R-:W1:Y:S01]  /*17de0*/  MUFU.EX2 R158, R158 ;  /* 0x0000009e009e7308 */ /* 0x000e620000000800 */
[----:B0-----:R-:W-:Y:S01]  /*17df0*/  FFMA.FTZ R227, R0, R227, R3 ;  /* 0x000000e300e37223 */ /* 0x001fe20000010003 */
[----:B------:R-:W-:Y:S01]  /*17e00*/  FADD.FTZ R4, R190, R4 ;  /* 0x00000004be047221 */ /* 0x000fe20000010000 */
[C---:B------:R-:W-:Y:S01]  /*17e10*/  F2FP.F16.F32.PACK_AB R190, R173.reuse, R190 ;  /* 0x000000beadbe723e */ /* 0x040fe200000000ff */
[----:B------:R-:W-:Y:S02]  /*17e20*/  IMAD.MOV.U32 R22, RZ, RZ, R231 ;  /* 0x000000ffff167224 */ /* 0x000fe400078e00e7 */
[----:B------:R-:W-:Y:S02]  /*17e30*/  FADD.FTZ R4, R173, R4 ;  /* 0x00000004ad047221 */ /* 0x000fe40000010000 */
[----:B------:R-:W0:Y:S01]  /*17e40*/  MUFU.EX2 R159, R159 ;  /* 0x0000009f009f7308 */ /* 0x000e220000000800 */
[----:B--2---:R-:W-:Y:S01]  /*17e50*/  FADD.FTZ R227, R154, R227 ;  /* 0x000000e39ae37221 */ /* 0x004fe20000010000 */
[----:B------:R-:W-:Y:S01]  /*17e60*/  FADD.FTZ R4, R174, R4 ;  /* 0x00000004ae047221 */ /* 0x000fe20000010000 */
[----:B------:R-:W-:-:S02]  /*17e70*/  F2FP.F16.F32.PACK_AB R197, R154, R3 ;  /* 0x000000039ac5723e */ /* 0x000fc400000000ff */
[----:B------:R-:W-:Y:S01]  /*17e80*/  MOV R3, R157 ;  /* 0x0000009d00037202 */ /* 0x000fe20000000f00 */
[----:B------:R-:W-:Y:S02]  /*17e90*/  FADD.FTZ R4, R176, R4 ;  /* 0x00000004b0047221 */ /* 0x000fe40000010000 */
[----:B------:R-:W2:Y:S01]  /*17ea0*/  MUFU.EX2 R161, R161 ;  /* 0x000000a100a17308 */ /* 0x000ea20000000800 */
[----:B-1----:R-:W-:Y:S01]  /*17eb0*/  FADD.FTZ R227, R158, R227 ;  /* 0x000000e39ee37221 */ /* 0x002fe20000010000 */
[----:B------:R-:W-:-:S04]  /*17ec0*/  FADD.FTZ R4, R178, R4 ;  /* 0x00000004b2047221 */ /* 0x000fc80000010000 */
[----:B------:R-:W-:Y:S01]  /*17ed0*/  FADD.FTZ R228, R153, R4 ;  /* 0x0000000499e47221 */ /* 0x000fe20000010000 */
[----:B------:R-:W-:Y:S01]  /*17ee0*/  IMAD.MOV.U32 R4, RZ, RZ, R152 ;  /* 0x000000ffff047224 */ /* 0x000fe200078e0098 */
        /* <DEDUP_REMOVED lines=27> */
[----:B------:R-:W-:-:S03]  /*180a0*/  F2FP.F16.F32.PACK_AB R185, R171, R172 ;  /* 0x000000acabb9723e */ /* 0x000fc600000000ff */
[----:B-1----:R-:W-:-:S04]  /*180b0*/  FADD.FTZ R227, R175, R227 ;  /* 0x000000e3afe37221 */ /* 0x002fc80000010000 */
[C---:B0-----:R-:W-:Y:S01]  /*180c0*/  FADD.FTZ R227, R156.reuse, R227 ;  /* 0x000000e39ce37221 */ /* 0x041fe20000010000 */
[----:B------:R-:W-:Y:S01]  /*180d0*/  F2FP.F16.F32.PACK_AB R187, R156, R175 ;  /* 0x000000af9cbb723e */ /* 0x000fe200000000ff */
[----:B------:R-:W-:Y:S06]  /*180e0*/  @P4 BRA `(.L_x_1971) ;  /* 0xffffffcc00fc4947 */ /* 0x000fec000383ffff */
[----:B------:R-:W-:Y:S05]  /*180f0*/  BSYNC B1 ;  /* 0x0000000000017941 */ /* 0x000fea0003800000 */
.L_x_1952:
[----:B------:R-:W-:Y:S01]  /*18100*/  IMAD.MOV.U32 R4, RZ, RZ, R152 ;  /* 0x000000ffff047224 */ /* 0x000fe200078e0098 */
[----:B------:R-:W-:Y:S01]  /*18110*/  MOV R219, R230 ;  /* 0x000000e600db7202 */ /* 0x000fe20000000f00 */
[----:B------:R-:W-:Y:S02]  /*18120*/  IMAD.MOV.U32 R3, RZ, RZ, R157 ;  /* 0x000000ffff037224 */ /* 0x000fe400078e009d */
[----:B------:R-:W-:-:S07]  /*18130*/  IMAD.MOV.U32 R22, RZ, RZ, R231 ;  /* 0x000000ffff167224 */ /* 0x000fce00078e00e7 */
.L_x_1951:
[----:B------:R-:W-:Y:S05]  /*18140*/  BSYNC B0 ;  /* 0x0000000000007941 */ /* 0x000fea0003800000 */
.L_x_1950:
[----:B------:R-:W2:Y:S01]  /*18150*/  LDL R153, [R1+0x34] ;  /* 0x0000340001997983 */ /* 0x000ea20000100800 */
[----:B------:R-:W0:Y:S01]  /*18160*/  LDC R152, c[0x0][0x448] ;  /* 0x00011200ff987b82 */ /* 0x000e220000000800 */
[----:B------:R-:W-:-:S07]  /*18170*/  ULDC UR4, c[0x0][0x9dc] ;  /* 0x0002770000047ab9 */ /* 0x000fce0000000800 */
[----:B------:R-:W1:Y:S01]  /*18180*/  LDC R156, c[0x0][0x9e4] ;  /* 0x00027900ff9c7b82 */ /* 0x000e620000000800 */
[----:B0-----:R-:W-:Y:S02]  /*18190*/  ISETP.NE.AND P5, PT, R152, 0x1, PT ;  /* 0x000000019800780c */ /* 0x001fe40003fa5270 */
[----:B-1----:R-:W-:-:S11]  /*181a0*/  ISETP.GE.AND P6, PT, R156, 0x1, PT ;  /* 0x000000019c00780c */ /* 0x002fd60003fc6270 */
[----:B------:R-:W0:Y:S08]  /*181b0*/  @P5 LDC R154, c[0x0][0x44c] ;  /* 0x00011300ff9a5b82 */ /* 0x000e300000000800 */
[----:B------:R-:W1:Y:S01]  /*181c0*/  @P5 LDC R152, c[0x0][0x450] ;  /* 0x00011400ff985b82 */ /* 0x000e620000000800 */
[----:B--2---:R-:W-:-:S04]  /*181d0*/  VIADD R153, R153, 0x7f ;  /* 0x0000007f99997836 */ /* 0x004fc80000000000 */
[----:B0-----:R-:W-:-:S05]  /*181e0*/  @P5 IMAD.HI.U32 R154, R153, R154, RZ ;  /* 0x0000009a999a5227 */ /* 0x001fca00078e00ff */
[----:B-1----:R-:W-:Y:S02]  /*181f0*/  @P5 SHF.R.U32.HI R153, RZ, R152, R154 ;  /* 0x00000098ff995219 */ /* 0x002fe4000001169a */
[----:B------:R-:W-:-:S05]  /*18200*/  IADD3 R152, R221, 0x1, -R220 ;  /* 0x00000001dd987810 */ /* 0x000fca0007ffe8dc */
[----:B------:R-:W-:-:S04]  /*18210*/  IMAD.IADD R153, R152, 0x1, R153 ;  /* 0x0000000198997824 */ /* 0x000fc800078e0299 */
[----:B------:R-:W-:Y:S01]  /*18220*/  VIADD R154, R153, -UR4 ;  /* 0x80000004999a7c36 */ /* 0x000fe20008000000 */
[----:B------:R-:W-:Y:S06]  /*18230*/  @!P6 BRA `(.L_x_1972) ;  /* 0x000000000048e947 */ /* 0x000fec0003800000 */
[----:B------:R-:W-:Y:S01]  /*18240*/  IMAD.MOV.U32 R155, RZ, RZ, R153 ;  /* 0x000000ffff9b7224 */ /* 0x000fe200078e0099 */
[----:B------:R-:W-:Y:S04]  /*18250*/  BSSY B0, `(.L_x_1973) ;  /* 0x000000e000007945 */ /* 0x000fe80003800000 */
        /* <DEDUP_REMOVED lines=9> */
.L_x_1974:
[----:B------:R-:W-:-:S13]  /*182f0*/  ISETP.NE.AND P2, PT, R156, 0x1, PT ;  /* 0x000000019c00780c */ /* 0x000fda0003f45270 */
[----:B------:R-:W0:Y:S02]  /*18300*/  @P2 LDC.64 R152, c[0x0][0x9e8] ;  /* 0x00027a00ff982b82 */ /* 0x000e240000000a00 */
[----:B0-----:R-:W-:-:S05]  /*18310*/  @P2 IMAD.HI.U32 R152, R155, R152, RZ ;  /* 0x000000989b982227 */ /* 0x001fca00078e00ff */
[----:B------:R-:W-:-:S07]  /*18320*/  @P2 SHF.R.U32.HI R155, RZ, R153, R152 ;  /* 0x00000099ff9b2219 */ /* 0x000fce0000011698 */
.L_x_1975:
[----:B------:R-:W-:Y:S05]  /*18330*/  BSYNC B0 ;  /* 0x0000000000007941 */ /* 0x000fea0003800000 */
.L_x_1973:
[----:B------:R-:W-:-:S05]  /*18340*/  IMAD R155, R155, R156, RZ ;  /* 0x0000009c9b9b7224 */ /* 0x000fca00078e02ff */
[----:B------:R-:W-:-:S07]  /*18350*/  VIMNMX R154, R154, R155, !PT ;  /* 0x0000009b9a9a7248 */ /* 0x000fce0007fe0100 */
.L_x_1972:
[----:B------:R-:W2:Y:S01]  /*18360*/  LDL R153, [R1+0x50] ;  /* 0x0000500001997983 */ /* 0x000ea20000100800 */
[----:B------:R-:W-:Y:S01]  /*18370*/  IADD3 R154, R154, 0x3f, RZ ;  /* 0x0000003f9a9a7810 */ /* 0x000fe20007ffe0ff */
[----:B------:R-:W-:Y:S03]  /*18380*/  BSSY B0, `(.L_x_1976) ;  /* 0x0000263000007945 */ /* 0x000fe60003800000 */
[----:B------:R-:W-:-:S04]  /*18390*/  SHF.R.S32.HI R152, RZ, 0x1f, R154 ;  /* 0x0000001fff987819 */ /* 0x000fc8000001149a */
[----:B------:R-:W-:-:S04]  /*183a0*/  LEA.HI R152, R152, R154, RZ, 0x6 ;  /* 0x0000009a98987211 */ /* 0x000fc800078f30ff */
[----:B------:R-:W-:-:S04]  /*183b0*/  SHF.R.S32.HI R152, RZ, 0x6, R152 ;  /* 0x00000006ff987819 */ /* 0x000fc80000011498 */
[----:B--2---:R-:W-:-:S04]  /*183c0*/  VIMNMX R153, R153, R152, !PT ;  /* 0x0000009899997248 */ /* 0x004fc80007fe0100 */
[----:B------:R-:W-:Y:S01]  /*183d0*/  ISETP.GE.AND P2, PT, R5, R153, PT ;  /* 0x000000990500720c */ /* 0x000fe20003f46270 */
[----:B------:R0:W-:-:S12]  /*183e0*/  STL [R1+0x20], R153 ;  /* 0x0000209901007387 */ /* 0x0001d80000100800 */
[----:B0-----:R-:W-:Y:S05]  /*183f0*/  @!P2 BRA `(.L_x_1977) ;  /* 0x00000024006ca947 */ /* 0x001fea0003800000 */
[----:B------:R-:W-:Y:S01]  /*18400*/  BSSY B1, `(.L_x_1978) ;  /* 0x0000259000017945 */ /* 0x000fe20003800000 */
[----:B------:R-:W-:Y:S01]  /*18410*/  IMAD.MOV.U32 R233, RZ, RZ, R5 ;  /* 0x000000ffffe97224 */ /* 0x000fe200078e0005 */
[----:B------:R-:W-:Y:S01]  /*18420*/  MOV R5, R22 ;  /* 0x0000001600057202 */ /* 0x000fe20000000f00 */
[----:B------:R-:W-:Y:S02]  /*18430*/  IMAD.MOV.U32 R231, RZ, RZ, R4 ;  /* 0x000000ffffe77224 */ /* 0x000fe400078e0004 */
[----:B------:R-:W-:Y:S02]  /*18440*/  IMAD.MOV.U32 R230, RZ, RZ, R3 ;  /* 0x000000ffffe67224 */ /* 0x000fe400078e0003 */
[----:B------:R-:W-:-:S07]  /*18450*/  IMAD.MOV.U32 R232, RZ, RZ, R219 ;  /* 0x000000ffffe87224 */ /* 0x000fce00078e00db */
.L_x_1989:
[----:B------:R-:W-:-:S05]  /*18460*/  VIADD R22, R5, 0x1 ;  /* 0x0000000105167836 */ /* 0x000fca0000000000 */
[----:B------:R-:W-:-:S04]  /*18470*/  ISETP.NE.AND P2, PT, R22, 0x2, PT ;  /* 0x000000021600780c */ /* 0x000fc80003f45270 */
[----:B------:R-:W-:Y:S02]  /*18480*/  SEL R219, RZ, 0x1, P2 ;  /* 0x00000001ffdb7807 */ /* 0x000fe40001000000 */
[----:B------:R-:W-:Y:S02]  /*18490*/  SEL R22, R22, RZ, P2 ;  /* 0x000000ff16167207 */ /* 0x000fe40001000000 */
[----:B------:R-:W-:Y:S01]  /*184a0*/  LOP3.LUT R219, R232, R219, RZ, 0x3c, !PT ;  /* 0x000000dbe8db7212 */ /* 0x000fe200078e3cff */
[----:B------:R-:W-:Y:S06]  /*184b0*/  @!P0 BRA `(.L_x_1979) ;  /* 0x0000000000048947 */ /* 0x000fec0003800000 */
[----:B------:R-:W-:Y:S01]  /*184c0*/  BPT.TRAP 0x1 ;  /* 0x000000040000795c */ /* 0x000fe20000300000 */
.L_x_1979:
[----:B------:R-:W-:Y:S01]  /*184d0*/  IMAD R3, R22, 0x8, R16 ;  /* 0x0000000816037824 */ /* 0x000fe200078e0210 */
[----:B------:R-:W-:-:S04]  /*184e0*/  SHF.L.U32 R153, R219, 0x1f, RZ ;  /* 0x0000001fdb997819 */ /* 0x000fc800000006ff */
[----:B------:R0:W1:Y:S01]  /*184f0*/  SYNCS.PHASECHK.TRANS64.TRYWAIT P2, [R3+URZ+0x30830], R153 ;  /* 0x03083099030075a7 */ /* 0x000062000804017f */
[----:B------:R-:W-:Y:S05]  /*18500*/  @!P0 BRA `(.L_x_1980) ;  /* 0x0000000000048947 */ /* 0x000fea0003800000 */
[----:B------:R-:W-:Y:S01]  /*18510*/  BPT.TRAP 0x1 ;  /* 0x000000040000795c */ /* 0x000fe20000300000 */
.L_x_1980:
        /* <DEDUP_REMOVED lines=8> */
.L_x_1982:
[----:B------:R-:W-:Y:S05]  /*185a0*/  BSYNC B2 ;  /* 0x0000000000027941 */ /* 0x000fea0003800000 */
.L_x_1981:
[----:B------:R-:W-:Y:S01]  /*185b0*/  R2UR UR4, R152 ;  /* 0x00000000980472ca */ /* 0x000fe200000e0000 */
[----:B------:R-:W-:Y:S01]  /*185c0*/  IMAD.MOV.U32 R152, RZ, RZ, R4 ;  /* 0x000000ffff987224 */ /* 0x000fe200078e0004 */
[----:B------:R2:W-:Y:S01]  /*185d0*/  STL [R1+0xb4], R17 ;  /* 0x0000b41101007387 */ /* 0x0005e20000100800 */
[----:B01----:R-:W-:Y:S01]  /*185e0*/  IMAD.MOV.U32 R153, RZ, RZ, 0x40000040 ;  /* 0x40000040ff997424 */ /* 0x003fe200078e00ff */
[----:B------:R-:W-:Y:S01]  /*185f0*/  MOV R161, UR39 ;  /* 0x0000002700a17c02 */ /* 0x000fe20008000f00 */
[C---:B------:R-:W-:Y:S01]  /*18600*/  VIADD R154, R2.reuse, 0x6 ;  /* 0x00000006029a7836 */ /* 0x040fe20000000000 */
[----:B------:R0:W-:Y:S01]  /*18610*/  STL [R1+0xb0], R16 ;  /* 0x0000b01001007387 */ /* 0x0001e20000100800 */
[----:B------:R-:W-:Y:S01]  /*18620*/  VIADD R156, R2, 0x204 ;  /* 0x00000204029c7836 */ /* 0x000fe20000000000 */
[C---:B------:R-:W-:Y:S01]  /*18630*/  R2UR UR39, R153.reuse ;  /* 0x00000000992772ca */ /* 0x040fe200000e0000 */
[----:B------:R-:W-:Y:S01]  /*18640*/  IMAD.MOV.U32 R3, RZ, RZ, 0x40000040 ;  /* 0x40000040ff037424 */ /* 0x000fe200078e00ff */
[----:B------:R-:W-:Y:S01]  /*18650*/  R2UR UR5, R153 ;  /* 0x00000000990572ca */ /* 0x000fe200000e0000 */
[----:B------:R1:W-:Y:S01]  /*18660*/  STL [R1+0xac], R5 ;  /* 0x0000ac0501007387 */ /* 0x0003e20000100800 */
[----:B--2---:R-:W-:Y:S01]  /*18670*/  MOV R17, UR38 ;  /* 0x0000002600117c02 */ /* 0x004fe20008000f00 */
[----:B------:R-:W-:Y:S01]  /*18680*/  IMAD.MOV.U32 R155, RZ, RZ, 0x40000040 ;  /* 0x40000040ff9b7424 */ /* 0x000fe200078e00ff */
[----:B------:R-:W-:Y:S01]  /*18690*/  R2UR UR38, R152 ;  /* 0x00000000982672ca */ /* 0x000fe200000e0000 */
[-C--:B------:R-:W-:Y:S01]  /*186a0*/  FMUL.FTZ R24, R24, R23.reuse ;  /* 0x0000001718187220 */ /* 0x080fe20000410000 */
[----:B------:R-:W-:Y:S01]  /*186b0*/  IADD3 R152, R2, 0x200, RZ ;  /* 0x0000020002987810 */ /* 0x000fe20007ffe0ff */
[-C--:B------:R-:W-:Y:S01]  /*186c0*/  FMUL.FTZ R25, R25, R23.reuse ;  /* 0x0000001719197220 */ /* 0x080fe20000410000 */
[----:B------:R-:W-:Y:S01]  /*186d0*/  R2UR UR58, R154 ;  /* 0x000000009a3a72ca */ /* 0x000fe200000e0000 */
[----:B------:R-:W-:Y:S01]  /*186e0*/  VIADD R154, R2, 0x202 ;  /* 0x00000202029a7836 */ /* 0x000fe20000000000 */
        /* <DEDUP_REMOVED lines=10> */
[----:B------:R-:W-:Y:S01]  /*18790*/  MOV R159, UR39 ;  /* 0x00000027009f7c02 */ /* 0x000fe20008000f00 */
[----:B------:R-:W-:Y:S01]  /*187a0*/  UMOV UR39, UR5 ;  /* 0x0000000500277c82 */ /* 0x000fe20008000000 */
[----:B------:R-:W-:Y:S01]  /*187b0*/  R2UR UR30, R152 ;  /* 0x00000000981e72ca */ /* 0x000fe200000e0000 */
[-C--:B------:R-:W-:Y:S01]  /*187c0*/  FMUL.FTZ R28, R28, R23.reuse ;  /* 0x000000171c1c7220 */ /* 0x080fe20000410000 */
[----:B------:R-:W-:Y:S01]  /*187d0*/  MOV R4, UR38 ;  /* 0x0000002600047c02 */ /* 0x000fe20008000f00 */
[----:B------:R-:W-:Y:S01]  /*187e0*/  UMOV UR38, UR4 ;  /* 0x0000000400267c82 */ /* 0x000fe20008000000 */
[----:B------:R-:W-:Y:S01]  /*187f0*/  IADD3 R152, R2, 0x600, RZ ;  /* 0x0000060002987810 */ /* 0x000fe20007ffe0ff */
[-C--:B------:R-:W-:Y:S01]  /*18800*/  FMUL.FTZ R29, R29, R23.reuse ;  /* 0x000000171d1d7220 */ /* 0x080fe20000410000 */
[----:B0-----:R-:W-:Y:S01]  /*18810*/  MOV R16, UR37 ;  /* 0x0000002500107c02 */ /* 0x001fe20008000f00 */
[-C--:B------:R-:W-:Y:S01]  /*18820*/  FMUL.FTZ R32, R32, R23.reuse ;  /* 0x0000001720207220 */ /* 0x080fe20000410000 */
[----:B-1----:R-:W-:Y:S01]  /*18830*/  MOV R5, UR36 ;  /* 0x0000002400057c02 */ /* 0x002fe20008000f00 */
        /* <DEDUP_REMOVED lines=19> */
[----:B------:R-:W-:Y:S01]  /*18970*/  MOV R157, 0x40000040 ;  /* 0x40000040009d7802 */ /* 0x000fe20000000f00 */
        /* <DEDUP_REMOVED lines=117> */
[----:B------:R-:W-:Y:S01]  /*190d0*/  IMAD.MOV.U32 R23, RZ, RZ, R161 ;  /* 0x000000ffff177224 */ /* 0x000fe200078e00a1 */
[----:B------:R-:W-:Y:S01]  /*190e0*/  R2UR UR7, R153 ;  /* 0x00000000990772ca */ /* 0x000fe200000e0000 */
[----:B------:R-:W-:Y:S01]  /*190f0*/  IMAD.MOV.U32 R3, RZ, RZ, R159 ;  /* 0x000000ffff037224 */ /* 0x000fe200078e009f */
[----:B------:R-:W-:Y:S01]  /*19100*/  R2UR UR11, R155 ;  /* 0x000000009b0b72ca */ /* 0x000fe200000e0000 */
[----:B------:R-:W-:Y:S01]  /*19110*/  IMAD.MOV.U32 R0, RZ, RZ, R158 ;  /* 0x000000ffff007224 */ /* 0x000fe200078e009e */
[----:B------:R-:W-:-:S02]  /*19120*/  R2UR UR15, R157 ;  /* 0x000000009d0f72ca */ /* 0x000fc400000e0000 */
[----:B------:R-:W-:Y:S02]  /*19130*/  R2UR UR19, R153 ;  /* 0x00000000991372ca */ /* 0x000fe400000e0000 */
[----:B------:R-:W-:Y:S02]  /*19140*/  R2UR UR23, R157 ;  /* 0x000000009d1772ca */ /* 0x000fe400000e0000 */
[----:B------:R-:W-:Y:S02]  /*19150*/  R2UR UR27, R155 ;  /* 0x000000009b1b72ca */ /* 0x000fe400000e0000 */
[----:B------:R-:W-:Y:S02]  /*19160*/  R2UR UR31, R153 ;  /* 0x00000000991f72ca */ /* 0x000fe400000e0000 */
[----:B------:R-:W-:Y:S02]  /*19170*/  R2UR UR35, R157 ;  /* 0x000000009d2372ca */ /* 0x000fe400000e0000 */
[----:B------:R-:W-:-:S02]  /*19180*/  R2UR UR43, R153 ;  /* 0x00000000992b72ca */ /* 0x000fc400000e0000 */
[----:B------:R-:W-:Y:S02]  /*19190*/  R2UR UR46, R156 ;  /* 0x000000009c2e72ca */ /* 0x000fe400000e0000 */
[----:B------:R-:W-:Y:S02]  /*191a0*/  R2UR UR47, R157 ;  /* 0x000000009d2f72ca */ /* 0x000fe400000e0000 */
[----:B------:R-:W-:Y:S02]  /*191b0*/  R2UR UR50, R154 ;  /* 0x000000009a3272ca */ /* 0x000fe400000e0000 */
[----:B------:R-:W-:Y:S02]  /*191c0*/  R2UR UR51, R155 ;  /* 0x000000009b3372ca */ /* 0x000fe400000e0000 */
[----:B------:R-:W-:Y:S02]  /*191d0*/  R2UR UR54, R152 ;  /* 0x00000000983672ca */ /* 0x000fe400000e0000 */
[----:B------:R-:W-:-:S02]  /*191e0*/  R2UR UR55, R153 ;  /* 0x00000000993772ca */ /* 0x000fc400000e0000 */
[----:B------:R-:W-:Y:S02]  /*191f0*/  MOV R2, R160 ;  /* 0x000000a000027202 */ /* 0x000fe40000000f00 */
[----:B------:R-:W-:-:S06]  /*19200*/  WARPGROUP.ARRIVE ;  /* 0x00000000000079c5 */ /* 0x000fcc0000000000 */
[----:B------:R-:W-:Y:S01]  /*19210*/  HGMMA.64x64x16.F32 R152, gdesc[UR36], RZ, !UPT, gsb0 ;  /* 0x00e00000249879f0 */ /* 0x000fe2000c0008ff */
        /* <DEDUP_REMOVED lines=35> */
[----:B------:R0:W5:Y:S01]  /*19450*/  LDL.LU R17, [R1+0xb4] ;  /* 0x0000b40001117983 */ /* 0x0001620000300800 */
[----:B------:R-:W-:Y:S02]  /*19460*/  R2UR UR37, R16 ;  /* 0x00000000102572ca */ /* 0x000fe400000e0000 */
[----:B------:R-:W-:Y:S01]  /*19470*/  R2UR UR36, R5 ;  /* 0x00000000052472ca */ /* 0x000fe200000e0000 */
[----:B------:R0:W5:Y:S01]  /*19480*/  LDL.LU R16, [R1+0xb0] ;  /* 0x0000b00001107983 */ /* 0x0001620000300800 */
[----:B------:R-:W-:-:S02]  /*19490*/  R2UR UR44, R12 ;  /* 0x000000000c2c72ca */ /* 0x000fc400000e0000 */
[----:B------:R-:W-:Y:S01]  /*194a0*/  R2UR UR45, R13 ;  /* 0x000000000d2d72ca */ /* 0x000fe200000e0000 */
[----:B------:R0:W5:Y:S01]  /*194b0*/  LDL.LU R5, [R1+0xac] ;  /* 0x0000ac0001057983 */ /* 0x0001620000300800 */
[----:B------:R-:W-:Y:S02]  /*194c0*/  R2UR UR48, R10 ;  /* 0x000000000a3072ca */ /* 0x000fe400000e0000 */
[----:B------:R-:W-:Y:S02]  /*194d0*/  R2UR UR49, R11 ;  /* 0x000000000b3172ca */ /* 0x000fe400000e0000 */
[----:B------:R-:W-:Y:S02]  /*194e0*/  R2UR UR52, R8 ;  /* 0x00000000083472ca */ /* 0x000fe400000e0000 */
[----:B------:R-:W-:Y:S02]  /*194f0*/  R2UR UR53, R9 ;  /* 0x00000000093572ca */ /* 0x000fe400000e0000 */
[----:B------:R-:W-:Y:S01]  /*19500*/  R2UR UR39, R23 ;  /* 0x00000000172772ca */ /* 0x000fe200000e0000 */
[----:B------:R-:W-:-:S02]  /*19510*/  WARPGROUP.DEPBAR.LE gsb0, 0x0 ;  /* 0x00008000000079c5 */ /* 0x000fc40000010000 */
        /* <DEDUP_REMOVED lines=39> */
[----:B0-----:R-:W-:Y:S05]  /*19790*/  @!P0 BRA `(.L_x_1984) ;  /* 0x0000000000048947 */ /* 0x001fea0003800000 */
[----:B------:R-:W-:Y:S01]  /*197a0*/  BPT.TRAP 0x1 ;  /* 0x000000040000795c */ /* 0x000fe20000300000 */
.L_x_1984:
[----:B------:R-:W-:Y:S01]  /*197b0*/  SHF.L.U32 R0, R232, 0x1f, RZ ;  /* 0x0000001fe8007819 */ /* 0x000fe200000006ff */
[----:B-----5:R-:W-:-:S04]  /*197c0*/  IMAD R232, R5, 0x8, R16 ;  /* 0x0000000805e87824 */ /* 0x020fc800078e0210 */
[----:B------:R0:W1:Y:S01]  /*197d0*/  SYNCS.PHASECHK.TRANS64.TRYWAIT P2, [R232+URZ+0x30850], R0 ;  /* 0x03085000e80075a7 */ /* 0x000062000804017f */
[----:B------:R-:W-:Y:S05]  /*197e0*/  @!P0 BRA `(.L_x_1985) ;  /* 0x0000000000048947 */ /* 0x000fea0003800000 */
[----:B------:R-:W-:Y:S01]  /*197f0*/  BPT.TRAP 0x1 ;  /* 0x000000040000795c */ /* 0x000fe20000300000 */
.L_x_1985:
[----:B------:R-:W-:Y:S04]  /*19800*/  BSSY B2, `(.L_x_1986) ;  /* 0x0000004000027945 */ /* 0x000fe80003800000 */
[----:B-1----:R-:W-:Y:S05]  /*19810*/  @P2 BRA `(.L_x_1987) ;  /* 0x0000000000082947 */ /* 0x002fea0003800000 */
[----:B------:R-:W1:Y:S02]  /*19820*/  SYNCS.PHASECHK.TRANS64.TRYWAIT P2, [R232+URZ+0x30850], R0 ;  /* 0x03085000e80075a7 */ /* 0x000e64000804017f */
[----:B-1----:R-:W-:Y:S05]  /*19830*/  @!P2 BRA `(.L_x_1988) ;  /* 0x000001280064a947 */ /* 0x002fea0003800000 */
.L_x_1987:
[----:B------:R-:W-:Y:S05]  /*19840*/  BSYNC B2 ;  /* 0x0000000000027941 */ /* 0x000fea0003800000 */
.L_x_1986:
[----:B01----:R-:W-:Y:S01]  /*19850*/  VIADD R0, R16, 0x400 ;  /* 0x0000040010007836 */ /* 0x003fe20000000000 */
[----:B------:R-:W-:Y:S01]  /*19860*/  WARPGROUP.ARRIVE ;  /* 0x00000000000079c5 */ /* 0x000fe20000000000 */
[----:B------:R-:W-:Y:S01]  /*19870*/  IMAD.MOV.U32 R3, RZ, RZ, 0x40000040 ;  /* 0x40000040ff037424 */ /* 0x000fe200078e00ff */
[----:B------:R-:W-:Y:S02]  /*19880*/  ULDC UR4, c[0x0][0x9d8] ;  /* 0x0002760000047ab9 */ /* 0x000fe40000000800 */
[----:B------:R-:W-:Y:S02]  /*19890*/  SHF.R.U32.HI R0, RZ, 0x4, R0 ;  /* 0x00000004ff007819 */ /* 0x000fe40000011600 */
[----:B------:R-:W-:Y:S01]  /*198a0*/  R2UR UR7, R3 ;  /* 0x00000000030772ca */ /* 0x000fe200000e0000 */
[----:B------:R-:W-:Y:S01]  /*198b0*/  IMAD.MOV.U32 R3, RZ, RZ, 0x40000040 ;  /* 0x40000040ff037424 */ /* 0x000fe200078e00ff */
[----:B------:R-:W-:-:S04]  /*198c0*/  LOP3.LUT R0, R0, 0x3fff, RZ, 0xc0, !PT ;  /* 0x00003fff00007812 */ /* 0x000fc800078ec0ff */
[----:B------:R-:W-:-:S04]  /*198d0*/  LOP3.LUT R0, R0, 0x2000000, RZ, 0xfc, !PT ;  /* 0x0200000000007812 */ /* 0x000fc800078efcff */
[----:B------:R-:W-:Y:S01]  /*198e0*/  LEA R2, R5, R0, 0xb ;  /* 0x0000000005027211 */ /* 0x000fe200078e58ff */
[----:B------:R-:W-:-:S03]  /*198f0*/  IMAD.MOV.U32 R5, RZ, RZ, 0x40000040 ;  /* 0x40000040ff057424 */ /* 0x000fc600078e00ff */
[C---:B------:R-:W-:Y:S01]  /*19900*/  R2UR UR6, R2.reuse ;  /* 0x00000000020672ca */ /* 0x040fe200000e0000 */
[----:B------:R-:W-:-:S12]  /*19910*/  VIADD R4, R2, 0x80 ;  /* 0x0000008002047836 */ /* 0x000fd80000000000 */
        /* <DEDUP_REMOVED lines=10> */
[----:B------:R-:W-:Y:S02]  /*199c0*/  R2UR UR6, R4 ;  /* 0x00000000040672ca */ /* 0x000fe400000e0000 */
[----:B------:R-:W-:Y:S01]  /*199d0*/  R2UR UR7, R5 ;  /* 0x00000000050772ca */ /* 0x000fe200000e0000 */
[----:B------:R-:W-:Y:S02]  /*199e0*/  WARPGROUP.DEPBAR.LE gsb0, 0x0 ;  /* 0x00008000000079c5 */ /* 0x000fe40000010000 */
[----:B------:R-:W-:-:S15]  /*199f0*/  WARPGROUP.ARRIVE ;  /* 0x00000000000079c5 */ /* 0x000fde0000000000 */
[----:B------:R-:W-:-:S07]  /*19a00*/  NOP ;  /* 0x0000000000007918 */ /* 0x000fce0000000000 */
[----:B------:R-:W-:Y:S01]  /*19a10*/  HGMMA.64x256x16.F32 R24, R188, gdesc[UR4].tnspB, R24, gsb0 ;  /* 0x43e00004bc187df0 */ /* 0x000fe20008000818 */
[----:B------:R-:W-:Y:S02]  /*19a20*/  R2UR UR6, R2 ;  /* 0x00000000020672ca */ /* 0x000fe400000e0000 */
[----:B------:R-:W-:Y:S01]  /*19a30*/  R2UR UR7, R3 ;  /* 0x00000000030772ca */ /* 0x000fe200000e0000 */
[----:B------:R-:W-:Y:S01]  /*19a40*/  FMUL.FTZ R0, R152, UR4 ;  /* 0x0000000498007c20 */ /* 0x000fe20008410000 */
[----:B------:R-:W-:Y:S01]  /*19a50*/  FMUL.FTZ R4, R153, UR4 ;  /* 0x0000000499047c20 */ /* 0x000fe20008410000 */
[----:B------:R-:W-:Y:S01]  /*19a60*/  FMUL.FTZ R5, R154, UR4 ;  /* 0x000000049a057c20 */ /* 0x000fe20008410000 */
[----:B------:R-:W-:-:S03]  /*19a70*/  FMUL.FTZ R154, R156, UR4 ;  /* 0x000000049c9a7c20 */ /* 0x000fc60008410000 */
[----:B------:R-:W0:Y:S01]  /*19a80*/  MUFU.TANH R0, R0 ;  /* 0x0000000000007308 */ /* 0x000e220000002400 */
[----:B------:R-:W-:Y:S01]  /*19a90*/  FMUL.FTZ R152, R155, UR4 ;  /* 0x000000049b987c20 */ /* 0x000fe20008410000 */
[----:B------:R-:W-:-:S06]  /*19aa0*/  FMUL.FTZ R155, R157, UR4 ;  /* 0x000000049d9b7c20 */ /* 0x000fcc0008410000 */
[----:B------:R-:W1:Y:S01]  /*19ab0*/  MUFU.TANH R4, R4 ;  /* 0x0000000400047308 */ /* 0x000e620000002400 */
[----:B------:R-:W-:Y:S01]  /*19ac0*/  FMUL.FTZ R157, R160, UR4 ;  /* 0x00000004a09d7c20 */ /* 0x000fe20008410000 */
[----:B------:R-:W-:-:S06]  /*19ad0*/  FMUL.FTZ R153, R158, UR4 ;  /* 0x000000049e997c20 */ /* 0x000fcc0008410000 */
[----:B------:R-:W2:Y:S01]  /*19ae0*/  MUFU.TANH R154, R154 ;  /* 0x0000009a009a7308 */ /* 0x000ea20000002400 */
[----:B------:R-:W-:Y:S01]  /*19af0*/  FMUL.FTZ R158, R161, UR4 ;  /* 0x00000004a19e7c20 */ /* 0x000fe20008410000 */
[----:B------:R-:W-:Y:S01]  /*19b00*/  FMUL.FTZ R156, R159, UR4 ;  /* 0x000000049f9c7c20 */ /* 0x000fe20008410000 */
[----:B0-----:R-:W-:-:S05]  /*19b10*/  FMNMX.FTZ R2, R0, R230, !PT ;  /* 0x000000e600027209 */ /* 0x001fca0007810000 */
[----:B------:R-:W0:Y:S01]  /*19b20*/  MUFU.TANH R155, R155 ;  /* 0x0000009b009b7308 */ /* 0x000e220000002400 */
[----:B------:R-:W-:Y:S01]  /*19b30*/  FMUL.FTZ R159, R164, UR4 ;  /* 0x00000004a49f7c20 */ /* 0x000fe20008410000 */
[----:B-1----:R-:W-:-:S06]  /*19b40*/  FMNMX.FTZ R2, R4, R2, !PT ;  /* 0x0000000204027209 */ /* 0x002fcc0007810000 */
[----:B------:R-:W1:Y:S01]  /*19b50*/  MUFU.TANH R157, R157 ;  /* 0x0000009d009d7308 */ /* 0x000e620000002400 */
[----:B------:R-:W-:Y:S01]  /*19b60*/  FMUL.FTZ R160, R165, UR4 ;  /* 0x00000004a5a07c20 */ /* 0x000fe20008410000 */
[----:B--2---:R-:W-:-:S06]  /*19b70*/  FMNMX.FTZ R2, R154, R2, !PT ;  /* 0x000000029a027209 */ /* 0x004fcc0007810000 */
[----:B------:R-:W2:Y:S01]  /*19b80*/  MUFU.TANH R158, R158 ;  /* 0x0000009e009e7308 */ /* 0x000ea20000002400 */
[----:B------:R-:W-:Y:S01]  /*19b90*/  FMUL.FTZ R161, R168, UR4 ;  /* 0x00000004a8a17c20 */ /* 0x000fe20008410000 */
[----:B0-----:R-:W-:-:S06]  /*19ba0*/  FMNMX.FTZ R2, R155, R2, !PT ;  /* 0x000000029b027209 */ /* 0x001fcc0007810000 */
[----:B------:R-:W0:Y:S01]  /*19bb0*/  MUFU.TANH R159, R159 ;  /* 0x0000009f009f7308 */ /* 0x000e220000002400 */
[----:B------:R-:W-:Y:S01]  /*19bc0*/  FMUL.FTZ R164, R169, UR4 ;  /* 0x00000004a9a47c20 */ /* 0x000fe20008410000 */
[----:B-1----:R-:W-:-:S06]  /*19bd0*/  FMNMX.FTZ R2, R157, R2, !PT ;  /* 0x000000029d027209 */ /* 0x002fcc0007810000 */
[----:B------:R-:W1:Y:S01]  /*19be0*/  MUFU.TANH R160, R160 ;  /* 0x000000a000a07308 */ /* 0x000e620000002400 */
[----:B------:R-:W-:Y:S01]  /*19bf0*/  FMUL.FTZ R165, R172, UR4 ;  /* 0x00000004aca57c20 */ /* 0x000fe20008410000 */
[----:B--2---:R-:W-:-:S06]  /*19c00*/  FMNMX.FTZ R2, R158, R2, !PT ;  /* 0x000000029e027209 */ /* 0x004fcc0007810000 */
[----:B------:R-:W2:Y:S01]  /*19c10*/  MUFU.TANH R161, R161 ;  /* 0x000000a100a17308 */ /* 0x000ea20000002400 */
[----:B------:R-:W-:Y:S02]  /*19c20*/  WARPGROUP.DEPBAR.LE gsb0, 0x0 ;  /* 0x00008000000079c5 */ /* 0x000fe40000010000 */
[----:B------:R-:W-:-:S06]  /*19c30*/  WARPGROUP.ARRIVE ;  /* 0x00000000000079c5 */ /* 0x000fcc0000000000 */
[----:B------:R-:W-:Y:S01]  /*19c40*/  HGMMA.64x256x16.F32 R24, R184, gdesc[UR4].tnspB, R24, gsb0 ;  /* 0x43e00004b8187df0 */ /* 0x000fe20008000818 */
[----:B------:R-:W3:Y:S01]  /*19c50*/  MUFU.TANH R164, R164 ;  /* 0x000000a400a47308 */ /* 0x000ee20000002400 */
[----:B------:R-:W-:Y:S01]  /*19c60*/  FMUL.FTZ R168, R173, UR4 ;  /* 0x00000004ada87c20 */ /* 0x000fe20008410000 */
[----:B0-----:R-:W-:Y:S01]  /*19c70*/  FMNMX.FTZ R2, R159, R2, !PT ;  /* 0x000000029f027209 */ /* 0x001fe20007810000 */
[----:B------:R-:W-:-:S05]  /*19c80*/  FMUL.FTZ R169, R176, UR4 ;  /* 0x00000004b0a97c20 */ /* 0x000fca0008410000 */
[----:B------:R-:W0:Y:S01]  /*19c90*/  MUFU.TANH R165, R165 ;  /* 0x000000a500a57308 */ /* 0x000e220000002400 */
[----:B-1----:R-:W-:Y:S01]  /*19ca0*/  FMNMX.FTZ R2, R160, R2, !PT ;  /* 0x00000002a0027209 */ /* 0x002fe20007810000 */
[----:B------:R-:W-:-:S06]  /*19cb0*/  FMUL.FTZ R173, R177, UR4 ;  /* 0x00000004b1ad7c20 */ /* 0x000fcc0008410000 */
[----:B------:R-:W1:Y:S01]  /*19cc0*/  MUFU.TANH R168, R168 ;  /* 0x000000a800a87308 */ /* 0x000e620000002400 */
[----:B--2---:R-:W-:Y:S01]  /*19cd0*/  FMNMX.FTZ R2, R161, R2, !PT ;  /* 0x00000002a1027209 */ /* 0x004fe20007810000 */
[----:B------:R-:W-:-:S06]  /*19ce0*/  FMUL.FTZ R172, R180, UR4 ;  /* 0x00000004b4ac7c20 */ /* 0x000fcc0008410000 */
[----:B------:R-:W2:Y:S01]  /*19cf0*/  MUFU.TANH R169, R169 ;  /* 0x000000a900a97308 */ /* 0x000ea20000002400 */
[----:B---3--:R-:W-:Y:S01]  /*19d00*/  FMNMX.FTZ R2, R164, R2, !PT ;  /* 0x00000002a4027209 */ /* 0x008fe20007810000 */
[----:B------:R-:W-:-:S06]  /*19d10*/  FMUL.FTZ R176, R181, UR4 ;  /* 0x00000004b5b07c20 */ /* 0x000fcc0008410000 */
[----:B------:R-:W3:Y:S01]  /*19d20*/  MUFU.TANH R173, R173 ;  /* 0x000000ad00ad7308 */ /* 0x000ee20000002400 */
[----:B0-----:R-:W-:-:S07]  /*19d30*/  FMNMX.FTZ R2, R165, R2, !PT ;  /* 0x00000002a5027209 */ /* 0x001fce0007810000 */
[----:B------:R-:W0:Y:S01]  /*19d40*/  MUFU.TANH R172, R172 ;  /* 0x000000ac00ac7308 */ /* 0x000e220000002400 */
[----:B-1----:R-:W-:-:S07]  /*19d50*/  FMNMX.FTZ R2, R168, R2, !PT ;  /* 0x00000002a8027209 */ /* 0x002fce0007810000 */
[----:B------:R-:W1:Y:S01]  /*19d60*/  MUFU.TANH R176, R176 ;  /* 0x000000b000b07308 */ /* 0x000e620000002400 */
[----:B--2---:R-:W-:-:S04]  /*19d70*/  FMNMX.FTZ R2, R169, R2, !PT ;  /* 0x00000002a9027209 */ /* 0x004fc80007810000 */
[----:B---3--:R-:W-:-:S04]  /*19d80*/  FMNMX.FTZ R2, R173, R2, !PT ;  /* 0x00000002ad027209 */ /* 0x008fc80007810000 */
[----:B0-----:R-:W-:-:S04]  /*19d90*/  FMNMX.FTZ R2, R172, R2, !PT ;  /* 0x00000002ac027209 */ /* 0x001fc80007810000 */
[----:B-1----:R-:W-:-:S05]  /*19da0*/  FMNMX.FTZ R2, R176, R2, !PT ;  /* 0x00000002b0027209 */ /* 0x002fca0007810000 */
[----:B------:R-:W0:Y:S01]  /*19db0*/  SHFL.BFLY PT, R3, R2, 0x2, 0x1f ;  /* 0x0c401f0002037f89 */ /* 0x000e2200000e0000 */
[----:B------:R-:W1:Y:S01]  /*19dc0*/  MUFU.TANH R5, R5 ;  /* 0x0000000500057308 */ /* 0x000e620000002400 */
[----:B------:R-:W-:-:S07]  /*19dd0*/  FMUL.FTZ R162, R162, UR4 ;  /* 0x00000004a2a27c20 */ /* 0x000fce0008410000 */
[----:B------:R-:W2:Y:S01]  /*19de0*/  MUFU.TANH R152, R152 ;  /* 0x0000009800987308 */ /* 0x000ea20000002400 */
[----:B------:R-:W-:-:S07]  /*19df0*/  FMUL.FTZ R163, R163, UR4 ;  /* 0x00000004a3a37c20 */ /* 0x000fce0008410000 */
[----:B------:R-:W3:Y:S01]  /*19e00*/  MUFU.TANH R153, R153 ;  /* 0x0000009900997308 */ /* 0x000ee20000002400 */
[----:B0-----:R-:W-:-:S07]  /*19e10*/  FMNMX.FTZ R3, R2, R3, !PT ;  /* 0x0000000302037209 */ /* 0x001fce0007810000 */
[----:B------:R-:W0:Y:S01]  /*19e20*/  MUFU.TANH R156, R156 ;  /* 0x0000009c009c7308 */ /* 0x000e220000002400 */
[----:B-1----:R-:W-:Y:S01]  /*19e30*/  FMNMX.FTZ R23, R5, R231, !PT ;  /* 0x000000e705177209 */ /* 0x002fe20007810000 */
[----:B------:R-:W1:Y:S01]  /*19e40*/  SHFL.BFLY PT, R2, R3, 0x1, 0x1f ;  /* 0x0c201f0003027f89 */ /* 0x000e6200000e0000 */
[----:B------:R-:W-:-:S05]  /*19e50*/  FMUL.FTZ R166, R166, UR4 ;  /* 0x00000004a6a67c20 */ /* 0x000fca0008410000 */
[----:B------:R-:W4:Y:S01]  /*19e60*/  MUFU.TANH R162, R162 ;  /* 0x000000a200a27308 */ /* 0x000f220000002400 */
[----:B--2---:R-:W-:Y:S01]  /*19e70*/  FMNMX.FTZ R23, R152, R23, !PT ;  /* 0x0000001798177209 */ /* 0x004fe20007810000 */
[----:B------:R-:W-:-:S06]  /*19e80*/  FMUL.FTZ R167, R167, UR4 ;  /* 0x00000004a7a77c20 */ /* 0x000fcc0008410000 */
[----:B------:R-:W2:Y:S01]  /*19e90*/  MUFU.TANH R163, R163 ;  /* 0x000000a300a37308 */ /* 0x000ea20000002400 */
[----:B---3--:R-:W-:Y:S01]  /*19ea0*/  FMNMX.FTZ R23, R153, R23, !PT ;  /* 0x0000001799177209 */ /* 0x008fe20007810000 */
[----:B------:R-:W-:-:S06]  /*19eb0*/  FMUL.FTZ R170, R170, UR4 ;  /* 0x00000004aaaa7c20 */ /* 0x000fcc0008410000 */
[----:B------:R-:W3:Y:S01]  /*19ec0*/  MUFU.TANH R166, R166 ;  /* 0x000000a600a67308 */ /* 0x000ee20000002400 */
[----:B0-----:R-:W-:Y:S01]  /*19ed0*/  FMNMX.FTZ R23, R156, R23, !PT ;  /* 0x000000179c177209 */ /* 0x001fe20007810000 */
[----:B------:R-:W-:-:S06]  /*19ee0*/  FMUL.FTZ R171, R171, UR4 ;  /* 0x00000004abab7c20 */ /* 0x000fcc0008410000 */
[----:B------:R-:W0:Y:S01]  /*19ef0*/  MUFU.TANH R167, R167 ;  /* 0x000000a700a77308 */ /* 0x000e220000002400 */
[----:B----4-:R-:W-:Y:S01]  /*19f00*/  FMNMX.FTZ R23, R162, R23, !PT ;  /* 0x00000017a2177209 */ /* 0x010fe20007810000 */
[----:B------:R-:W-:-:S06]  /*19f10*/  FMUL.FTZ R174, R174, UR4 ;  /* 0x00000004aeae7c20 */ /* 0x000fcc0008410000 */
[----:B------:R-:W4:Y:S01]  /*19f20*/  MUFU.TANH R170, R170 ;  /* 0x000000aa00aa7308 */ /* 0x000f220000002400 */
[----:B--2---:R-:W-:Y:S01]  /*19f30*/  FMNMX.FTZ R23, R163, R23, !PT ;  /* 0x00000017a3177209 */ /* 0x004fe20007810000 */
[----:B------:R-:W-:Y:S01]  /*19f40*/  FMUL.FTZ R175, R175, UR4 ;  /* 0x00000004afaf7c20 */ /* 0x000fe20008410000 */
[----:B------:R-:W-:Y:S01]  /*19f50*/  FMUL.FTZ R177, R178, UR4 ;  /* 0x00000004b2b17c20 */ /* 0x000fe20008410000 */
[----:B-1----:R-:W-:Y:S01]  /*19f60*/  FMNMX.FTZ R3, R3, R2, !PT ;  /* 0x0000000203037209 */ /* 0x002fe20007810000 */
[----:B------:R-:W-:-:S03]  /*19f70*/  FMUL.FTZ R178, R179, UR4 ;  /* 0x00000004b3b27c20 */ /* 0x000fc60008410000 */
[----:B------:R-:W1:Y:S01]  /*19f80*/  MUFU.TANH R171, R171 ;  /* 0x000000ab00ab7308 */ /* 0x000e620000002400 */
[----:B------:R-:W-:Y:S02]  /*19f90*/  WARPGROUP.DEPBAR.LE gsb0, 0x0 ;  /* 0x00008000000079c5 */ /* 0x000fe40000010000 */
[----:B------:R-:W2:Y:S05]  /*19fa0*/  LDL R187, [R1+0x20] ;  /* 0x0000200001bb7983 */ /* 0x000eaa0000100800 */
[----:B------:R-:W5:Y:S01]  /*19fb0*/  MUFU.TANH R174, R174 ;  /* 0x000000ae00ae7308 */ /* 0x000f620000002400 */
[----:B------:R-:W-:Y:S01]  /*19fc0*/  FMUL.FTZ R179, R182, UR4 ;  /* 0x00000004b6b37c20 */ /* 0x000fe20008410000 */
[----:B------:R-:W-:Y:S01]  /*19fd0*/  FMUL.FTZ R180, R183, UR4 ;  /* 0x00000004b7b47c20 */ /* 0x000fe20008410000 */
[----:B------:R-:W-:Y:S01]  /*19fe0*/  ULDC UR4, c[0x0][0x988] ;  /* 0x0002620000047ab9 */ /* 0x000fe20000000800 */
[----:B---3--:R-:W-:Y:S01]  /*19ff0*/  FMNMX.FTZ R23, R166, R23, !PT ;  /* 0x00000017a6177209 */ /* 0x008fe20007810000 */
[----:B------:R-:W-:Y:S01]  /*1a000*/  FADD.FTZ R181, -R3, R230 ;  /* 0x000000e603b57221 */ /* 0x000fe20000010100 */
[----:B------:R-:W-:-:S02]  /*1a010*/  IMAD.U32 R2, RZ, RZ, UR4 ;  /* 0x00000004ff027e24 */ /* 0x000fc4000f8e00ff */
[----:B------:R-:W3:Y:S01]  /*1a020*/  MUFU.TANH R175, R175 ;  /* 0x000000af00af7308 */ /* 0x000ee20000002400 */
[----:B0-----:R-:W-:Y:S01]  /*1a030*/  FMNMX.FTZ R182, R167, R23, !PT ;  /* 0x00000017a7b67209 */ /* 0x001fe20007810000 */
[----:B------:R-:W-:Y:S01]  /*1a040*/  FMUL.FTZ R181, R181, R2 ;  /* 0x00000002b5b57220 */ /* 0x000fe20000410000 */
[----:B------:R-:W-:Y:S02]  /*1a050*/  @!P1 VIADD R232, R232, 0x30860 ;  /* 0x00030860e8e89836 */ /* 0x000fe40000000000 */
[----:B----4-:R-:W-:Y:S01]  /*1a060*/  FMNMX.FTZ R182, R170, R182, !PT ;  /* 0x000000b6aab67209 */ /* 0x010fe20007810000 */
[----:B------:R-:W-:Y:S02]  /*1a070*/  IMAD.MOV.U32 R230, RZ, RZ, R3 ;  /* 0x000000ffffe67224 */ /* 0x000fe400078e0003 */
[----:B------:R-:W0:Y:S01]  /*1a080*/  MUFU.TANH R177, R177 ;  /* 0x000000b100b17308 */ /* 0x000e220000002400 */
[----:B-1----:R-:W-:Y:S02]  /*1a090*/  FMNMX.FTZ R182, R171, R182, !PT ;  /* 0x000000b6abb67209 */ /* 0x002fe40007810000 */
[----:B------:R-:W-:-:S05]  /*1a0a0*/  @!P1 PRMT R232, RZ, 0x654, R232 ;  /* 0x00000654ffe89816 */ /* 0x000fca00000000e8 */
[----:B------:R1:W-:Y:S08]  /*1a0b0*/  MUFU.EX2 R23, R181 ;  /* 0x000000b500177308 */ /* 0x0003f00000000800 */
[----:B------:R-:W4:Y:S01]  /*1a0c0*/  MUFU.TANH R178, R178 ;  /* 0x000000b200b27308 */ /* 0x000f220000002400 */
[----:B-1----:R-:W-:-:S04]  /*1a0d0*/  FMUL.FTZ R181, R3, R2 ;  /* 0x0000000203b57220 */ /* 0x002fc80000410000 */
[--C-:B------:R-:W-:Y:S01]  /*1a0e0*/  FFMA.FTZ R196, R0, R2, -R181.reuse ;  /* 0x0000000200c47223 */ /* 0x100fe200000108b5 */
[----:B-----5:R-:W-:Y:S01]  /*1a0f0*/  FMNMX.FTZ R0, R174, R182, !PT ;  /* 0x000000b6ae007209 */ /* 0x020fe20007810000 */
[-CC-:B------:R-:W-:Y:S01]  /*1a100*/  FFMA.FTZ R4, R4, R2.reuse, -R181.reuse ;  /* 0x0000000204047223 */ /* 0x180fe200000108b5 */
[----:B------:R-:W1:Y:S01]  /*1a110*/  MUFU.TANH R179, R179 ;  /* 0x000000b300b37308 */ /* 0x000e620000002400 */
[--C-:B------:R-:W-:Y:S01]  /*1a120*/  FFMA.FTZ R188, R161, R2, -R181.reuse ;  /* 0x00000002a1bc7223 */ /* 0x100fe200000108b5 */
[----:B---3--:R-:W-:Y:S01]  /*1a130*/  FMNMX.FTZ R0, R175, R0, !PT ;  /* 0x00000000af007209 */ /* 0x008fe20007810000 */
[-CC-:B------:R-:W-:Y:S01]  /*1a140*/  FFMA.FTZ R198, R154, R2.reuse, -R181.reuse ;  /* 0x000000029ac67223 */ /* 0x180fe200000108b5 */
[-CC-:B------:R-:W-:Y:S01]  /*1a150*/  FFMA.FTZ R183, R155, R2.reuse, -R181.reuse ;  /* 0x000000029bb77223 */ /* 0x180fe200000108b5 */
[--C-:B------:R-:W-:Y:S01]  /*1a160*/  FFMA.FTZ R192, R157, R2, -R181.reuse ;  /* 0x000000029dc07223 */ /* 0x100fe200000108b5 */
[----:B0-----:R-:W-:Y:S01]  /*1a170*/  FMNMX.FTZ R0, R177, R0, !PT ;  /* 0x00000000b1007209 */ /* 0x001fe20007810000 */
[-CC-:B------:R-:W-:Y:S01]  /*1a180*/  FFMA.FTZ R154, R158, R2.reuse, -R181.reuse ;  /* 0x000000029e9a7223 */ /* 0x180fe200000108b5 */
[----:B------:R-:W0:Y:S01]  /*1a190*/  MUFU.TANH R180, R180 ;  /* 0x000000b400b47308 */ /* 0x000e220000002400 */
[--C-:B------:R-:W-:Y:S01]  /*1a1a0*/  FFMA.FTZ R194, R159, R2, -R181.reuse ;  /* 0x000000029fc27223 */ /* 0x100fe200000108b5 */
[----:B----4-:R-:W-:Y:S01]  /*1a1b0*/  FMNMX.FTZ R0, R178, R0, !PT ;  /* 0x00000000b2007209 */ /* 0x010fe20007810000 */
[-CC-:B------:R-:W-:Y:S01]  /*1a1c0*/  FFMA.FTZ R155, R160, R2.reuse, -R181.reuse ;  /* 0x00000002a09b7223 */ /* 0x180fe200000108b5 */
[-CC-:B------:R-:W-:Y:S01]  /*1a1d0*/  FFMA.FTZ R157, R164, R2.reuse, -R181.reuse ;  /* 0x00000002a49d7223 */ /* 0x180fe200000108b5 */
[-CC-:B------:R-:W-:Y:S01]  /*1a1e0*/  FFMA.FTZ R190, R165, R2.reuse, -R181.reuse ;  /* 0x00000002a5be7223 */ /* 0x180fe200000108b5 */
[-CC-:B------:R-:W-:Y:S01]  /*1a1f0*/  FFMA.FTZ R158, R168, R2.reuse, -R181.reuse ;  /* 0x00000002a89e7223 */ /* 0x180fe200000108b5 */
[--C-:B------:R-:W-:Y:S01]  /*1a200*/  FFMA.FTZ R184, R169, R2, -R181.reuse ;  /* 0x00000002a9b87223 */ /* 0x100fe200000108b5 */
[----:B------:R3:W-:Y:S01]  /*1a210*/  MUFU.EX2 R182, R4 ;  /* 0x0000000400b67308 */ /* 0x0007e20000000800 */
[----:B-1----:R-:W-:Y:S01]  /*1a220*/  FMNMX.FTZ R0, R179, R0, !PT ;  /* 0x00000000b3007209 */ /* 0x002fe20007810000 */
[-CC-:B------:R-:W-:Y:S01]  /*1a230*/  FFMA.FTZ R159, R173, R2.reuse, -R181.reuse ;  /* 0x00000002ad9f7223 */ /* 0x180fe200000108b5 */
[-CC-:B------:R-:W-:Y:S01]  /*1a240*/  FFMA.FTZ R186, R172, R2.reuse, -R181.reuse ;  /* 0x00000002acba7223 */ /* 0x180fe200000108b5 */
[----:B------:R-:W-:-:S04]  /*1a250*/  FFMA.FTZ R160, R176, R2, -R181 ;  /* 0x00000002b0a07223 */ /* 0x000fc800000108b5 */
[----:B------:R-:W-:Y:S01]  /*1a260*/  MUFU.EX2 R196, R196 ;  /* 0x000000c400c47308 */ /* 0x000fe20000000800 */
[----:B0-----:R-:W-:-:S05]  /*1a270*/  FMNMX.FTZ R0, R180, R0, !PT ;  /* 0x00000000b4007209 */ /* 0x001fca0007810000 */
[----:B---3--:R-:W0:Y:S02]  /*1a280*/  SHFL.BFLY PT, R4, R0, 0x2, 0x1f ;  /* 0x0c401f0000047f89 */ /* 0x008e2400000e0000 */
        /* <DEDUP_REMOVED lines=9> */
[----:B0-----:R-:W-:-:S05]  /*1a320*/  FMNMX.FTZ R4, R0, R4, !PT ;  /* 0x0000000400047209 */ /* 0x001fca0007810000 */
[C---:B------:R-:W-:Y:S01]  /*1a330*/  FADD.FTZ R0, -R4.reuse, R231 ;  /* 0x000000e704007221 */ /* 0x040fe20000010100 */
[----:B------:R-:W-:Y:S01]  /*1a340*/  FMUL.FTZ R161, R4, R2 ;  /* 0x0000000204a17220 */ /* 0x000fe20000410000 */
[----:B------:R-:W-:Y:S01]  /*1a350*/  MUFU.EX2 R157, R157 ;  /* 0x0000009d009d7308 */ /* 0x000fe20000000800 */
[----:B------:R-:W-:Y:S01]  /*1a360*/  MOV R231, R4 ;  /* 0x0000000400e77202 */ /* 0x000fe20000000f00 */
[-C--:B------:R-:W-:Y:S01]  /*1a370*/  FMUL.FTZ R0, R0, R2.reuse ;  /* 0x0000000200007220 */ /* 0x080fe20000410000 */
[-CC-:B------:R-:W-:Y:S01]  /*1a380*/  FFMA.FTZ R197, R5, R2.reuse, -R161.reuse ;  /* 0x0000000205c57223 */ /* 0x180fe200000108a1 */
[-CC-:B------:R-:W-:Y:S01]  /*1a390*/  FFMA.FTZ R5, R152, R2.reuse, -R161.reuse ;  /* 0x0000000298057223 */ /* 0x180fe200000108a1 */
[-CC-:B------:R-:W-:Y:S01]  /*1a3a0*/  FFMA.FTZ R199, R153, R2.reuse, -R161.reuse ;  /* 0x0000000299c77223 */ /* 0x180fe200000108a1 */
[-CC-:B------:R-:W-:Y:S01]  /*1a3b0*/  FFMA.FTZ R152, R156, R2.reuse, -R161.reuse ;  /* 0x000000029c987223 */ /* 0x180fe200000108a1 */
[----:B------:R-:W-:Y:S01]  /*1a3c0*/  @!P1 IMAD R153, R22, 0x8, R16 ;  /* 0x0000000816999824 */ /* 0x000fe200078e0210 */
[----:B------:R-:W-:Y:S01]  /*1a3d0*/  MUFU.EX2 R0, R0 ;  /* 0x0000000000007308 */ /* 0x000fe20000000800 */
[-CC-:B------:R-:W-:Y:S01]  /*1a3e0*/  FFMA.FTZ R193, R162, R2.reuse, -R161.reuse ;  /* 0x00000002a2c17223 */ /* 0x180fe200000108a1 */
[-CC-:B------:R-:W-:Y:S01]  /*1a3f0*/  FFMA.FTZ R163, R163, R2.reuse, -R161.reuse ;  /* 0x00000002a3a37223 */ /* 0x180fe200000108a1 */
[-CC-:B------:R-:W-:Y:S01]  /*1a400*/  FFMA.FTZ R195, R166, R2.reuse, -R161.reuse ;  /* 0x00000002a6c37223 */ /* 0x180fe200000108a1 */
[----:B------:R-:W-:Y:S01]  /*1a410*/  @!P1 IADD3 R156, R153, 0x30840, RZ ;  /* 0x00030840999c9810 */ /* 0x000fe20007ffe0ff */
[-CC-:B------:R-:W-:Y:S01]  /*1a420*/  FFMA.FTZ R189, R170, R2.reuse, -R161.reuse ;  /* 0x00000002aabd7223 */ /* 0x180fe200000108a1 */
[-CC-:B------:R-:W-:Y:S01]  /*1a430*/  FFMA.FTZ R162, R171, R2.reuse, -R161.reuse ;  /* 0x00000002aba27223 */ /* 0x180fe200000108a1 */
[-CC-:B------:R-:W-:Y:S01]  /*1a440*/  FFMA.FTZ R174, R174, R2.reuse, -R161.reuse ;  /* 0x00000002aeae7223 */ /* 0x180fe200000108a1 */
[----:B------:R-:W0:Y:S01]  /*1a450*/  MUFU.EX2 R197, R197 ;  /* 0x000000c500c57308 */ /* 0x000e220000000800 */
[----:B------:R-:W-:Y:S01]  /*1a460*/  @!P1 PRMT R156, RZ, 0x654, R156 ;  /* 0x00000654ff9c9816 */ /* 0x000fe2000000009c */
[-CC-:B------:R-:W-:Y:S01]  /*1a470*/  FFMA.FTZ R175, R175, R2.reuse, -R161.reuse ;  /* 0x00000002afaf7223 */ /* 0x180fe200000108a1 */
[-CC-:B------:R-:W-:Y:S01]  /*1a480*/  FFMA.FTZ R177, R177, R2.reuse, -R161.reuse ;  /* 0x00000002b1b17223 */ /* 0x180fe200000108a1 */
[-CC-:B------:R-:W-:Y:S01]  /*1a490*/  FFMA.FTZ R178, R178, R2.reuse, -R161.reuse ;  /* 0x00000002b2b27223 */ /* 0x180fe200000108a1 */
[----:B------:R1:W-:Y:S01]  /*1a4a0*/  @!P1 SYNCS.ARRIVE.TRANS64.RED.A1T0 RZ, [R156+URZ], RZ ;  /* 0x000000ff9cff99a7 */ /* 0x0003e2000810043f */
[----:B------:R-:W-:-:S02]  /*1a4b0*/  FFMA.FTZ R179, R179, R2, -R161 ;  /* 0x00000002b3b37223 */ /* 0x000fc400000108a1 */
[----:B------:R-:W3:Y:S01]  /*1a4c0*/  MUFU.EX2 R5, R5 ;  /* 0x0000000500057308 */ /* 0x000ee20000000800 */
[-CC-:B-1----:R-:W-:Y:S01]  /*1a4d0*/  FFMA.FTZ R156, R167, R2.reuse, -R161.reuse ;  /* 0x00000002a79c7223 */ /* 0x182fe200000108a1 */
[----:B------:R-:W-:Y:S01]  /*1a4e0*/  FFMA.FTZ R161, R180, R2, -R161 ;  /* 0x00000002b4a17223 */ /* 0x000fe200000108a1 */
[----:B------:R1:W-:Y:S05]  /*1a4f0*/  @!P1 SYNCS.ARRIVE.TRANS64.RED.A1T0 RZ, [R232+URZ], RZ ;  /* 0x000000ffe8ff99a7 */ /* 0x0003ea000810043f */
[----:B------:R-:W4:Y:S01]  /*1a500*/  MUFU.EX2 R199, R199 ;  /* 0x000000c700c77308 */ /* 0x000f220000000800 */
[----:B0-----:R-:W-:Y:S01]  /*1a510*/  FFMA.FTZ R227, R0, R227, R197 ;  /* 0x000000e300e37223 */ /* 0x001fe200000100c5 */
[----:B-1----:R-:W-:-:S06]  /*1a520*/  IMAD.MOV.U32 R232, RZ, RZ, R219 ;  /* 0x000000ffffe87224 */ /* 0x002fcc00078e00db */
[----:B------:R-:W0:Y:S01]  /*1a530*/  MUFU.EX2 R152, R152 ;  /* 0x0000009800987308 */ /* 0x000e220000000800 */
[C---:B---3--:R-:W-:Y:S01]  /*1a540*/  FADD.FTZ R227, R5.reuse, R227 ;  /* 0x000000e305e37221 */ /* 0x048fe20000010000 */
[----:B------:R-:W-:Y:S01]  /*1a550*/  F2FP.F16.F32.PACK_AB R197, R5, R197 ;  /* 0x000000c505c5723e */ /* 0x000fe200000000ff */
[----:B------:R-:W-:-:S05]  /*1a560*/  IMAD.MOV.U32 R5, RZ, RZ, R22 ;  /* 0x000000ffff057224 */ /* 0x000fca00078e0016 */
[----:B------:R-:W1:Y:S01]  /*1a570*/  MUFU.EX2 R193, R193 ;  /* 0x000000c100c17308 */ /* 0x000e620000000800 */
[----:B----4-:R-:W-:-:S07]  /*1a580*/  FADD.FTZ R227, R199, R227 ;  /* 0x000000e3c7e37221 */ /* 0x010fce0000010000 */
[----:B------:R3:W4:Y:S01]  /*1a590*/  MUFU.EX2 R153, R163 ;  /* 0x000000a300997308 */ /* 0x0007220000000800 */
[C---:B0-----:R-:W-:Y:S01]  /*1a5a0*/  FADD.FTZ R164, R152.reuse, R227 ;  /* 0x000000e398a47221 */ /* 0x041fe20000010000 */
[----:B------:R-:W-:-:S06]  /*1a5b0*/  F2FP.F16.F32.PACK_AB R199, R152, R199 ;  /* 0x000000c798c7723e */ /* 0x000fcc00000000ff */
[----:B------:R-:W0:Y:S01]  /*1a5c0*/  MUFU.EX2 R195, R195 ;  /* 0x000000c300c37308 */ /* 0x000e220000000800 */
[----:B---3--:R-:W-:Y:S01]  /*1a5d0*/  FFMA.FTZ R163, R23, R228, R196 ;  /* 0x000000e417a37223 */ /* 0x008fe200000100c4 */
[----:B-1----:R-:W-:Y:S01]  /*1a5e0*/  FADD.FTZ R164, R193, R164 ;  /* 0x000000a4c1a47221 */ /* 0x002fe20000010000 */
[C---:B------:R-:W-:Y:S02]  /*1a5f0*/  F2FP.F16.F32.PACK_AB R196, R182.reuse, R196 ;  /* 0x000000c4b6c4723e */ /* 0x040fe400000000ff */
[----:B------:R-:W-:-:S03]  /*1a600*/  FADD.FTZ R163, R182, R163 ;  /* 0x000000a3b6a37221 */ /* 0x000fc60000010000 */
[----:B------:R-:W1:Y:S01]  /*1a610*/  MUFU.EX2 R156, R156 ;  /* 0x0000009c009c7308 */ /* 0x000e620000000800 */
[----:B------:R-:W-:Y:S01]  /*1a620*/  FADD.FTZ R163, R198, R163 ;  /* 0x000000a3c6a37221 */ /* 0x000fe20000010000 */
[----:B----4-:R-:W-:Y:S01]  /*1a630*/  FADD.FTZ R164, R153, R164 ;  /* 0x000000a499a47221 */ /* 0x010fe20000010000 */
[C---:B------:R-:W-:Y:S02]  /*1a640*/  F2FP.F16.F32.PACK_AB R198, R183.reuse, R198 ;  /* 0x000000c6b7c6723e */ /* 0x040fe400000000ff */
[----:B------:R-:W-:Y:S01]  /*1a650*/  FADD.FTZ R163, R183, R163 ;  /* 0x000000a3b7a37221 */ /* 0x000fe20000010000 */
[----:B------:R-:W-:Y:S02]  /*1a660*/  F2FP.F16.F32.PACK_AB R193, R153, R193 ;  /* 0x000000c199c1723e */ /* 0x000fe400000000ff */
[----:B------:R-:W3:Y:S01]  /*1a670*/  MUFU.EX2 R189, R189 ;  /* 0x000000bd00bd7308 */ /* 0x000ee20000000800 */
[----:B------:R-:W-:Y:S01]  /*1a680*/  FADD.FTZ R163, R192, R163 ;  /* 0x000000a3c0a37221 */ /* 0x000fe20000010000 */
[----:B0-----:R-:W-:Y:S01]  /*1a690*/  FADD.FTZ R164, R195, R164 ;  /* 0x000000a4c3a47221 */ /* 0x001fe20000010000 */
[----:B------:R-:W-:-:S02]  /*1a6a0*/  F2FP.F16.F32.PACK_AB R192, R154, R192 ;  /* 0x000000c09ac0723e */ /* 0x000fc400000000ff */
[----:B------:R-:W-:-:S03]  /*1a6b0*/  FADD.FTZ R163, R154, R163 ;  /* 0x000000a39aa37221 */ /* 0x000fc60000010000 */
[----:B------:R-:W0:Y:S01]  /*1a6c0*/  MUFU.EX2 R162, R162 ;  /* 0x000000a200a27308 */ /* 0x000e220000000800 */
[----:B------:R-:W-:Y:S01]  /*1a6d0*/  FADD.FTZ R163, R194, R163 ;  /* 0x000000a3c2a37221 */ /* 0x000fe20000010000 */
[C---:B-1----:R-:W-:Y:S01]  /*1a6e0*/  FADD.FTZ R164, R156.reuse, R164 ;  /* 0x000000a49ca47221 */ /* 0x042fe20000010000 */
[C---:B------:R-:W-:Y:S02]  /*1a6f0*/  F2FP.F16.F32.PACK_AB R194, R155.reuse, R194 ;  /* 0x000000c29bc2723e */ /* 0x040fe400000000ff */
[----:B------:R-:W-:Y:S01]  /*1a700*/  FADD.FTZ R163, R155, R163 ;  /* 0x000000a39ba37221 */ /* 0x000fe20000010000 */
[----:B------:R-:W-:Y:S02]  /*1a710*/  F2FP.F16.F32.PACK_AB R195, R156, R195 ;  /* 0x000000c39cc3723e */ /* 0x000fe400000000ff */
[----:B------:R-:W1:Y:S01]  /*1a720*/  MUFU.EX2 R190, R190 ;  /* 0x000000be00be7308 */ /* 0x000e620000000800 */
[----:B------:R-:W-:Y:S01]  /*1a730*/  FADD.FTZ R163, R188, R163 ;  /* 0x000000a3bca37221 */ /* 0x000fe20000010000 */
[----:B---3--:R-:W-:Y:S01]  /*1a740*/  FADD.FTZ R164, R189, R164 ;  /* 0x000000a4bda47221 */ /* 0x008fe20000010000 */
[----:B------:R-:W-:-:S02]  /*1a750*/  F2FP.F16.F32.PACK_AB R188, R157, R188 ;  /* 0x000000bc9dbc723e */ /* 0x000fc400000000ff */
[----:B------:R-:W-:-:S03]  /*1a760*/  FADD.FTZ R163, R157, R163 ;  /* 0x000000a39da37221 */ /* 0x000fc60000010000 */
        /* <DEDUP_REMOVED lines=10> */
[----:B------:R-:W0:Y:S01]  /*1a810*/  MUFU.EX2 R177, R177 ;  /* 0x000000b100b17308 */ /* 0x000e220000000800 */
[C---:B-1----:R-:W-:Y:S01]  /*1a820*/  FADD.FTZ R164, R175.reuse, R164 ;  /* 0x000000a4afa47221 */ /* 0x042fe20000010000 */
[----:B------:R-:W-:-:S06]  /*1a830*/  F2FP.F16.F32.PACK_AB R191, R175, R174 ;  /* 0x000000aeafbf723e */ /* 0x000fcc00000000ff */
[----:B------:R-:W1:Y:S01]  /*1a840*/  MUFU.EX2 R159, R159 ;  /* 0x0000009f009f7308 */ /* 0x000e620000000800 */
[----:B---3--:R-:W-:-:S07]  /*1a850*/  FADD.FTZ R163, R184, R163 ;  /* 0x000000a3b8a37221 */ /* 0x008fce0000010000 */
[----:B------:R-:W3:Y:S01]  /*1a860*/  MUFU.EX2 R178, R178 ;  /* 0x000000b200b27308 */ /* 0x000ee20000000800 */
[----:B0-----:R-:W-:-:S07]  /*1a870*/  FADD.FTZ R164, R177, R164 ;  /* 0x000000a4b1a47221 */ /* 0x001fce0000010000 */
[----:B------:R-:W0:Y:S01]  /*1a880*/  MUFU.EX2 R186, R186 ;  /* 0x000000ba00ba7308 */ /* 0x000e220000000800 */
[C---:B-1----:R-:W-:Y:S01]  /*1a890*/  FADD.FTZ R163, R159.reuse, R163 ;  /* 0x000000a39fa37221 */ /* 0x042fe20000010000 */
[----:B------:R-:W-:-:S06]  /*1a8a0*/  F2FP.F16.F32.PACK_AB R184, R159, R184 ;  /* 0x000000b89fb8723e */ /* 0x000fcc00000000ff */
[----:B------:R-:W1:Y:S01]  /*1a8b0*/  MUFU.EX2 R179, R179 ;  /* 0x000000b300b37308 */ /* 0x000e620000000800 */
[C---:B--2---:R-:W-:Y:S01]  /*1a8c0*/  ISETP.GT.AND P2, PT, R233.reuse, R187, PT ;  /* 0x000000bbe900720c */ /* 0x044fe20003f44270 */
[C---:B---3--:R-:W-:Y:S01]  /*1a8d0*/  FADD.FTZ R164, R178.reuse, R164 ;  /* 0x000000a4b2a47221 */ /* 0x048fe20000010000 */
[----:B------:R-:W-:Y:S01]  /*1a8e0*/  F2FP.F16.F32.PACK_AB R185, R178, R177 ;  /* 0x000000b1b2b9723e */ /* 0x000fe200000000ff */
[----:B------:R-:W-:-:S04]  /*1a8f0*/  VIADD R233, R233, 0xffffffff ;  /* 0xffffffffe9e97836 */ /* 0x000fc80000000000 */
[----:B------:R-:W2:Y:S01]  /*1a900*/  MUFU.EX2 R160, R160 ;  /* 0x000000a000a07308 */ /* 0x000ea20000000800 */
[----:B0-----:R-:W-:-:S07]  /*1a910*/  FADD.FTZ R163, R186, R163 ;  /* 0x000000a3baa37221 */ /* 0x001fce0000010000 */
[----:B------:R-:W0:Y:S01]  /*1a920*/  MUFU.EX2 R161, R161 ;  /* 0x000000a100a17308 */ /* 0x000e220000000800 */
[----:B-1----:R-:W-:Y:S01]  /*1a930*/  FADD.FTZ R164, R179, R164 ;  /* 0x000000a4b3a47221 */ /* 0x002fe20000010000 */
[C---:B--2---:R-:W-:Y:S01]  /*1a940*/  FADD.FTZ R228, R160.reuse, R163 ;  /* 0x000000a3a0e47221 */ /* 0x044fe20000010000 */
[----:B------:R-:W-:Y:S02]  /*1a950*/  F2FP.F16.F32.PACK_AB R186, R160, R186 ;  /* 0x000000baa0ba723e */ /* 0x000fe400000000ff */
[C---:B0-----:R-:W-:Y:S01]  /*1a960*/  FADD.FTZ R227, R161.reuse, R164 ;  /* 0x000000a4a1e37221 */ /* 0x041fe20000010000 */
[----:B------:R-:W-:Y:S01]  /*1a970*/  F2FP.F16.F32.PACK_AB R187, R161, R179 ;  /* 0x000000b3a1bb723e */ /* 0x000fe200000000ff */
[----:B------:R-:W-:Y:S06]  /*1a980*/  @P2 BRA `(.L_x_1989) ;  /* 0xffffffd800b42947 */ /* 0x000fec000383ffff */
[----:B------:R-:W-:Y:S05]  /*1a990*/  BSYNC B1 ;  /* 0x0000000000017941 */ /* 0x000fea0003800000 */
.L_x_1978:
[----:B------:R-:W-:-:S07]  /*1a9a0*/  IMAD.MOV.U32 R5, RZ, RZ, R233 ;  /* 0x000000ffff057224 */ /* 0x000fce00078e00e9 */
.L_x_1977:
[----:B------:R-:W-:Y:S05]  /*1a9b0*/  BSYNC B0 ;  /* 0x0000000000007941 */ /* 0x000fea0003800000 */
.L_x_1976:
[----:B------:R-:W2:Y:S01]  /*1a9c0*/  LDL R152, [R1+0x50] ;  /* 0x0000500001987983 */ /* 0x000ea20000100800 */
[----:B------:R-:W-:Y:S01]  /*1a9d0*/  BSSY B0, `(.L_x_1990) ;  /* 0x000030c000007945 */ /* 0x000fe20003800000 */
[----:B--2---:R-:W-:-:S13]  /*1a9e0*/  ISETP.GE.AND P2, PT, R5, R152, PT ;  /* 0x000000980500720c */ /* 0x004fda0003f46270 */
[----:B------:R-:W-:Y:S05]  /*1a9f0*/  @!P2 BRA `(.L_x_1991) ;  /* 0x000000300024a947 */ /* 0x000fea0003800000 */
[----:B------:R-:W-:Y:S01]  /*1aa00*/  IMAD.MOV.U32 R230, RZ, RZ, R4 ;  /* 0x000000ffffe67224 */ /* 0x000fe200078e0004 */
[----:B------:R-:W-:Y:S01]  /*1aa10*/  MOV R233, R219 ;  /* 0x000000db00e97202 */ /* 0x000fe20000000f00 */
[----:B------:R-:W-:Y:S02]  /*1aa20*/  IMAD.MOV.U32 R231, RZ, RZ, R3 ;  /* 0x000000ffffe77224 */ /* 0x000fe400078e0003 */
[----:B------:R-:W-:-:S07]  /*1aa30*/  IMAD.MOV.U32 R232, RZ, RZ, R22 ;  /* 0x000000ffffe87224 */ /* 0x000fce00078e0016 */
.L_x_2010:
[----:B------:R-:W-:-:S05]  /*1aa40*/  VIADD R4, R232, 0x1 ;  /* 0x00000001e8047836 */ /* 0x000fca0000000000 */
[----:B------:R-:W-:-:S04]  /*1aa50*/  ISETP.NE.AND P2, PT, R4, 0x2, PT ;  /* 0x000000020400780c */ /* 0x000fc80003f45270 */
[----:B------:R-:W-:Y:S02]  /*1aa60*/  SEL R4, R4, RZ, P2 ;  /* 0x000000ff04047207 */ /* 0x000fe40001000000 */
[----:B------:R-:W-:-:S03]  /*1aa70*/  SEL R219, RZ, 0x1, P2 ;  /* 0x00000001ffdb7807 */ /* 0x000fc60001000000 */
[----:B------:R-:W-:Y:S01]  /*1aa80*/  IMAD.MOV.U32 R22, RZ, RZ, R4 ;  /* 0x000000ffff167224 */ /* 0x000fe200078e0004 */
[----:B------:R-:W-:Y:S01]  /*1aa90*/  LOP3.LUT R219, R233, R219, RZ, 0x3c, !PT ;  /* 0x000000dbe9db7212 */ /* 0x000fe200078e3cff */
[----:B------:R-:W-:Y:S06]  /*1aaa0*/  @!P0 BRA `(.L_x_1992) ;  /* 0x0000000000048947 */ /* 0x000fec0003800000 */
[----:B------:R-:W-:Y:S01]  /*1aab0*/  BPT.TRAP 0x1 ;  /* 0x000000040000795c */ /* 0x000fe20000300000 */
.L_x_1992:
[----:B------:R-:W-:Y:S01]  /*1aac0*/  IMAD R3, R22, 0x8, R16 ;  /* 0x0000000816037824 */ /* 0x000fe200078e0210 */
[----:B------:R-:W-:-:S04]  /*1aad0*/  SHF.L.U32 R153, R219, 0x1f, RZ ;  /* 0x0000001fdb997819 */ /* 0x000fc800000006ff */
[----:B------:R0:W1:Y:S01]  /*1aae0*/  SYNCS.PHASECHK.TRANS64.TRYWAIT P2, [R3+URZ+0x30830], R153 ;  /* 0x03083099030075a7 */ /* 0x000062000804017f */
[----:B------:R-:W-:Y:S05]  /*1aaf0*/  @!P0 BRA `(.L_x_1993) ;  /* 0x0000000000048947 */ /* 0x000fea0003800000 */
[----:B------:R-:W-:Y:S01]  /*1ab00*/  BPT.TRAP 0x1 ;  /* 0x000000040000795c */ /* 0x000fe20000300000 */
.L_x_1993:
[----:B------:R-:W2:Y:S01]  /*1ab10*/  LDL R2, [R1+0x24] ;  /* 0x0000240001027983 */ /* 0x000ea20000100800 */
[----:B------:R-:W-:Y:S01]  /*1ab20*/  BSSY B1, `(.L_x_1994) ;  /* 0x0000007000017945 */ /* 0x000fe20003800000 */
[----:B--2---:R-:W-:-:S05]  /*1ab30*/  LEA R2, R22, R2, 0xb ;  /* 0x0000000216027211 */ /* 0x004fca00078e58ff */
[C---:B------:R-:W-:Y:S02]  /*1ab40*/  VIADD R152, R2.reuse, 0x2 ;  /* 0x0000000202987836 */ /* 0x040fe40000000000 */
[----:B------:R-:W-:Y:S01]  /*1ab50*/  VIADD R155, R2, 0x4 ;  /* 0x00000004029b7836 */ /* 0x000fe20000000000 */
[----:B-1----:R-:W-:Y:S06]  /*1ab60*/  @P2 BRA `(.L_x_1995) ;  /* 0x0000000000082947 */ /* 0x002fec0003800000 */
[----:B------:R-:W1:Y:S02]  /*1ab70*/  SYNCS.PHASECHK.TRANS64.TRYWAIT P2, [R3+URZ+0x30830], R153 ;  /* 0x03083099030075a7 */ /* 0x000e64000804017f */
[----:B-1----:R-:W-:Y:S05]  /*1ab80*/  @!P2 BRA `(.L_x_1996) ;  /* 0x0000011400a4a947 */ /* 0x002fea0003800000 */
.L_x_1995:
[----:B------:R-:W-:Y:S05]  /*1ab90*/  BSYNC B1 ;  /* 0x0000000000017941 */ /* 0x000fea0003800000 */
.L_x_1994:
[----:B------:R-:W-:Y:S01]  /*1aba0*/  R2UR UR4, R152 ;  /* 0x00000000980472ca */ /* 0x000fe200000e0000 */
[----:B------:R-:W-:Y:S01]  /*1abb0*/  IMAD.MOV.U32 R152, RZ, RZ, R155 ;  /* 0x000000ffff987224 */ /* 0x000fe200078e009b */
[----:B------:R-:W-:Y:S01]  /*1abc0*/  STL [R1+0xb8], R17 ;  /* 0x0000b81101007387 */ /* 0x000fe20000100800 */
[----:B01----:R-:W-:Y:S01]  /*1abd0*/  MOV R153, 0x40000040 ;  /* 0x4000004000997802 */ /* 0x003fe20000000f00 */
[C---:B------:R-:W-:Y:S01]  /*1abe0*/  VIADD R154, R2.reuse, 0x6 ;  /* 0x00000006029a7836 */ /* 0x040fe20000000000 */
[----:B------:R-:W-:Y:S01]  /*1abf0*/  MOV R3, UR39 ;  /* 0x0000002700037c02 */ /* 0x000fe20008000f00 */
[----:B------:R0:W-:Y:S01]  /*1ac00*/  STL [R1+0xb4], R16 ;  /* 0x0000b41001007387 */ /* 0x0001e20000100800 */
[C---:B------:R-:W-:Y:S01]  /*1ac10*/  R2UR UR39, R153.reuse ;  /* 0x00000000992772ca */ /* 0x040fe200000e0000 */
[----:B------:R-:W-:Y:S01]  /*1ac20*/  IMAD.MOV.U32 R155, RZ, RZ, 0x40000040 ;  /* 0x40000040ff9b7424 */ /* 0x000fe200078e00ff */
[----:B------:R-:W-:Y:S01]  /*1ac30*/  R2UR UR5, R153 ;  /* 0x00000000990572ca */ /* 0x000fe200000e0000 */
[----:B------:R1:W-:Y:S01]  /*1ac40*/  STL [R1+0xb0], R5 ;  /* 0x0000b00501007387 */ /* 0x0003e20000100800 */
[----:B------:R-:W-:Y:S01]  /*1ac50*/  IADD3 R156, R2, 0x204, RZ ;  /* 0x00000204029c7810 */ /* 0x000fe20007ffe0ff */
[----:B------:R-:W-:Y:S01]  /*1ac60*/  IMAD.MOV.U32 R157, RZ, RZ, 0x40000040 ;  /* 0x40000040ff9d7424 */ /* 0x000fe200078e00ff */
[----:B------:R-:W-:Y:S01]  /*1ac70*/  R2UR UR58, R154 ;  /* 0x000000009a3a72ca */ /* 0x000fe200000e0000 */
[----:B------:R-:W-:Y:S01]  /*1ac80*/  VIADD R154, R2, 0x202 ;  /* 0x00000202029a7836 */ /* 0x000fe20000000000 */
[----:B------:R-:W-:Y:S01]  /*1ac90*/  R2UR UR14, R156 ;  /* 0x000000009c0e72ca */ /* 0x000fe200000e0000 */
[----:B------:R-:W-:Y:S01]  /*1aca0*/  VIADD R156, R2, 0x400 ;  /* 0x00000400029c7836 */ /* 0x000fe20000000000 */
[----:B0-----:R-:W-:Y:S01]  /*1acb0*/  MOV R16, UR38 ;  /* 0x0000002600107c02 */ /* 0x001fe20008000f00 */
[----:B------:R-:W-:Y:S01]  /*1acc0*/  STL [R1+0xac], R4 ;  /* 0x0000ac0401007387 */ /* 0x000fe20000100800 */
[----:B------:R-:W-:Y:S01]  /*1acd0*/  R2UR UR38, R152 ;  /* 0x00000000982672ca */ /* 0x000fe200000e0000 */
[----:B------:R-:W-:Y:S01]  /*1ace0*/  VIADD R152, R2, 0x200 ;  /* 0x0000020002987836 */ /* 0x000fe20000000000 */
[----:B------:R-:W-:Y:S01]  /*1acf0*/  R2UR UR10, R154 ;  /* 0x000000009a0a72ca */ /* 0x000fe200000e0000 */
[----:B------:R0:W-:Y:S01]  /*1ad00*/  STL [R1+0x20], R3 ;  /* 0x0000200301007387 */ /* 0x0001e20000100800 */
[----:B------:R-:W-:Y:S01]  /*1ad10*/  R2UR UR22, R156 ;  /* 0x000000009c1672ca */ /* 0x000fe200000e0000 */
[----:B------:R-:W-:Y:S01]  /*1ad20*/  VIADD R154, R2, 0x402 ;  /* 0x00000402029a7836 */ /* 0x000fe20000000000 */
[----:B------:R-:W-:Y:S01]  /*1ad30*/  R2UR UR6, R152 ;  /* 0x00000000980672ca */ /* 0x000fe200000e0000 */
[C---:B------:R-:W-:Y:S01]  /*1ad40*/  VIADD R152, R2.reuse, 0x206 ;  /* 0x0000020602987836 */ /* 0x040fe20000000000 */
[----:B------:R-:W-:Y:S01]  /*1ad50*/  MOV R159, UR39 ;  /* 0x00000027009f7c02 */ /* 0x000fe20008000f00 */
[----:B------:R-:W-:Y:S01]  /*1ad60*/  VIADD R156, R2, 0x406 ;  /* 0x00000406029c7836 */ /* 0x000fe20000000000 */
[----:B------:R-:W-:Y:S01]  /*1ad70*/  UMOV UR39, UR5 ;  /* 0x0000000500277c82 */ /* 0x000fe20008000000 */
[----:B-1----:R-:W-:Y:S01]  /*1ad80*/  MOV R5, UR37 ;  /* 0x0000002500057c02 */ /* 0x002fe20008000f00 */
[-C--:B------:R-:W-:Y:S01]  /*1ad90*/  FMUL.FTZ R24, R24, R23.reuse ;  /* 0x0000001718187220 */ /* 0x080fe20000410000 */
[----:B------:R-:W-:Y:S01]  /*1ada0*/  R2UR UR18, R152 ;  /* 0x00000000981272ca */ /* 0x000fe200000e0000 */
[----:B0-----:R-:W-:Y:S01]  /*1adb0*/  IMAD.MOV.U32 R3, RZ, RZ, 0x40000040 ;  /* 0x40000040ff037424 */ /* 0x001fe200078e00ff */
[----:B------:R-:W-:Y:S01]  /*1adc0*/  IADD3 R152, R2, 0x404, RZ ;  /* 0x0000040402987810 */ /* 0x000fe20007ffe0ff */
[-C--:B------:R-:W-:Y:S01]  /*1add0*/  FMUL.FTZ R25, R25, R23.reuse ;  /* 0x0000001719197220 */ /* 0x080fe20000410000 */
[----:B------:R-:W-:Y:S01]  /*1ade0*/  MOV R17, UR38 ;  /* 0x0000002600117c02 */ /* 0x000fe20008000f00 */
[----:B------:R-:W-:Y:S01]  /*1adf0*/  UMOV UR38, UR4 ;  /* 0x0000000400267c82 */ /* 0x000fe20008000000 */
[----:B------:R-:W-:Y:S01]  /*1ae00*/  R2UR UR30, R152 ;  /* 0x00000000981e72ca */ /* 0x000fe200000e0000 */
[----:B------:R-:W-:Y:S01]  /*1ae10*/  VIADD R152, R2, 0x600 ;  /* 0x0000060002987836 */ /* 0x000fe20000000000 */
[----:B------:R-:W-:Y:S01]  /*1ae20*/  MOV R4, UR36 ;  /* 0x0000002400047c02 */ /* 0x000fe20008000f00 */
        /* <DEDUP_REMOVED lines=19> */
[----:B------:R-:W-:Y:S01]  /*1af60*/  IADD3 R152, R2, 0x606, RZ ;  /* 0x0000060602987810 */ /* 0x000fe20007ffe0ff */
        /* <DEDUP_REMOVED lines=145> */
[----:B------:R-:W-:-:S02]  /*1b880*/  WARPGROUP.DEPBAR.LE gsb0, 0x0 ;  /* 0x00008000000079c5 */ /* 0x000fc40000010000 */
[----:B------:R-:W-:-:S06]  /*1b890*/  WARPGROUP.ARRIVE ;  /* 0x00000000000079c5 */ /* 0x000fcc0000000000 */
[----:B------:R-:W-:Y:S01]  /*1b8a0*/  HGMMA.64x64x16.F32 R152, gdesc[UR36], R152, gsb0 ;  /* 0x00e00000249879f0 */ /* 0x000fe20008000898 */
[----:B------:R-:W-:Y:S02]  /*1b8b0*/  R2UR UR39, R3 ;  /* 0x00000000032772ca */ /* 0x000fe400000e0000 */
[----:B------:R-:W-:Y:S02]  /*1b8c0*/  R2UR UR38, R17 ;  /* 0x00000000112672ca */ /* 0x000fe400000e0000 */
[----:B------:R-:W-:Y:S01]  /*1b8d0*/  R2UR UR36, R222 ;  /* 0x00000000de2472ca */ /* 0x000fe200000e0000 */
[----:B------:R0:W5:Y:S01]  /*1b8e0*/  LDL.LU R17, [R1+0xb8] ;  /* 0x0000b80001117983 */ /* 0x0001620000300800 */
[----:B------:R-:W-:Y:S01]  /*1b8f0*/  R2UR UR37, R223 ;  /* 0x00000000df2572ca */ /* 0x000fe200000e0000 */
[----:B------:R-:W-:Y:S02]  /*1b900*/  WARPGROUP.DEPBAR.LE gsb0, 0x0 ;  /* 0x00008000000079c5 */ /* 0x000fe40000010000 */
[----:B------:R-:W-:-:S10]  /*1b910*/  WARPGROUP.ARRIVE ;  /* 0x00000000000079c5 */ /* 0x000fd40000000000 */
        /* <DEDUP_REMOVED lines=75> */
.L_x_1997:
[----:B------:R-:W-:Y:S01]  /*1bdd0*/  SHF.L.U32 R2, R233, 0x1f, RZ ;  /* 0x0000001fe9027819 */ /* 0x000fe200000006ff */
[----:B-----5:R-:W-:-:S04]  /*1bde0*/  IMAD R0, R232, 0x8, R16 ;  /* 0x00000008e8007824 */ /* 0x020fc800078e0210 */
[----:B------:R0:W1:Y:S01]  /*1bdf0*/  SYNCS.PHASECHK.TRANS64.TRYWAIT P2, [R0+URZ+0x30850], R2 ;  /* 0x03085002000075a7 */ /* 0x000062000804017f */
[----:B------:R-:W-:Y:S05]  /*1be00*/  @!P0 BRA `(.L_x_1998) ;  /* 0x0000000000048947 */ /* 0x000fea0003800000 */
[----:B------:R-:W-:Y:S01]  /*1be10*/  BPT.TRAP 0x1 ;  /* 0x000000040000795c */ /* 0x000fe20000300000 */
.L_x_1998:
[----:B------:R-:W-:Y:S04]  /*1be20*/  BSSY B1, `(.L_x_1999) ;  /* 0x0000004000017945 */ /* 0x000fe80003800000 */
[----:B-1----:R-:W-:Y:S05]  /*1be30*/  @P2 BRA `(.L_x_2000) ;  /* 0x0000000000082947 */ /* 0x002fea0003800000 */
[----:B------:R-:W1:Y:S02]  /*1be40*/  SYNCS.PHASECHK.TRANS64.TRYWAIT P2, [R0+URZ+0x30850], R2 ;  /* 0x03085002000075a7 */ /* 0x000e64000804017f */
[----:B-1----:R-:W-:Y:S05]  /*1be50*/  @!P2 BRA `(.L_x_2001) ;  /* 0x000001040004a947 */ /* 0x002fea0003800000 */
.L_x_2000:
[----:B------:R-:W-:Y:S05]  /*1be60*/  BSYNC B1 ;  /* 0x0000000000017941 */ /* 0x000fea0003800000 */
.L_x_1999:
[----:B01----:R-:W-:Y:S01]  /*1be70*/  IADD3 R2, R16, 0x400, RZ ;  /* 0x0000040010027810 */ /* 0x003fe20007ffe0ff */
[----:B------:R-:W-:Y:S01]  /*1be80*/  IMAD.MOV.U32 R3, RZ, RZ, 0x40000040 ;  /* 0x40000040ff037424 */ /* 0x000fe200078e00ff */
[----:B------:R-:W-:Y:S01]  /*1be90*/  WARPGROUP.ARRIVE ;  /* 0x00000000000079c5 */ /* 0x000fe20000000000 */
[----:B------:R-:W2:Y:S01]  /*1bea0*/  LDL R233, [R1+0x28] ;  /* 0x0000280001e97983 */ /* 0x000ea20000100800 */
[----:B------:R-:W-:Y:S01]  /*1beb0*/  SHF.R.U32.HI R2, RZ, 0x4, R2 ;  /* 0x00000004ff027819 */ /* 0x000fe20000011602 */
[----:B------:R-:W-:Y:S02]  /*1bec0*/  ULDC UR5, c[0x0][0x9d8] ;  /* 0x0002760000057ab9 */ /* 0x000fe40000000800 */
[----:B------:R-:W3:Y:S01]  /*1bed0*/  LDL R23, [R1+0x4c] ;  /* 0x00004c0001177983 */ /* 0x000ee20000100800 */
[----:B------:R-:W-:-:S04]  /*1bee0*/  LOP3.LUT R2, R2, 0x3fff, RZ, 0xc0, !PT ;  /* 0x00003fff02027812 */ /* 0x000fc800078ec0ff */
[----:B------:R-:W-:-:S05]  /*1bef0*/  LOP3.LUT R2, R2, 0x2000000, RZ, 0xfc, !PT ;  /* 0x0200000002027812 */ /* 0x000fca00078efcff */
[----:B------:R-:W-:Y:S01]  /*1bf00*/  IMAD R2, R232, 0x800, R2 ;  /* 0x00000800e8027824 */ /* 0x000fe200078e0202 */
[----:B------:R-:W-:-:S04]  /*1bf10*/  R2UR UR7, R3 ;  /* 0x00000000030772ca */ /* 0x000fc800000e0000 */
[----:B------:R-:W-:-:S13]  /*1bf20*/  R2UR UR6, R2 ;  /* 0x00000000020672ca */ /* 0x000fda00000e0000 */
[----:B------:R-:W-:Y:S01]  /*1bf30*/  HGMMA.64x256x16.F32 R24, R196, gdesc[UR4].tnspB, R24, gsb0 ;  /* 0x43e00004c4187df0 */ /* 0x000fe20008000818 */
[----:B--2---:R-:W-:Y:S02]  /*1bf40*/  R2UR UR4, R233 ;  /* 0x00000000e90472ca */ /* 0x004fe400000e0000 */
[----:B------:R-:W-:Y:S02]  /*1bf50*/  WARPGROUP.DEPBAR.LE gsb0, 0x0 ;  /* 0x00008000000079c5 */ /* 0x000fe40000010000 */
[----:B------:R-:W-:Y:S01]  /*1bf60*/  VIADD R196, R2, 0x80 ;  /* 0x0000008002c47836 */ /* 0x000fe20000000000 */
[----:B------:R-:W3:Y:S01]  /*1bf70*/  LDL R233, [R1+0x34] ;  /* 0x0000340001e97983 */ /* 0x000ee20000100800 */
[----:B------:R-:W-:Y:S01]  /*1bf80*/  IMAD.MOV.U32 R197, RZ, RZ, 0x40000040 ;  /* 0x40000040ffc57424 */ /* 0x000fe200078e00ff */
[----:B------:R-:W-:Y:S01]  /*1bf90*/  WARPGROUP.ARRIVE ;  /* 0x00000000000079c5 */ /* 0x000fe20000000000 */
[----:B------:R-:W-:Y:S01]  /*1bfa0*/  IMAD.MOV.U32 R3, RZ, RZ, 0x40000040 ;  /* 0x40000040ff037424 */ /* 0x000fe200078e00ff */
[----:B------:R-:W-:Y:S01]  /*1bfb0*/  R2UR UR6, R196 ;  /* 0x00000000c40672ca */ /* 0x000fe200000e0000 */
[----:B------:R-:W-:Y:S01]  /*1bfc0*/  @!P1 IMAD R4, R4, 0x8, R16 ;  /* 0x0000000804049824 */ /* 0x000fe200078e0210 */
[----:B------:R-:W-:Y:S01]  /*1bfd0*/  R2UR UR7, R197 ;  /* 0x00000000c50772ca */ /* 0x000fe200000e0000 */
[----:B------:R-:W-:Y:S01]  /*1bfe0*/  FMUL.FTZ R153, R153, UR5 ;  /* 0x0000000599997c20 */ /* 0x000fe20008410000 */
[----:B------:R-:W-:Y:S01]  /*1bff0*/  FMUL.FTZ R160, R160, UR5 ;  /* 0x00000005a0a07c20 */ /* 0x000fe20008410000 */
[----:B------:R-:W-:-:S02]  /*1c000*/  @!P1 VIADD R4, R4, 0x30840 ;  /* 0x0003084004049836 */ /* 0x000fc40000000000 */
[----:B------:R-:W-:Y:S01]  /*1c010*/  FMUL.FTZ R165, R165, UR5 ;  /* 0x00000005a5a57c20 */ /* 0x000fe20008410000 */
[----:B------:R-:W-:Y:S01]  /*1c020*/  FMUL.FTZ R169, R169, UR5 ;  /* 0x00000005a9a97c20 */ /* 0x000fe20008410000 */
[----:B------:R-:W-:Y:S01]  /*1c030*/  FMUL.FTZ R172, R172, UR5 ;  /* 0x00000005acac7c20 */ /* 0x000fe20008410000 */
[----:B------:R-:W-:Y:S01]  /*1c040*/  FMUL.FTZ R173, R173, UR5 ;  /* 0x00000005adad7c20 */ /* 0x000fe20008410000 */
[----:B------:R-:W-:Y:S01]  /*1c050*/  @!P1 PRMT R4, RZ, 0x654, R4 ;  /* 0x00000654ff049816 */ /* 0x000fe20000000004 */
[----:B------:R-:W0:Y:S06]  /*1c060*/  MUFU.TANH R153, R153 ;  /* 0x0000009900997308 */ /* 0x000e2c0000002400 */
[----:B------:R-:W-:Y:S02]  /*1c070*/  HGMMA.64x256x16.F32 R24, R192, gdesc[UR4].tnspB, R24, gsb0 ;  /* 0x43e00004c0187df0 */ /* 0x000fe40008000818 */
[----:B------:R-:W1:Y:S08]  /*1c080*/  MUFU.TANH R160, R160 ;  /* 0x000000a000a07308 */ /* 0x000e700000002400 */
[----:B------:R-:W2:Y:S08]  /*1c090*/  MUFU.TANH R165, R165 ;  /* 0x000000a500a57308 */ /* 0x000eb00000002400 */
[----:B------:R-:W4:Y:S08]  /*1c0a0*/  MUFU.TANH R169, R169 ;  /* 0x000000a900a97308 */ /* 0x000f300000002400 */
[----:B------:R-:W0:Y:S08]  /*1c0b0*/  MUFU.TANH R172, R172 ;  /* 0x000000ac00ac7308 */ /* 0x000e300000002400 */
[----:B------:R-:W0:Y:S01]  /*1c0c0*/  MUFU.TANH R173, R173 ;  /* 0x000000ad00ad7308 */ /* 0x000e220000002400 */
[----:B------:R-:W-:-:S02]  /*1c0d0*/  WARPGROUP.DEPBAR.LE gsb0, 0x0 ;  /* 0x00008000000079c5 */ /* 0x000fc40000010000 */
[----:B------:R-:W-:Y:S01]  /*1c0e0*/  IMAD.MOV.U32 R193, RZ, RZ, 0x40000040 ;  /* 0x40000040ffc17424 */ /* 0x000fe200078e00ff */
[C---:B------:R-:W-:Y:S01]  /*1c0f0*/  IADD3 R192, R2.reuse, 0x100, RZ ;  /* 0x0000010002c07810 */ /* 0x040fe20007ffe0ff */
[----:B------:R-:W-:Y:S01]  /*1c100*/  WARPGROUP.ARRIVE ;  /* 0x00000000000079c5 */ /* 0x000fe20000000000 */
[----:B------:R-:W-:Y:S02]  /*1c110*/  VIADD R2, R2, 0x180 ;  /* 0x0000018002027836 */ /* 0x000fe40000000000 */
[----:B------:R-:W-:Y:S02]  /*1c120*/  R2UR UR6, R192 ;  /* 0x00000000c00672ca */ /* 0x000fe400000e0000 */
[----:B------:R-:W-:Y:S01]  /*1c130*/  R2UR UR7, R193 ;  /* 0x00000000c10772ca */ /* 0x000fe200000e0000 */
[----:B---3--:R-:W-:-:S12]  /*1c140*/  IMAD.IADD R23, R23, 0x1, R233 ;  /* 0x0000000117177824 */ /* 0x008fd800078e02e9 */
[----:B------:R-:W-:Y:S01]  /*1c150*/  HGMMA.64x256x16.F32 R24, R188, gdesc[UR4].tnspB, R24, gsb0 ;  /* 0x43e00004bc187df0 */ /* 0x000fe20008000818 */
[----:B------:R-:W-:Y:S02]  /*1c160*/  R2UR UR6, R2 ;  /* 0x00000000020672ca */ /* 0x000fe400000e0000 */
[----:B------:R-:W-:Y:S01]  /*1c170*/  R2UR UR7, R3 ;  /* 0x00000000030772ca */ /* 0x000fe200000e0000 */
[----:B------:R-:W3:Y:S08]  /*1c180*/  @P5 LDC R2, c[0x0][0x44c] ;  /* 0x00011300ff025b82 */ /* 0x000ef00000000800 */
[----:B------:R-:W5:Y:S01]  /*1c190*/  @P5 LDC R3, c[0x0][0x450] ;  /* 0x00011400ff035b82 */ /* 0x000f620000000800 */
[----:B------:R-:W-:-:S02]  /*1c1a0*/  WARPGROUP.DEPBAR.LE gsb0, 0x0 ;  /* 0x00008000000079c5 */ /* 0x000fc40000010000 */
[----:B------:R-:W-:-:S13]  /*1c1b0*/  WARPGROUP.ARRIVE ;  /* 0x00000000000079c5 */ /* 0x000fda0000000000 */
[----:B------:R-:W-:Y:S03]  /*1c1c0*/  HGMMA.64x256x16.F32 R24, R184, gdesc[UR4].tnspB, R24, gsb0 ;  /* 0x43e00004b8187df0 */ /* 0x000fe60008000818 */
[----:B------:R-:W-:Y:S02]  /*1c1d0*/  WARPGROUP.DEPBAR.LE gsb0, 0x0 ;  /* 0x00008000000079c5 */ /* 0x000fe40000010000 */
[----:B---3--:R-:W-:Y:S01]  /*1c1e0*/  @P5 IMAD.HI.U32 R184, R23, R2, RZ ;  /* 0x0000000217b85227 */ /* 0x008fe200078e00ff */
[----:B------:R-:W-:-:S03]  /*1c1f0*/  MOV R2, R23 ;  /* 0x0000001700027202 */ /* 0x000fc60000000f00 */
[----:B------:R-:W-:Y:S01]  /*1c200*/  FMUL.FTZ R185, R161, UR5 ;  /* 0x00000005a1b97c20 */ /* 0x000fe20008410000 */
[----:B------:R-:W-:Y:S01]  /*1c210*/  FMUL.FTZ R161, R163, UR5 ;  /* 0x00000005a3a17c20 */ /* 0x000fe20008410000 */
[----:B------:R-:W-:Y:S01]  /*1c220*/  FMUL.FTZ R163, R167, UR5 ;  /* 0x00000005a7a37c20 */ /* 0x000fe20008410000 */
[----:B-----5:R-:W-:Y:S01]  /*1c230*/  @P5 SHF.R.U32.HI R2, RZ, R3, R184 ;  /* 0x00000003ff025219 */ /* 0x020fe200000116b8 */
[----:B------:R-:W-:Y:S01]  /*1c240*/  FMUL.FTZ R167, R174, UR5 ;  /* 0x00000005aea77c20 */ /* 0x000fe20008410000 */
[----:B------:R-:W-:Y:S01]  /*1c250*/  FMUL.FTZ R3, R152, UR5 ;  /* 0x0000000598037c20 */ /* 0x000fe20008410000 */
[----:B------:R-:W-:Y:S01]  /*1c260*/  FMUL.FTZ R174, R176, UR5 ;  /* 0x00000005b0ae7c20 */ /* 0x000fe20008410000 */
[----:B------:R-:W-:Y:S01]  /*1c270*/  FMUL.FTZ R152, R154, UR5 ;  /* 0x000000059a987c20 */ /* 0x000fe20008410000 */
[----:B------:R-:W-:Y:S01]  /*1c280*/  FMUL.FTZ R176, R177, UR5 ;  /* 0x00000005b1b07c20 */ /* 0x000fe20008410000 */
[----:B------:R-:W-:Y:S01]  /*1c290*/  FMUL.FTZ R154, R158, UR5 ;  /* 0x000000059e9a7c20 */ /* 0x000fe20008410000 */
[----:B------:R-:W3:Y:S01]  /*1c2a0*/  SHFL.IDX PT, R188, R2, RZ, 0x1c1f ;  /* 0x001c1fff02bc7589 */ /* 0x000ee200000e0000 */
[----:B------:R-:W-:-:S02]  /*1c2b0*/  IMAD.SHL.U32 R177, R5, 0x40, RZ ;  /* 0x0000004005b17824 */ /* 0x000fc400078e00ff */
        /* <DEDUP_REMOVED lines=12> */
[----:B------:R5:W-:Y:S01]  /*1c380*/  @!P1 SYNCS.ARRIVE.TRANS64.RED.A1T0 RZ, [R4+URZ], RZ ;  /* 0x000000ff04ff99a7 */ /* 0x000be2000810043f */
[----:B------:R-:W-:Y:S01]  /*1c390*/  IADD3 R156, -R177, 0x1, RZ ;  /* 0x00000001b19c7810 */ /* 0x000fe20007ffe1ff */
[----:B------:R-:W-:Y:S01]  /*1c3a0*/  FMUL.FTZ R184, R157, UR5 ;  /* 0x000000059db87c20 */ /* 0x000fe20008410000 */
[----:B------:R-:W-:Y:S01]  /*1c3b0*/  FMUL.FTZ R178, R180, UR5 ;  /* 0x00000005b4b27c20 */ /* 0x000fe20008410000 */
[----:B------:R-:W-:Y:S01]  /*1c3c0*/  FMUL.FTZ R179, R181, UR5 ;  /* 0x00000005b5b37c20 */ /* 0x000fe20008410000 */
[----:B------:R-:W-:Y:S01]  /*1c3d0*/  FMUL.FTZ R175, R183, UR5 ;  /* 0x00000005b7af7c20 */ /* 0x000fe20008410000 */
[----:B------:R-:W-:Y:S01]  /*1c3e0*/  IMAD R156, R229, -0x2, R156 ;  /* 0xfffffffee59c7824 */ /* 0x000fe200078e029c */
[----:B------:R-:W0:Y:S01]  /*1c3f0*/  MUFU.TANH R3, R3 ;  /* 0x0000000300037308 */ /* 0x000e220000002400 */
[----:B-----5:R-:W-:Y:S01]  /*1c400*/  FMUL.FTZ R4, R182, UR5 ;  /* 0x00000005b6047c20 */ /* 0x020fe20008410000 */
[----:B------:R-:W-:-:S02]  /*1c410*/  ULDC UR5, c[0x0][0x9e0] ;  /* 0x0002780000057ab9 */ /* 0x000fc40000000800 */
[----:B------:R-:W-:-:S04]  /*1c420*/  IADD3 R156, -R220, R156, R221 ;  /* 0x0000009cdc9c7210 */ /* 0x000fc80007ffe1dd */
[----:B------:R-:W0:Y:S01]  /*1c430*/  MUFU.TANH R152, R152 ;  /* 0x0000009800987308 */ /* 0x000e220000002400 */
[C---:B------:R-:W-:Y:S01]  /*1c440*/  IADD3 R182, R156.reuse, UR4, RZ ;  /* 0x000000049cb67c10 */ /* 0x040fe2000fffe0ff */
[----:B------:R-:W-:-:S04]  /*1c450*/  VIADD R183, R156, UR5 ;  /* 0x000000059cb77c36 */ /* 0x000fc80008000000 */
[--C-:B---3--:R-:W-:Y:S02]  /*1c460*/  IMAD.IADD R181, R183, 0x1, R188.reuse ;  /* 0x00000001b7b57824 */ /* 0x108fe400078e02bc */
[----:B------:R-:W3:Y:S01]  /*1c470*/  MUFU.TANH R23, R23 ;  /* 0x0000001700177308 */ /* 0x000ee20000002400 */
        /* <DEDUP_REMOVED lines=33> */
[----:B------:R-:W1:Y:S02]  /*1c690*/  @P2 LDC.64 R156, c[0x0][0x9e8] ;  /* 0x00027a00ff9c2b82 */ /* 0x000e640000000a00 */
[----:B-1----:R-:W-:-:S05]  /*1c6a0*/  @P2 IMAD.HI.U32 R156, R188, R156, RZ ;  /* 0x0000009cbc9c2227 */ /* 0x002fca00078e00ff */
[----:B------:R-:W-:-:S04]  /*1c6b0*/  @P2 SHF.R.U32.HI R188, RZ, R157, R156 ;  /* 0x0000009dffbc2219 */ /* 0x000fc8000001169c */
[----:B------:R-:W-:Y:S01]  /*1c6c0*/  LOP3.LUT R188, RZ, R188, RZ, 0x33, !PT ;  /* 0x000000bcffbc7212 */ /* 0x000fe200078e33ff */
[----:B------:R-:W-:Y:S06]  /*1c6d0*/  BRA `(.L_x_2005) ;  /* 0x0000000000187947 */ /* 0x000fec0003800000 */
.L_x_2004:
[----:B------:R-:W-:Y:S02]  /*1c6e0*/  ULDC UR4, c[0x0][0x9e4] ;  /* 0x0002790000047ab9 */ /* 0x000fe40000000800 */
[----:B------:R-:W-:-:S05]  /*1c6f0*/  IMAD.U32 R189, RZ, RZ, UR4 ;  /* 0x00000004ffbd7e24 */ /* 0x000fca000f8e00ff */
[----:B------:R-:W-:-:S13]  /*1c700*/  ISETP.NE.AND P2, PT, R189, 0x1, PT ;  /* 0x00000001bd00780c */ /* 0x000fda0003f45270 */
[----:B------:R-:W1:Y:S02]  /*1c710*/  @P2 LDC.64 R156, c[0x0][0x9e8] ;  /* 0x00027a00ff9c2b82 */ /* 0x000e640000000a00 */
[----:B-1----:R-:W-:-:S05]  /*1c720*/  @P2 IMAD.HI.U32 R156, R188, R156, RZ ;  /* 0x0000009cbc9c2227 */ /* 0x002fca00078e00ff */
[----:B------:R-:W-:-:S07]  /*1c730*/  @P2 SHF.R.U32.HI R188, RZ, R157, R156 ;  /* 0x0000009dffbc2219 */ /* 0x000fce000001169c */
.L_x_2005:
[----:B------:R-:W-:Y:S05]  /*1c740*/  BSYNC B1 ;  /* 0x0000000000017941 */ /* 0x000fea0003800000 */
.L_x_2003:
[----:B------:R-:W-:-:S04]  /*1c750*/  IMAD R188, R188, R189, -R177 ;  /* 0x000000bdbcbc7224 */ /* 0x000fc800078e0ab1 */
[----:B------:R-:W-:-:S05]  /*1c760*/  IMAD R188, R229, -0x2, R188 ;  /* 0xfffffffee5bc7824 */ /* 0x000fca00078e02bc */
[----:B------:R-:W-:Y:S02]  /*1c770*/  VIMNMX R180, R180, R188, !PT ;  /* 0x000000bcb4b47248 */ /* 0x000fe40007fe0100 */
[----:B------:R-:W-:-:S07]  /*1c780*/  VIADDMNMX R181, R188, R189, R181, PT ;  /* 0x000000bdbcb57246 */ /* 0x000fce00038001b5 */
.L_x_2002:
[----:B------:R-:W-:Y:S01]  /*1c790*/  ISETP.GT.AND P2, PT, R5, -0x1, PT ;  /* 0xffffffff0500780c */ /* 0x000fe20003f44270 */
[----:B------:R-:W1:Y:S03]  /*1c7a0*/  SHFL.IDX PT, R2, R2, 0x1, 0x1c1f ;  /* 0x003c1f0002027f89 */ /* 0x000e6600000e0000 */
[C---:B------:R-:W-:Y:S02]  /*1c7b0*/  ISETP.GT.AND P4, PT, R180.reuse, RZ, P2 ;  /* 0x000000ffb400720c */ /* 0x040fe40001784270 */
[----:B------:R-:W-:Y:S02]  /*1c7c0*/  ISETP.GT.AND P3, PT, R180, 0x1, P2 ;  /* 0x00000001b400780c */ /* 0x000fe40001764270 */
[C---:B------:R-:W-:Y:S02]  /*1c7d0*/  ISETP.LT.OR P4, PT, R181.reuse, 0x1, P4 ;  /* 0x00000001b500780c */ /* 0x040fe40002781670 */
[----:B------:R-:W-:-:S02]  /*1c7e0*/  ISETP.LT.OR P3, PT, R181, 0x2, P3 ;  /* 0x00000002b500780c */ /* 0x000fc40001f61670 */
[----:B0-----:R-:W-:Y:S02]  /*1c7f0*/  FSEL R156, R3, -INF , !P4 ;  /* 0xff800000039c7808 */ /* 0x001fe40006000000 */
[----:B------:R-:W-:Y:S02]  /*1c800*/  FSEL R153, R153, -INF , !P3 ;  /* 0xff80000099997808 */ /* 0x000fe40005800000 */
[C---:B------:R-:W-:Y:S02]  /*1c810*/  ISETP.GT.AND P4, PT, R180.reuse, 0x8, P2 ;  /* 0x00000008b400780c */ /* 0x040fe40001784270 */
[----:B------:R-:W-:Y:S02]  /*1c820*/  ISETP.GT.AND P3, PT, R180, 0x9, P2 ;  /* 0x00000009b400780c */ /* 0x000fe40001764270 */
[C---:B------:R-:W-:Y:S02]  /*1c830*/  ISETP.LT.OR P4, PT, R181.reuse, 0x9, P4 ;  /* 0x00000009b500780c */ /* 0x040fe40002781670 */
[----:B------:R-:W-:-:S02]  /*1c840*/  ISETP.LT.OR P3, PT, R181, 0xa, P3 ;  /* 0x0000000ab500780c */ /* 0x000fc40001f61670 */
[----:B------:R-:W-:Y:S01]  /*1c850*/  FSEL R155, R155, -INF , !P4 ;  /* 0xff8000009b9b7808 */ /* 0x000fe20006000000 */
[----:B-1----:R-:W-:Y:S01]  /*1c860*/  IMAD.IADD R182, R182, 0x1, R2 ;  /* 0x00000001b6b67824 */ /* 0x002fe200078e0202 */
        /* <DEDUP_REMOVED lines=35> */
[----:B------:R-:W-:Y:S02]  /*1caa0*/  IADD3 R183, R183, R2, RZ ;  /* 0x00000002b7b77210 */ /* 0x000fe40007ffe0ff */
[----:B------:R-:W-:Y:S02]  /*1cab0*/  FSEL R178, R178, -INF , !P4 ;  /* 0xff800000b2b27808 */ /* 0x000fe40006000000 */
[----:B------:R-:W-:Y:S01]  /*1cac0*/  FSEL R179, R179, -INF , !P3 ;  /* 0xff800000b3b37808 */ /* 0x000fe20005800000 */
[----:B------:R-:W-:Y:S06]  /*1cad0*/  @!P6 BRA `(.L_x_2006) ;  /* 0x000000000060e947 */ /* 0x000fec0003800000 */
        /* <DEDUP_REMOVED lines=13> */
.L_x_2008:
[----:B------:R-:W-:Y:S02]  /*1cbb0*/  ULDC UR4, c[0x0][0x9e4] ;  /* 0x0002790000047ab9 */ /* 0x000fe40000000800 */
[----:B------:R-:W-:-:S05]  /*1cbc0*/  IMAD.U32 R180, RZ, RZ, UR4 ;  /* 0x00000004ffb47e24 */ /* 0x000fca000f8e00ff */
[----:B------:R-:W-:-:S13]  /*1cbd0*/  ISETP.NE.AND P3, PT, R180, 0x1, PT ;  /* 0x00000001b400780c */ /* 0x000fda0003f65270 */
[----:B------:R-:W0:Y:S02]  /*1cbe0*/  @P3 LDC.64 R2, c[0x0][0x9e8] ;  /* 0x00027a00ff023b82 */ /* 0x000e240000000a00 */
[----:B0-----:R-:W-:-:S05]  /*1cbf0*/  @P3 IMAD.HI.U32 R2, R157, R2, RZ ;  /* 0x000000029d023227 */ /* 0x001fca00078e00ff */
[----:B------:R-:W-:-:S07]  /*1cc00*/  @P3 SHF.R.U32.HI R157, RZ, R3, R2 ;  /* 0x00000003ff9d3219 */ /* 0x000fce0000011602 */
.L_x_2009:
[----:B------:R-:W-:Y:S05]  /*1cc10*/  BSYNC B1 ;  /* 0x0000000000017941 */ /* 0x000fea0003800000 */
.L_x_2007:
[----:B------:R-:W-:-:S04]  /*1cc20*/  IMAD R157, R157, R180, -R177 ;  /* 0x000000b49d9d7224 */ /* 0x000fc800078e0ab1 */
[----:B------:R-:W-:-:S05]  /*1cc30*/  IMAD R157, R229, -0x2, R157 ;  /* 0xfffffffee59d7824 */ /* 0x000fca00078e029d */
[----:B------:R-:W-:Y:S02]  /*1cc40*/  VIMNMX R182, R182, R157, !PT ;  /* 0x0000009db6b67248 */ /* 0x000fe40007fe0100 */
[----:B------:R-:W-:-:S07]  /*1cc50*/  VIADDMNMX R183, R157, R180, R183, PT ;  /* 0x000000b49db77246 */ /* 0x000fce00038001b7 */
.L_x_2006:
[----:B------:R-:W-:Y:S01]  /*1cc60*/  @!P1 VIADD R0, R0, 0x30860 ;  /* 0x0003086000009836 */ /* 0x000fe20000000000 */
[----:B------:R-:W2:Y:S01]  /*1cc70*/  LDL R180, [R1+0x50] ;  /* 0x0000500001b47983 */ /* 0x000ea20000100800 */
[----:B------:R-:W-:Y:S01]  /*1cc80*/  ULDC UR4, c[0x0][0x988] ;  /* 0x0002620000047ab9 */ /* 0x000fe20000000800 */
[----:B------:R-:W-:Y:S02]  /*1cc90*/  IMAD.MOV.U32 R233, RZ, RZ, R219 ;  /* 0x000000ffffe97224 */ /* 0x000fe400078e00db */
[----:B------:R-:W-:Y:S01]  /*1cca0*/  @!P1 PRMT R0, RZ, 0x654, R0 ;  /* 0x00000654ff009816 */ /* 0x000fe20000000000 */
[----:B------:R-:W-:-:S03]  /*1ccb0*/  IMAD.MOV.U32 R232, RZ, RZ, R22 ;  /* 0x000000ffffe87224 */ /* 0x000fc600078e0016 */
        /* <DEDUP_REMOVED lines=20> */
[----:B0-----:R-:W-:Y:S02]  /*1ce00*/  FMNMX.FTZ R3, R2, R3, !PT ;  /* 0x0000000302037209 */ /* 0x001fe40007810000 */
[----:B------:R-:W-:Y:S02]  /*1ce10*/  MOV R2, UR4 ;  /* 0x0000000400027c02 */ /* 0x000fe40008000f00 */
[----:B------:R-:W-:-:S03]  /*1ce20*/  FSETP.NEU.FTZ.AND P3, PT, R3, -INF , PT ;  /* 0xff8000000300780b */ /* 0x000fc60003f7d000 */
[C---:B------:R-:W-:Y:S01]  /*1ce30*/  FMUL.FTZ R0, R3.reuse, R2 ;  /* 0x0000000203007220 */ /* 0x040fe20000410000 */
[----:B------:R-:W-:-:S04]  /*1ce40*/  FSEL R157, R3, RZ, P3 ;  /* 0x000000ff039d7208 */ /* 0x000fc80001800000 */
[----:B------:R-:W-:Y:S01]  /*1ce50*/  FSEL R0, R0, RZ, P3 ;  /* 0x000000ff00007208 */ /* 0x000fe20001800000 */
[----:B------:R-:W-:Y:S01]  /*1ce60*/  FADD.FTZ R157, -R157, R231 ;  /* 0x000000e79d9d7221 */ /* 0x000fe20000010100 */
[----:B------:R-:W-:Y:S01]  /*1ce70*/  ISETP.GT.AND P3, PT, R182, 0x1, P2 ;  /* 0x00000001b600780c */ /* 0x000fe20001764270 */
[----:B------:R-:W-:Y:S02]  /*1ce80*/  IMAD.MOV.U32 R231, RZ, RZ, R3 ;  /* 0x000000ffffe77224 */ /* 0x000fe400078e0003 */
[-CC-:B------:R-:W-:Y:S01]  /*1ce90*/  FFMA.FTZ R156, R156, R2.reuse, -R0.reuse ;  /* 0x000000029c9c7223 */ /* 0x180fe20000010800 */
[----:B------:R-:W-:Y:S01]  /*1cea0*/  ISETP.LT.OR P4, PT, R183, 0x2, P3 ;  /* 0x00000002b700780c */ /* 0x000fe20001f81670 */
[-C--:B------:R-:W-:Y:S01]  /*1ceb0*/  FMUL.FTZ R157, R157, R2.reuse ;  /* 0x000000029d9d7220 */ /* 0x080fe20000410000 */
[-CC-:B------:R-:W-:Y:S01]  /*1cec0*/  FFMA.FTZ R153, R153, R2.reuse, -R0.reuse ;  /* 0x0000000299997223 */ /* 0x180fe20000010800 */
[C---:B------:R-:W-:Y:S01]  /*1ced0*/  ISETP.GT.AND P3, PT, R182.reuse, 0x8, P2 ;  /* 0x00000008b600780c */ /* 0x040fe20001764270 */
[-CC-:B------:R-:W-:Y:S01]  /*1cee0*/  FFMA.FTZ R155, R155, R2.reuse, -R0.reuse ;  /* 0x000000029b9b7223 */ /* 0x180fe20000010800 */
[----:B------:R-:W-:Y:S01]  /*1cef0*/  FSEL R177, R23, -INF , !P4 ;  /* 0xff80000017b17808 */ /* 0x000fe20006000000 */
[----:B------:R-:W-:Y:S01]  /*1cf00*/  MUFU.EX2 R156, R156 ;  /* 0x0000009c009c7308 */ /* 0x000fe20000000800 */
[----:B------:R-:W-:Y:S01]  /*1cf10*/  ISETP.GT.AND P4, PT, R182, 0x9, P2 ;  /* 0x00000009b600780c */ /* 0x000fe20001784270 */
[-CC-:B------:R-:W-:Y:S01]  /*1cf20*/  FFMA.FTZ R184, R184, R2.reuse, -R0.reuse ;  /* 0x00000002b8b87223 */ /* 0x180fe20000010800 */
[C---:B------:R-:W-:Y:S01]  /*1cf30*/  ISETP.LT.OR P3, PT, R183.reuse, 0x9, P3 ;  /* 0x00000009b700780c */ /* 0x040fe20001f61670 */
[-CC-:B------:R-:W-:Y:S01]  /*1cf40*/  FFMA.FTZ R160, R160, R2.reuse, -R0.reuse ;  /* 0x00000002a0a07223 */ /* 0x180fe20000010800 */
[----:B------:R-:W-:Y:S01]  /*1cf50*/  ISETP.LT.OR P4, PT, R183, 0xa, P4 ;  /* 0x0000000ab700780c */ /* 0x000fe20002781670 */
[-CC-:B------:R-:W-:Y:S01]  /*1cf60*/  FFMA.FTZ R185, R185, R2.reuse, -R0.reuse ;  /* 0x00000002b9b97223 */ /* 0x180fe20000010800 */
[----:B------:R-:W-:Y:S01]  /*1cf70*/  FSEL R154, R154, -INF , !P3 ;  /* 0xff8000009a9a7808 */ /* 0x000fe20005800000 */
[----:B------:R-:W0:Y:S01]  /*1cf80*/  MUFU.EX2 R23, R157 ;  /* 0x0000009d00177308 */ /* 0x000e220000000800 */
[----:B------:R-:W-:Y:S01]  /*1cf90*/  FSEL R158, R158, -INF , !P4 ;  /* 0xff8000009e9e7808 */ /* 0x000fe20006000000 */
[-CC-:B------:R-:W-:Y:S01]  /*1cfa0*/  FFMA.FTZ R186, R186, R2.reuse, -R0.reuse ;  /* 0x00000002baba7223 */ /* 0x180fe20000010800 */
[C---:B------:R-:W-:Y:S01]  /*1cfb0*/  ISETP.GT.AND P4, PT, R182.reuse, 0x11, P2 ;  /* 0x00000011b600780c */ /* 0x040fe20001784270 */
[-CC-:B------:R-:W-:Y:S01]  /*1cfc0*/  FFMA.FTZ R165, R165, R2.reuse, -R0.reuse ;  /* 0x00000002a5a57223 */ /* 0x180fe20000010800 */
[----:B------:R-:W-:Y:S01]  /*1cfd0*/  ISETP.GT.AND P3, PT, R182, 0x10, P2 ;  /* 0x00000010b600780c */ /* 0x000fe20001764270 */
[-CC-:B------:R-:W-:Y:S01]  /*1cfe0*/  FFMA.FTZ R187, R187, R2.reuse, -R0.reuse ;  /* 0x00000002bbbb7223 */ /* 0x180fe20000010800 */
[C---:B------:R-:W-:Y:S01]  /*1cff0*/  ISETP.LT.OR P4, PT, R183.reuse, 0x12, P4 ;  /* 0x00000012b700780c */ /* 0x040fe20002781670 */
[----:B------:R0:W1:Y:S01]  /*1d000*/  MUFU.EX2 R196, R153 ;  /* 0x0000009900c47308 */ /* 0x0000620000000800 */
[----:B------:R-:W-:Y:S01]  /*1d010*/  ISETP.LT.OR P3, PT, R183, 0x11, P3 ;  /* 0x00000011b700780c */ /* 0x000fe20001f61670 */
[-CC-:B------:R-:W-:Y:S01]  /*1d020*/  FFMA.FTZ R169, R169, R2.reuse, -R0.reuse ;  /* 0x00000002a9a97223 */ /* 0x180fe20000010800 */
[----:B------:R-:W-:Y:S01]  /*1d030*/  FSEL R161, R161, -INF , !P4 ;  /* 0xff800000a1a17808 */ /* 0x000fe20006000000 */
[-CC-:B------:R-:W-:Y:S01]  /*1d040*/  FFMA.FTZ R172, R172, R2.reuse, -R0.reuse ;  /* 0x00000002acac7223 */ /* 0x180fe20000010800 */
[C---:B------:R-:W-:Y:S01]  /*1d050*/  ISETP.GT.AND P4, PT, R182.reuse, 0x19, P2 ;  /* 0x00000019b600780c */ /* 0x040fe20001784270 */
[----:B------:R-:W-:Y:S01]  /*1d060*/  FFMA.FTZ R173, R173, R2, -R0 ;  /* 0x00000002adad7223 */ /* 0x000fe20000010800 */
[----:B------:R-:W-:Y:S01]  /*1d070*/  FSEL R159, R159, -INF , !P3 ;  /* 0xff8000009f9f7808 */ /* 0x000fe20005800000 */
[----:B------:R-:W-:Y:S01]  /*1d080*/  MUFU.EX2 R155, R155 ;  /* 0x0000009b009b7308 */ /* 0x000fe20000000800 */
[----:B------:R-:W-:Y:S01]  /*1d090*/  ISETP.LT.OR P4, PT, R183, 0x1a, P4 ;  /* 0x0000001ab700780c */ /* 0x000fe20002781670 */
[----:B0-----:R-:W-:Y:S01]  /*1d0a0*/  FFMA.FTZ R153, R23, R228, R156 ;  /* 0x000000e417997223 */ /* 0x001fe2000001009c */
[----:B------:R-:W-:Y:S01]  /*1d0b0*/  ISETP.GT.AND P3, PT, R182, 0x18, P2 ;  /* 0x00000018b600780c */ /* 0x000fe20001764270 */
[-CC-:B------:R-:W-:Y:S01]  /*1d0c0*/  FFMA.FTZ R174, R174, R2.reuse, -R0.reuse ;  /* 0x00000002aeae7223 */ /* 0x180fe20000010800 */
[----:B------:R-:W-:Y:S01]  /*1d0d0*/  FSEL R163, R163, -INF , !P4 ;  /* 0xff800000a3a37808 */ /* 0x000fe20006000000 */
[--C-:B------:R-:W-:Y:S01]  /*1d0e0*/  FFMA.FTZ R176, R176, R2, -R0.reuse ;  /* 0x00000002b0b07223 */ /* 0x100fe20000010800 */
[----:B------:R-:W-:Y:S01]  /*1d0f0*/  ISETP.GT.AND P4, PT, R182, 0x21, P2 ;  /* 0x00000021b600780c */ /* 0x000fe20001784270 */
[----:B------:R-:W0:Y:S01]  /*1d100*/  MUFU.EX2 R184, R184 ;  /* 0x000000b800b87308 */ /* 0x000e220000000800 */
[C---:B-1----:R-:W-:Y:S01]  /*1d110*/  FADD.FTZ R153, R196.reuse, R153 ;  /* 0x00000099c4997221 */ /* 0x042fe20000010000 */
[----:B------:R-:W-:Y:S01]  /*1d120*/  F2FP.F16.F32.PACK_AB R196, R196, R156 ;  /* 0x0000009cc4c4723e */ /* 0x000fe200000000ff */
[-CC-:B------:R-:W-:Y:S01]  /*1d130*/  FFMA.FTZ R178, R178, R2.reuse, -R0.reuse ;  /* 0x00000002b2b27223 */ /* 0x180fe20000010800 */
[----:B------:R-:W-:Y:S01]  /*1d140*/  ISETP.LT.OR P4, PT, R183, 0x22, P4 ;  /* 0x00000022b700780c */ /* 0x000fe20002781670 */
[----:B------:R-:W-:Y:S01]  /*1d150*/  FFMA.FTZ R0, R179, R2, -R0 ;  /* 0x00000002b3007223 */ /* 0x000fe20000010800 */
[----:B------:R-:W-:-:S02]  /*1d160*/  ISETP.LT.OR P3, PT, R183, 0x19, P3 ;  /* 0x00000019b700780c */ /* 0x000fc40001f61670 */
[----:B------:R-:W-:Y:S01]  /*1d170*/  FSEL R166, R166, -INF , !P4 ;  /* 0xff800000a6a67808 */ /* 0x000fe20006000000 */
[----:B------:R-:W-:Y:S01]  /*1d180*/  MUFU.EX2 R160, R160 ;  /* 0x000000a000a07308 */ /* 0x000fe20000000800 */
[----:B------:R-:W-:Y:S02]  /*1d190*/  ISETP.GT.AND P4, PT, R182, 0x29, P2 ;  /* 0x00000029b600780c */ /* 0x000fe40001784270 */
[----:B------:R-:W-:Y:S02]  /*1d1a0*/  FSEL R162, R162, -INF , !P3 ;  /* 0xff800000a2a27808 */ /* 0x000fe40005800000 */
[----:B------:R-:W-:Y:S02]  /*1d1b0*/  ISETP.LT.OR P4, PT, R183, 0x2a, P4 ;  /* 0x0000002ab700780c */ /* 0x000fe40002781670 */
[----:B------:R-:W-:Y:S01]  /*1d1c0*/  ISETP.GT.AND P3, PT, R182, 0x20, P2 ;  /* 0x00000020b600780c */ /* 0x000fe20001764270 */
[----:B------:R-:W1:Y:S01]  /*1d1d0*/  MUFU.EX2 R185, R185 ;  /* 0x000000b900b97308 */ /* 0x000e620000000800 */
[----:B------:R-:W-:-:S02]  /*1d1e0*/  FSEL R168, R168, -INF , !P4 ;  /* 0xff800000a8a87808 */ /* 0x000fc40006000000 */
[----:B------:R-:W-:Y:S02]  /*1d1f0*/  ISETP.GT.AND P4, PT, R182, RZ, P2 ;  /* 0x000000ffb600720c */ /* 0x000fe40001784270 */
[C---:B------:R-:W-:Y:S02]  /*1d200*/  ISETP.LT.OR P3, PT, R183.reuse, 0x21, P3 ;  /* 0x00000021b700780c */ /* 0x040fe40001f61670 */
[----:B------:R-:W-:Y:S01]  /*1d210*/  ISETP.LT.OR P4, PT, R183, 0x1, P4 ;  /* 0x00000001b700780c */ /* 0x000fe20002781670 */
[----:B------:R-:W-:Y:S01]  /*1d220*/  MUFU.EX2 R186, R186 ;  /* 0x000000ba00ba7308 */ /* 0x000fe20000000800 */
[----:B------:R-:W-:Y:S02]  /*1d230*/  FSEL R164, R164, -INF , !P3 ;  /* 0xff800000a4a47808 */ /* 0x000fe40005800000 */
[----:B------:R-:W-:Y:S02]  /*1d240*/  FSEL R152, R152, -INF , !P4 ;  /* 0xff80000098987808 */ /* 0x000fe40006000000 */
[----:B------:R-:W-:-:S02]  /*1d250*/  ISETP.GT.AND P3, PT, R182, 0x28, P2 ;  /* 0x00000028b600780c */ /* 0x000fc40001764270 */
[----:B------:R-:W-:Y:S01]  /*1d260*/  FMNMX.FTZ R156, R152, R230, !PT ;  /* 0x000000e6989c7209 */ /* 0x000fe20007810000 */
[----:B------:R-:W3:Y:S01]  /*1d270*/  MUFU.EX2 R165, R165 ;  /* 0x000000a500a57308 */ /* 0x000ee20000000800 */
[----:B------:R-:W-:Y:S02]  /*1d280*/  ISETP.LT.OR P3, PT, R183, 0x29, P3 ;  /* 0x00000029b700780c */ /* 0x000fe40001f61670 */
[----:B------:R-:W-:Y:S02]  /*1d290*/  FMNMX.FTZ R156, R177, R156, !PT ;  /* 0x0000009cb19c7209 */ /* 0x000fe40007810000 */
[----:B------:R-:W-:Y:S02]  /*1d2a0*/  FSEL R167, R167, -INF , !P3 ;  /* 0xff800000a7a77808 */ /* 0x000fe40005800000 */
[----:B------:R-:W-:Y:S01]  /*1d2b0*/  FMNMX.FTZ R156, R154, R156, !PT ;  /* 0x0000009c9a9c7209 */ /* 0x000fe20007810000 */
[----:B------:R-:W-:Y:S01]  /*1d2c0*/  MUFU.EX2 R187, R187 ;  /* 0x000000bb00bb7308 */ /* 0x000fe20000000800 */
[----:B------:R-:W-:-:S02]  /*1d2d0*/  ISETP.GT.AND P3, PT, R182, 0x30, P2 ;  /* 0x00000030b600780c */ /* 0x000fc40001764270 */
[----:B------:R-:W-:Y:S02]  /*1d2e0*/  FMNMX.FTZ R156, R158, R156, !PT ;  /* 0x0000009c9e9c7209 */ /* 0x000fe40007810000 */
[----:B------:R-:W-:Y:S02]  /*1d2f0*/  ISETP.LT.OR P3, PT, R183, 0x31, P3 ;  /* 0x00000031b700780c */ /* 0x000fe40001f61670 */
[----:B------:R-:W-:Y:S01]  /*1d300*/  FMNMX.FTZ R156, R159, R156, !PT ;  /* 0x0000009c9f9c7209 */ /* 0x000fe20007810000 */
[----:B------:R-:W4:Y:S01]  /*1d310*/  MUFU.EX2 R169, R169 ;  /* 0x000000a900a97308 */ /* 0x000f220000000800 */
[----:B------:R-:W-:Y:S02]  /*1d320*/  FSEL R171, R171, -INF , !P3 ;  /* 0xff800000abab7808 */ /* 0x000fe40005800000 */
[----:B------:R-:W-:Y:S02]  /*1d330*/  FMNMX.FTZ R156, R161, R156, !PT ;  /* 0x0000009ca19c7209 */ /* 0x000fe40007810000 */
[----:B------:R-:W-:-:S02]  /*1d340*/  ISETP.GT.AND P3, PT, R182, 0x31, P2 ;  /* 0x00000031b600780c */ /* 0x000fc40001764270 */
[----:B------:R-:W-:Y:S01]  /*1d350*/  FMNMX.FTZ R156, R162, R156, !PT ;  /* 0x0000009ca29c7209 */ /* 0x000fe20007810000 */
[----:B------:R-:W-:Y:S01]  /*1d360*/  MUFU.EX2 R172, R172 ;  /* 0x000000ac00ac7308 */ /* 0x000fe20000000800 */
[----:B------:R-:W-:Y:S02]  /*1d370*/  ISETP.GT.AND P4, PT, R182, 0x38, P2 ;  /* 0x00000038b600780c */ /* 0x000fe40001784270 */
[----:B------:R-:W-:Y:S02]  /*1d380*/  FMNMX.FTZ R156, R163, R156, !PT ;  /* 0x0000009ca39c7209 */ /* 0x000fe40007810000 */
[----:B------:R-:W-:Y:S02]  /*1d390*/  ISETP.LT.OR P3, PT, R183, 0x32, P3 ;  /* 0x00000032b700780c */ /* 0x000fe40001f61670 */
[----:B------:R-:W-:Y:S01]  /*1d3a0*/  FMNMX.FTZ R156, R164, R156, !PT ;  /* 0x0000009ca49c7209 */ /* 0x000fe20007810000 */
[----:B------:R-:W5:Y:S01]  /*1d3b0*/  MUFU.EX2 R173, R173 ;  /* 0x000000ad00ad7308 */ /* 0x000f620000000800 */
[----:B------:R-:W-:-:S02]  /*1d3c0*/  ISETP.GT.AND P2, PT, R182, 0x39, P2 ;  /* 0x00000039b600780c */ /* 0x000fc40001744270 */
[----:B------:R-:W-:Y:S02]  /*1d3d0*/  FMNMX.FTZ R156, R166, R156, !PT ;  /* 0x0000009ca69c7209 */ /* 0x000fe40007810000 */
[----:B------:R-:W-:Y:S02]  /*1d3e0*/  ISETP.LT.OR P4, PT, R183, 0x39, P4 ;  /* 0x00000039b700780c */ /* 0x000fe40002781670 */
[----:B------:R-:W-:Y:S01]  /*1d3f0*/  FMNMX.FTZ R156, R167, R156, !PT ;  /* 0x0000009ca79c7209 */ /* 0x000fe20007810000 */
[----:B------:R-:W-:Y:S01]  /*1d400*/  MUFU.EX2 R174, R174 ;  /* 0x000000ae00ae7308 */ /* 0x000fe20000000800 */
[----:B------:R-:W-:Y:S02]  /*1d410*/  FSEL R170, R170, -INF , !P3 ;  /* 0xff800000aaaa7808 */ /* 0x000fe40005800000 */
[----:B------:R-:W-:Y:S02]  /*1d420*/  FMNMX.FTZ R156, R168, R156, !PT ;  /* 0x0000009ca89c7209 */ /* 0x000fe40007810000 */
[----:B------:R-:W-:-:S02]  /*1d430*/  ISETP.LT.OR P2, PT, R183, 0x3a, P2 ;  /* 0x0000003ab700780c */ /* 0x000fc40001741670 */
[----:B------:R-:W-:Y:S01]  /*1d440*/  FMNMX.FTZ R157, R171, R156, !PT ;  /* 0x0000009cab9d7209 */ /* 0x000fe20007810000 */
[----:B------:R-:W2:Y:S01]  /*1d450*/  MUFU.EX2 R176, R176 ;  /* 0x000000b000b07308 */ /* 0x000ea20000000800 */
[----:B------:R-:W-:Y:S02]  /*1d460*/  FSEL R156, R4, -INF , !P4 ;  /* 0xff800000049c7808 */ /* 0x000fe40006000000 */
[----:B------:R-:W-:Y:S02]  /*1d470*/  FMNMX.FTZ R157, R170, R157, !PT ;  /* 0x0000009daa9d7209 */ /* 0x000fe40007810000 */
[----:B------:R-:W-:Y:S02]  /*1d480*/  FSEL R175, R175, -INF , !P2 ;  /* 0xff800000afaf7808 */ /* 0x000fe40005000000 */
[----:B------:R-:W-:Y:S01]  /*1d490*/  FMNMX.FTZ R157, R156, R157, !PT ;  /* 0x0000009d9c9d7209 */ /* 0x000fe20007810000 */
[----:B------:R-:W-:Y:S01]  /*1d4a0*/  MUFU.EX2 R178, R178 ;  /* 0x000000b200b27308 */ /* 0x000fe20000000800 */
[----:B0-----:R-:W-:-:S02]  /*1d4b0*/  F2FP.F16.F32.PACK_AB R198, R184, R155 ;  /* 0x0000009bb8c6723e */ /* 0x001fc400000000ff */
[----:B------:R-:W-:Y:S02]  /*1d4c0*/  FMNMX.FTZ R157, R175, R157, !PT ;  /* 0x0000009daf9d7209 */ /* 0x000fe40007810000 */
[----:B-1----:R-:W-:Y:S02]  /*1d4d0*/  F2FP.F16.F32.PACK_AB R192, R185, R160 ;  /* 0x000000a0b9c0723e */ /* 0x002fe400000000ff */
[----:B---3--:R-:W-:Y:S01]  /*1d4e0*/  F2FP.F16.F32.PACK_AB R194, R165, R186 ;  /* 0x000000baa5c2723e */ /* 0x008fe200000000ff */
[----:B------:R-:W0:Y:S01]  /*1d4f0*/  SHFL.BFLY PT, R4, R157, 0x2, 0x1f ;  /* 0x0c401f009d047f89 */ /* 0x000e2200000e0000 */
[----:B----4-:R-:W-:Y:S02]  /*1d500*/  F2FP.F16.F32.PACK_AB R188, R169, R187 ;  /* 0x000000bba9bc723e */ /* 0x010fe400000000ff */
[----:B-----5:R-:W-:Y:S02]  /*1d510*/  F2FP.F16.F32.PACK_AB R190, R173, R172 ;  /* 0x000000acadbe723e */ /* 0x020fe400000000ff */
        /* <DEDUP_REMOVED lines=11> */
[-CC-:B------:R-:W-:Y:S01]  /*1d5d0*/  FFMA.FTZ R152, R152, R2.reuse, -R179.reuse ;  /* 0x0000000298987223 */ /* 0x180fe200000108b3 */
[----:B------:R-:W-:Y:S01]  /*1d5e0*/  FADD.FTZ R153, -R153, R230 ;  /* 0x000000e699997221 */ /* 0x000fe20000010100 */
[-CC-:B------:R-:W-:Y:S01]  /*1d5f0*/  FFMA.FTZ R177, R177, R2.reuse, -R179.reuse ;  /* 0x00000002b1b17223 */ /* 0x180fe200000108b3 */
[----:B------:R-:W-:Y:S01]  /*1d600*/  FADD.FTZ R0, R160, R0 ;  /* 0x00000000a0007221 */ /* 0x000fe20000010000 */
[-CC-:B------:R-:W-:Y:S01]  /*1d610*/  FFMA.FTZ R154, R154, R2.reuse, -R179.reuse ;  /* 0x000000029a9a7223 */ /* 0x180fe200000108b3 */
[-C--:B------:R-:W-:Y:S01]  /*1d620*/  FMUL.FTZ R153, R153, R2.reuse ;  /* 0x0000000299997220 */ /* 0x080fe20000410000 */
[----:B------:R-:W-:Y:S01]  /*1d630*/  MUFU.EX2 R152, R152 ;  /* 0x0000009800987308 */ /* 0x000fe20000000800 */
[----:B------:R-:W-:Y:S01]  /*1d640*/  FADD.FTZ R0, R185, R0 ;  /* 0x00000000b9007221 */ /* 0x000fe20000010000 */
[-CC-:B------:R-:W-:Y:S01]  /*1d650*/  FFMA.FTZ R158, R158, R2.reuse, -R179.reuse ;  /* 0x000000029e9e7223 */ /* 0x180fe200000108b3 */
[-CC-:B------:R-:W-:Y:S01]  /*1d660*/  FFMA.FTZ R159, R159, R2.reuse, -R179.reuse ;  /* 0x000000029f9f7223 */ /* 0x180fe200000108b3 */
[-CC-:B------:R-:W-:Y:S01]  /*1d670*/  FFMA.FTZ R161, R161, R2.reuse, -R179.reuse ;  /* 0x00000002a1a17223 */ /* 0x180fe200000108b3 */
[----:B------:R-:W-:Y:S01]  /*1d680*/  FADD.FTZ R0, R186, R0 ;  /* 0x00000000ba007221 */ /* 0x000fe20000010000 */
[-CC-:B------:R-:W-:Y:S01]  /*1d690*/  FFMA.FTZ R162, R162, R2.reuse, -R179.reuse ;  /* 0x00000002a2a27223 */ /* 0x180fe200000108b3 */
[-CC-:B------:R-:W-:Y:S01]  /*1d6a0*/  FFMA.FTZ R163, R163, R2.reuse, -R179.reuse ;  /* 0x00000002a3a37223 */ /* 0x180fe200000108b3 */
[----:B------:R-:W0:Y:S01]  /*1d6b0*/  MUFU.EX2 R177, R177 ;  /* 0x000000b100b17308 */ /* 0x000e220000000800 */
[----:B------:R-:W-:Y:S01]  /*1d6c0*/  FADD.FTZ R0, R165, R0 ;  /* 0x00000000a5007221 */ /* 0x000fe20000010000 */
[-CC-:B------:R-:W-:Y:S01]  /*1d6d0*/  FFMA.FTZ R164, R164, R2.reuse, -R179.reuse ;  /* 0x00000002a4a47223 */ /* 0x180fe200000108b3 */
[-CC-:B------:R-:W-:Y:S01]  /*1d6e0*/  FFMA.FTZ R166, R166, R2.reuse, -R179.reuse ;  /* 0x00000002a6a67223 */ /* 0x180fe200000108b3 */
[-CC-:B------:R-:W-:Y:S01]  /*1d6f0*/  FFMA.FTZ R167, R167, R2.reuse, -R179.reuse ;  /* 0x00000002a7a77223 */ /* 0x180fe200000108b3 */
[----:B------:R-:W-:Y:S01]  /*1d700*/  FADD.FTZ R155, R187, R0 ;  /* 0x00000000bb9b7221 */ /* 0x000fe20000010000 */
[-CC-:B------:R-:W-:Y:S01]  /*1d710*/  FFMA.FTZ R168, R168, R2.reuse, -R179.reuse ;  /* 0x00000002a8a87223 */ /* 0x180fe200000108b3 */
[-CC-:B------:R-:W-:Y:S01]  /*1d720*/  FFMA.FTZ R171, R171, R2.reuse, -R179.reuse ;  /* 0x00000002abab7223 */ /* 0x180fe200000108b3 */
[----:B------:R2:W3:Y:S01]  /*1d730*/  MUFU.EX2 R0, R153 ;  /* 0x0000009900007308 */ /* 0x0004e20000000800 */
[-CC-:B------:R-:W-:Y:S01]  /*1d740*/  FFMA.FTZ R170, R170, R2.reuse, -R179.reuse ;  /* 0x00000002aaaa7223 */ /* 0x180fe200000108b3 */
[-C--:B------:R-:W-:Y:S01]  /*1d750*/  FFMA.FTZ R156, R156, R2.reuse, -R179 ;  /* 0x000000029c9c7223 */ /* 0x080fe200000108b3 */
[----:B------:R-:W-:Y:S01]  /*1d760*/  FADD.FTZ R155, R169, R155 ;  /* 0x0000009ba99b7221 */ /* 0x000fe20000010000 */
[----:B------:R-:W-:Y:S01]  /*1d770*/  FFMA.FTZ R175, R175, R2, -R179 ;  /* 0x00000002afaf7223 */ /* 0x000fe200000108b3 */
[----:B------:R-:W-:Y:S01]  /*1d780*/  F2FP.F16.F32.PACK_AB R184, R176, R174 ;  /* 0x000000aeb0b8723e */ /* 0x000fe200000000ff */
[----:B------:R-:W-:-:S02]  /*1d790*/  VIADD R5, R5, 0xffffffff ;  /* 0xffffffff05057836 */ /* 0x000fc40000000000 */
[----:B------:R-:W-:Y:S01]  /*1d7a0*/  FADD.FTZ R155, R172, R155 ;  /* 0x0000009bac9b7221 */ /* 0x000fe20000010000 */
[----:B------:R-:W4:Y:S01]  /*1d7b0*/  MUFU.EX2 R154, R154 ;  /* 0x0000009a009a7308 */ /* 0x000f220000000800 */
[----:B-1----:R-:W-:Y:S02]  /*1d7c0*/  F2FP.F16.F32.PACK_AB R186, R157, R178 ;  /* 0x000000b29dba723e */ /* 0x002fe400000000ff */
[----:B------:R-:W-:Y:S01]  /*1d7d0*/  FADD.FTZ R155, R173, R155 ;  /* 0x0000009bad9b7221 */ /* 0x000fe20000010000 */
[----:B0-----:R-:W-:Y:S02]  /*1d7e0*/  F2FP.F16.F32.PACK_AB R197, R177, R152 ;  /* 0x00000098b1c5723e */ /* 0x001fe400000000ff */
[----:B------:R-:W-:Y:S01]  /*1d7f0*/  MOV R230, R4 ;  /* 0x0000000400e67202 */ /* 0x000fe20000000f00 */
[----:B--2---:R-:W-:Y:S01]  /*1d800*/  FADD.FTZ R153, R174, R155 ;  /* 0x0000009bae997221 */ /* 0x004fe20000010000 */
[----:B------:R-:W0:Y:S01]  /*1d810*/  MUFU.EX2 R158, R158 ;  /* 0x0000009e009e7308 */ /* 0x000e220000000800 */
[----:B---3--:R-:W-:-:S02]  /*1d820*/  FFMA.FTZ R227, R0, R227, R152 ;  /* 0x000000e300e37223 */ /* 0x008fc40000010098 */
[----:B------:R-:W-:Y:S02]  /*1d830*/  FADD.FTZ R153, R176, R153 ;  /* 0x00000099b0997221 */ /* 0x000fe40000010000 */
[----:B------:R-:W-:Y:S02]  /*1d840*/  FADD.FTZ R227, R177, R227 ;  /* 0x000000e3b1e37221 */ /* 0x000fe40000010000 */
[----:B------:R-:W-:Y:S01]  /*1d850*/  FADD.FTZ R153, R178, R153 ;  /* 0x00000099b2997221 */ /* 0x000fe20000010000 */
[----:B------:R-:W1:Y:S01]  /*1d860*/  MUFU.EX2 R159, R159 ;  /* 0x0000009f009f7308 */ /* 0x000e620000000800 */
[----:B----4-:R-:W-:Y:S02]  /*1d870*/  FADD.FTZ R227, R154, R227 ;  /* 0x000000e39ae37221 */ /* 0x010fe40000010000 */
[----:B------:R-:W-:-:S05]  /*1d880*/  FADD.FTZ R228, R157, R153 ;  /* 0x000000999de47221 */ /* 0x000fca0000010000 */
        /* <DEDUP_REMOVED lines=27> */
[----:B------:R-:W-:-:S03]  /*1da40*/  F2FP.F16.F32.PACK_AB R185, R170, R171 ;  /* 0x000000abaab9723e */ /* 0x000fc600000000ff */
[----:B--2---:R-:W-:-:S04]  /*1da50*/  FADD.FTZ R227, R156, R227 ;  /* 0x000000e39ce37221 */ /* 0x004fc80000010000 */
[C---:B0-----:R-:W-:Y:S01]  /*1da60*/  FADD.FTZ R227, R175.reuse, R227 ;  /* 0x000000e3afe37221 */ /* 0x041fe20000010000 */
[----:B------:R-:W-:Y:S01]  /*1da70*/  F2FP.F16.F32.PACK_AB R187, R175, R156 ;  /* 0x0000009cafbb723e */ /* 0x000fe200000000ff */
[----:B------:R-:W-:Y:S06]  /*1da80*/  @P2 BRA `(.L_x_2010) ;  /* 0xffffffcc00ec2947 */ /* 0x000fec000383ffff */
.L_x_1991:
[----:B------:R-:W-:Y:S05]  /*1da90*/  BSYNC B0 ;  /* 0x0000000000007941 */ /* 0x000fea0003800000 */
.L_x_1990:
        /* <DEDUP_REMOVED lines=131> */
.L_x_2011:
[----:B------:R-:W-:Y:S01]  /*1e2d0*/  IMAD R12, R22, 0x8, R16 ;  /* 0x00000008160c7824 */ /* 0x000fe200078e0210 */
[----:B------:R-:W-:-:S04]  /*1e2e0*/  SHF.L.U32 R5, R219, 0x1f, RZ ;  /* 0x0000001fdb057819 */ /* 0x000fc800000006ff */
[----:B------:R0:W1:Y:S01]  /*1e2f0*/  SYNCS.PHASECHK.TRANS64.TRYWAIT P2, [R12+URZ+0x30850], R5 ;  /* 0x030850050c0075a7 */ /* 0x000062000804017f */
[----:B------:R-:W-:Y:S05]  /*1e300*/  @!P0 BRA `(.L_x_2012) ;  /* 0x0000000000048947 */ /* 0x000fea0003800000 */
[----:B------:R-:W-:Y:S01]  /*1e310*/  BPT.TRAP 0x1 ;  /* 0x000000040000795c */ /* 0x000fe20000300000 */
.L_x_2012:
[----:B------:R-:W-:Y:S01]  /*1e320*/  VIADD R16, R16, 0x400 ;  /* 0x0000040010107836 */ /* 0x000fe20000000000 */
[----:B------:R-:W-:Y:S04]  /*1e330*/  BSSY B0, `(.L_x_2013) ;  /* 0x0000008000007945 */ /* 0x000fe80003800000 */
[----:B------:R-:W-:-:S04]  /*1e340*/  SHF.R.U32.HI R16, RZ, 0x4, R16 ;  /* 0x00000004ff107819 */ /* 0x000fc80000011610 */
[----:B------:R-:W-:-:S04]  /*1e350*/  LOP3.LUT R16, R16, 0x3fff, RZ, 0xc0, !PT ;  /* 0x00003fff10107812 */ /* 0x000fc800078ec0ff */
[----:B------:R-:W-:-:S05]  /*1e360*/  LOP3.LUT R7, R16, 0x2000000, RZ, 0xfc, !PT ;  /* 0x0200000010077812 */ /* 0x000fca00078efcff */
[----:B------:R-:W-:Y:S01]  /*1e370*/  IMAD R0, R22, 0x800, R7 ;  /* 0x0000080016007824 */ /* 0x000fe200078e0207 */
[----:B-1----:R-:W-:Y:S06]  /*1e380*/  @P2 BRA `(.L_x_2014) ;  /* 0x0000000000082947 */ /* 0x002fec0003800000 */
[----:B------:R-:W1:Y:S02]  /*1e390*/  SYNCS.PHASECHK.TRANS64.TRYWAIT P0, [R12+URZ+0x30850], R5 ;  /* 0x030850050c0075a7 */ /* 0x000e64000800017f */
[----:B-1----:R-:W-:Y:S05]  /*1e3a0*/  @!P0 BRA `(.L_x_2015) ;  /* 0x000000dc00c48947 */ /* 0x002fea0003800000 */
.L_x_2014:
[----:B------:R-:W-:Y:S05]  /*1e3b0*/  BSYNC B0 ;  /* 0x0000000000007941 */ /* 0x000fea0003800000 */
.L_x_2013:
[----:B------:R-:W-:Y:S01]  /*1e3c0*/  IMAD.MOV.U32 R6, RZ, RZ, R0 ;  /* 0x000000ffff067224 */ /* 0x000fe200078e0000 */
[----:B------:R-:W-:Y:S01]  /*1e3d0*/  MOV R7, 0x40000040 ;  /* 0x4000004000077802 */ /* 0x000fe20000000f00 */
[----:B------:R-:W2:Y:S01]  /*1e3e0*/  LDL.LU R16, [R1+0x6c] ;  /* 0x00006c0001107983 */ /* 0x000ea20000300800 */
[----:B------:R-:W-:Y:S01]  /*1e3f0*/  WARPGROUP.ARRIVE ;  /* 0x00000000000079c5 */ /* 0x000fe20000000000 */
[----:B------:R-:W-:Y:S01]  /*1e400*/  VIADD R22, R22, 0x1 ;  /* 0x0000000116167836 */ /* 0x000fe20000000000 */
[----:B------:R-:W-:Y:S01]  /*1e410*/  R2UR UR6, R6 ;  /* 0x00000000060672ca */ /* 0x000fe200000e0000 */
[----:B------:R-:W-:Y:S01]  /*1e420*/  VIADD R6, R0, 0x80 ;  /* 0x0000008000067836 */ /* 0x000fe20000000000 */
[----:B------:R-:W-:Y:S01]  /*1e430*/  R2UR UR7, R7 ;  /* 0x00000000070772ca */ /* 0x000fe200000e0000 */
[----:B------:R-:W-:Y:S01]  /*1e440*/  IMAD.MOV.U32 R7, RZ, RZ, 0x40000040 ;  /* 0x40000040ff077424 */ /* 0x000fe200078e00ff */
[----:B01----:R-:W0:Y:S01]  /*1e450*/  SHFL.BFLY PT, R5, R228, 0x2, 0x1f ;  /* 0x0c401f00e4057f89 */ /* 0x003e2200000e0000 */
[----:B------:R-:W-:Y:S01]  /*1e460*/  ISETP.NE.AND P2, PT, R22, 0x2, PT ;  /* 0x000000021600780c */ /* 0x000fe20003f45270 */
[----:B------:R-:W-:-:S03]  /*1e470*/  @!P1 VIADD R12, R12, 0x30860 ;  /* 0x000308600c0c9836 */ /* 0x000fc60000000000 */
[----:B------:R-:W-:Y:S02]  /*1e480*/  SEL R22, R22, RZ, P2 ;  /* 0x000000ff16167207 */ /* 0x000fe40001000000 */
[----:B------:R-:W-:-:S04]  /*1e490*/  @!P1 PRMT R12, RZ, 0x654, R12 ;  /* 0x00000654ff0c9816 */ /* 0x000fc8000000000c */
[----:B------:R-:W-:Y:S01]  /*1e4a0*/  HGMMA.64x256x16.F32 R24, R196, gdesc[UR4].tnspB, R24, gsb0 ;  /* 0x43e00004c4187df0 */ /* 0x000fe20008000818 */
[----:B------:R-:W-:Y:S01]  /*1e4b0*/  R2UR UR6, R6 ;  /* 0x00000000060672ca */ /* 0x000fe200000e0000 */
[----:B------:R-:W-:Y:S01]  /*1e4c0*/  VIADD R6, R0, 0x100 ;  /* 0x0000010000067836 */ /* 0x000fe20000000000 */
[----:B------:R-:W-:Y:S01]  /*1e4d0*/  R2UR UR7, R7 ;  /* 0x00000000070772ca */ /* 0x000fe200000e0000 */
[----:B------:R-:W-:Y:S02]  /*1e4e0*/  IMAD.MOV.U32 R7, RZ, RZ, 0x40000040 ;  /* 0x40000040ff077424 */ /* 0x000fe400078e00ff */
[----:B0-----:R-:W-:Y:S01]  /*1e4f0*/  FADD.FTZ R5, R5, R228 ;  /* 0x000000e405057221 */ /* 0x001fe20000010000 */
[----:B------:R-:W-:Y:S02]  /*1e500*/  WARPGROUP.DEPBAR.LE gsb0, 0x0 ;  /* 0x00008000000079c5 */ /* 0x000fe40000010000 */
[----:B------:R-:W-:-:S15]  /*1e510*/  WARPGROUP.ARRIVE ;  /* 0x00000000000079c5 */ /* 0x000fde0000000000 */
[----:B------:R-:W-:-:S04]  /*1e520*/  NOP ;  /* 0x0000000000007918 */ /* 0x000fc80000000000 */
[----:B------:R-:W-:Y:S01]  /*1e530*/  HGMMA.64x256x16.F32 R24, R192, gdesc[UR4].tnspB, R24, gsb0 ;  /* 0x43e00004c0187df0 */ /* 0x000fe20008000818 */
[----:B------:R-:W-:Y:S02]  /*1e540*/  R2UR UR6, R6 ;  /* 0x00000000060672ca */ /* 0x000fe400000e0000 */
[----:B------:R-:W-:Y:S01]  /*1e550*/  R2UR UR7, R7 ;  /* 0x00000000070772ca */ /* 0x000fe200000e0000 */
[----:B------:R-:W-:Y:S01]  /*1e560*/  IMAD.MOV.U32 R7, RZ, RZ, 0x40000040 ;  /* 0x40000040ff077424 */ /* 0x000fe200078e00ff */
[----:B------:R-:W-:Y:S01]  /*1e570*/  IADD3 R6, R0, 0x180, RZ ;  /* 0x0000018000067810 */ /* 0x000fe20007ffe0ff */
[----:B--2---:R-:W-:Y:S01]  /*1e580*/  VIADD R16, R16, 0x1 ;  /* 0x0000000110107836 */ /* 0x004fe20000000000 */
[----:B------:R-:W0:Y:S04]  /*1e590*/  SHFL.BFLY PT, R0, R227, 0x2, 0x1f ;  /* 0x0c401f00e3007f89 */ /* 0x000e2800000e0000 */
[----:B------:R-:W-:Y:S01]  /*1e5a0*/  STL [R1+0x6c], R16 ;  /* 0x00006c1001007387 */ /* 0x000fe20000100800 */
[----:B------:R-:W-:-:S02]  /*1e5b0*/  WARPGROUP.DEPBAR.LE gsb0, 0x0 ;  /* 0x00008000000079c5 */ /* 0x000fc40000010000 */
[----:B------:R-:W-:-:S14]  /*1e5c0*/  WARPGROUP.ARRIVE ;  /* 0x00000000000079c5 */ /* 0x000fdc0000000000 */
[----:B------:R-:W-:Y:S01]  /*1e5d0*/  HGMMA.64x256x16.F32 R24, R188, gdesc[UR4].tnspB, R24, gsb0 ;  /* 0x43e00004bc187df0 */ /* 0x000fe20008000818 */
[----:B------:R-:W-:Y:S01]  /*1e5e0*/  R2UR UR6, R6 ;  /* 0x00000000060672ca */ /* 0x000fe200000e0000 */
[----:B0-----:R-:W-:Y:S01]  /*1e5f0*/  FADD.FTZ R6, R0, R227 ;  /* 0x000000e300067221 */ /* 0x001fe20000010000 */
[----:B------:R-:W-:Y:S01]  /*1e600*/  R2UR UR7, R7 ;  /* 0x00000000070772ca */ /* 0x000fe200000e0000 */
[----:B------:R-:W0:Y:S04]  /*1e610*/  SHFL.BFLY PT, R0, R5, 0x1, 0x1f ;  /* 0x0c201f0005007f89 */ /* 0x000e2800000e0000 */
[----:B------:R-:W1:Y:S01]  /*1e620*/  SHFL.BFLY PT, R7, R6, 0x1, 0x1f ;  /* 0x0c201f0006077f89 */ /* 0x000e6200000e0000 */
[----:B0-----:R-:W-:Y:S01]  /*1e630*/  FADD.FTZ R13, R5, R0 ;  /* 0x00000000050d7221 */ /* 0x001fe20000010000 */
[----:B------:R-:W-:-:S02]  /*1e640*/  SEL R0, RZ, 0x1, P2 ;  /* 0x00000001ff007807 */ /* 0x000fc40001000000 */
[----:B------:R-:W-:Y:S01]  /*1e650*/  MOV R5, 0xff800000 ;  /* 0xff80000000057802 */ /* 0x000fe20000000f00 */
[----:B-1----:R-:W-:Y:S01]  /*1e660*/  FADD.FTZ R14, R6, R7 ;  /* 0x00000007060e7221 */ /* 0x002fe20000010000 */
[----:B------:R-:W-:Y:S02]  /*1e670*/  FSETP.NE.FTZ.AND P0, PT, R13, RZ, PT ;  /* 0x000000ff0d00720b */ /* 0x000fe40003f15000 */
[----:B------:R-:W-:Y:S02]  /*1e680*/  CS2R R6, SRZ ;  /* 0x0000000000067805 */ /* 0x000fe4000001ff00 */
[----:B------:R-:W-:Y:S01]  /*1e690*/  LOP3.LUT R219, R219, R0, RZ, 0x3c, !PT ;  /* 0x00000000dbdb7212 */ /* 0x000fe200078e3cff */
[----:B------:R-:W-:Y:S01]  /*1e6a0*/  IMAD.MOV.U32 R0, RZ, RZ, -0x800000 ;  /* 0xff800000ff007424 */ /* 0x000fe200078e00ff */
[----:B------:R-:W-:-:S07]  /*1e6b0*/  FSETP.NE.FTZ.AND P3, PT, R14, RZ, PT ;  /* 0x000000ff0e00720b */ /* 0x000fce0003f75000 */
[----:B------:R-:W0:Y:S01]  /*1e6c0*/  @P0 MUFU.LG2 R9, R13 ;  /* 0x0000000d00090308 */ /* 0x000e220000000c00 */
[----:B------:R-:W-:-:S05]  /*1e6d0*/  @P0 FMUL.FTZ R8, R2, 0.69314718246459960938 ;  /* 0x3f31721802080820 */ /* 0x000fca0000410000 */
[----:B------:R-:W-:Y:S02]  /*1e6e0*/  @P3 FMUL.FTZ R2, R2, 0.69314718246459960938 ;  /* 0x3f31721802023820 */ /* 0x000fe40000410000 */
[----:B------:R-:W1:Y:S08]  /*1e6f0*/  @P3 MUFU.LG2 R10, R14 ;  /* 0x0000000e000a3308 */ /* 0x000e700000000c00 */
[----:B------:R-:W2:Y:S01]  /*1e700*/  @P0 MUFU.RCP R7, R13 ;  /* 0x0000000d00070308 */ /* 0x000ea20000001000 */
[----:B0-----:R-:W-:-:S04]  /*1e710*/  @P0 FMUL.FTZ R9, R9, 0.69314718246459960938 ;  /* 0x3f31721809090820 */ /* 0x001fc80000410000 */
[----:B------:R-:W-:Y:S01]  /*1e720*/  @P0 FFMA.FTZ R0, R8, R3, R9 ;  /* 0x0000000308000223 */ /* 0x000fe20000010009 */
[----:B------:R-:W-:Y:S02]  /*1e730*/  PLOP3.LUT P0, PT, PT, PT, PT, 0x8, 0x0 ;  /* 0x000000000000781c */ /* 0x000fe40003f0e170 */
[----:B------:R-:W0:Y:S01]  /*1e740*/  @P3 MUFU.RCP R6, R14 ;  /* 0x0000000e00063308 */ /* 0x000e220000001000 */
[----:B-1----:R-:W-:-:S04]  /*1e750*/  @P3 FMUL.FTZ R11, R10, 0.69314718246459960938 ;  /* 0x3f3172180a0b3820 */ /* 0x002fc80000410000 */
[----:B------:R-:W-:Y:S01]  /*1e760*/  @P3 FFMA.FTZ R5, R2, R4, R11 ;  /* 0x0000000402053223 */ /* 0x000fe2000001000b */
[----:B------:R-:W-:Y:S02]  /*1e770*/  WARPGROUP.DEPBAR.LE gsb0, 0x0 ;  /* 0x00008000000079c5 */ /* 0x000fe40000010000 */
[----:B------:R-:W-:-:S06]  /*1e780*/  WARPGROUP.ARRIVE ;  /* 0x00000000000079c5 */ /* 0x000fcc0000000000 */
        /* <DEDUP_REMOVED lines=131> */
.L_x_1849:
        /* <DEDUP_REMOVED lines=10> */
[----:B------:R-:W-:-:S03]  /*1f060*/  ULDC.64 UR4, c[0x0][0xc00] ;  /* 0x0003000000047ab9 */ /* 0x000fc60000000a00 */
[----:B------:R-:W3:Y:S01]  /*1f070*/  LDL R176, [R1+0x64] ;  /* 0x0000640001b07983 */ /* 0x000ee20000100800 */
[----:B------:R-:W4:Y:S01]  /*1f080*/  S2R R21, SR_SWINHI ;  /* 0x0000000000157919 */ /* 0x000f220000002f00 */
[----:B------:R-:W-:Y:S02]  /*1f090*/  MOV R6, R16 ;  /* 0x0000001000067202 */ /* 0x000fe40000000f00 */
[----:B----4-:R-:W-:Y:S02]  /*1f0a0*/  MOV R7, R21 ;  /* 0x0000001500077202 */ /* 0x010fe40000000f00 */
        /* <DEDUP_REMOVED lines=33> */
[----:B------:R-:W-:Y:S01]  /*1f2c0*/  F2FP.F16.F32.PACK_AB R147, R151, R150 ;  /* 0x000000969793723e */ /* 0x000fe200000000ff */
[----:B------:R-:W-:Y:S02]  /*1f2d0*/  IMAD.MOV.U32 R2, RZ, RZ, RZ ;  /* 0x000000ffff027224 */ /* 0x000fe400078e00ff */
[----:B--2---:R-:W-:-:S03]  /*1f2e0*/  IMAD.WIDE R20, R20, 0x2, R6 ;  /* 0x0000000214147825 */ /* 0x004fc600078e0206 */
[C---:B------:R-:W-:Y:S02]  /*1f2f0*/  IADD3 R31, P1, R20.reuse, 0x20, RZ ;  /* 0x00000020141f7810 */ /* 0x040fe40007f3e0ff */
[----:B------:R-:W-:Y:S02]  /*1f300*/  IADD3 R39, P0, R20, 0x40, RZ ;  /* 0x0000004014277810 */ /* 0x000fe40007f1e0ff */
[----:B------:R-:W-:Y:S02]  /*1f310*/  LOP3.LUT R30, R31, 0x380, RZ, 0xc0, !PT ;  /* 0x000003801f1e7812 */ /* 0x000fe400078ec0ff */
[----:B------:R-:W-:Y:S02]  /*1f320*/  LOP3.LUT R38, R39, 0x380, RZ, 0xc0, !PT ;  /* 0x0000038027267812 */ /* 0x000fe400078ec0ff */
[----:B------:R-:W-:Y:S02]  /*1f330*/  SHF.R.U64 R30, R30, 0x3, RZ ;  /* 0x000000031e1e7819 */ /* 0x000fe400000012ff */
[----:B------:R-:W-:-:S02]  /*1f340*/  SHF.R.U64 R38, R38, 0x3, RZ ;  /* 0x0000000326267819 */ /* 0x000fc400000012ff */
[----:B------:R-:W-:Y:S02]  /*1f350*/  IADD3 R111, P2, R20, 0x4060, RZ ;  /* 0x00004060146f7810 */ /* 0x000fe40007f5e0ff */
[----:B------:R-:W-:Y:S01]  /*1f360*/  LOP3.LUT R30, R30, R31, RZ, 0x3c, !PT ;  /* 0x0000001f1e1e7212 */ /* 0x000fe200078e3cff */
[--C-:B------:R-:W-:Y:S01]  /*1f370*/  IMAD.X R31, RZ, RZ, R21.reuse, P1 ;  /* 0x000000ffff1f7224 */ /* 0x100fe200008e0615 */
[----:B------:R-:W-:Y:S01]  /*1f380*/  LOP3.LUT R38, R38, R39, RZ, 0x3c, !PT ;  /* 0x0000002726267212 */ /* 0x000fe200078e3cff */
[----:B------:R-:W-:Y:S01]  /*1f390*/  IMAD.X R39, RZ, RZ, R21, P0 ;  /* 0x000000ffff277224 */ /* 0x000fe200000e0615 */
[C---:B------:R-:W-:Y:S02]  /*1f3a0*/  IADD3 R47, P4, R20.reuse, 0x60, RZ ;  /* 0x00000060142f7810 */ /* 0x040fe40007f9e0ff */
[C---:B------:R-:W-:Y:S02]  /*1f3b0*/  IADD3 R55, P3, R20.reuse, 0x4000, RZ ;  /* 0x0000400014377810 */ /* 0x040fe40007f7e0ff */
[----:B------:R-:W-:-:S02]  /*1f3c0*/  IADD3 R103, P6, R20, 0x4020, RZ ;  /* 0x0000402014677810 */ /* 0x000fc40007fde0ff */
[C---:B------:R-:W-:Y:S02]  /*1f3d0*/  IADD3 R107, P5, R20.reuse, 0x4040, RZ ;  /* 0x00004040146b7810 */ /* 0x040fe40007fbe0ff */
[C---:B------:R-:W-:Y:S02]  /*1f3e0*/  IADD3 R115, P1, R20.reuse, 0x8000, RZ ;  /* 0x0000800014737810 */ /* 0x040fe40007f3e0ff */
[----:B------:R-:W-:Y:S02]  /*1f3f0*/  IADD3 R119, P0, R20, 0x8020, RZ ;  /* 0x0000802014777810 */ /* 0x000fe40007f1e0ff */
[----:B------:R-:W-:Y:S02]  /*1f400*/  LOP3.LUT R110, R111, 0x380, RZ, 0xc0, !PT ;  /* 0x000003806f6e7812 */ /* 0x000fe400078ec0ff */
[----:B------:R-:W-:Y:S02]  /*1f410*/  LOP3.LUT R46, R47, 0x380, RZ, 0xc0, !PT ;  /* 0x000003802f2e7812 */ /* 0x000fe400078ec0ff */
[----:B------:R-:W-:-:S02]  /*1f420*/  LOP3.LUT R54, R55, 0x380, RZ, 0xc0, !PT ;  /* 0x0000038037367812 */ /* 0x000fc400078ec0ff */
[----:B------:R-:W-:Y:S02]  /*1f430*/  LOP3.LUT R102, R103, 0x380, RZ, 0xc0, !PT ;  /* 0x0000038067667812 */ /* 0x000fe400078ec0ff */
[----:B------:R-:W-:Y:S02]  /*1f440*/  LOP3.LUT R106, R107, 0x380, RZ, 0xc0, !PT ;  /* 0x000003806b6a7812 */ /* 0x000fe400078ec0ff */
[----:B------:R-:W-:Y:S02]  /*1f450*/  LOP3.LUT R114, R115, 0x380, RZ, 0xc0, !PT ;  /* 0x0000038073727812 */ /* 0x000fe400078ec0ff */
[----:B------:R-:W-:Y:S02]  /*1f460*/  LOP3.LUT R118, R119, 0x380, RZ, 0xc0, !PT ;  /* 0x0000038077767812 */ /* 0x000fe400078ec0ff */
[----:B------:R-:W-:Y:S02]  /*1f470*/  LOP3.LUT R27, R20, 0x380, RZ, 0xc0, !PT ;  /* 0x00000380141b7812 */ /* 0x000fe400078ec0ff */
[----:B------:R-:W-:-:S02]  /*1f480*/  SHF.R.U64 R110, R110, 0x3, RZ ;  /* 0x000000036e6e7819 */ /* 0x000fc400000012ff */
[----:B------:R-:W-:Y:S02]  /*1f490*/  SHF.R.U64 R46, R46, 0x3, RZ ;  /* 0x000000032e2e7819 */ /* 0x000fe400000012ff */
[----:B------:R-:W-:Y:S02]  /*1f4a0*/  SHF.R.U64 R54, R54, 0x3, RZ ;  /* 0x0000000336367819 */ /* 0x000fe400000012ff */
[----:B------:R-:W-:Y:S02]  /*1f4b0*/  SHF.R.U64 R102, R102, 0x3, RZ ;  /* 0x0000000366667819 */ /* 0x000fe400000012ff */
[----:B------:R-:W-:Y:S02]  /*1f4c0*/  SHF.R.U64 R106, R106, 0x3, RZ ;  /* 0x000000036a6a7819 */ /* 0x000fe400000012ff */
[----:B------:R-:W-:Y:S02]  /*1f4d0*/  SHF.R.U64 R114, R114, 0x3, RZ ;  /* 0x0000000372727819 */ /* 0x000fe400000012ff */
[----:B------:R-:W-:-:S02]  /*1f4e0*/  SHF.R.U64 R118, R118, 0x3, RZ ;  /* 0x0000000376767819 */ /* 0x000fc400000012ff */
[----:B------:R-:W-:Y:S02]  /*1f4f0*/  SHF.R.U64 R27, R27, 0x3, RZ ;  /* 0x000000031b1b7819 */ /* 0x000fe400000012ff */
[----:B------:R-:W-:Y:S02]  /*1f500*/  LOP3.LUT R110, R110, R111, RZ, 0x3c, !PT ;  /* 0x0000006f6e6e7212 */ /* 0x000fe400078e3cff */
[----:B------:R-:W-:Y:S02]  /*1f510*/  IADD3.X R111, RZ, R21, RZ, P2, !PT ;  /* 0x00000015ff6f7210 */ /* 0x000fe400017fe4ff */
[----:B------:R-:W-:Y:S02]  /*1f520*/  LOP3.LUT R46, R46, R47, RZ, 0x3c, !PT ;  /* 0x0000002f2e2e7212 */ /* 0x000fe400078e3cff */
[----:B------:R-:W-:Y:S02]  /*1f530*/  IADD3 R173, P2, R20, 0xc040, RZ ;  /* 0x0000c04014ad7810 */ /* 0x000fe40007f5e0ff */
[----:B------:R-:W-:Y:S01]  /*1f540*/  LOP3.LUT R54, R54, R55, RZ, 0x3c, !PT ;  /* 0x0000003736367212 */ /* 0x000fe200078e3cff */
[--C-:B------:R-:W-:Y:S01]  /*1f550*/  IMAD.X R55, RZ, RZ, R21.reuse, P3 ;  /* 0x000000ffff377224 */ /* 0x100fe200018e0615 */
[----:B------:R-:W-:Y:S01]  /*1f560*/  LOP3.LUT R102, R102, R103, RZ, 0x3c, !PT ;  /* 0x0000006766667212 */ /* 0x000fe200078e3cff */
[--C-:B------:R-:W-:Y:S01]  /*1f570*/  IMAD.X R103, RZ, RZ, R21.reuse, P6 ;  /* 0x000000ffff677224 */ /* 0x100fe200030e0615 */
[----:B------:R-:W-:Y:S01]  /*1f580*/  LOP3.LUT R106, R106, R107, RZ, 0x3c, !PT ;  /* 0x0000006b6a6a7212 */ /* 0x000fe200078e3cff */
[--C-:B------:R-:W-:Y:S01]  /*1f590*/  IMAD.X R107, RZ, RZ, R21.reuse, P5 ;  /* 0x000000ffff6b7224 */ /* 0x100fe200028e0615 */
[----:B------:R-:W-:Y:S01]  /*1f5a0*/  LOP3.LUT R114, R114, R115, RZ, 0x3c, !PT ;  /* 0x0000007372727212 */ /* 0x000fe200078e3cff */
[--C-:B------:R-:W-:Y:S01]  /*1f5b0*/  IMAD.X R115, RZ, RZ, R21.reuse, P1 ;  /* 0x000000ffff737224 */ /* 0x100fe200008e0615 */
[----:B------:R-:W-:Y:S01]  /*1f5c0*/  LOP3.LUT R118, R118, R119, RZ, 0x3c, !PT ;  /* 0x0000007776767212 */ /* 0x000fe200078e3cff */
[----:B------:R-:W-:Y:S01]  /*1f5d0*/  IMAD.X R119, RZ, RZ, R21, P0 ;  /* 0x000000ffff777224 */ /* 0x000fe200000e0615 */
[----:B------:R-:W-:-:S02]  /*1f5e0*/  IADD3.X R47, RZ, R21, RZ, P4, !PT ;  /* 0x00000015ff2f7210 */ /* 0x000fc400027fe4ff */
[----:B------:R-:W-:Y:S01]  /*1f5f0*/  LOP3.LUT R26, R27, R20, RZ, 0x3c, !PT ;  /* 0x000000141b1a7212 */ /* 0x000fe200078e3cff */
[----:B------:R-:W-:Y:S01]  /*1f600*/  IMAD.MOV.U32 R27, RZ, RZ, R21 ;  /* 0x000000ffff1b7224 */ /* 0x000fe200078e0015 */
[C---:B------:R-:W-:Y:S02]  /*1f610*/  IADD3 R123, P4, R20.reuse, 0x8040, RZ ;  /* 0x00008040147b7810 */ /* 0x040fe40007f9e0ff */
[C---:B------:R-:W-:Y:S02]  /*1f620*/  IADD3 R127, P3, R20.reuse, 0x8060, RZ ;  /* 0x00008060147f7810 */ /* 0x040fe40007f7e0ff */
[C---:B------:R-:W-:Y:S02]  /*1f630*/  IADD3 R131, P6, R20.reuse, 0xc000, RZ ;  /* 0x0000c00014837810 */ /* 0x040fe40007fde0ff */
[C---:B------:R-:W-:Y:S02]  /*1f640*/  IADD3 R135, P5, R20.reuse, 0xc020, RZ ;  /* 0x0000c02014877810 */ /* 0x040fe40007fbe0ff */
[----:B------:R-:W-:-:S02]  /*1f650*/  IADD3 R175, P1, R20, 0xc060, RZ ;  /* 0x0000c06014af7810 */ /* 0x000fc40007f3e0ff */
[----:B------:R-:W-:Y:S02]  /*1f660*/  ISETP.NE.U32.AND P0, PT, RZ, UR4, PT ;  /* 0x00000004ff007c0c */ /* 0x000fe4000bf05070 */
[----:B------:R-:W-:Y:S02]  /*1f670*/  LOP3.LUT R20, R173, 0x380, RZ, 0xc0, !PT ;  /* 0x00000380ad147812 */ /* 0x000fe400078ec0ff */
[----:B------:R-:W-:Y:S02]  /*1f680*/  LOP3.LUT R122, R123, 0x380, RZ, 0xc0, !PT ;  /* 0x000003807b7a7812 */ /* 0x000fe400078ec0ff */
[----:B------:R-:W-:Y:S02]  /*1f690*/  LOP3.LUT R126, R127, 0x380, RZ, 0xc0, !PT ;  /* 0x000003807f7e7812 */ /* 0x000fe400078ec0ff */
[----:B-----5:R-:W-:Y:S02]  /*1f6a0*/  MOV R23, R26 ;  /* 0x0000001a00177202 */ /* 0x020fe40000000f00 */
[----:B------:R-:W-:Y:S01]  /*1f6b0*/  ISETP.NE.AND.EX P0, PT, RZ, UR5, PT, P0 ;  /* 0x00000005ff007c0c */ /* 0x000fe2000bf05300 */
[----:B------:R-:W-:Y:S01]  /*1f6c0*/  ULDC.64 UR4, c[0x0][0xc08] ;  /* 0x0003020000047ab9 */ /* 0x000fe20000000a00 */
[----:B------:R-:W-:Y:S01]  /*1f6d0*/  F2FP.F16.F32.PACK_AB R26, R29, R28 ;  /* 0x0000001c1d1a723e */ /* 0x000fe200000000ff */
[----:B------:R-:W-:Y:S01]  /*1f6e0*/  IMAD.X R29, RZ, RZ, R21, P2 ;  /* 0x000000ffff1d7224 */ /* 0x000fe200010e0615 */
[----:B------:R-:W-:-:S02]  /*1f6f0*/  SHF.R.U64 R20, R20, 0x3, RZ ;  /* 0x0000000314147819 */ /* 0x000fc400000012ff */
[----:B------:R-:W-:Y:S02]  /*1f700*/  LOP3.LUT R130, R131, 0x380, RZ, 0xc0, !PT ;  /* 0x0000038083827812 */ /* 0x000fe400078ec0ff */
[----:B------:R-:W-:Y:S02]  /*1f710*/  LOP3.LUT R134, R135, 0x380, RZ, 0xc0, !PT ;  /* 0x0000038087867812 */ /* 0x000fe400078ec0ff */
[----:B------:R-:W-:Y:S02]  /*1f720*/  SHF.R.U64 R122, R122, 0x3, RZ ;  /* 0x000000037a7a7819 */ /* 0x000fe400000012ff */
[----:B------:R-:W-:Y:S01]  /*1f730*/  F2FP.F16.F32.PACK_AB R27, R76, R68 ;  /* 0x000000444c1b723e */ /* 0x000fe200000000ff */
[----:B------:R-:W-:Y:S01]  /*1f740*/  BAR.SYNC.DEFER_BLOCKING 0x1, 0x100 ;  /* 0x0044000000007b1d */ /* 0x000fe20000010000 */
[----:B------:R-:W-:Y:S02]  /*1f750*/  ISETP.NE.U32.AND P2, PT, RZ, UR4, PT ;  /* 0x00000004ff007c0c */ /* 0x000fe4000bf45070 */
[----:B------:R-:W-:-:S02]  /*1f760*/  SHF.R.U64 R126, R126, 0x3, RZ ;  /* 0x000000037e7e7819 */ /* 0x000fc400000012ff */
[----:B------:R-:W-:Y:S02]  /*1f770*/  MOV R30, R30 ;  /* 0x0000001e001e7202 */ /* 0x000fe40000000f00 */
[----:B------:R-:W-:Y:S02]  /*1f780*/  LOP3.LUT R28, R20, R173, RZ, 0x3c, !PT ;  /* 0x000000ad141c7212 */ /* 0x000fe400078e3cff */
[----:B------:R-:W-:Y:S02]  /*1f790*/  MOV R38, R38 ;  /* 0x0000002600267202 */ /* 0x000fe40000000f00 */
[----:B------:R-:W-:Y:S02]  /*1f7a0*/  MOV R46, R46 ;  /* 0x0000002e002e7202 */ /* 0x000fe40000000f00 */
[----:B------:R-:W-:Y:S02]  /*1f7b0*/  SHF.R.U64 R130, R130, 0x3, RZ ;  /* 0x0000000382827819 */ /* 0x000fe400000012ff */
[----:B------:R-:W-:-:S02]  /*1f7c0*/  SHF.R.U64 R134, R134, 0x3, RZ ;  /* 0x0000000386867819 */ /* 0x000fc400000012ff */
[----:B------:R-:W-:Y:S01]  /*1f7d0*/  LOP3.LUT R122, R122, R123, RZ, 0x3c, !PT ;  /* 0x0000007b7a7a7212 */ /* 0x000fe200078e3cff */
[--C-:B------:R-:W-:Y:S01]  /*1f7e0*/  IMAD.X R123, RZ, RZ, R21.reuse, P4 ;  /* 0x000000ffff7b7224 */ /* 0x100fe200020e0615 */
[----:B-1----:R-:W-:Y:S02]  /*1f7f0*/  LOP3.LUT R64, R175, 0x380, RZ, 0xc0, !PT ;  /* 0x00000380af407812 */ /* 0x002fe400078ec0ff */
[----:B------:R-:W-:Y:S02]  /*1f800*/  MOV R54, R54 ;  /* 0x0000003600367202 */ /* 0x000fe40000000f00 */
[----:B------:R-:W-:Y:S01]  /*1f810*/  ISETP.NE.AND.EX P2, PT, RZ, UR5, PT, P2 ;  /* 0x00000005ff007c0c */ /* 0x000fe2000bf45320 */
[----:B------:R1:W-:Y:S01]  /*1f820*/  STSM.16.M88.4 [R23], R24 ;  /* 0x0000001817007844 */ /* 0x0003e20000000200 */
[----:B------:R-:W-:Y:S01]  /*1f830*/  LOP3.LUT R126, R126, R127, RZ, 0x3c, !PT ;  /* 0x0000007f7e7e7212 */ /* 0x000fe200078e3cff */
[----:B------:R-:W-:Y:S01]  /*1f840*/  IMAD.X R127, RZ, RZ, R21, P3 ;  /* 0x000000ffff7f7224 */ /* 0x000fe200018e0615 */
[----:B------:R-:W-:Y:S01]  /*1f850*/  MOV R102, R102 ;  /* 0x0000006600667202 */ /* 0x000fe20000000f00 */
[----:B------:R2:W-:Y:S01]  /*1f860*/  STSM.16.M88.4 [R30], R32 ;  /* 0x000000201e007844 */ /* 0x0005e20000000200 */
[----:B------:R-:W-:-:S02]  /*1f870*/  MOV R106, R106 ;  /* 0x0000006a006a7202 */ /* 0x000fc40000000f00 */
[----:B------:R-:W-:Y:S01]  /*1f880*/  MOV R110, R110 ;  /* 0x0000006e006e7202 */ /* 0x000fe20000000f00 */
[----:B------:R4:W-:Y:S01]  /*1f890*/  STSM.16.M88.4 [R38], R40 ;  /* 0x0000002826007844 */ /* 0x0009e20000000200 */
[----:B------:R-:W-:Y:S02]  /*1f8a0*/  F2FP.F16.F32.PACK_AB R31, R87, R86 ;  /* 0x00000056571f723e */ /* 0x000fe400000000ff */
[----:B------:R-:W-:Y:S01]  /*1f8b0*/  LOP3.LUT R130, R130, R131, RZ, 0x3c, !PT ;  /* 0x0000008382827212 */ /* 0x000fe200078e3cff */
[----:B------:R-:W-:Y:S01]  /*1f8c0*/  STSM.16.M88.4 [R46], R48 ;  /* 0x000000302e007844 */ /* 0x000fe20000000200 */
[----:B------:R-:W-:Y:S02]  /*1f8d0*/  LOP3.LUT R134, R134, R135, RZ, 0x3c, !PT ;  /* 0x0000008786867212 */ /* 0x000fe400078e3cff */
[----:B-1----:R-:W-:Y:S02]  /*1f8e0*/  MOV R23, R28 ;  /* 0x0000001c00177202 */ /* 0x002fe40000000f00 */
[----:B------:R-:W-:-:S02]  /*1f8f0*/  F2FP.F16.F32.PACK_AB R24, R73, R158 ;  /* 0x0000009e4918723e */ /* 0x000fc400000000ff */
[----:B------:R-:W-:Y:S02]  /*1f900*/  F2FP.F16.F32.PACK_AB R25, R75, R74 ;  /* 0x0000004a4b19723e */ /* 0x000fe400000000ff */
[----:B------:R-:W-:Y:S02]  /*1f910*/  F2FP.F16.F32.PACK_AB R26, R77, R159 ;  /* 0x0000009f4d1a723e */ /* 0x000fe400000000ff */
[----:B------:R-:W-:Y:S02]  /*1f920*/  F2FP.F16.F32.PACK_AB R27, R79, R78 ;  /* 0x0000004e4f1b723e */ /* 0x000fe400000000ff */
[----:B------:R-:W-:Y:S02]  /*1f930*/  F2FP.F16.F32.PACK_AB R28, R81, R160 ;  /* 0x000000a0511c723e */ /* 0x000fe400000000ff */
[----:B------:R-:W-:Y:S02]  /*1f940*/  F2FP.F16.F32.PACK_AB R29, R83, R82 ;  /* 0x00000052531d723e */ /* 0x000fe400000000ff */
[----:B--2---:R-:W-:Y:S01]  /*1f950*/  F2FP.F16.F32.PACK_AB R30, R85, R161 ;  /* 0x000000a1551e723e */ /* 0x004fe200000000ff */
[----:B------:R-:W-:Y:S01]  /*1f960*/  IMAD.X R135, RZ, RZ, R21, P5 ;  /* 0x000000ffff877224 */ /* 0x000fe200028e0615 */
[----:B------:R-:W-:Y:S01]  /*1f970*/  SHF.R.U64 R64, R64, 0x3, RZ ;  /* 0x0000000340407819 */ /* 0x000fe200000012ff */
[----:B------:R1:W-:Y:S01]  /*1f980*/  STSM.16.M88.4 [R54], R8 ;  /* 0x0000000836007844 */ /* 0x0003e20000000200 */
[----:B------:R-:W-:-:S02]  /*1f990*/  MOV R114, R114 ;  /* 0x0000007200727202 */ /* 0x000fc40000000f00 */
[----:B------:R-:W-:Y:S02]  /*1f9a0*/  F2FP.F16.F32.PACK_AB R32, R89, R162 ;  /* 0x000000a25920723e */ /* 0x000fe400000000ff */
[----:B------:R-:W-:Y:S02]  /*1f9b0*/  F2FP.F16.F32.PACK_AB R33, R91, R90 ;  /* 0x0000005a5b21723e */ /* 0x000fe400000000ff */
[----:B------:R-:W-:Y:S02]  /*1f9c0*/  F2FP.F16.F32.PACK_AB R34, R93, R163 ;  /* 0x000000a35d22723e */ /* 0x000fe400000000ff */
[----:B------:R-:W-:Y:S01]  /*1f9d0*/  F2FP.F16.F32.PACK_AB R35, R95, R94 ;  /* 0x0000005e5f23723e */ /* 0x000fe200000000ff */
[----:B------:R-:W-:Y:S01]  /*1f9e0*/  STSM.16.M88.4 [R102], R12 ;  /* 0x0000000c66007844 */ /* 0x000fe20000000200 */
[----:B------:R-:W-:Y:S02]  /*1f9f0*/  IADD3.X R131, RZ, R21, RZ, P6, !PT ;  /* 0x00000015ff837210 */ /* 0x000fe400037fe4ff */
[----:B------:R-:W-:-:S02]  /*1fa00*/  MOV R118, R118 ;  /* 0x0000007600767202 */ /* 0x000fc40000000f00 */
[----:B----4-:R-:W-:Y:S02]  /*1fa10*/  F2FP.F16.F32.PACK_AB R38, R101, R165 ;  /* 0x000000a56526723e */ /* 0x010fe400000000ff */
[----:B------:R-:W-:Y:S01]  /*1fa20*/  F2FP.F16.F32.PACK_AB R39, R60, R58 ;  /* 0x0000003a3c27723e */ /* 0x000fe200000000ff */
[----:B------:R-:W-:Y:S01]  /*1fa30*/  IMAD.X R21, RZ, RZ, R21, P1 ;  /* 0x000000ffff157224 */ /* 0x000fe200008e0615 */
[----:B------:R-:W-:Y:S01]  /*1fa40*/  MOV R122, R122 ;  /* 0x0000007a007a7202 */ /* 0x000fe20000000f00 */
[----:B------:R2:W-:Y:S01]  /*1fa50*/  STSM.16.M88.4 [R106], R24 ;  /* 0x000000186a007844 */ /* 0x0005e20000000200 */
[----:B------:R-:W-:Y:S02]  /*1fa60*/  F2FP.F16.F32.PACK_AB R40, R105, R166 ;  /* 0x000000a66928723e */ /* 0x000fe400000000ff */
[----:B------:R-:W-:Y:S02]  /*1fa70*/  F2FP.F16.F32.PACK_AB R41, R71, R63 ;  /* 0x0000003f4729723e */ /* 0x000fe400000000ff */
[----:B------:R-:W-:-:S02]  /*1fa80*/  F2FP.F16.F32.PACK_AB R42, R109, R167 ;  /* 0x000000a76d2a723e */ /* 0x000fc400000000ff */
[----:B------:R-:W-:Y:S01]  /*1fa90*/  F2FP.F16.F32.PACK_AB R43, R88, R84 ;  /* 0x00000054582b723e */ /* 0x000fe200000000ff */
[----:B------:R-:W-:Y:S01]  /*1faa0*/  STSM.16.M88.4 [R110], R28 ;  /* 0x0000001c6e007844 */ /* 0x000fe20000000200 */
[----:B------:R-:W-:Y:S02]  /*1fab0*/  MOV R126, R126 ;  /* 0x0000007e007e7202 */ /* 0x000fe40000000f00 */
[----:B-1----:R-:W-:Y:S02]  /*1fac0*/  F2FP.F16.F32.PACK_AB R8, R113, R168 ;  /* 0x000000a87108723e */ /* 0x002fe400000000ff */
[----:B------:R-:W-:Y:S02]  /*1fad0*/  F2FP.F16.F32.PACK_AB R9, R96, R92 ;  /* 0x0000005c6009723e */ /* 0x000fe400000000ff */
[----:B------:R-:W-:Y:S02]  /*1fae0*/  F2FP.F16.F32.PACK_AB R10, R117, R169 ;  /* 0x000000a9750a723e */ /* 0x000fe400000000ff */
[----:B------:R-:W-:Y:S01]  /*1faf0*/  F2FP.F16.F32.PACK_AB R11, R104, R100 ;  /* 0x00000064680b723e */ /* 0x000fe200000000ff */
[----:B------:R-:W-:Y:S01]  /*1fb00*/  STSM.16.M88.4 [R114], R32 ;  /* 0x0000002072007844 */ /* 0x000fe20000000200 */
[----:B------:R-:W-:Y:S01]  /*1fb10*/  LOP3.LUT R20, R64, R175, RZ, 0x3c, !PT ;  /* 0x000000af40147212 */ /* 0x000fe200078e3cff */
[----:B--2---:R-:W3:Y:S01]  /*1fb20*/  LDC.64 R24, c[0x0][0xc00] ;  /* 0x00030000ff187b82 */ /* 0x004ee20000000a00 */
[----:B------:R-:W-:Y:S01]  /*1fb30*/  MOV R130, R130 ;  /* 0x0000008200827202 */ /* 0x000fe20000000f00 */
[----:B------:R-:W-:Y:S01]  /*1fb40*/  STSM.16.M88.4 [R118], R36 ;  /* 0x0000002476007844 */ /* 0x000fe20000000200 */
[----:B------:R-:W-:-:S02]  /*1fb50*/  F2FP.F16.F32.PACK_AB R12, R121, R170 ;  /* 0x000000aa790c723e */ /* 0x000fc400000000ff */
[----:B------:R-:W-:Y:S02]  /*1fb60*/  F2FP.F16.F32.PACK_AB R13, R112, R108 ;  /* 0x0000006c700d723e */ /* 0x000fe400000000ff */
[----:B------:R-:W-:Y:S02]  /*1fb70*/  F2FP.F16.F32.PACK_AB R14, R125, R171 ;  /* 0x000000ab7d0e723e */ /* 0x000fe400000000ff */
[----:B------:R-:W-:Y:S01]  /*1fb80*/  F2FP.F16.F32.PACK_AB R15, R120, R116 ;  /* 0x00000074780f723e */ /* 0x000fe200000000ff */
[----:B------:R-:W-:Y:S01]  /*1fb90*/  STSM.16.M88.4 [R122], R40 ;  /* 0x000000287a007844 */ /* 0x000fe20000000200 */
[----:B------:R-:W-:Y:S02]  /*1fba0*/  MOV R134, R134 ;  /* 0x0000008600867202 */ /* 0x000fe40000000f00 */
[----:B------:R-:W-:Y:S02]  /*1fbb0*/  F2FP.F16.F32.PACK_AB R173, R128, R124 ;  /* 0x0000007c80ad723e */ /* 0x000fe400000000ff */
[----:B------:R-:W-:Y:S01]  /*1fbc0*/  F2FP.F16.F32.PACK_AB R175, R153, R152 ;  /* 0x0000009899af723e */ /* 0x000fe200000000ff */
[----:B------:R1:W-:Y:S01]  /*1fbd0*/  STSM.16.M88.4 [R126], R8 ;  /* 0x000000087e007844 */ /* 0x0003e20000000200 */
[----:B------:R-:W-:Y:S01]  /*1fbe0*/  MOV R20, R20 ;  /* 0x0000001400147202 */ /* 0x000fe20000000f00 */
[----:B------:R-:W-:Y:S01]  /*1fbf0*/  ULDC UR4, c[0x0][0xa88] ;  /* 0x0002a20000047ab9 */ /* 0x000fe20000000800 */
[----:B------:R-:W2:Y:S01]  /*1fc00*/  LDC R21, c[0x0][0xbe8] ;  /* 0x0002fa00ff157b82 */ /* 0x000ea20000000800 */
[----:B------:R4:W-:Y:S04]  /*1fc10*/  STSM.16.M88.4 [R130], R12 ;  /* 0x0000000c82007844 */ /* 0x0009e80000000200 */
[----:B------:R0:W-:Y:S04]  /*1fc20*/  STSM.16.M88.4 [R134], R172 ;  /* 0x000000ac86007844 */ /* 0x0001e80000000200 */
[----:B------:R0:W-:Y:S01]  /*1fc30*/  STSM.16.M88.4 [R23], R136 ;  /* 0x0000008817007844 */ /* 0x0001e20000000200 */
[----:B-1----:R-:W1:Y:S03]  /*1fc40*/  @P2 LDC.64 R8, c[0x0][0xc08] ;  /* 0x00030200ff082b82 */ /* 0x002e660000000a00 */
[----:B------:R0:W-:Y:S01]  /*1fc50*/  STSM.16.M88.4 [R20], R144 ;  /* 0x0000009014007844 */ /* 0x0001e20000000200 */
[----:B------:R-:W-:Y:S01]  /*1fc60*/  MOV R80, UR4 ;  /* 0x0000000400507c02 */ /* 0x000fe20008000f00 */
[----:B---3--:R-:W-:-:S03]  /*1fc70*/  IMAD.WIDE R24, R176, 0x4, R24 ;  /* 0x00000004b0187825 */ /* 0x008fc600078e0218 */
[----:B------:R-:W-:Y:S01]  /*1fc80*/  BAR.SYNC.DEFER_BLOCKING 0x1, 0x100 ;  /* 0x0044000000007b1d */ /* 0x000fe20000010000 */
[----:B-1----:R-:W-:-:S05]  /*1fc90*/  @P2 IMAD.WIDE R8, R176, 0x4, R8 ;  /* 0x00000004b0082825 */ /* 0x002fca00078e0208 */
[----:B------:R0:W5:Y:S04]  /*1fca0*/  @P0 LDG.E R2, desc[UR60][R24.64] ;  /* 0x0000003c18020981 */ /* 0x000168000c1e1900 */
[----:B------:R0:W5:Y:S01]  /*1fcb0*/  @P2 LDG.E R80, desc[UR60][R8.64] ;  /* 0x0000003c08502981 */ /* 0x000162000c1e1900 */
[----:B--2---:R-:W-:-:S13]  /*1fcc0*/  ISETP.NE.AND P1, PT, R21, 0x1, PT ;  /* 0x000000011500780c */ /* 0x004fda0003f25270 */
[----:B------:R-:W1:Y:S08]  /*1fcd0*/  @P1 LDC R4, c[0x0][0xbec] ;  /* 0x0002fb00ff041b82 */ /* 0x000e700000000800 */
[----:B----4-:R-:W2:Y:S01]  /*1fce0*/  @P1 LDC R13, c[0x0][0xbf0] ;  /* 0x0002fc00ff0d1b82 */ /* 0x010ea20000000800 */
[----:B0-----:R-:W-:Y:S05]  /*1fcf0*/  @P2 BRA `(.L_x_2018) ;  /* 0x0000000000102947 */ /* 0x001fea0003800000 */
[----:B------:R-:W-:Y:S05]  /*1fd00*/  @!P0 BRA `(.L_x_2018) ;  /* 0x00000000000c8947 */ /* 0x000fea0003800000 */
[----:B------:R-:W3:Y:S04]  /*1fd10*/  LDG.E R3, desc[UR60][R24.64] ;  /* 0x0000003c18037981 */ /* 0x000ee8000c1e1900 */
[----:B-----5:R-:W3:Y:S02]  /*1fd20*/  LDG.E R80, desc[UR60][R24.64+0x4] ;  /* 0x0000043c18507981 */ /* 0x020ee4000c1e1900 */
[----:B---3--:R-:W-:-:S07]  /*1fd30*/  IMAD.IADD R80, R80, 0x1, -R3 ;  /* 0x0000000150507824 */ /* 0x008fce00078e0a03 */
.L_x_2018:
[----:B------:R-:W3:Y:S01]  /*1fd40*/  LDL R3, [R1+0x4c] ;  /* 0x00004c0001037983 */ /* 0x000ee20000100800 */
[----:B------:R-:W-:-:S03]  /*1fd50*/  ULDC.64 UR4, c[0x0][0xb90] ;  /* 0x0002e40000047ab9 */ /* 0x000fc60000000a00 */
[----:B------:R-:W4:Y:S01]  /*1fd60*/  LDL R82, [R1+0x58] ;  /* 0x0000580001527983 */ /* 0x000f220000100800 */
[----:B------:R-:W-:Y:S01]  /*1fd70*/  IMAD.SHL.U32 R10, R218, 0x40, RZ ;  /* 0x00000040da0a7824 */ /* 0x000fe200078e00ff */
[----:B------:R-:W-:Y:S02]  /*1fd80*/  SHF.R.S32.HI R20, RZ, 0x1f, R176 ;  /* 0x0000001fff147819 */ /* 0x000fe400000114b0 */
[----:B------:R-:W-:Y:S01]  /*1fd90*/  SEL R23, R176, RZ, !P0 ;  /* 0x000000ffb0177207 */ /* 0x000fe20004000000 */
[----:B------:R-:W2:Y:S01]  /*1fda0*/  LDL.LU R86, [R1+0x60] ;  /* 0x0000600001567983 */ /* 0x000ea20000300800 */
[----:B-----5:R-:W-:Y:S01]  /*1fdb0*/  IMAD R80, R80, R21, RZ ;  /* 0x0000001550507224 */ /* 0x020fe200078e02ff */
[----:B------:R-:W0:Y:S02]  /*1fdc0*/  @P1 LDC R83, c[0x0][0xbec] ;  /* 0x0002fb00ff531b82 */ /* 0x000e240000000800 */
[----:B------:R-:W3:Y:S01]  /*1fdd0*/  LDL.LU R84, [R1+0x34] ;  /* 0x0000340001547983 */ /* 0x000ee20000300800 */
[----:B------:R-:W-:-:S03]  /*1fde0*/  SEL R20, R20, RZ, !P0 ;  /* 0x000000ff14147207 */ /* 0x000fc60004000000 */
[----:B------:R-:W4:Y:S02]  /*1fdf0*/  LDL R26, [R1+0xa4] ;  /* 0x0000a400011a7983 */ /* 0x000f240000100800 */
[----:B------:R-:W0:Y:S02]  /*1fe00*/  @P1 LDC R85, c[0x0][0xbf0] ;  /* 0x0002fc00ff551b82 */ /* 0x000e240000000800 */
[----:B------:R-:W4:Y:S04]  /*1fe10*/  LDL R14, [R1+0x80] ;  /* 0x00008000010e7983 */ /* 0x000f280000100800 */
[----:B------:R-:W4:Y:S04]  /*1fe20*/  LDL R91, [R1+0x68] ;  /* 0x00006800015b7983 */ /* 0x000f280000100800 */
[----:B------:R0:W5:Y:S04]  /*1fe30*/  LDL R89, [R1+0x2c] ;  /* 0x00002c0001597983 */ /* 0x0001680000100800 */
[----:B------:R0:W5:Y:S04]  /*1fe40*/  LDL R90, [R1+0x74] ;  /* 0x00007400015a7983 */ /* 0x0001680000100800 */
[----:B------:R0:W5:Y:S01]  /*1fe50*/  LDL R88, [R1+0x70] ;  /* 0x0000700001587983 */ /* 0x0001620000100800 */
[----:B--2---:R-:W-:Y:S01]  /*1fe60*/  SHF.R.S32.HI R64, RZ, 0x1f, R86 ;  /* 0x0000001fff407819 */ /* 0x004fe20000011456 */
[----:B---3--:R-:W-:Y:S01]  /*1fe70*/  IMAD.IADD R25, R3, 0x1, R84 ;  /* 0x0000000103197824 */ /* 0x008fe200078e0254 */
[----:B------:R-:W-:-:S03]  /*1fe80*/  SHF.R.S32.HI R3, RZ, 0x1f, R2 ;  /* 0x0000001fff037819 */ /* 0x000fc60000011402 */
[----:B------:R-:W-:Y:S02]  /*1fe90*/  IMAD R8, R64, UR4, RZ ;  /* 0x0000000440087c24 */ /* 0x000fe4000f8e02ff */
[----:B-1----:R-:W-:-:S04]  /*1fea0*/  @P1 IMAD.HI.U32 R4, R25, R4, RZ ;  /* 0x0000000419041227 */ /* 0x002fc800078e00ff */
[----:B------:R-:W-:Y:S01]  /*1feb0*/  IMAD.MOV.U32 R11, RZ, RZ, R25 ;  /* 0x000000ffff0b7224 */ /* 0x000fe200078e0019 */
[----:B------:R-:W-:Y:S01]  /*1fec0*/  @P1 SHF.R.U32.HI R11, RZ, R13, R4 ;  /* 0x0000000dff0b1219 */ /* 0x000fe20000011604 */
[----:B------:R-:W-:Y:S01]  /*1fed0*/  IMAD R15, R86, UR5, R8 ;  /* 0x00000005560f7c24 */ /* 0x000fe2000f8e0208 */
[----:B----4-:R-:W-:Y:S01]  /*1fee0*/  LEA R13, R82, R10, 0x3 ;  /* 0x0000000a520d7211 */ /* 0x010fe200078e18ff */
[----:B------:R-:W-:Y:S01]  /*1fef0*/  IMAD.WIDE.U32 R8, R86, UR4, R2 ;  /* 0x0000000456087c25 */ /* 0x000fe2000f8e0002 */
[----:B------:R-:W-:-:S03]  /*1ff00*/  ULDC.64 UR4, c[0x0][0xb98] ;  /* 0x0002e60000047ab9 */ /* 0x000fc60000000a00 */
[----:B------:R-:W-:Y:S02]  /*1ff10*/  IMAD.IADD R9, R9, 0x1, R15 ;  /* 0x0000000109097824 */ /* 0x000fe400078e020f */
[----:B------:R-:W-:Y:S02]  /*1ff20*/  IMAD.MOV R10, RZ, RZ, -R11 ;  /* 0x000000ffff0a7224 */ /* 0x000fe400078e0a0b */
[----:B------:R-:W-:-:S04]  /*1ff30*/  IMAD.WIDE R6, R13, 0x2, R6 ;  /* 0x000000020d067825 */ /* 0x000fc800078e0206 */
        /* <DEDUP_REMOVED lines=15> */
[----:B------:R-:W-:Y:S01]  /*20030*/  LEA.HI.X R10, R10, UR5, R11, 0x2, P0 ;  /* 0x000000050a0a7c11 */ /* 0x000fe200080f140b */
[----:B------:R-:W-:Y:S02]  /*20040*/  ULDC.64 UR4, c[0x0][0xaa0] ;  /* 0x0002a80000047ab9 */ /* 0x000fe40000000a00 */
[----:B------:R-:W-:-:S04]  /*20050*/  IMAD R3, R3, UR4, RZ ;  /* 0x0000000403037c24 */ /* 0x000fc8000f8e02ff */
[C---:B------:R-:W-:Y:S02]  /*20060*/  IMAD R81, R2.reuse, UR5, R3 ;  /* 0x0000000502517c24 */ /* 0x040fe4000f8e0203 */
[----:B------:R-:W-:Y:S01]  /*20070*/  IMAD.WIDE.U32 R2, R2, UR4, RZ ;  /* 0x0000000402027c25 */ /* 0x000fe2000f8e00ff */
[----:B------:R-:W-:-:S03]  /*20080*/  ULDC.64 UR4, c[0x0][0xae8] ;  /* 0x0002ba0000047ab9 */ /* 0x000fc60000000a00 */
[----:B------:R-:W-:Y:S02]  /*20090*/  IMAD.IADD R3, R3, 0x1, R81 ;  /* 0x0000000103037824 */ /* 0x000fe400078e0251 */
[----:B------:R-:W-:Y:S02]  /*200a0*/  IMAD R64, R64, UR4, RZ ;  /* 0x0000000440407c24 */ /* 0x000fe4000f8e02ff */
[----:B------:R-:W-:-:S04]  /*200b0*/  IMAD.WIDE.U32 R2, R86, UR4, R2 ;  /* 0x0000000456027c25 */ /* 0x000fc8000f8e0002 */
[----:B------:R-:W-:Y:S01]  /*200c0*/  IMAD R81, R86, UR5, R64 ;  /* 0x0000000556517c24 */ /* 0x000fe2000f8e0240 */
[C---:B------:R-:W-:Y:S01]  /*200d0*/  IADD3 R25, P5, R6.reuse, 0x1000, RZ ;  /* 0x0000100006197810 */ /* 0x040fe20007fbe0ff */
[----:B------:R1:W5:Y:S01]  /*200e0*/  LDL R86, [R1+0x30] ;  /* 0x0000300001567983 */ /* 0x0003620000100800 */
[----:B------:R-:W-:Y:S01]  /*200f0*/  IADD3 R33, P2, R6, 0x5000, RZ ;  /* 0x0000500006217810 */ /* 0x000fe20007f5e0ff */
[----:B------:R-:W-:Y:S01]  /*20100*/  IMAD.IADD R31, R26, 0x1, R84 ;  /* 0x000000011a1f7824 */ /* 0x000fe200078e0254 */
[----:B------:R-:W-:Y:S01]  /*20110*/  LOP3.LUT R8, R25, 0x380, RZ, 0xc0, !PT ;  /* 0x0000038019087812 */ /* 0x000fe200078ec0ff */
[----:B------:R-:W-:Y:S01]  /*20120*/  SHFL.IDX PT, R50, R4, RZ, 0x1c1f ;  /* 0x001c1fff04327589 */ /* 0x000fe200000e0000 */
[----:B------:R-:W-:Y:S01]  /*20130*/  IADD3 R9, P4, R6, 0x2000, RZ ;  /* 0x0000200006097810 */ /* 0x000fe20007f9e0ff */
[----:B------:R-:W-:Y:S01]  /*20140*/  ULDC.64 UR4, c[0x0][0xaf0] ;  /* 0x0002bc0000047ab9 */ /* 0x000fe20000000a00 */
[----:B------:R-:W-:-:S04]  /*20150*/  SHF.R.U64 R8, R8, 0x3, RZ ;  /* 0x0000000308087819 */ /* 0x000fc800000012ff */
[----:B------:R-:W-:Y:S02]  /*20160*/  LOP3.LUT R8, R8, R25, RZ, 0x3c, !PT ;  /* 0x0000001908087212 */ /* 0x000fe400078e3cff */
[----:B------:R-:W-:-:S04]  /*20170*/  IADD3 R25, P0, R6, 0x3000, RZ ;  /* 0x0000300006197810 */ /* 0x000fc80007f1e0ff */
[----:B------:R-:W-:Y:S02]  /*20180*/  LOP3.LUT R24, R25, 0x380, RZ, 0xc0, !PT ;  /* 0x0000038019187812 */ /* 0x000fe400078ec0ff */
[----:B------:R-:W-:Y:S02]  /*20190*/  LOP3.LUT R32, R33, 0x380, RZ, 0xc0, !PT ;  /* 0x0000038021207812 */ /* 0x000fe400078ec0ff */
[----:B------:R-:W-:Y:S02]  /*201a0*/  SHF.R.U64 R24, R24, 0x3, RZ ;  /* 0x0000000318187819 */ /* 0x000fe400000012ff */
[----:B------:R-:W-:Y:S02]  /*201b0*/  SHF.R.U64 R32, R32, 0x3, RZ ;  /* 0x0000000320207819 */ /* 0x000fe400000012ff */
[----:B------:R-:W-:Y:S01]  /*201c0*/  LOP3.LUT R24, R24, R25, RZ, 0x3c, !PT ;  /* 0x0000001918187212 */ /* 0x000fe200078e3cff */
[----:B------:R-:W-:Y:S01]  /*201d0*/  IMAD.X R25, RZ, RZ, R7, P0 ;  /* 0x000000ffff197224 */ /* 0x000fe200000e0607 */
[----:B------:R-:W-:-:S02]  /*201e0*/  IADD3 R49, P0, R6, 0x9000, RZ ;  /* 0x0000900006317810 */ /* 0x000fc40007f1e0ff */
[----:B------:R-:W-:Y:S01]  /*201f0*/  LOP3.LUT R32, R32, R33, RZ, 0x3c, !PT ;  /* 0x0000002120207212 */ /* 0x000fe200078e3cff */
[----:B------:R-:W-:Y:S01]  /*20200*/  IMAD.X R33, RZ, RZ, R7, P2 ;  /* 0x000000ffff217224 */ /* 0x000fe200010e0607 */
[----:B------:R-:W-:Y:S02]  /*20210*/  LOP3.LUT R48, R49, 0x380, RZ, 0xc0, !PT ;  /* 0x0000038031307812 */ /* 0x000fe400078ec0ff */
[----:B------:R-:W-:Y:S01]  /*20220*/  IADD3 R57, P2, R6, 0xb000, RZ ;  /* 0x0000b00006397810 */ /* 0x000fe20007f5e0ff */
[----:B------:R-:W2:Y:S01]  /*20230*/  SHFL.IDX PT, R51, R10, RZ, 0x1c1f ;  /* 0x001c1fff0a337589 */ /* 0x000ea200000e0000 */
[----:B------:R-:W-:Y:S02]  /*20240*/  SHF.R.U64 R48, R48, 0x3, RZ ;  /* 0x0000000330307819 */ /* 0x000fe400000012ff */
[----:B------:R-:W-:Y:S02]  /*20250*/  LOP3.LUT R56, R57, 0x380, RZ, 0xc0, !PT ;  /* 0x0000038039387812 */ /* 0x000fe400078ec0ff */
[----:B------:R-:W-:-:S02]  /*20260*/  IADD3 R29, P3, R6, 0x4000, RZ ;  /* 0x00004000061d7810 */ /* 0x000fc40007f7e0ff */
[----:B------:R-:W-:Y:S01]  /*20270*/  LOP3.LUT R48, R48, R49, RZ, 0x3c, !PT ;  /* 0x0000003130307212 */ /* 0x000fe200078e3cff */
[--C-:B------:R-:W-:Y:S01]  /*20280*/  IMAD.X R49, RZ, RZ, R7.reuse, P0 ;  /* 0x000000ffff317224 */ /* 0x100fe200000e0607 */
[----:B------:R-:W-:Y:S02]  /*20290*/  SHF.R.U64 R56, R56, 0x3, RZ ;  /* 0x0000000338387819 */ /* 0x000fe400000012ff */
[----:B------:R-:W-:Y:S02]  /*202a0*/  LOP3.LUT R12, R9, 0x380, RZ, 0xc0, !PT ;  /* 0x00000380090c7812 */ /* 0x000fe400078ec0ff */
[----:B------:R-:W-:Y:S02]  /*202b0*/  LOP3.LUT P0, RZ, R14, 0x3, RZ, 0xc0, !PT ;  /* 0x000000030eff7812 */ /* 0x000fe4000780c0ff */
[----:B------:R-:W-:Y:S02]  /*202c0*/  LOP3.LUT R28, R29, 0x380, RZ, 0xc0, !PT ;  /* 0x000003801d1c7812 */ /* 0x000fe400078ec0ff */
[----:B------:R-:W-:Y:S01]  /*202d0*/  LOP3.LUT R56, R56, R57, RZ, 0x3c, !PT ;  /* 0x0000003938387212 */ /* 0x000fe200078e3cff */
[----:B------:R-:W-:Y:S01]  /*202e0*/  IMAD.X R57, RZ, RZ, R7, P2 ;  /* 0x000000ffff397224 */ /* 0x000fe200010e0607 */
[----:B------:R-:W-:-:S02]  /*202f0*/  SHF.R.U64 R12, R12, 0x3, RZ ;  /* 0x000000030c0c7819 */ /* 0x000fc400000012ff */
[----:B------:R-:W-:Y:S02]  /*20300*/  ISETP.GE.OR P2, PT, R31, R80, P0 ;  /* 0x000000501f00720c */ /* 0x000fe40000746670 */
[----:B------:R-:W-:Y:S02]  /*20310*/  SHF.R.U64 R28, R28, 0x3, RZ ;  /* 0x000000031c1c7819 */ /* 0x000fe400000012ff */
[----:B------:R-:W-:Y:S01]  /*20320*/  LOP3.LUT R12, R12, R9, RZ, 0x3c, !PT ;  /* 0x000000090c0c7212 */ /* 0x000fe200078e3cff */
[--C-:B------:R-:W-:Y:S01]  /*20330*/  IMAD.X R9, RZ, RZ, R7.reuse, P5 ;  /* 0x000000ffff097224 */ /* 0x100fe200028e0607 */
[----:B------:R-:W-:Y:S01]  /*20340*/  LOP3.LUT R28, R28, R29, RZ, 0x3c, !PT ;  /* 0x0000001d1c1c7212 */ /* 0x000fe200078e3cff */
[----:B------:R-:W-:Y:S01]  /*20350*/  IMAD.X R29, RZ, RZ, R7, P3 ;  /* 0x000000ffff1d7224 */ /* 0x000fe200018e0607 */
[----:B------:R-:W-:Y:S02]  /*20360*/  IADD3.X R13, RZ, R7, RZ, P4, !PT ;  /* 0x00000007ff0d7210 */ /* 0x000fe400027fe4ff */
[----:B------:R-:W-:-:S02]  /*20370*/  IADD3 R37, P6, R6, 0x6000, RZ ;  /* 0x0000600006257810 */ /* 0x000fc40007fde0ff */
[C---:B------:R-:W-:Y:S02]  /*20380*/  IADD3 R41, P5, R6.reuse, 0x7000, RZ ;  /* 0x0000700006297810 */ /* 0x040fe40007fbe0ff */
[C---:B------:R-:W-:Y:S02]  /*20390*/  IADD3 R45, P4, R6.reuse, 0x8000, RZ ;  /* 0x00008000062d7810 */ /* 0x040fe40007f9e0ff */
[----:B------:R-:W-:Y:S02]  /*203a0*/  IADD3 R53, P3, R6, 0xa000, RZ ;  /* 0x0000a00006357810 */ /* 0x000fe40007f7e0ff */
[----:B------:R-:W-:Y:S02]  /*203b0*/  LOP3.LUT R36, R37, 0x380, RZ, 0xc0, !PT ;  /* 0x0000038025247812 */ /* 0x000fe400078ec0ff */
[----:B------:R-:W-:Y:S02]  /*203c0*/  LOP3.LUT R40, R41, 0x380, RZ, 0xc0, !PT ;  /* 0x0000038029287812 */ /* 0x000fe400078ec0ff */
[----:B------:R-:W-:-:S02]  /*203d0*/  LOP3.LUT R44, R45, 0x380, RZ, 0xc0, !PT ;  /* 0x000003802d2c7812 */ /* 0x000fc400078ec0ff */
[----:B------:R-:W-:Y:S01]  /*203e0*/  LOP3.LUT R52, R53, 0x380, RZ, 0xc0, !PT ;  /* 0x0000038035347812 */ /* 0x000fe200078ec0ff */
[----:B--2---:R2:W-:Y:S01]  /*203f0*/  @!P2 ST.E desc[UR60][R50.64], R0 ;  /* 0x000000003200a985 */ /* 0x0045e2000c10193c */
[----:B------:R-:W-:Y:S02]  /*20400*/  SHF.R.U64 R36, R36, 0x3, RZ ;  /* 0x0000000324247819 */ /* 0x000fe400000012ff */
[----:B------:R-:W-:Y:S01]  /*20410*/  SHF.R.U64 R40, R40, 0x3, RZ ;  /* 0x0000000328287819 */ /* 0x000fe200000012ff */
[----:B------:R3:W-:Y:S01]  /*20420*/  SHFL.IDX PT, R54, R4, 0x1, 0x1c1f ;  /* 0x003c1f0004367f89 */ /* 0x0007e200000e0000 */
[----:B------:R-:W-:Y:S02]  /*20430*/  SHF.R.U64 R44, R44, 0x3, RZ ;  /* 0x000000032c2c7819 */ /* 0x000fe400000012ff */
[----:B------:R-:W-:Y:S01]  /*20440*/  SHF.R.U64 R52, R52, 0x3, RZ ;  /* 0x0000000334347819 */ /* 0x000fe200000012ff */
[----:B------:R-:W4:Y:S01]  /*20450*/  SHFL.IDX PT, R55, R10, 0x1, 0x1c1f ;  /* 0x003c1f000a377f89 */ /* 0x000f2200000e0000 */
[----:B--2---:R-:W-:Y:S01]  /*20460*/  IMAD R0, R82, 0x20, R218 ;  /* 0x0000002052007824 */ /* 0x004fe200078e02da */
[----:B------:R-:W-:Y:S01]  /*20470*/  LOP3.LUT R36, R36, R37, RZ, 0x3c, !PT ;  /* 0x0000002524247212 */ /* 0x000fe200078e3cff */
[--C-:B------:R-:W-:Y:S01]  /*20480*/  IMAD.X R37, RZ, RZ, R7.reuse, P6 ;  /* 0x000000ffff257224 */ /* 0x100fe200030e0607 */
[----:B------:R-:W-:Y:S01]  /*20490*/  LOP3.LUT R40, R40, R41, RZ, 0x3c, !PT ;  /* 0x0000002928287212 */ /* 0x000fe200078e3cff */
[----:B------:R-:W-:Y:S01]  /*204a0*/  IMAD.IADD R82, R84, 0x1, R0 ;  /* 0x0000000154527824 */ /* 0x000fe200078e0200 */
[----:B------:R-:W-:Y:S01]  /*204b0*/  LOP3.LUT R44, R44, R45, RZ, 0x3c, !PT ;  /* 0x0000002d2c2c7212 */ /* 0x000fe200078e3cff */
[----:B------:R-:W-:Y:S01]  /*204c0*/  IMAD.X R45, RZ, RZ, R7, P4 ;  /* 0x000000ffff2d7224 */ /* 0x000fe200020e0607 */
[----:B------:R-:W-:Y:S01]  /*204d0*/  LOP3.LUT R52, R52, R53, RZ, 0x3c, !PT ;  /* 0x0000003534347212 */ /* 0x000fe200078e3cff */
[----:B------:R-:W-:Y:S01]  /*204e0*/  VIADD R11, R31, 0x8 ;  /* 0x000000081f0b7836 */ /* 0x000fe20000000000 */
[----:B------:R-:W-:-:S02]  /*204f0*/  IADD3.X R41, RZ, R7, RZ, P5, !PT ;  /* 0x00000007ff297210 */ /* 0x000fc40002ffe4ff */
[C---:B------:R-:W-:Y:S02]  /*20500*/  IADD3 R61, P6, R6.reuse, 0xc000, RZ ;  /* 0x0000c000063d7810 */ /* 0x040fe40007fde0ff */
[C---:B------:R-:W-:Y:S02]  /*20510*/  IADD3 R69, P5, R6.reuse, 0xd000, RZ ;  /* 0x0000d00006457810 */ /* 0x040fe40007fbe0ff */
[----:B------:R-:W-:Y:S02]  /*20520*/  IADD3 R73, P4, R6, 0xe000, RZ ;  /* 0x0000e00006497810 */ /* 0x000fe40007f9e0ff */
[----:B------:R-:W-:Y:S01]  /*20530*/  IADD3.X R53, RZ, R7, RZ, P3, !PT ;  /* 0x00000007ff357210 */ /* 0x000fe20001ffe4ff */
[----:B0-----:R-:W-:Y:S01]  /*20540*/  @P1 IMAD.HI.U32 R0, R82, R83, RZ ;  /* 0x0000005352001227 */ /* 0x001fe200078e00ff */
[----:B------:R-:W-:Y:S02]  /*20550*/  IADD3 R15, P3, R6, 0xf000, RZ ;  /* 0x0000f000060f7810 */ /* 0x000fe40007f7e0ff */
[----:B------:R-:W-:Y:S01]  /*20560*/  LOP3.LUT R60, R61, 0x380, RZ, 0xc0, !PT ;  /* 0x000003803d3c7812 */ /* 0x000fe200078ec0ff */
[----:B------:R-:W-:Y:S01]  /*20570*/  IMAD.IADD R3, R3, 0x1, R81 ;  /* 0x0000000103037824 */ /* 0x000fe200078e0251 */
[----:B------:R-:W-:-:S02]  /*20580*/  LOP3.LUT R68, R69, 0x380, RZ, 0xc0, !PT ;  /* 0x0000038045447812 */ /* 0x000fc400078ec0ff */
[----:B------:R-:W-:Y:S02]  /*20590*/  LOP3.LUT R72, R73, 0x380, RZ, 0xc0, !PT ;  /* 0x0000038049487812 */ /* 0x000fe400078ec0ff */
[----:B------:R-:W-:Y:S02]  /*205a0*/  LOP3.LUT R27, R6, 0x380, RZ, 0xc0, !PT ;  /* 0x00000380061b7812 */ /* 0x000fe400078ec0ff */
[----:B------:R-:W-:Y:S02]  /*205b0*/  ISETP.GE.OR P0, PT, R11, R80, P0 ;  /* 0x000000500b00720c */ /* 0x000fe40000706670 */
[----:B---3--:R-:W-:Y:S01]  /*205c0*/  LOP3.LUT R4, R15, 0x380, RZ, 0xc0, !PT ;  /* 0x000003800f047812 */ /* 0x008fe200078ec0ff */
[----:B------:R-:W-:Y:S01]  /*205d0*/  IMAD R20, R20, UR4, RZ ;  /* 0x0000000414147c24 */ /* 0x000fe2000f8e02ff */
[----:B------:R-:W-:Y:S02]  /*205e0*/  MOV R81, R82 ;  /* 0x0000005200517202 */ /* 0x000fe40000000f00 */
[----:B------:R-:W-:-:S02]  /*205f0*/  @P1 SHF.R.U32.HI R81, RZ, R85, R0 ;  /* 0x00000055ff511219 */ /* 0x000fc40000011600 */
[----:B------:R-:W-:Y:S02]  /*20600*/  SHF.R.U64 R60, R60, 0x3, RZ ;  /* 0x000000033c3c7819 */ /* 0x000fe400000012ff */
[----:B------:R-:W-:Y:S02]  /*20610*/  SHF.R.U64 R68, R68, 0x3, RZ ;  /* 0x0000000344447819 */ /* 0x000fe400000012ff */
[----:B------:R-:W-:Y:S02]  /*20620*/  SHF.R.U64 R72, R72, 0x3, RZ ;  /* 0x0000000348487819 */ /* 0x000fe400000012ff */
[----:B------:R-:W-:Y:S02]  /*20630*/  SHF.R.U64 R27, R27, 0x3, RZ ;  /* 0x000000031b1b7819 */ /* 0x000fe400000012ff */
[----:B------:R-:W-:Y:S01]  /*20640*/  SHF.R.U64 R4, R4, 0x3, RZ ;  /* 0x0000000304047819 */ /* 0x000fe200000012ff */
[----:B------:R-:W-:Y:S01]  /*20650*/  IMAD R83, R23, UR5, R20 ;  /* 0x0000000517537c24 */ /* 0x000fe2000f8e0214 */
        /* <DEDUP_REMOVED lines=9> */
[----:B------:R-:W-:Y:S01]  /*206f0*/  IMAD.WIDE.U32 R2, R23, UR4, R2 ;  /* 0x0000000417027c25 */ /* 0x000fe2000f8e0002 */
[----:B------:R-:W-:Y:S01]  /*20700*/  IADD3.X R77, RZ, R7, RZ, P3, !PT ;  /* 0x00000007ff4d7210 */ /* 0x000fe20001ffe4ff */
[----:B------:R-:W-:Y:S01]  /*20710*/  ULDC.64 UR4, c[0x0][0xae0] ;  /* 0x0002b80000047ab9 */ /* 0x000fe20000000a00 */
[----:B------:R-:W-:Y:S01]  /*20720*/  LOP3.LUT R76, R4, R15, RZ, 0x3c, !PT ;  /* 0x0000000f044c7212 */ /* 0x000fe200078e3cff */
[----:B------:R-:W-:-:S02]  /*20730*/  IMAD R0, R0, UR4, RZ ;  /* 0x0000000400007c24 */ /* 0x000fc4000f8e02ff */
[----:B------:R-:W-:Y:S01]  /*20740*/  IMAD R21, R21, R20, R82 ;  /* 0x0000001415157224 */ /* 0x000fe200078e0252 */
[----:B----4-:R0:W-:Y:S01]  /*20750*/  @!P0 ST.E desc[UR60][R54.64], R5 ;  /* 0x0000000536008985 */ /* 0x0101e2000c10193c */
[----:B------:R-:W-:Y:S02]  /*20760*/  IMAD.IADD R3, R3, 0x1, R83 ;  /* 0x0000000103037824 */ /* 0x000fe400078e0253 */
[----:B------:R-:W-:Y:S01]  /*20770*/  IMAD R23, R81, UR5, R0 ;  /* 0x0000000551177c24 */ /* 0x000fe2000f8e0200 */
[----:B------:R-:W5:Y:S01]  /*20780*/  LD.E.128 R8, desc[UR60][R8.64] ;  /* 0x0000003c08087980 */ /* 0x000f62000c101d00 */
[----:B------:R-:W-:-:S03]  /*20790*/  SHF.R.S32.HI R0, RZ, 0x1f, R21 ;  /* 0x0000001fff007819 */ /* 0x000fc60000011415 */
[----:B------:R-:W5:Y:S01]  /*207a0*/  LD.E.128 R12, desc[UR60][R12.64] ;  /* 0x0000003c0c0c7980 */ /* 0x000f62000c101d00 */
[----:B------:R-:W-:Y:S01]  /*207b0*/  IMAD.WIDE.U32 R2, R81, UR4, R2 ;  /* 0x0000000451027c25 */ /* 0x000fe2000f8e0002 */
[----:B------:R-:W-:Y:S02]  /*207c0*/  ULDC.64 UR4, c[0x0][0xad8] ;  /* 0x0002b60000047ab9 */ /* 0x000fe40000000a00 */
[----:B0-----:R-:W5:Y:S04]  /*207d0*/  LD.E.128 R4, desc[UR60][R6.64] ;  /* 0x0000003c06047980 */ /* 0x001f68000c101d00 */
        /* <DEDUP_REMOVED lines=18> */
[----:B0-----:R-:W0:Y:S01]  /*20900*/  FENCE.VIEW.ASYNC.S ;  /* 0x00000000000073c6 */ /* 0x001e220000000000 */
[----:B------:R-:W-:-:S02]  /*20910*/  IMAD.IADD R87, R218, 0x1, R84 ;  /* 0x00000001da577824 */ /* 0x000fc400078e0254 */
[----:B------:R-:W-:Y:S02]  /*20920*/  IMAD.IADD R3, R3, 0x1, R23 ;  /* 0x0000000103037824 */ /* 0x000fe400078e0217 */
[----:B------:R-:W-:Y:S01]  /*20930*/  IMAD R0, R0, UR4, RZ ;  /* 0x0000000400007c24 */ /* 0x000fe2000f8e02ff */
[----:B------:R-:W-:Y:S01]  /*20940*/  IADD3 R23, R87, 0x20, RZ ;  /* 0x0000002057177810 */ /* 0x000fe20007ffe0ff */
[----:B------:R-:W-:Y:S01]  /*20950*/  IMAD.WIDE.U32 R2, R21, UR4, R2 ;  /* 0x0000000415027c25 */ /* 0x000fe2000f8e0002 */
[----:B------:R-:W-:-:S03]  /*20960*/  ISETP.GE.AND P2, PT, R87, R80, PT ;  /* 0x000000505700720c */ /* 0x000fc60003f46270 */
[----:B------:R-:W-:Y:S01]  /*20970*/  IMAD R83, R21, UR5, R0 ;  /* 0x0000000515537c24 */ /* 0x000fe2000f8e0200 */
[----:B------:R-:W-:Y:S01]  /*20980*/  ULDC.64 UR4, c[0x0][0xa80] ;  /* 0x0002a00000047ab9 */ /* 0x000fe20000000a00 */
[-C--:B------:R-:W-:Y:S01]  /*20990*/  ISETP.GE.AND P1, PT, R23, R80.reuse, PT ;  /* 0x000000501700720c */ /* 0x080fe20003f26270 */
[----:B------:R-:W-:Y:S01]  /*209a0*/  VIADD R0, R16, 0x30820 ;  /* 0x0003082010007836 */ /* 0x000fe20000000000 */
[C---:B------:R-:W-:Y:S01]  /*209b0*/  LEA R23, P3, R2.reuse, UR4, 0x1 ;  /* 0x0000000402177c11 */ /* 0x040fe2000f8608ff */
[----:B------:R-:W-:Y:S02]  /*209c0*/  IMAD.IADD R3, R3, 0x1, R83 ;  /* 0x0000000103037824 */ /* 0x000fe400078e0253 */
[----:B------:R-:W-:Y:S01]  /*209d0*/  VIADD R81, R87, 0x40 ;  /* 0x0000004057517836 */ /* 0x000fe20000000000 */
[----:B------:R-:W-:Y:S02]  /*209e0*/  PRMT R0, RZ, 0x654, R0 ;  /* 0x00000654ff007816 */ /* 0x000fe40000000000 */
[----:B------:R-:W-:Y:S01]  /*209f0*/  LEA.HI.X R64, R2, UR5, R3, 0x1, P3 ;  /* 0x0000000502407c11 */ /* 0x000fe200098f0c03 */
[----:B0-----:R1:W0:Y:S01]  /*20a00*/  SHFL.IDX PT, R85, R23, RZ, 0x181f ;  /* 0x00181fff17557589 */ /* 0x00122200000e0000 */
[----:B------:R-:W-:Y:S01]  /*20a10*/  ISETP.GE.AND P0, PT, R81, R80, PT ;  /* 0x000000505100720c */ /* 0x000fe20003f06270 */
[----:B------:R2:W-:Y:S01]  /*20a20*/  SYNCS.ARRIVE.TRANS64.RED.A1T0 RZ, [R0+URZ], RZ ;  /* 0x000000ff00ff79a7 */ /* 0x0005e2000810043f */
[----:B------:R-:W-:Y:S01]  /*20a30*/  BSSY B1, `(.L_x_2019) ;  /* 0x0000015000017945 */ /* 0x000fe20003800000 */
[----:B------:R1:W3:Y:S01]  /*20a40*/  SHFL.IDX PT, R81, R64, RZ, 0x181f ;  /* 0x00181fff40517589 */ /* 0x0002e200000e0000 */
[----:B--2---:R-:W-:-:S02]  /*20a50*/  SHF.R.S32.HI R0, RZ, 0x1f, R91 ;  /* 0x0000001fff007819 */ /* 0x004fc4000001145b */
[----:B-1----:R-:W-:Y:S07]  /*20a60*/  @P2 BRA `(.L_x_2020) ;  /* 0x0000000000442947 */ /* 0x002fee0003800000 */
[----:B------:R-:W-:Y:S02]  /*20a70*/  ULDC UR4, c[0x0][0xac8] ;  /* 0x0002b20000047ab9 */ /* 0x000fe40000000800 */
[----:B------:R-:W-:Y:S02]  /*20a80*/  ISETP.GE.AND P5, PT, R18, UR4, PT ;  /* 0x0000000412007c0c */ /* 0x000fe4000bfa6270 */
[----:B------:R-:W-:Y:S02]  /*20a90*/  ISETP.GE.AND P4, PT, R226, UR4, PT ;  /* 0x00000004e2007c0c */ /* 0x000fe4000bf86270 */
[----:B-----5:R-:W-:Y:S02]  /*20aa0*/  ISETP.GE.AND P3, PT, R89, UR4, PT ;  /* 0x0000000459007c0c */ /* 0x020fe4000bf66270 */
[----:B------:R-:W-:-:S07]  /*20ab0*/  ISETP.GE.AND P2, PT, R86, UR4, PT ;  /* 0x0000000456007c0c */ /* 0x000fce000bf46270 */
[----:B0-----:R-:W-:-:S04]  /*20ac0*/  @!P5 LEA R2, P6, R18, R85, 0x1 ;  /* 0x000000551202d211 */ /* 0x001fc800078c08ff */
[----:B---3--:R-:W-:Y:S02]  /*20ad0*/  @!P5 LEA.HI.X R3, R18, R81, R19, 0x1, P6 ;  /* 0x000000511203d211 */ /* 0x008fe400030f0c13 */
[----:B------:R-:W-:-:S03]  /*20ae0*/  @!P4 LEA R20, P6, R91, R85, 0x1 ;  /* 0x000000555b14c211 */ /* 0x000fc600078c08ff */
[----:B------:R1:W-:Y:S01]  /*20af0*/  @!P5 ST.E.128 desc[UR60][R2.64], R4 ;  /* 0x000000040200d985 */ /* 0x0003e2000c101d3c */
        /* <DEDUP_REMOVED lines=8> */
.L_x_2020:
[----:B------:R-:W-:Y:S05]  /*20b80*/  BSYNC B1 ;  /* 0x0000000000017941 */ /* 0x000fea0003800000 */
.L_x_2019:
[----:B-1----:R1:W2:Y:S01]  /*20b90*/  SHFL.IDX PT, R21, R64, 0x1, 0x181f ;  /* 0x00381f0040157f89 */ /* 0x0022a200000e0000 */
[----:B------:R-:W-:Y:S03]  /*20ba0*/  BSSY B1, `(.L_x_2021) ;  /* 0x0000014000017945 */ /* 0x000fe60003800000 */
[----:B-----5:R1:W4:Y:S01]  /*20bb0*/  SHFL.IDX PT, R7, R23, 0x1, 0x181f ;  /* 0x00381f0017077f89 */ /* 0x02032200000e0000 */
[----:B------:R-:W-:Y:S05]  /*20bc0*/  @P1 BRA `(.L_x_2022) ;  /* 0x0000000000441947 */ /* 0x000fea0003800000 */
[----:B------:R-:W-:Y:S02]  /*20bd0*/  ULDC UR4, c[0x0][0xac8] ;  /* 0x0002b20000047ab9 */ /* 0x000fe40000000800 */
[----:B------:R-:W-:Y:S02]  /*20be0*/  ISETP.GE.AND P4, PT, R18, UR4, PT ;  /* 0x0000000412007c0c */ /* 0x000fe4000bf86270 */
[----:B------:R-:W-:Y:S02]  /*20bf0*/  ISETP.GE.AND P3, PT, R226, UR4, PT ;  /* 0x00000004e2007c0c */ /* 0x000fe4000bf66270 */
[----:B------:R-:W-:Y:S02]  /*20c00*/  ISETP.GE.AND P2, PT, R89, UR4, PT ;  /* 0x0000000459007c0c */ /* 0x000fe4000bf46270 */
[----:B------:R-:W-:-:S07]  /*20c10*/  ISETP.GE.AND P1, PT, R86, UR4, PT ;  /* 0x0000000456007c0c */ /* 0x000fce000bf26270 */
[CC--:B----4-:R-:W-:Y:S02]  /*20c20*/  @!P4 LEA R2, P6, R18.reuse, R7.reuse, 0x1 ;  /* 0x000000071202c211 */ /* 0x0d0fe400078c08ff */
[----:B------:R-:W-:Y:S02]  /*20c30*/  @!P3 LEA R4, P5, R91, R7, 0x1 ;  /* 0x000000075b04b211 */ /* 0x000fe400078a08ff */
[----:B--2---:R-:W-:Y:S02]  /*20c40*/  @!P4 LEA.HI.X R3, R18, R21, R19, 0x1, P6 ;  /* 0x000000151203c211 */ /* 0x004fe400030f0c13 */
        /* <DEDUP_REMOVED lines=9> */
.L_x_2022:
[----:B------:R-:W-:Y:S05]  /*20ce0*/  BSYNC B1 ;  /* 0x0000000000017941 */ /* 0x000fea0003800000 */
.L_x_2021:
[----:B--2---:R2:W0:Y:S01]  /*20cf0*/  SHFL.IDX PT, R9, R64, 0x2, 0x181f ;  /* 0x00581f0040097f89 */ /* 0x00442200000e0000 */
[----:B------:R-:W-:Y:S03]  /*20d00*/  BSSY B1, `(.L_x_2023) ;  /* 0x0000014000017945 */ /* 0x000fe60003800000 */
[----:B------:R2:W0:Y:S01]  /*20d10*/  SHFL.IDX PT, R5, R23, 0x2, 0x181f ;  /* 0x00581f0017057f89 */ /* 0x00042200000e0000 */
[----:B------:R-:W-:Y:S05]  /*20d20*/  @P0 BRA `(.L_x_2024) ;  /* 0x0000000000440947 */ /* 0x000fea0003800000 */
[----:B------:R-:W-:Y:S02]  /*20d30*/  ULDC UR4, c[0x0][0xac8] ;  /* 0x0002b20000047ab9 */ /* 0x000fe40000000800 */
[----:B------:R-:W-:Y:S02]  /*20d40*/  ISETP.GE.AND P3, PT, R18, UR4, PT ;  /* 0x0000000412007c0c */ /* 0x000fe4000bf66270 */
[----:B------:R-:W-:Y:S02]  /*20d50*/  ISETP.GE.AND P2, PT, R226, UR4, PT ;  /* 0x00000004e2007c0c */ /* 0x000fe4000bf46270 */
[----:B------:R-:W-:Y:S02]  /*20d60*/  ISETP.GE.AND P1, PT, R89, UR4, PT ;  /* 0x0000000459007c0c */ /* 0x000fe4000bf26270 */
[----:B------:R-:W-:-:S07]  /*20d70*/  ISETP.GE.AND P0, PT, R86, UR4, PT ;  /* 0x0000000456007c0c */ /* 0x000fce000bf06270 */
[CC--:B0-----:R-:W-:Y:S02]  /*20d80*/  @!P3 LEA R2, P6, R18.reuse, R5.reuse, 0x1 ;  /* 0x000000051202b211 */ /* 0x0c1fe400078c08ff */
[-C--:B------:R-:W-:Y:S02]  /*20d90*/  @!P2 LEA R4, P5, R91, R5.reuse, 0x1 ;  /* 0x000000055b04a211 */ /* 0x080fe400078a08ff */
[----:B------:R-:W-:Y:S02]  /*20da0*/  @!P1 LEA R6, P4, R89, R5, 0x1 ;  /* 0x0000000559069211 */ /* 0x000fe400078808ff */
[----:B------:R-:W-:Y:S02]  /*20db0*/  @!P3 LEA.HI.X R3, R18, R9, R19, 0x1, P6 ;  /* 0x000000091203b211 */ /* 0x000fe400030f0c13 */
[----:B------:R-:W-:Y:S02]  /*20dc0*/  @!P0 LEA R8, P6, R86, R5, 0x1 ;  /* 0x0000000556088211 */ /* 0x000fe400078c08ff */
[-C--:B------:R-:W-:Y:S01]  /*20dd0*/  @!P2 LEA.HI.X R5, R91, R9.reuse, R0, 0x1, P5 ;  /* 0x000000095b05a211 */ /* 0x080fe200028f0c00 */
[----:B------:R0:W-:Y:S01]  /*20de0*/  @!P3 ST.E.128 desc[UR60][R2.64], R12 ;  /* 0x0000000c0200b985 */ /* 0x0001e2000c101d3c */
[----:B----4-:R-:W-:-:S02]  /*20df0*/  @!P1 LEA.HI.X R7, R89, R9, R90, 0x1, P4 ;  /* 0x0000000959079211 */ /* 0x010fc400020f0c5a */
[----:B------:R-:W-:Y:S01]  /*20e00*/  @!P0 LEA.HI.X R9, R86, R9, R88, 0x1, P6 ;  /* 0x0000000956098211 */ /* 0x000fe200030f0c58 */
[----:B------:R0:W-:Y:S04]  /*20e10*/  @!P2 ST.E.128 desc[UR60][R4.64], R36 ;  /* 0x000000240400a985 */ /* 0x0001e8000c101d3c */
[----:B------:R0:W-:Y:S04]  /*20e20*/  @!P1 ST.E.128 desc[UR60][R6.64], R52 ;  /* 0x0000003406009985 */ /* 0x0001e8000c101d3c */
[----:B------:R0:W-:Y:S02]  /*20e30*/  @!P0 ST.E.128 desc[UR60][R8.64], R72 ;  /* 0x0000004808008985 */ /* 0x0001e4000c101d3c */
.L_x_2024:
[----:B------:R-:W-:Y:S05]  /*20e40*/  BSYNC B1 ;  /* 0x0000000000017941 */ /* 0x000fea0003800000 */
.L_x_2023:
[----:B0-----:R-:W-:Y:S01]  /*20e50*/  VIADD R3, R87, 0x60 ;  /* 0x0000006057037836 */ /* 0x001fe20000000000 */
[----:B------:R0:W0:Y:S04]  /*20e60*/  SHFL.IDX PT, R9, R64, 0x3, 0x181f ;  /* 0x00781f0040097f89 */ /* 0x00002800000e0000 */
[----:B------:R-:W-:Y:S01]  /*20e70*/  ISETP.GE.AND P0, PT, R3, R80, PT ;  /* 0x000000500300720c */ /* 0x000fe20003f06270 */
[----:B-12---:R-:W1:-:S12]  /*20e80*/  SHFL.IDX PT, R23, R23, 0x3, 0x181f ;  /* 0x00781f0017177f89 */ /* 0x006e5800000e0000 */
[----:B------:R-:W-:Y:S05]  /*20e90*/  @P0 BRA `(.L_x_2025) ;  /* 0x0000000c00a80947 */ /* 0x000fea0003800000 */
[----:B------:R-:W-:Y:S02]  /*20ea0*/  ULDC UR4, c[0x0][0xac8] ;  /* 0x0002b20000047ab9 */ /* 0x000fe40000000800 */
[----:B------:R-:W-:Y:S02]  /*20eb0*/  ISETP.GE.AND P3, PT, R18, UR4, PT ;  /* 0x0000000412007c0c */ /* 0x000fe4000bf66270 */
[----:B------:R-:W-:Y:S02]  /*20ec0*/  ISETP.GE.AND P4, PT, R226, UR4, PT ;  /* 0x00000004e2007c0c */ /* 0x000fe4000bf86270 */
[----:B------:R-:W-:-:S09]  /*20ed0*/  ISETP.GE.AND P5, PT, R89, UR4, PT ;  /* 0x0000000459007c0c */ /* 0x000fd2000bfa6270 */
[CC--:B-1----:R-:W-:Y:S02]  /*20ee0*/  @!P3 LEA R2, P0, R18.reuse, R23.reuse, 0x1 ;  /* 0x000000171202b211 */ /* 0x0c2fe400078008ff */
[-C--:B------:R-:W-:Y:S02]  /*20ef0*/  @!P4 LEA R4, P1, R91, R23.reuse, 0x1 ;  /* 0x000000175b04c211 */ /* 0x080fe400078208ff */
[----:B------:R-:W-:Y:S02]  /*20f00*/  @!P5 LEA R6, P2, R89, R23, 0x1 ;  /* 0x000000175906d211 */ /* 0x000fe400078408ff */
[-C--:B0-----:R-:W-:Y:S02]  /*20f10*/  @!P3 LEA.HI.X R3, R18, R9.reuse, R19, 0x1, P0 ;  /* 0x000000091203b211 */ /* 0x081fe400000f0c13 */
[-C--:B------:R-:W-:Y:S02]  /*20f20*/  @!P4 LEA.HI.X R5, R91, R9.reuse, R0, 0x1, P1 ;  /* 0x000000095b05c211 */ /* 0x080fe400008f0c00 */
[----:B----4-:R-:W-:Y:S01]  /*20f30*/  @!P5 LEA.HI.X R7, R89, R9, R90, 0x1, P2 ;  /* 0x000000095907d211 */ /* 0x010fe200010f0c5a */
[----:B------:R0:W-:Y:S01]  /*20f40*/  @!P3 ST.E.128 desc[UR60][R2.64], R24 ;  /* 0x000000180200b985 */ /* 0x0001e2000c101d3c */
[----:B------:R-:W-:-:S03]  /*20f50*/  ISETP.GE.AND P0, PT, R86, UR4, PT ;  /* 0x0000000456007c0c */ /* 0x000fc6000bf06270 */
[----:B------:R0:W-:Y:S04]  /*20f60*/  @!P4 ST.E.128 desc[UR60][R4.64], R40 ;  /* 0x000000280400c985 */ /* 0x0001e8000c101d3c */
[----:B------:R0:W-:Y:S06]  /*20f70*/  @!P5 ST.E.128 desc[UR60][R6.64], R56 ;  /* 0x000000380600d985 */ /* 0x0001ec000c101d3c */
[----:B------:R-:W-:Y:S05]  /*20f80*/  @P0 BRA `(.L_x_2025) ;  /* 0x0000000c006c0947 */ /* 0x000fea0003800000 */
[----:B0-----:R-:W-:-:S04]  /*20f90*/  LEA R2, P0, R86, R23, 0x1 ;  /* 0x0000001756027211 */ /* 0x001fc800078008ff */
[----:B------:R-:W-:-:S05]  /*20fa0*/  LEA.HI.X R3, R86, R9, R88, 0x1, P0 ;  /* 0x0000000956037211 */ /* 0x000fca00000f0c58 */
[----:B------:R0:W-:Y:S01]  /*20fb0*/  ST.E.128 desc[UR60][R2.64], R76 ;  /* 0x0000004c02007985 */ /* 0x0001e2000c101d3c */
[----:B------:R-:W-:Y:S05]  /*20fc0*/  BRA `(.L_x_2025) ;  /* 0x0000000c005c7947 */ /* 0x000fea0003800000 */
.L_x_2017:
[----:B------:R-:W2:Y:S01]  /*20fd0*/  LDL R9, [R1+0x64] ;  /* 0x0000640001097983 */ /* 0x000ea20000100800 */
[----:B------:R-:W-:Y:S01]  /*20fe0*/  ULDC.64 UR4, c[0x0][0xc00] ;  /* 0x0003000000047ab9 */ /* 0x000fe20000000a00 */
[----:B------:R-:W2:Y:S01]  /*20ff0*/  LDC.64 R2, c[0x0][0xc00] ;  /* 0x00030000ff027b82 */ /* 0x000ea20000000a00 */
[----:B------:R-:W-:Y:S02]  /*21000*/  ISETP.NE.U32.AND P0, PT, RZ, UR4, PT ;  /* 0x00000004ff007c0c */ /* 0x000fe4000bf05070 */
[----:B------:R-:W-:Y:S02]  /*21010*/  MOV R6, RZ ;  /* 0x000000ff00067202 */ /* 0x000fe40000000f00 */
[----:B------:R-:W-:Y:S01]  /*21020*/  ISETP.NE.AND.EX P0, PT, RZ, UR5, PT, P0 ;  /* 0x00000005ff007c0c */ /* 0x000fe2000bf05300 */
[----:B------:R-:W-:Y:S02]  /*21030*/  ULDC.64 UR4, c[0x0][0xc08] ;  /* 0x0003020000047ab9 */ /* 0x000fe40000000a00 */
[----:B------:R-:W-:Y:S01]  /*21040*/  ISETP.NE.U32.AND P1, PT, RZ, UR4, PT ;  /* 0x00000004ff007c0c */ /* 0x000fe2000bf25070 */
[----:B-----5:R-:W3:Y:S03]  /*21050*/  LDC R23, c[0x0][0xbe8] ;  /* 0x0002fa00ff177b82 */ /* 0x020ee60000000800 */
[----:B------:R-:W-:-:S13]  /*21060*/  ISETP.NE.AND.EX P1, PT, RZ, UR5, PT, P1 ;  /* 0x00000005ff007c0c */ /* 0x000fda000bf25310 */
[----:B------:R-:W4:Y:S01]  /*21070*/  @P1 LDC.64 R4, c[0x0][0xc08] ;  /* 0x00030200ff041b82 */ /* 0x000f220000000a00 */
[----:B------:R-:W-:Y:S02]  /*21080*/  ULDC UR4, c[0x0][0xa88] ;  /* 0x0002a20000047ab9 */ /* 0x000fe40000000800 */
[----:B------:R-:W-:Y:S01]  /*21090*/  IMAD.U32 R0, RZ, RZ, UR4 ;  /* 0x00000004ff007e24 */ /* 0x000fe2000f8e00ff */
[----:B------:R-:W0:Y:S01]  /*210a0*/  S2R R8, SR_TID.X ;  /* 0x0000000000087919 */ /* 0x000e220000002100 */
[----:B--2---:R-:W-:-:S04]  /*210b0*/  IMAD.WIDE R2, R9, 0x4, R2 ;  /* 0x0000000409027825 */ /* 0x004fc800078e0202 */
[----:B----4-:R-:W-:Y:S01]  /*210c0*/  @P1 IMAD.WIDE R4, R9, 0x4, R4 ;  /* 0x0000000409041825 */ /* 0x010fe200078e0204 */
[----:B------:R2:W5:Y:S04]  /*210d0*/  @P0 LDG.E R6, desc[UR60][R2.64] ;  /* 0x0000003c02060981 */ /* 0x000568000c1e1900 */
[----:B------:R2:W5:Y:S01]  /*210e0*/  @P1 LDG.E R0, desc[UR60][R4.64] ;  /* 0x0000003c04001981 */ /* 0x000562000c1e1900 */
[----:B---3--:R-:W-:Y:S01]  /*210f0*/  ISETP.NE.AND P2, PT, R23, 0x1, PT ;  /* 0x000000011700780c */ /* 0x008fe20003f45270 */
[----:B0-----:R-:W-:-:S05]  /*21100*/  VIADD R7, R8, 0xffffff80 ;  /* 0xffffff8008077836 */ /* 0x001fca0000000000 */
[----:B------:R-:W-:Y:S02]  /*21110*/  ISETP.GE.AND P3, PT, R7, 0x80, PT ;  /* 0x000000800700780c */ /* 0x000fe40003f66270 */
[----:B------:R-:W-:-:S05]  /*21120*/  SHF.R.S32.HI R7, RZ, 0x1f, R9 ;  /* 0x0000001fff077819 */ /* 0x000fca0000011409 */
[----:B------:R-:W0:Y:S08]  /*21130*/  @P2 LDC R14, c[0x0][0xbec] ;  /* 0x0002fb00ff0e2b82 */ /* 0x000e300000000800 */
[----:B------:R-:W3:Y:S01]  /*21140*/  @P2 LDC R25, c[0x0][0xbf0] ;  /* 0x0002fc00ff192b82 */ /* 0x000ee20000000800 */
[----:B--2---:R-:W-:Y:S05]  /*21150*/  @P1 BRA `(.L_x_2026) ;  /* 0x0000000000101947 */ /* 0x004fea0003800000 */
[----:B------:R-:W-:Y:S05]  /*21160*/  @!P0 BRA `(.L_x_2026) ;  /* 0x00000000000c8947 */ /* 0x000fea0003800000 */
[----:B------:R-:W2:Y:S04]  /*21170*/  LDG.E R5, desc[UR60][R2.64] ;  /* 0x0000003c02057981 */ /* 0x000ea8000c1e1900 */
[----:B-----5:R-:W2:Y:S02]  /*21180*/  LDG.E R0, desc[UR60][R2.64+0x4] ;  /* 0x0000043c02007981 */ /* 0x020ea4000c1e1900 */
[----:B--2---:R-:W-:-:S07]  /*21190*/  IMAD.IADD R0, R0, 0x1, -R5 ;  /* 0x0000000100007824 */ /* 0x004fce00078e0a05 */
.L_x_2026:
[----:B------:R-:W2:Y:S04]  /*211a0*/  LDL R24, [R1+0x60] ;  /* 0x0000600001187983 */ /* 0x000ea80000100800 */
[----:B------:R4:W5:Y:S01]  /*211b0*/  LDL R26, [R1+0x34] ;  /* 0x00003400011a7983 */ /* 0x0009620000100800 */
[----:B------:R-:W-:Y:S01]  /*211c0*/  BSSY B1, `(.L_x_2027) ;  /* 0x000002c000017945 */ /* 0x000fe20003800000 */
[----:B------:R-:W-:Y:S02]  /*211d0*/  SEL R13, R9, RZ, !P0 ;  /* 0x000000ff090d7207 */ /* 0x000fe40004000000 */
[----:B------:R-:W-:Y:S02]  /*211e0*/  SEL R12, R7, RZ, !P0 ;  /* 0x000000ff070c7207 */ /* 0x000fe40004000000 */
[----:B-----5:R-:W-:-:S02]  /*211f0*/  SHF.R.S32.HI R11, RZ, 0x1f, R6 ;  /* 0x0000001fff0b7819 */ /* 0x020fc40000011406 */
[----:B--2---:R-:W-:Y:S01]  /*21200*/  SHF.R.S32.HI R10, RZ, 0x1f, R24 ;  /* 0x0000001fff0a7819 */ /* 0x004fe20000011418 */
[----:B----4-:R-:W-:Y:S06]  /*21210*/  @P3 BRA `(.L_x_2028) ;  /* 0x0000000000983947 */ /* 0x010fec0003800000 */
[----:B------:R-:W2:Y:S01]  /*21220*/  LDC R9, c[0x0][0xbe8] ;  /* 0x0002fa00ff097b82 */ /* 0x000ea20000000800 */
[----:B------:R-:W-:Y:S01]  /*21230*/  IADD3 R8, R26, -0x80, R8 ;  /* 0xffffff801a087810 */ /* 0x000fe20007ffe008 */
[----:B--2---:R-:W-:-:S05]  /*21240*/  IMAD R2, R0, R9, RZ ;  /* 0x0000000900027224 */ /* 0x004fca00078e02ff */
[----:B------:R-:W-:-:S13]  /*21250*/  ISETP.GE.AND P0, PT, R8, R2, PT ;  /* 0x000000020800720c */ /* 0x000fda0003f06270 */
[----:B------:R-:W-:Y:S05]  /*21260*/  @P0 BRA `(.L_x_2028) ;  /* 0x0000000000840947 */ /* 0x000fea0003800000 */
[----:B------:R-:W-:Y:S01]  /*21270*/  ISETP.NE.AND P0, PT, R9, 0x1, PT ;  /* 0x000000010900780c */ /* 0x000fe20003f05270 */
[----:B------:R-:W-:Y:S01]  /*21280*/  ULDC.64 UR4, c[0x0][0xb90] ;  /* 0x0002e40000047ab9 */ /* 0x000fe20000000a00 */
[----:B------:R-:W-:Y:S01]  /*21290*/  MOV R2, R6 ;  /* 0x0000000600027202 */ /* 0x000fe20000000f00 */
[----:B------:R-:W-:Y:S02]  /*212a0*/  IMAD R7, R10, UR4, RZ ;  /* 0x000000040a077c24 */ /* 0x000fe4000f8e02ff */
[----:B------:R-:W-:Y:S02]  /*212b0*/  IMAD.MOV.U32 R3, RZ, RZ, R11 ;  /* 0x000000ffff037224 */ /* 0x000fe400078e000b */
[----:B------:R-:W-:Y:S02]  /*212c0*/  IMAD.MOV.U32 R5, RZ, RZ, R8 ;  /* 0x000000ffff057224 */ /* 0x000fe400078e0008 */
[----:B------:R-:W-:-:S04]  /*212d0*/  IMAD.WIDE.U32 R2, R24, UR4, R2 ;  /* 0x0000000418027c25 */ /* 0x000fc8000f8e0002 */
[----:B------:R-:W2:Y:S01]  /*212e0*/  @P0 LDC R15, c[0x0][0xbec] ;  /* 0x0002fb00ff0f0b82 */ /* 0x000ea20000000800 */
[----:B------:R-:W-:Y:S01]  /*212f0*/  IMAD R7, R24, UR5, R7 ;  /* 0x0000000518077c24 */ /* 0x000fe2000f8e0207 */
[----:B------:R-:W-:-:S03]  /*21300*/  ULDC.64 UR4, c[0x0][0xb98] ;  /* 0x0002e60000047ab9 */ /* 0x000fc60000000a00 */
[----:B------:R-:W-:-:S03]  /*21310*/  IMAD.IADD R3, R3, 0x1, R7 ;  /* 0x0000000103037824 */ /* 0x000fc600078e0207 */
[----:B------:R-:W4:Y:S01]  /*21320*/  @P0 LDC R21, c[0x0][0xbf0] ;  /* 0x0002fc00ff150b82 */ /* 0x000f220000000800 */
[----:B------:R-:W-:-:S04]  /*21330*/  IMAD.WIDE.U32 R2, R13, UR4, R2 ;  /* 0x000000040d027c25 */ /* 0x000fc8000f8e0002 */
[----:B--2---:R-:W-:-:S05]  /*21340*/  @P0 IMAD.HI.U32 R4, R8, R15, RZ ;  /* 0x0000000f08040227 */ /* 0x004fca00078e00ff */
[----:B----4-:R-:W-:Y:S01]  /*21350*/  @P0 SHF.R.U32.HI R5, RZ, R21, R4 ;  /* 0x00000015ff050219 */ /* 0x010fe20000011604 */
        /* <DEDUP_REMOVED lines=18> */
.L_x_2028:
[----:B------:R-:W-:Y:S05]  /*21480*/  BSYNC B1 ;  /* 0x0000000000017941 */ /* 0x000fea0003800000 */
.L_x_2027:
[----:B--2---:R-:W2:Y:S01]  /*21490*/  LDL R4, [R1+0x58] ;  /* 0x0000580001047983 */ /* 0x004ea20000100800 */
[----:B------:R-:W-:-:S03]  /*214a0*/  ULDC.64 UR4, c[0x0][0xaa0] ;  /* 0x0002a80000047ab9 */ /* 0x000fc60000000a00 */
[----:B------:R-:W4:Y:S04]  /*214b0*/  LDL R8, [R1+0x74] ;  /* 0x0000740001087983 */ /* 0x000f280000100800 */
[----:B------:R0:W5:Y:S04]  /*214c0*/  LDL R15, [R1+0x30] ;  /* 0x00003000010f7983 */ /* 0x0001680000100800 */
[----:B------:R0:W5:Y:S04]  /*214d0*/  LDL R20, [R1+0x70] ;  /* 0x0000700001147983 */ /* 0x0001680000100800 */
[----:B------:R0:W5:Y:S01]  /*214e0*/  LDL R21, [R1+0x2c] ;  /* 0x00002c0001157983 */ /* 0x0001620000100800 */
        /* <DEDUP_REMOVED lines=8> */
[----:B------:R-:W-:Y:S01]  /*21570*/  ULDC.64 UR4, c[0x0][0xaf0] ;  /* 0x0002bc0000047ab9 */ /* 0x000fe20000000a00 */
[----:B--2---:R-:W-:-:S04]  /*21580*/  IMAD R4, R4, 0x20, R218 ;  /* 0x0000002004047824 */ /* 0x004fc800078e02da */
[----:B------:R-:W-:-:S04]  /*21590*/  IMAD.IADD R9, R26, 0x1, R4 ;  /* 0x000000011a097824 */ /* 0x000fc800078e0204 */
[----:B0-----:R-:W-:Y:S02]  /*215a0*/  @P2 IMAD.HI.U32 R4, R9, R14, RZ ;  /* 0x0000000e09042227 */ /* 0x001fe400078e00ff */
[----:B------:R0:W5:Y:S02]  /*215b0*/  LDL R14, [R1+0x5c] ;  /* 0x00005c00010e7983 */ /* 0x0001640000100800 */
[----:B------:R-:W-:Y:S01]  /*215c0*/  IMAD.MOV.U32 R5, RZ, RZ, R9 ;  /* 0x000000ffff057224 */ /* 0x000fe200078e0009 */
[----:B---3--:R-:W-:Y:S01]  /*215d0*/  @P2 SHF.R.U32.HI R5, RZ, R25, R4 ;  /* 0x00000019ff052219 */ /* 0x008fe20000011604 */
[----:B------:R-:W-:Y:S02]  /*215e0*/  IMAD R6, R12, UR4, RZ ;  /* 0x000000040c067c24 */ /* 0x000fe4000f8e02ff */
[----:B------:R-:W-:Y:S01]  /*215f0*/  IMAD.IADD R3, R3, 0x1, R7 ;  /* 0x0000000103037824 */ /* 0x000fe200078e0207 */
[----:B------:R-:W-:Y:S01]  /*21600*/  SHF.R.S32.HI R4, RZ, 0x1f, R5 ;  /* 0x0000001fff047819 */ /* 0x000fe20000011405 */
[----:B------:R-:W-:-:S02]  /*21610*/  IMAD R7, R13, UR5, R6 ;  /* 0x000000050d077c24 */ /* 0x000fc4000f8e0206 */
[----:B------:R-:W-:Y:S01]  /*21620*/  IMAD.WIDE.U32 R2, R13, UR4, R2 ;  /* 0x000000040d027c25 */ /* 0x000fe2000f8e0002 */
[----:B------:R-:W-:-:S03]  /*21630*/  ULDC.64 UR4, c[0x0][0xae0] ;  /* 0x0002b80000047ab9 */ /* 0x000fc60000000a00 */
[----:B------:R-:W-:Y:S02]  /*21640*/  IMAD.MOV R6, RZ, RZ, -R5 ;  /* 0x000000ffff067224 */ /* 0x000fe400078e0a05 */
[----:B------:R-:W-:Y:S02]  /*21650*/  IMAD.IADD R3, R3, 0x1, R7 ;  /* 0x0000000103037824 */ /* 0x000fe400078e0207 */
[----:B------:R-:W-:Y:S02]  /*21660*/  IMAD R4, R4, UR4, RZ ;  /* 0x0000000404047c24 */ /* 0x000fe4000f8e02ff */
[----:B------:R-:W-:Y:S02]  /*21670*/  IMAD R7, R23, R6, R9 ;  /* 0x0000000617077224 */ /* 0x000fe400078e0209 */
[C---:B------:R-:W-:Y:S02]  /*21680*/  IMAD R9, R5.reuse, UR5, R4 ;  /* 0x0000000505097c24 */ /* 0x040fe4000f8e0204 */
[----:B------:R-:W-:Y:S01]  /*21690*/  IMAD.WIDE.U32 R2, R5, UR4, R2 ;  /* 0x0000000405027c25 */ /* 0x000fe2000f8e0002 */
[----:B------:R-:W-:Y:S01]  /*216a0*/  SHF.R.S32.HI R4, RZ, 0x1f, R7 ;  /* 0x0000001fff047819 */ /* 0x000fe20000011407 */
[----:B------:R-:W-:-:S02]  /*216b0*/  ULDC.64 UR4, c[0x0][0xad8] ;  /* 0x0002b60000047ab9 */ /* 0x000fc40000000a00 */
[----:B------:R-:W-:Y:S02]  /*216c0*/  IMAD.IADD R3, R3, 0x1, R9 ;  /* 0x0000000103037824 */ /* 0x000fe400078e0209 */
[----:B------:R-:W-:Y:S01]  /*216d0*/  IMAD R4, R4, UR4, RZ ;  /* 0x0000000404047c24 */ /* 0x000fe2000f8e02ff */
[----:B------:R-:W-:Y:S01]  /*216e0*/  IADD3 R6, R218, R26, RZ ;  /* 0x0000001ada067210 */ /* 0x000fe20007ffe0ff */
[----:B------:R-:W-:Y:S02]  /*216f0*/  IMAD R23, R0, R23, RZ ;  /* 0x0000001700177224 */ /* 0x000fe400078e02ff */
[C---:B------:R-:W-:Y:S02]  /*21700*/  IMAD R5, R7.reuse, UR5, R4 ;  /* 0x0000000507057c24 */ /* 0x040fe4000f8e0204 */
[----:B------:R-:W-:Y:S01]  /*21710*/  IMAD.WIDE.U32 R2, R7, UR4, R2 ;  /* 0x0000000407027c25 */ /* 0x000fe2000f8e0002 */
[----:B------:R-:W-:Y:S01]  /*21720*/  ISETP.GE.AND P2, PT, R6, R23, PT ;  /* 0x000000170600720c */ /* 0x000fe20003f46270 */
[----:B------:R-:W-:-:S02]  /*21730*/  ULDC.64 UR4, c[0x0][0xa80] ;  /* 0x0002a00000047ab9 */ /* 0x000fc40000000a00 */
[----:B------:R-:W-:Y:S01]  /*21740*/  IMAD.IADD R3, R3, 0x1, R5 ;  /* 0x0000000103037824 */ /* 0x000fe200078e0205 */
[----:B------:R-:W-:Y:S01]  /*21750*/  LEA R4, P3, R2, UR4, 0x1 ;  /* 0x0000000402047c11 */ /* 0x000fe2000f8608ff */
[----:B------:R-:W-:-:S03]  /*21760*/  VIADD R0, R6, 0x20 ;  /* 0x0000002006007836 */ /* 0x000fc60000000000 */
[----:B------:R-:W-:Y:S02]  /*21770*/  LEA.HI.X R5, R2, UR5, R3, 0x1, P3 ;  /* 0x0000000502057c11 */ /* 0x000fe400098f0c03 */
[-C--:B------:R-:W-:Y:S01]  /*21780*/  ISETP.GE.AND P1, PT, R0, R23.reuse, PT ;  /* 0x000000170000720c */ /* 0x080fe20003f26270 */
[----:B------:R-:W-:Y:S01]  /*21790*/  VIADD R0, R6, 0x40 ;  /* 0x0000004006007836 */ /* 0x000fe20000000000 */
[----:B------:R0:W2:Y:S01]  /*217a0*/  SHFL.IDX PT, R2, R4, RZ, 0x181f ;  /* 0x00181fff04027589 */ /* 0x0000a200000e0000 */
[----:B------:R-:W-:Y:S03]  /*217b0*/  BSSY B1, `(.L_x_2029) ;  /* 0x0000016000017945 */ /* 0x000fe60003800000 */
[----:B------:R0:W3:Y:S01]  /*217c0*/  SHFL.IDX PT, R3, R5, RZ, 0x181f ;  /* 0x00181fff05037589 */ /* 0x0000e200000e0000 */
[----:B----4-:R-:W-:Y:S02]  /*217d0*/  MOV R24, R8 ;  /* 0x0000000800187202 */ /* 0x010fe40000000f00 */
[----:B------:R-:W-:Y:S01]  /*217e0*/  ISETP.GE.AND P0, PT, R0, R23, PT ;  /* 0x000000170000720c */ /* 0x000fe20003f06270 */
[----:B------:R-:W-:-:S12]  /*217f0*/  @P2 BRA `(.L_x_2030) ;  /* 0x0000000000442947 */ /* 0x000fd80003800000 */
[----:B------:R-:W-:Y:S02]  /*21800*/  ULDC UR4, c[0x0][0xac8] ;  /* 0x0002b20000047ab9 */ /* 0x000fe40000000800 */
[----:B------:R-:W-:Y:S02]  /*21810*/  ISETP.GE.AND P5, PT, R18, UR4, PT ;  /* 0x0000000412007c0c */ /* 0x000fe4000bfa6270 */
[----:B-----5:R-:W-:Y:S02]  /*21820*/  ISETP.GE.AND P3, PT, R21, UR4, PT ;  /* 0x0000000415007c0c */ /* 0x020fe4000bf66270 */
[----:B------:R-:W-:Y:S02]  /*21830*/  ISETP.GE.AND P2, PT, R15, UR4, PT ;  /* 0x000000040f007c0c */ /* 0x000fe4000bf46270 */
[----:B------:R-:W-:-:S07]  /*21840*/  ISETP.GE.AND P4, PT, R226, UR4, PT ;  /* 0x00000004e2007c0c */ /* 0x000fce000bf86270 */
[----:B--2---:R-:W-:-:S04]  /*21850*/  @!P5 LEA R8, P6, R18, R2, 0x1 ;  /* 0x000000021208d211 */ /* 0x004fc800078c08ff */
[-C--:B---3--:R-:W-:Y:S02]  /*21860*/  @!P5 LEA.HI.X R9, R18, R3.reuse, R19, 0x1, P6 ;  /* 0x000000031209d211 */ /* 0x088fe400030f0c13 */
[CC--:B------:R-:W-:Y:S01]  /*21870*/  @!P3 LEA R10, P6, R21.reuse, R2.reuse, 0x1 ;  /* 0x00000002150ab211 */ /* 0x0c0fe200078c08ff */
        /* <DEDUP_REMOVED lines=9> */
.L_x_2030:
[----:B------:R-:W-:Y:S05]  /*21910*/  BSYNC B1 ;  /* 0x0000000000017941 */ /* 0x000fea0003800000 */
.L_x_2029:
[----:B---34-:R3:W4:Y:S01]  /*21920*/  SHFL.IDX PT, R3, R5, 0x1, 0x181f ;  /* 0x00381f0005037f89 */ /* 0x01872200000e0000 */
[----:B------:R-:W-:Y:S03]  /*21930*/  BSSY B1, `(.L_x_2031) ;  /* 0x0000014000017945 */ /* 0x000fe60003800000 */
[----:B--2---:R3:W2:Y:S01]  /*21940*/  SHFL.IDX PT, R2, R4, 0x1, 0x181f ;  /* 0x00381f0004027f89 */ /* 0x0046a200000e0000 */
[----:B------:R-:W-:Y:S05]  /*21950*/  @P1 BRA `(.L_x_2032) ;  /* 0x0000000000441947 */ /* 0x000fea0003800000 */
[----:B------:R-:W-:Y:S02]  /*21960*/  ULDC UR4, c[0x0][0xac8] ;  /* 0x0002b20000047ab9 */ /* 0x000fe40000000800 */
[----:B------:R-:W-:Y:S02]  /*21970*/  ISETP.GE.AND P4, PT, R18, UR4, PT ;  /* 0x0000000412007c0c */ /* 0x000fe4000bf86270 */
[----:B------:R-:W-:Y:S02]  /*21980*/  ISETP.GE.AND P3, PT, R226, UR4, PT ;  /* 0x00000004e2007c0c */ /* 0x000fe4000bf66270 */
[----:B-----5:R-:W-:Y:S02]  /*21990*/  ISETP.GE.AND P2, PT, R21, UR4, PT ;  /* 0x0000000415007c0c */ /* 0x020fe4000bf46270 */
[----:B------:R-:W-:-:S07]  /*219a0*/  ISETP.GE.AND P1, PT, R15, UR4, PT ;  /* 0x000000040f007c0c */ /* 0x000fce000bf26270 */
[-C--:B--2---:R-:W-:Y:S02]  /*219b0*/  @!P4 LEA R8, P6, R18, R2.reuse, 0x1 ;  /* 0x000000021208c211 */ /* 0x084fe400078c08ff */
[----:B------:R-:W-:Y:S02]  /*219c0*/  @!P3 SHF.L.U32 R7, R14, 0x3, RZ ;  /* 0x000000030e07b819 */ /* 0x000fe400000006ff */
[-C--:B----4-:R-:W-:Y:S02]  /*219d0*/  @!P4 LEA.HI.X R9, R18, R3.reuse, R19, 0x1, P6 ;  /* 0x000000031209c211 */ /* 0x090fe400030f0c13 */
[-C--:B------:R-:W-:Y:S02]  /*219e0*/  @!P2 LEA R10, P5, R21, R2.reuse, 0x1 ;  /* 0x00000002150aa211 */ /* 0x080fe400078a08ff */
[----:B------:R-:W-:Y:S01]  /*219f0*/  @!P1 LEA R12, P6, R15, R2, 0x1 ;  /* 0x000000020f0c9211 */ /* 0x000fe200078c08ff */
[----:B------:R2:W-:Y:S01]  /*21a00*/  @!P4 ST.E.128 desc[UR60][R8.64], RZ ;  /* 0x000000ff0800c985 */ /* 0x0005e2000c101d3c */
[----:B------:R-:W-:-:S02]  /*21a10*/  @!P2 LEA.HI.X R11, R21, R3, R24, 0x1, P5 ;  /* 0x00000003150ba211 */ /* 0x000fc400028f0c18 */
[----:B------:R-:W-:Y:S01]  /*21a20*/  @!P1 LEA.HI.X R13, R15, R3, R20, 0x1, P6 ;  /* 0x000000030f0d9211 */ /* 0x000fe200030f0c14 */
[----:B------:R-:W-:-:S05]  /*21a30*/  @!P3 IMAD.WIDE R2, R7, 0x2, R2 ;  /* 0x000000020702b825 */ /* 0x000fca00078e0202 */
[----:B------:R2:W-:Y:S04]  /*21a40*/  @!P3 ST.E.128 desc[UR60][R2.64], RZ ;  /* 0x000000ff0200b985 */ /* 0x0005e8000c101d3c */
[----:B------:R2:W-:Y:S04]  /*21a50*/  @!P2 ST.E.128 desc[UR60][R10.64], RZ ;  /* 0x000000ff0a00a985 */ /* 0x0005e8000c101d3c */
[----:B------:R2:W-:Y:S02]  /*21a60*/  @!P1 ST.E.128 desc[UR60][R12.64], RZ ;  /* 0x000000ff0c009985 */ /* 0x0005e4000c101d3c */
.L_x_2032:
[----:B------:R-:W-:Y:S05]  /*21a70*/  BSYNC B1 ;  /* 0x0000000000017941 */ /* 0x000fea0003800000 */
.L_x_2031:
[----:B--2-4-:R2:W4:Y:S01]  /*21a80*/  SHFL.IDX PT, R3, R5, 0x2, 0x181f ;  /* 0x00581f0005037f89 */ /* 0x01452200000e0000 */
[----:B------:R-:W-:Y:S03]  /*21a90*/  BSSY B1, `(.L_x_2033) ;  /* 0x0000014000017945 */ /* 0x000fe60003800000 */
[----:B------:R2:W0:Y:S01]  /*21aa0*/  SHFL.IDX PT, R2, R4, 0x2, 0x181f ;  /* 0x00581f0004027f89 */ /* 0x00042200000e0000 */
[----:B------:R-:W-:Y:S05]  /*21ab0*/  @P0 BRA `(.L_x_2034) ;  /* 0x0000000000440947 */ /* 0x000fea0003800000 */
[----:B------:R-:W-:Y:S02]  /*21ac0*/  ULDC UR4, c[0x0][0xac8] ;  /* 0x0002b20000047ab9 */ /* 0x000fe40000000800 */
[----:B------:R-:W-:Y:S02]  /*21ad0*/  ISETP.GE.AND P3, PT, R18, UR4, PT ;  /* 0x0000000412007c0c */ /* 0x000fe4000bf66270 */
[----:B-----5:R-:W-:Y:S02]  /*21ae0*/  ISETP.GE.AND P5, PT, R21, UR4, PT ;  /* 0x0000000415007c0c */ /* 0x020fe4000bfa6270 */
[----:B------:R-:W-:Y:S02]  /*21af0*/  ISETP.GE.AND P6, PT, R15, UR4, PT ;  /* 0x000000040f007c0c */ /* 0x000fe4000bfc6270 */
[----:B------:R-:W-:-:S07]  /*21b00*/  ISETP.GE.AND P4, PT, R226, UR4, PT ;  /* 0x00000004e2007c0c */ /* 0x000fce000bf86270 */
[-C--:B0-----:R-:W-:Y:S02]  /*21b10*/  @!P3 LEA R8, P0, R18, R2.reuse, 0x1 ;  /* 0x000000021208b211 */ /* 0x081fe400078008ff */
[-C--:B------:R-:W-:Y:S02]  /*21b20*/  @!P5 LEA R10, P1, R21, R2.reuse, 0x1 ;  /* 0x00000002150ad211 */ /* 0x080fe400078208ff */
[----:B------:R-:W-:Y:S02]  /*21b30*/  @!P6 LEA R12, P2, R15, R2, 0x1 ;  /* 0x000000020f0ce211 */ /* 0x000fe400078408ff */
[----:B------:R-:W-:Y:S01]  /*21b40*/  @!P4 IMAD.SHL.U32 R7, R14, 0x8, RZ ;  /* 0x000000080e07c824 */ /* 0x000fe200078e00ff */
        /* <DEDUP_REMOVED lines=8> */
.L_x_2034:
[----:B------:R-:W-:Y:S05]  /*21bd0*/  BSYNC B1 ;  /* 0x0000000000017941 */ /* 0x000fea0003800000 */
.L_x_2033:
[----:B------:R-:W-:Y:S01]  /*21be0*/  VIADD R0, R6, 0x60 ;  /* 0x0000006006007836 */ /* 0x000fe20000000000 */
[----:B0---4-:R0:W4:Y:S04]  /*21bf0*/  SHFL.IDX PT, R3, R5, 0x3, 0x181f ;  /* 0x00781f0005037f89 */ /* 0x01112800000e0000 */
[----:B------:R-:W-:Y:S01]  /*21c00*/  ISETP.GE.AND P0, PT, R0, R23, PT ;  /* 0x000000170000720c */ /* 0x000fe20003f06270 */
[----:B------:R0:W0:-:S12]  /*21c10*/  SHFL.IDX PT, R2, R4, 0x3, 0x181f ;  /* 0x00781f0004027f89 */ /* 0x00001800000e0000 */
        /* <DEDUP_REMOVED lines=18> */
.L_x_2025:
[----:B------:R-:W-:Y:S05]  /*21d40*/  BSYNC B0 ;  /* 0x0000000000007941 */ /* 0x000fea0003800000 */
.L_x_2016:
[----:B------:R-:W-:Y:S02]  /*21d50*/  ULDC UR4, c[0x0][0xc3c] ;  /* 0x00030f0000047ab9 */ /* 0x000fe40000000800 */
[----:B-1----:R-:W-:-:S13]  /*21d60*/  ISETP.GE.AND P0, PT, R67, UR4, PT ;  /* 0x0000000443007c0c */ /* 0x002fda000bf06270 */
[----:B------:R-:W-:Y:S05]  /*21d70*/  @!P0 BRA `(.L_x_2035) ;  /* 0xfffffdf400c08947 */ /* 0x000fea000383ffff */
[----:B------:R-:W-:Y:S05]  /*21d80*/  BRA `(.L_x_1746) ;  /* 0x0000009000b87947 */ /* 0x000fea0003800000 */
.L_x_1744:
        /* <DEDUP_REMOVED lines=18> */
.L_x_2036:
[----:B------:R-:W-:Y:S01]  /*21eb0*/  LOP3.LUT R0, R4, 0x1f, RZ, 0xc0, !PT ;  /* 0x0000001f04007812 */ /* 0x000fe200078ec0ff */
[----:B------:R-:W-:Y:S01]  /*21ec0*/  ULDC UR4, c[0x0][0xc3c] ;  /* 0x00030f0000047ab9 */ /* 0x000fe20000000800 */
[----:B------:R-:W1:Y:S01]  /*21ed0*/  S2UR UR6, SR_CTAID.X ;  /* 0x00000000000679c3 */ /* 0x000e620000002500 */
[----:B------:R-:W-:Y:S01]  /*21ee0*/  ULDC UR5, c[0x0][0xc38] ;  /* 0x00030e0000057ab9 */ /* 0x000fe20000000800 */
[----:B------:R-:W-:-:S04]  /*21ef0*/  ISETP.NE.AND P0, PT, R0, 0x1f, PT ;  /* 0x0000001f0000780c */ /* 0x000fc80003f05270 */
[----:B------:R-:W-:-:S13]  /*21f00*/  ISETP.GE.OR P1, PT, R0, UR4, !P0 ;  /* 0x0000000400007c0c */ /* 0x000fda000c726670 */
[----:B0-----:R-:W0:Y:S02]  /*21f10*/  @!P1 LDC.64 R2, c[0x0][0xc80] ;  /* 0x00032000ff029b82 */ /* 0x001e240000000a00 */
[----:B0-----:R-:W-:-:S05]  /*21f20*/  @!P1 IMAD.WIDE.U32 R2, R0, 0x4, R2 ;  /* 0x0000000400029825 */ /* 0x001fca00078e0002 */
[----:B------:R-:W2:Y:S01]  /*21f30*/  @!P1 LDG.E R6, desc[UR60][R2.64] ;  /* 0x0000003c02069981 */ /* 0x000ea2000c1e1900 */
[C---:B------:R-:W-:Y:S01]  /*21f40*/  ISETP.NE.AND P1, PT, R0.reuse, RZ, PT ;  /* 0x000000ff0000720c */ /* 0x040fe20003f25270 */
[----:B------:R-:W-:Y:S01]  /*21f50*/  UMOV UR4, URZ ;  /* 0x0000003f00047c82 */ /* 0x000fe20008000000 */
[C---:B------:R-:W-:Y:S02]  /*21f60*/  ISETP.GE.U32.AND P2, PT, R0.reuse, 0x2, PT ;  /* 0x000000020000780c */ /* 0x040fe40003f46070 */
[C---:B------:R-:W-:Y:S02]  /*21f70*/  ISETP.GE.U32.AND P3, PT, R0.reuse, 0x4, PT ;  /* 0x000000040000780c */ /* 0x040fe40003f66070 */
[C---:B------:R-:W-:Y:S02]  /*21f80*/  ISETP.GE.U32.AND P4, PT, R0.reuse, 0x8, PT ;  /* 0x000000080000780c */ /* 0x040fe40003f86070 */
[----:B------:R-:W-:Y:S02]  /*21f90*/  ISETP.GE.U32.AND P5, PT, R0, 0x10, PT ;  /* 0x000000100000780c */ /* 0x000fe40003fa6070 */
[----:B------:R-:W-:Y:S01]  /*21fa0*/  MOV R16, RZ ;  /* 0x000000ff00107202 */ /* 0x000fe20000000f00 */
[----:B--2---:R-:W0:Y:S02]  /*21fb0*/  SHFL.UP PT, R5, R6, 0x1, RZ ;  /* 0x0420000006057989 */ /* 0x004e2400000e00ff */
        /* <DEDUP_REMOVED lines=16> */
[----:B------:R-:W-:Y:S01]  /*220c0*/  IMAD.MOV.U32 R8, RZ, RZ, R7 ;  /* 0x000000ffff087224 */ /* 0x000fe200078e0007 */
[----:B-1----:R-:W-:-:S13]  /*220d0*/  ISETP.GT.AND P6, PT, R7, UR6, PT ;  /* 0x0000000607007c0c */ /* 0x002fda000bfc4270 */
[----:B------:R-:W-:Y:S05]  /*220e0*/  @P6 BRA `(.L_x_2038) ;  /* 0x00000000009c6947 */ /* 0x000fea0003800000 */
[----:B------:R-:W0:Y:S01]  /*220f0*/  LDC R5, c[0x0][0xc3c] ;  /* 0x00030f00ff057b82 */ /* 0x000e220000000800 */
[----:B------:R-:W-:Y:S01]  /*22100*/  IMAD.MOV.U32 R7, RZ, RZ, R8 ;  /* 0x000000ffff077224 */ /* 0x000fe200078e0008 */
[----:B------:R-:W-:Y:S01]  /*22110*/  UMOV UR4, URZ ;  /* 0x0000003f00047c82 */ /* 0x000fe20008000000 */
[----:B------:R-:W-:Y:S01]  /*22120*/  ULDC UR7, c[0x0][0xc3c] ;  /* 0x00030f0000077ab9 */ /* 0x000fe20000000800 */
[----:B------:R-:W-:-:S05]  /*22130*/  ULDC UR5, c[0x0][0xc38] ;  /* 0x00030e0000057ab9 */ /* 0x000fca0000000800 */
.L_x_2042:
[----:B------:R-:W-:Y:S01]  /*22140*/  UIADD3 UR4, UR4, 0x1f, URZ ;  /* 0x0000001f04047890 */ /* 0x000fe2000fffe03f */
[----:B------:R-:W-:-:S05]  /*22150*/  IMAD.U32 R19, RZ, RZ, UR7 ;  /* 0x00000007ff137e24 */ /* 0x000fca000f8e00ff */
[----:B0-----:R-:W-:-:S13]  /*22160*/  ISETP.LE.AND P6, PT, R5, UR4, PT ;  /* 0x0000000405007c0c */ /* 0x001fda000bfc3270 */
[----:B------:R-:W-:Y:S05]  /*22170*/  @P6 BRA `(.L_x_2039) ;  /* 0x0000000400a86947 */ /* 0x000fea0003800000 */
[----:B------:R-:W-:Y:S01]  /*22180*/  VIADD R8, R0, UR4 ;  /* 0x0000000400087c36 */ /* 0x000fe20008000000 */
[----:B------:R-:W-:Y:S01]  /*22190*/  BSSY B0, `(.L_x_2040) ;  /* 0x0000007000007945 */ /* 0x000fe20003800000 */
[----:B------:R-:W-:-:S03]  /*221a0*/  MOV R6, RZ ;  /* 0x000000ff00067202 */ /* 0x000fc60000000f00 */
[----:B------:R-:W-:-:S13]  /*221b0*/  ISETP.GE.OR P6, PT, R8, R5, !P0 ;  /* 0x000000050800720c */ /* 0x000fda00047c6670 */
[----:B------:R-:W-:Y:S05]  /*221c0*/  @P6 BRA `(.L_x_2041) ;  /* 0x00000000000c6947 */ /* 0x000fea0003800000 */
[----:B------:R-:W0:Y:S02]  /*221d0*/  LDC.64 R2, c[0x0][0xc80] ;  /* 0x00032000ff027b82 */ /* 0x000e240000000a00 */
[----:B0-----:R-:W-:-:S05]  /*221e0*/  IMAD.WIDE R2, R8, 0x4, R2 ;  /* 0x0000000408027825 */ /* 0x001fca00078e0202 */
[----:B------:R0:W5:Y:S02]  /*221f0*/  LDG.E R6, desc[UR60][R2.64] ;  /* 0x0000003c02067981 */ /* 0x000164000c1e1900 */
.L_x_2041:
[----:B------:R-:W-:Y:S05]  /*22200*/  BSYNC B0 ;  /* 0x0000000000007941 */ /* 0x000fea0003800000 */
.L_x_2040:
        /* <DEDUP_REMOVED lines=15> */
[----:B------:R-:W0:Y:S02]  /*22300*/  SHFL.IDX PT, R3, R11, 0x1f, 0x1f ;  /* 0x03e01f000b037f89 */ /* 0x000e2400000e0000 */
[----:B0-----:R-:W-:-:S04]  /*22310*/  IMAD R8, R3, UR5, RZ ;  /* 0x0000000503087c24 */ /* 0x001fc8000f8e02ff */
[----:B------:R-:W-:-:S05]  /*22320*/  IMAD.IADD R7, R8, 0x1, R7 ;  /* 0x0000000108077824 */ /* 0x000fca00078e0207 */
[----:B------:R-:W-:-:S13]  /*22330*/  ISETP.GT.AND P6, PT, R7, UR6, PT ;  /* 0x0000000607007c0c */ /* 0x000fda000bfc4270 */
[----:B------:R-:W-:Y:S05]  /*22340*/  @!P6 BRA `(.L_x_2042) ;  /* 0xfffffffc007ce947 */ /* 0x000fea000383ffff */
[----:B------:R-:W-:-:S07]  /*22350*/  IMAD.MOV.U32 R5, RZ, RZ, R11 ;  /* 0x000000ffff057224 */ /* 0x000fce00078e000b */
.L_x_2038:
[----:B------:R-:W-:-:S04]  /*22360*/  IMAD.IADD R8, R7, 0x1, -R8 ;  /* 0x0000000107087824 */ /* 0x000fc800078e0a08 */
        /* <DEDUP_REMOVED lines=14> */
[----:B0-----:R-:W-:-:S06]  /*22450*/  IADD3 R14, R13, 0xffffffe, RZ ;  /* 0x0ffffffe0d0e7810 */ /* 0x001fcc0007ffe0ff */
[----:B------:R0:W1:Y:S01]  /*22460*/  F2I.FTZ.U32.TRUNC.NTZ R3, R14 ;  /* 0x0000000e00037305 */ /* 0x000062000021f000 */
[----:B------:R-:W-:Y:S05]  /*22470*/  @!P0 BRA `(.L_x_2043) ;  /* 0x0000000000088947 */ /* 0x000fea0003800000 */
[----:B------:R-:W-:-:S06]  /*22480*/  VIADD R16, R7, 0xffffffff ;  /* 0xffffffff07107836 */ /* 0x000fcc0000000000 */
[----:B------:R2:W3:Y:S02]  /*22490*/  SHFL.IDX PT, R16, R5, R16, 0x1f ;  /* 0x00001f1005107589 */ /* 0x0004e400000e0000 */
.L_x_2043:
[----:B-12---:R-:W-:Y:S01]  /*224a0*/  IMAD.MOV R5, RZ, RZ, -R3 ;  /* 0x000000ffff057224 */ /* 0x006fe200078e0a03 */
[----:B------:R-:W-:Y:S01]  /*224b0*/  IABS R7, R9 ;  /* 0x0000000900077213 */ /* 0x000fe20000000000 */
        /* <DEDUP_REMOVED lines=8> */
[----:B------:R-:W-:-:S05]  /*22540*/  IMAD R3, R8, R7, R5 ;  /* 0x0000000708037224 */ /* 0x000fca00078e0205 */
[----:B------:R-:W-:-:S13]  /*22550*/  ISETP.GT.U32.AND P1, PT, R10, R3, PT ;  /* 0x000000030a00720c */ /* 0x000fda0003f24070 */
[-C--:B------:R-:W-:Y:S01]  /*22560*/  @!P1 IADD3 R3, R3, -R10.reuse, RZ ;  /* 0x8000000a03039210 */ /* 0x080fe20007ffe0ff */
        /* <DEDUP_REMOVED lines=12> */
[----:B------:R-:W-:Y:S01]  /*22630*/  VIADDMNMX R11, R10, UR5, R11, PT ;  /* 0x000000050a0b7c46 */ /* 0x000fe2000b80010b */
[----:B------:R-:W-:-:S03]  /*22640*/  IMAD.IADD R5, R8, 0x1, R5 ;  /* 0x0000000108057824 */ /* 0x000fc600078e0205 */
[----:B------:R-:W-:-:S04]  /*22650*/  IABS R7, R11 ;  /* 0x0000000b00077213 */ /* 0x000fc80000000000 */
[----:B------:R-:W1:Y:S08]  /*22660*/  I2F.RP R10, R7 ;  /* 0x00000007000a7306 */ /* 0x000e700000209400 */
[----:B-1----:R-:W1:Y:S02]  /*22670*/  MUFU.RCP R10, R10 ;  /* 0x0000000a000a7308 */ /* 0x002e640000001000 */
[----:B-1----:R-:W-:-:S02]  /*22680*/  IADD3 R3, R10, 0xffffffe, RZ ;  /* 0x0ffffffe0a037810 */ /* 0x002fc40007ffe0ff */
[----:B------:R-:W-:-:S04]  /*22690*/  IABS R10, R11 ;  /* 0x0000000b000a7213 */ /* 0x000fc80000000000 */
[----:B------:R-:W1:Y:S01]  /*226a0*/  F2I.FTZ.U32.TRUNC.NTZ R3, R3 ;  /* 0x0000000300037305 */ /* 0x000e62000021f000 */
[----:B------:R-:W-:Y:S02]  /*226b0*/  IMAD.MOV R10, RZ, RZ, -R10 ;  /* 0x000000ffff0a7224 */ /* 0x000fe400078e0a0a */
[----:B-1----:R-:W-:-:S04]  /*226c0*/  IMAD.MOV R2, RZ, RZ, -R3 ;  /* 0x000000ffff027224 */ /* 0x002fc800078e0a03 */
[----:B------:R-:W-:Y:S02]  /*226d0*/  IMAD R9, R2, R7, RZ ;  /* 0x0000000702097224 */ /* 0x000fe400078e02ff */
[----:B------:R-:W-:-:S04]  /*226e0*/  IMAD.MOV.U32 R2, RZ, RZ, RZ ;  /* 0x000000ffff027224 */ /* 0x000fc800078e00ff */
[----:B------:R-:W-:Y:S01]  /*226f0*/  IMAD.HI.U32 R2, R3, R9, R2 ;  /* 0x0000000903027227 */ /* 0x000fe200078e0002 */
[----:B------:R-:W-:Y:S02]  /*22700*/  IABS R9, R8 ;  /* 0x0000000800097213 */ /* 0x000fe40000000000 */
[----:B------:R-:W-:-:S03]  /*22710*/  LOP3.LUT R3, R8, R11, RZ, 0x3c, !PT ;  /* 0x0000000b08037212 */ /* 0x000fc600078e3cff */
[----:B------:R-:W-:Y:S01]  /*22720*/  IMAD.HI.U32 R2, R2, R9, RZ ;  /* 0x0000000902027227 */ /* 0x000fe200078e00ff */
[----:B------:R-:W-:-:S03]  /*22730*/  ISETP.GE.AND P2, PT, R3, RZ, PT ;  /* 0x000000ff0300720c */ /* 0x000fc60003f46270 */
[----:B------:R-:W-:-:S05]  /*22740*/  IMAD R10, R2, R10, R9 ;  /* 0x0000000a020a7224 */ /* 0x000fca00078e0209 */
[----:B------:R-:W-:-:S13]  /*22750*/  ISETP.GT.U32.AND P1, PT, R7, R10, PT ;  /* 0x0000000a0700720c */ /* 0x000fda0003f24070 */
[-C--:B------:R-:W-:Y:S01]  /*22760*/  @!P1 IADD3 R10, R10, -R7.reuse, RZ ;  /* 0x800000070a0a9210 */ /* 0x080fe20007ffe0ff */
[----:B------:R-:W-:Y:S01]  /*22770*/  @!P1 VIADD R2, R2, 0x1 ;  /* 0x0000000102029836 */ /* 0x000fe20000000000 */
[----:B------:R-:W-:Y:S02]  /*22780*/  ISETP.NE.AND P1, PT, R11, RZ, PT ;  /* 0x000000ff0b00720c */ /* 0x000fe40003f25270 */
[----:B------:R-:W-:-:S13]  /*22790*/  ISETP.GE.U32.AND P0, PT, R10, R7, PT ;  /* 0x000000070a00720c */ /* 0x000fda0003f06070 */
[----:B------:R-:W-:-:S04]  /*227a0*/  @P0 VIADD R2, R2, 0x1 ;  /* 0x0000000102020836 */ /* 0x000fc80000000000 */
[----:B------:R-:W-:Y:S01]  /*227b0*/  @!P2 IMAD.MOV R2, RZ, RZ, -R2 ;  /* 0x000000ffff02a224 */ /* 0x000fe200078e0a02 */
[----:B------:R-:W-:Y:S02]  /*227c0*/  @!P1 LOP3.LUT R2, RZ, R11, RZ, 0x33, !PT ;  /* 0x0000000bff029212 */ /* 0x000fe400078e33ff */
[----:B------:R-:W-:Y:S02]  /*227d0*/  IADD3 R11, -R11, RZ, RZ ;  /* 0x000000ff0b0b7210 */ /* 0x000fe40007ffe1ff */
[----:B------:R-:W-:-:S03]  /*227e0*/  LOP3.LUT R17, RZ, R2, RZ, 0x33, !PT ;  /* 0x00000002ff117212 */ /* 0x000fc600078e33ff */
[----:B------:R-:W-:Y:S02]  /*227f0*/  IMAD R18, R2, R11, R5 ;  /* 0x0000000b02127224 */ /* 0x000fe400078e0205 */
[----:B------:R-:W-:Y:S01]  /*22800*/  IMAD.IADD R17, R6, 0x1, R17 ;  /* 0x0000000106117824 */ /* 0x000fe200078e0211 */
[----:B------:R-:W-:Y:S06]  /*22810*/  BRA `(.L_x_2044) ;  /* 0x00000000000c7947 */ /* 0x000fec0003800000 */
.L_x_2039:
[----:B------:R-:W-:Y:S02]  /*22820*/  IMAD.MOV.U32 R17, RZ, RZ, RZ ;  /* 0x000000ffff117224 */ /* 0x000fe400078e00ff */
[----:B------:R-:W-:Y:S02]  /*22830*/  IMAD.U32 R16, RZ, RZ, UR6 ;  /* 0x00000006ff107e24 */ /* 0x000fe4000f8e00ff */
[----:B------:R-:W-:-:S07]  /*22840*/  IMAD.MOV.U32 R18, RZ, RZ, RZ ;  /* 0x000000ffff127224 */ /* 0x000fce00078e00ff */
.L_x_2044:
[----:B------:R-:W-:-:S13]  /*22850*/  ISETP.NE.AND P0, PT, R0, RZ, PT ;  /* 0x000000ff0000720c */ /* 0x000fda0003f05270 */
[----:B------:R-:W1:Y:S01]  /*22860*/  @!P0 S2R R3, SR_CgaCtaId ;  /* 0x0000000000038919 */ /* 0x000e620000008800 */
[----:B------:R-:W-:-:S04]  /*22870*/  @!P0 MOV R0, 0x400 ;  /* 0x0000040000008802 */ /* 0x000fc80000000f00 */
[----:B-1----:R-:W-:-:S05]  /*22880*/  @!P0 LEA R0, R3, R0, 0x18 ;  /* 0x0000000003008211 */ /* 0x002fca00078ec0ff */
[----:B------:R1:W-:Y:S01]  /*22890*/  @!P0 STS.128 [R0+0x308d0], R16 ;  /* 0x0308d01000008388 */ /* 0x0003e20000000c00 */
[----:B------:R-:W-:Y:S06]  /*228a0*/  BAR.ARV 0x5, 0x180 ;  /* 0x0146000000007b1d */ /* 0x000fec0000002000 */
.L_x_2037:
[----:B-1----:R-:W-:Y:S01]  /*228b0*/  MOV R0, 0x1 ;  /* 0x0000000100007802 */ /* 0x002fe20000000f00 */
[----:B------:R1:W-:Y:S01]  /*228c0*/  STL [R1+0x4], RZ ;  /* 0x000004ff01007387 */ /* 0x0003e20000100800 */
[----:B------:R-:W-:Y:S02]  /*228d0*/  ULDC UR4, c[0x0][0xc3c] ;  /* 0x00030f0000047ab9 */ /* 0x000fe40000000800 */
[----:B--2---:R-:W-:Y:S01]  /*228e0*/  ISETP.GE.AND P0, PT, R19, UR4, PT ;  /* 0x0000000413007c0c */ /* 0x004fe2000bf06270 */
[----:B------:R1:W-:Y:S04]  /*228f0*/  STL [R1+0x10], R0 ;  /* 0x0000100001007387 */ /* 0x0003e80000100800 */
[----:B------:R1:W-:Y:S08]  /*22900*/  STL [R1+0x48], RZ ;  /* 0x000048ff01007387 */ /* 0x0003f00000100800 */
[----:B-1----:R-:W-:Y:S05]  /*22910*/  @P0 BRA `(.L_x_2045) ;  /* 0x0000008000ec0947 */ /* 0x002fea0003800000 */
[----:B------:R-:W1:Y:S01]  /*22920*/  S2UR UR5, SR_CgaCtaId ;  /* 0x00000000000579c3 */ /* 0x000e620000008800 */
[C---:B------:R-:W-:Y:S01]  /*22930*/  IMAD.SHL.U32 R0, R4.reuse, 0x8, RZ ;  /* 0x0000000804007824 */ /* 0x040fe200078e00ff */
[----:B------:R-:W-:Y:S01]  /*22940*/  LOP3.LUT R5, R4, 0x7f, RZ, 0xc0, !PT ;  /* 0x0000007f04057812 */ /* 0x000fe200078ec0ff */
[----:B------:R-:W-:Y:S01]  /*22950*/  UMOV UR4, 0x400 ;  /* 0x0000040000047882 */ /* 0x000fe20000000000 */
[----:B------:R-:W-:Y:S01]  /*22960*/  BSSY B8, `(.L_x_2045) ;  /* 0x0000836000087945 */ /* 0x000fe20003800000 */
[----:B------:R-:W-:Y:S01]  /*22970*/  ULDC.64 UR38, c[0x0][0x198] ;  /* 0x0000660000267ab9 */ /* 0x000fe20000000a00 */
[----:B------:R-:W-:Y:S01]  /*22980*/  LOP3.LUT R3, R0, 0x1f8, RZ, 0xc0, !PT ;  /* 0x000001f800037812 */ /* 0x000fe200078ec0ff */
[----:B0-----:R-:W-:Y:S01]  /*22990*/  IMAD.SHL.U32 R2, R5, 0x8, RZ ;  /* 0x0000000805027824 */ /* 0x001fe200078e00ff */
[----:B------:R-:W-:Y:S01]  /*229a0*/  SHF.R.U32.HI R5, RZ, 0x3, R5 ;  /* 0x00000003ff057819 */ /* 0x000fe20000011605 */
[----:B------:R-:W-:Y:S01]  /*229b0*/  ULDC UR36, c[0x0][0xc] ;  /* 0x0000030000247ab9 */ /* 0x000fe20000000800 */
[----:B------:R-:W-:Y:S01]  /*229c0*/  LOP3.LUT R3, R3, 0x38, R4, 0x78, !PT ;  /* 0x0000003803037812 */ /* 0x000fe200078e7804 */
[----:B------:R-:W-:Y:S01]  /*229d0*/  IMAD.SHL.U32 R4, R4, 0x10, RZ ;  /* 0x0000001004047824 */ /* 0x000fe200078e00ff */
[----:B------:R-:W-:-:S02]  /*229e0*/  LOP3.LUT R0, R0, 0x38, RZ, 0xc0, !PT ;  /* 0x0000003800007812 */ /* 0x000fc400078ec0ff */
[----:B------:R-:W-:Y:S02]  /*229f0*/  LOP3.LUT R2, R3, 0x200, R2, 0xf8, !PT ;  /* 0x0000020003027812 */ /* 0x000fe400078ef802 */
[----:B------:R-:W-:Y:S01]  /*22a00*/  LOP3.LUT R4, R5, 0x70, R4, 0xf8, !PT ;  /* 0x0000007005047812 */ /* 0x000fe200078ef804 */
[----:B------:R-:W-:Y:S01]  /*22a10*/  IMAD.MOV.U32 R4, RZ, RZ, 0x1 ;  /* 0x00000001ff047424 */ /* 0x000fe200078e00ff */
[----:B-1----:R-:W-:-:S06]  /*22a20*/  ULEA UR4, UR5, UR4, 0x18 ;  /* 0x0000000405047291 */ /* 0x002fcc000f8ec03f */
[----:B------:R-:W-:-:S05]  /*22a30*/  IMAD.U32 R3, RZ, RZ, UR4 ;  /* 0x00000004ff037e24 */ /* 0x000fca000f8e00ff */
[----:B------:R0:W-:Y:S02]  /*22a40*/  STL [R1], R3 ;  /* 0x0000000301007387 */ /* 0x0001e40000100800 */
[----:B0-----:R-:W-:Y:S01]  /*22a50*/  LEA R3, R2, R3, 0x1 ;  /* 0x0000000302037211 */ /* 0x001fe200078e08ff */
[----:B------:R-:W-:-:S04]  /*22a60*/  IMAD.MOV.U32 R2, RZ, RZ, 0x1 ;  /* 0x00000001ff027424 */ /* 0x000fc800078e00ff */
[----:B------:R0:W-:Y:S04]  /*22a70*/  STL [R1+0x28], R3 ;  /* 0x0000280301007387 */ /* 0x0001e80000100800 */
[----:B------:R-:W-:Y:S04]  /*22a80*/  STL [R1+0x48], RZ ;  /* 0x000048ff01007387 */ /* 0x000fe80000100800 */
[----:B------:R1:W-:Y:S01]  /*22a90*/  STL [R1+0x1c], R2 ;  /* 0x00001c0201007387 */ /* 0x0003e20000100800 */
[----:B0-----:R-:W-:-:S03]  /*22aa0*/  LOP3.LUT R3, R0, 0x40, RZ, 0xfc, !PT ;  /* 0x0000004000037812 */ /* 0x001fc600078efcff */
[----:B------:R0:W-:Y:S04]  /*22ab0*/  STL [R1+0x18], RZ ;  /* 0x000018ff01007387 */ /* 0x0001e80000100800 */
[----:B------:R0:W-:Y:S01]  /*22ac0*/  STL [R1+0x4], RZ ;  /* 0x000004ff01007387 */ /* 0x0001e20000100800 */
[----:B-1----:R-:W-:-:S03]  /*22ad0*/  LOP3.LUT R2, R0, 0x80, RZ, 0xfc, !PT ;  /* 0x0000008000027812 */ /* 0x002fc600078efcff */
[----:B------:R0:W-:Y:S01]  /*22ae0*/  STL [R1+0x10], R4 ;  /* 0x0000100401007387 */ /* 0x0001e20000100800 */
[----:B------:R-:W-:-:S07]  /*22af0*/  LOP3.LUT R0, R0, 0xc0, RZ, 0xfc, !PT ;  /* 0x000000c000007812 */ /* 0x000fce00078efcff */
.L_x_2218:
[----:B------:R-:W-:Y:S05]  /*22b00*/  YIELD ;  /* 0x0000000000007946 */ /* 0x000fea0003800000 */
[----:B------:R-:W-:Y:S01]  /*22b10*/  ULDC.64 UR4, c[0x0][0xa28] ;  /* 0x00028a0000047ab9 */ /* 0x000fe20000000a00 */
[----:B------:R-:W-:Y:S02]  /*22b20*/  CS2R R6, SRZ ;  /* 0x0000000000067805 */ /* 0x000fe4000001ff00 */
[----:B------:R-:W-:Y:S01]  /*22b30*/  ISETP.NE.U32.AND P0, PT, RZ, UR4, PT ;  /* 0x00000004ff007c0c */ /* 0x000fe2000bf05070 */
[----:B-1----:R-:W1:Y:S01]  /*22b40*/  LDC.64 R12, c[0x0][0xa00] ;  /* 0x00028000ff0c7b82 */ /* 0x002e620000000a00 */
[----:B------:R-:W-:Y:S01]  /*22b50*/  ULDC.64 UR6, c[0x0][0xa08] ;  /* 0x0002820000067ab9 */ /* 0x000fe20000000a00 */
[----:B------:R-:W-:Y:S01]  /*22b60*/  ULDC.64 UR8, c[0x0][0xa10] ;  /* 0x0002840000087ab9 */ /* 0x000fe20000000a00 */
[----:B------:R-:W-:Y:S01]  /*22b70*/  ISETP.NE.AND.EX P0, PT, RZ, UR5, PT, P0 ;  /* 0x00000005ff007c0c */ /* 0x000fe2000bf05300 */
[----:B------:R-:W-:-:S04]  /*22b80*/  ULDC.64 UR4, c[0x0][0xa18] ;  /* 0x0002860000047ab9 */ /* 0x000fc80000000a00 */
[----:B0-----:R-:W0:Y:S08]  /*22b90*/  LDC.64 R4, c[0x0][0xa08] ;  /* 0x00028200ff047b82 */ /* 0x001e300000000a00 */
[----:B--2---:R-:W2:Y:S02]  /*22ba0*/  @P0 LDC.64 R2, c[0x0][0xa28] ;  /* 0x00028a00ff020b82 */ /* 0x004ea40000000a00 */
[----:B--2---:R-:W-:-:S05]  /*22bb0*/  @P0 IMAD.WIDE R2, R19, 0x4, R2 ;  /* 0x0000000413020825 */ /* 0x004fca00078e0202 */
[----:B------:R2:W5:Y:S01]  /*22bc0*/  @P0 LDG.E R6, desc[UR60][R2.64] ;  /* 0x0000003c02060981 */ /* 0x000562000c1e1900 */
[----:B------:R-:W-:Y:S01]  /*22bd0*/  ISETP.NE.U32.AND P0, PT, RZ, UR4, PT ;  /* 0x00000004ff007c0c */ /* 0x000fe2000bf05070 */
[----:B-1----:R-:W-:Y:S01]  /*22be0*/  IMAD.WIDE R12, R19, 0x4, R12 ;  /* 0x00000004130c7825 */ /* 0x002fe200078e020c */
[----:B------:R-:W-:Y:S02]  /*22bf0*/  ISETP.NE.U32.AND P2, PT, RZ, UR6, PT ;  /* 0x00000006ff007c0c */ /* 0x000fe4000bf45070 */
[----:B------:R-:W-:Y:S01]  /*22c00*/  ISETP.NE.AND.EX P0, PT, RZ, UR5, PT, P0 ;  /* 0x00000005ff007c0c */ /* 0x000fe2000bf05300 */
[----:B------:R-:W-:Y:S01]  /*22c10*/  ULDC.64 UR4, c[0x0][0xa00] ;  /* 0x0002800000047ab9 */ /* 0x000fe20000000a00 */
[----:B------:R-:W-:Y:S01]  /*22c20*/  ISETP.NE.U32.AND P4, PT, RZ, UR8, PT ;  /* 0x00000008ff007c0c */ /* 0x000fe2000bf85070 */
[----:B------:R-:W-:Y:S01]  /*22c30*/  IMAD.MOV.U32 R8, RZ, RZ, RZ ;  /* 0x000000ffff087224 */ /* 0x000fe200078e00ff */
[----:B------:R-:W-:Y:S01]  /*22c40*/  ISETP.NE.U32.AND P1, PT, RZ, UR4, PT ;  /* 0x00000004ff007c0c */ /* 0x000fe2000bf25070 */
[----:B--2---:R-:W1:Y:S01]  /*22c50*/  LDC.64 R2, c[0x0][0xa10] ;  /* 0x00028400ff027b82 */ /* 0x004e620000000a00 */
[----:B---3--:R-:W-:-:S02]  /*22c60*/  IMAD.MOV.U32 R0, RZ, RZ, RZ ;  /* 0x000000ffff007224 */ /* 0x008fc400078e00ff */
[----:B------:R-:W-:Y:S01]  /*22c70*/  ISETP.NE.AND.EX P3, PT, RZ, UR5, PT, P1 ;  /* 0x00000005ff007c0c */ /* 0x000fe2000bf65310 */
[----:B0-----:R-:W-:-:S04]  /*22c80*/  IMAD.WIDE R4, R19, 0x4, R4 ;  /* 0x0000000413047825 */ /* 0x001fc800078e0204 */
[----:B------:R-:W0:Y:S01]  /*22c90*/  @P0 LDC.64 R10, c[0x0][0xa18] ;  /* 0x00028600ff0a0b82 */ /* 0x000e220000000a00 */
[----:B------:R-:W-:Y:S01]  /*22ca0*/  ULDC UR4, c[0x0][0x288] ;  /* 0x0000a20000047ab9 */ /* 0x000fe20000000800 */
[----:B------:R-:W-:Y:S02]  /*22cb0*/  ISETP.NE.AND.EX P1, PT, RZ, UR7, PT, P2 ;  /* 0x00000007ff007c0c */ /* 0x000fe4000bf25320 */
[----:B------:R-:W-:-:S04]  /*22cc0*/  ISETP.NE.AND.EX P2, PT, RZ, UR9, PT, P4 ;  /* 0x00000009ff007c0c */ /* 0x000fc8000bf45340 */
[----:B------:R-:W2:Y:S07]  /*22cd0*/  @P3 LDG.E R7, desc[UR60][R12.64] ;  /* 0x0000003c0c073981 */ /* 0x000eae000c1e1900 */
[----:B------:R-:W5:Y:S01]  /*22ce0*/  @P1 LDG.E R8, desc[UR60][R4.64] ;  /* 0x0000003c04081981 */ /* 0x000f62000c1e1900 */
[----:B-1----:R-:W-:-:S05]  /*22cf0*/  IMAD.WIDE R2, R19, 0x4, R2 ;  /* 0x0000000413027825 */ /* 0x002fca00078e0202 */
[----:B------:R-:W5:Y:S01]  /*22d00*/  @P2 LDG.E R0, desc[UR60][R2.64] ;  /* 0x0000003c02002981 */ /* 0x000f62000c1e1900 */
[----:B0-----:R-:W-:-:S03]  /*22d10*/  @P0 IMAD.WIDE R10, R19, 0x4, R10 ;  /* 0x00000004130a0825 */ /* 0x001fc600078e020a */
[----:B--2---:R0:W-:Y:S02]  /*22d20*/  STL [R1+0x40], R7 ;  /* 0x0000400701007387 */ /* 0x0041e40000100800 */
[----:B0-----:R-:W-:Y:S01]  /*22d30*/  MOV R7, UR4 ;  /* 0x0000000400077c02 */ /* 0x001fe20008000f00 */
[----:B------:R-:W-:-:S05]  /*22d40*/  ULDC.64 UR4, c[0x0][0x418] ;  /* 0x0001060000047ab9 */ /* 0x000fca0000000a00 */
[----:B------:R0:W2:Y:S01]  /*22d50*/  @P0 LDG.E R7, desc[UR60][R10.64] ;  /* 0x0000003c0a070981 */ /* 0x0000a2000c1e1900 */
[----:B------:R-:W-:-:S03]  /*22d60*/  UISETP.NE.U32.AND UP0, UPT, UR4, URZ, UPT ;  /* 0x0000003f0400728c */ /* 0x000fc6000bf05070 */
[----:B------:R-:W-:Y:S01]  /*22d70*/  ULDC UR4, c[0x0][0x424] ;  /* 0x0001090000047ab9 */ /* 0x000fe20000000800 */
[----:B------:R-:W-:-:S03]  /*22d80*/  UISETP.NE.AND.EX UP0, UPT, UR5, URZ, UPT, UP0 ;  /* 0x0000003f0500728c */ /* 0x000fc6000bf05300 */
[----:B------:R-:W-:Y:S01]  /*22d90*/  ULDC UR5, c[0x0][0x2f0] ;  /* 0x0000bc0000057ab9 */ /* 0x000fe20000000800 */
[----:B------:R-:W-:-:S04]  /*22da0*/  USEL UR4, UR4, 0x1, UP0 ;  /* 0x0000000104047887 */ /* 0x000fc80008000000 */
[----:B------:R-:W-:-:S03]  /*22db0*/  UIMAD UR4, UR4, UR5, URZ ;  /* 0x00000005040472a4 */ /* 0x000fc6000f8e023f */
[----:B------:R-:W-:Y:S02]  /*22dc0*/  ULDC UR5, c[0x0][0x348] ;  /* 0x0000d20000057ab9 */ /* 0x000fe40000000800 */
[----:B0-----:R-:W-:Y:S01]  /*22dd0*/  IMAD.U32 R10, RZ, RZ, UR5 ;  /* 0x00000005ff0a7e24 */ /* 0x001fe2000f8e00ff */
[----:B--2---:R0:W-:Y:S01]  /*22de0*/  STL [R1+0x38], R7 ;  /* 0x0000380701007387 */ /* 0x0041e20000100800 */
[----:B------:R-:W-:Y:S02]  /*22df0*/  IMAD.MOV.U32 R11, RZ, RZ, R7 ;  /* 0x000000ffff0b7224 */ /* 0x000fe400078e0007 */
[----:B0-----:R-:W-:Y:S01]  /*22e00*/  IMAD.U32 R7, RZ, RZ, UR4 ;  /* 0x00000004ff077e24 */ /* 0x001fe2000f8e00ff */
[----:B------:R-:W-:Y:S06]  /*22e10*/  @P0 BRA `(.L_x_2046) ;  /* 0x0000000000140947 */ /* 0x000fec0003800000 */
[----:B------:R-:W-:Y:S05]  /*22e20*/  @!P3 BRA `(.L_x_2046) ;  /* 0x000000000010b947 */ /* 0x000fea0003800000 */
[----:B------:R-:W2:Y:S04]  /*22e30*/  LDG.E R9, desc[UR60][R12.64] ;  /* 0x0000003c0c097981 */ /* 0x000ea8000c1e1900 */
[----:B------:R-:W2:Y:S02]  /*22e40*/  LDG.E R12, desc[UR60][R12.64+0x4] ;  /* 0x0000043c0c0c7981 */ /* 0x000ea4000c1e1900 */
[----:B--2---:R-:W-:-:S05]  /*22e50*/  IMAD.IADD R11, R12, 0x1, -R9 ;  /* 0x000000010c0b7824 */ /* 0x004fca00078e0a09 */
[----:B------:R0:W-:Y:S02]  /*22e60*/  STL [R1+0x38], R11 ;  /* 0x0000380b01007387 */ /* 0x0001e40000100800 */
.L_x_2046:
[----:B-----5:R-:W-:Y:S01]  /*22e70*/  IADD3 R8, R8, R6, RZ ;  /* 0x0000000608087210 */ /* 0x020fe20007ffe0ff */
[----:B------:R-:W-:Y:S02]  /*22e80*/  ULDC.64 UR4, c[0x0][0xa20] ;  /* 0x0002880000047ab9 */ /* 0x000fe40000000a00 */
[----:B------:R-:W-:Y:S02]  /*22e90*/  ISETP.NE.U32.AND P0, PT, RZ, UR4, PT ;  /* 0x00000004ff007c0c */ /* 0x000fe4000bf05070 */
[----:B------:R1:W-:Y:S02]  /*22ea0*/  STL [R1+0x14], R8 ;  /* 0x0000140801007387 */ /* 0x0003e40000100800 */
[----:B------:R-:W-:-:S13]  /*22eb0*/  ISETP.NE.AND.EX P0, PT, RZ, UR5, PT, P0 ;  /* 0x00000005ff007c0c */ /* 0x000fda000bf05300 */
[----:B-1----:R-:W-:Y:S05]  /*22ec0*/  @!P0 BRA `(.L_x_2047) ;  /* 0x0000000000108947 */ /* 0x002fea0003800000 */
[----:B------:R-:W1:Y:S02]  /*22ed0*/  LDC.64 R4, c[0x0][0xa20] ;  /* 0x00028800ff047b82 */ /* 0x000e640000000a00 */
[----:B-1----:R-:W-:-:S05]  /*22ee0*/  IMAD.WIDE R4, R19, 0x4, R4 ;  /* 0x0000000413047825 */ /* 0x002fca00078e0204 */
[----:B------:R1:W5:Y:S01]  /*22ef0*/  LDG.E R7, desc[UR60][R4.64] ;  /* 0x0000003c04077981 */ /* 0x000362000c1e1900 */
[----:B------:R-:W-:Y:S05]  /*22f00*/  BRA `(.L_x_2048) ;  /* 0x0000000000107947 */ /* 0x000fea0003800000 */
.L_x_2047:
[----:B------:R-:W-:Y:S05]  /*22f10*/  @!P1 BRA `(.L_x_2048) ;  /* 0x00000000000c9947 */ /* 0x000fea0003800000 */
[----:B------:R-:W2:Y:S04]  /*22f20*/  LDG.E R7, desc[UR60][R4.64] ;  /* 0x0000003c04077981 */ /* 0x000ea8000c1e1900 */
[----:B------:R-:W2:Y:S02]  /*22f30*/  LDG.E R4, desc[UR60][R4.64+0x4] ;  /* 0x0000043c04047981 */ /* 0x000ea4000c1e1900 */
[----:B--2---:R-:W-:-:S07]  /*22f40*/  IMAD.IADD R7, R4, 0x1, -R7 ;  /* 0x0000000104077824 */ /* 0x004fce00078e0a07 */
.L_x_2048:
[----:B-1----:R-:W2:Y:S04]  /*22f50*/  @P2 LDG.E R4, desc[UR60][R2.64] ;  /* 0x0000003c02042981 */ /* 0x002ea8000c1e1900 */
[----:B------:R1:W2:Y:S01]  /*22f60*/  @P2 LDG.E R2, desc[UR60][R2.64+0x4] ;  /* 0x0000043c02022981 */ /* 0x0002a2000c1e1900 */
[----:B------:R-:W-:Y:S02]  /*22f70*/  IMAD.SHL.U32 R12, R17, 0x80, RZ ;  /* 0x00000080110c7824 */ /* 0x000fe400078e00ff */
[----:B-----5:R-:W-:-:S03]  /*22f80*/  IMAD.IADD R9, R7, 0x1, -R6 ;  /* 0x0000000107097824 */ /* 0x020fc600078e0a06 */
[----:B------:R-:W-:Y:S01]  /*22f90*/  IADD3 R7, R12, 0x7f, RZ ;  /* 0x0000007f0c077810 */ /* 0x000fe20007ffe0ff */
[----:B------:R3:W-:Y:S01]  /*22fa0*/  STL [R1+0x30], R12 ;  /* 0x0000300c01007387 */ /* 0x0007e20000100800 */
[----:B-1----:R-:W1:Y:S02]  /*22fb0*/  LDC R3, c[0x0][0x448] ;  /* 0x00011200ff037b82 */ /* 0x002e640000000800 */
[----:B-1----:R-:W-:-:S13]  /*22fc0*/  ISETP.NE.AND P1, PT, R3, 0x1, PT ;  /* 0x000000010300780c */ /* 0x002fda0003f25270 */
[----:B------:R-:W1:Y:S08]  /*22fd0*/  @P1 LDC R3, c[0x0][0x44c] ;  /* 0x00011300ff031b82 */ /* 0x000e700000000800 */
[----:B------:R-:W4:Y:S01]  /*22fe0*/  @P1 LDC R5, c[0x0][0x450] ;  /* 0x00011400ff051b82 */ /* 0x000f220000000800 */
[----:B--2---:R-:W-:Y:S02]  /*22ff0*/  @P2 IMAD.IADD R10, R2, 0x1, -R4 ;  /* 0x00000001020a2824 */ /* 0x004fe400078e0a04 */
[----:B-1----:R-:W-:-:S04]  /*23000*/  @P1 IMAD.HI.U32 R2, R7, R3, RZ ;  /* 0x0000000307021227 */ /* 0x002fc800078e00ff */
[----:B------:R-:W-:Y:S01]  /*23010*/  IMAD.IADD R6, R9, 0x1, R10 ;  /* 0x0000000109067824 */ /* 0x000fe200078e020a */
[----:B----4-:R-:W-:-:S03]  /*23020*/  @P1 SHF.R.U32.HI R7, RZ, R5, R2 ;  /* 0x00000005ff071219 */ /* 0x010fc60000011602 */
[C---:B------:R-:W-:Y:S01]  /*23030*/  VIADD R2, R6.reuse, 0x3f ;  /* 0x0000003f06027836 */ /* 0x040fe20000000000 */
[----:B------:R-:W-:-:S04]  /*23040*/  IADD3 R20, R6, 0x1, -R11 ;  /* 0x0000000106147810 */ /* 0x000fc80007ffe80b */
[----:B------:R-:W-:Y:S01]  /*23050*/  SHF.R.S32.HI R3, RZ, 0x1f, R2 ;  /* 0x0000001fff037819 */ /* 0x000fe20000011402 */
[----:B------:R-:W-:-:S03]  /*23060*/  IMAD.IADD R7, R20, 0x1, R7 ;  /* 0x0000000114077824 */ /* 0x000fc600078e0207 */
[----:B------:R-:W-:Y:S02]  /*23070*/  LEA.HI R21, R3, R2, RZ, 0x6 ;  /* 0x0000000203157211 */ /* 0x000fe400078f30ff */
[----:B------:R-:W1:Y:S02]  /*23080*/  LDC.64 R2, c[0x0][0x9e0] ;  /* 0x00027800ff027b82 */ /* 0x000e640000000a00 */
[----:B------:R-:W-:Y:S02]  /*23090*/  SHF.R.S32.HI R21, RZ, 0x6, R21 ;  /* 0x00000006ff157819 */ /* 0x000fe40000011415 */
[----:B-1----:R-:W-:Y:S01]  /*230a0*/  ISETP.GE.AND P3, PT, R3, 0x1, PT ;  /* 0x000000010300780c */ /* 0x002fe20003f66270 */
[----:B------:R-:W-:-:S12]  /*230b0*/  IMAD.IADD R8, R7, 0x1, R2 ;  /* 0x0000000107087824 */ /* 0x000fd800078e0202 */
[----:B---3--:R-:W-:Y:S05]  /*230c0*/  @!P3 BRA `(.L_x_2049) ;  /* 0x000000000048b947 */ /* 0x008fea0003800000 */
        /* <DEDUP_REMOVED lines=11> */
.L_x_2051:
[----:B------:R-:W-:-:S13]  /*23180*/  ISETP.NE.AND P0, PT, R3, 0x1, PT ;  /* 0x000000010300780c */ /* 0x000fda0003f05270 */
[----:B------:R-:W1:Y:S02]  /*23190*/  @P0 LDC.64 R4, c[0x0][0x9e8] ;  /* 0x00027a00ff040b82 */ /* 0x000e640000000a00 */
[----:B-1----:R-:W-:-:S05]  /*231a0*/  @P0 IMAD.HI.U32 R4, R2, R4, RZ ;  /* 0x0000000402040227 */ /* 0x002fca00078e00ff */
[----:B------:R-:W-:-:S07]  /*231b0*/  @P0 SHF.R.U32.HI R2, RZ, R5, R4 ;  /* 0x00000005ff020219 */ /* 0x000fce0000011604 */
.L_x_2052:
[----:B------:R-:W-:Y:S05]  /*231c0*/  BSYNC B0 ;  /* 0x0000000000007941 */ /* 0x000fea0003800000 */
.L_x_2050:
[----:B------:R-:W-:-:S05]  /*231d0*/  IMAD R2, R2, R3, R3 ;  /* 0x0000000302027224 */ /* 0x000fca00078e0203 */
[----:B------:R-:W-:-:S07]  /*231e0*/  VIMNMX R8, R8, R2, PT ;  /* 0x0000000208087248 */ /* 0x000fce0003fe0100 */
.L_x_2049:
[----:B------:R-:W1:Y:S01]  /*231f0*/  @P1 LDC R4, c[0x0][0x44c] ;  /* 0x00011300ff041b82 */ /* 0x000e620000000800 */
[----:B------:R-:W-:Y:S01]  /*23200*/  IMAD.MOV.U32 R2, RZ, RZ, R12 ;  /* 0x000000ffff027224 */ /* 0x000fe200078e000c */
[----:B------:R-:W-:Y:S01]  /*23210*/  ULDC UR4, c[0x0][0x9dc] ;  /* 0x0002770000047ab9 */ /* 0x000fe20000000800 */
[----:B------:R-:W-:-:S05]  /*23220*/  IMAD.IADD R17, R6, 0x1, -R11 ;  /* 0x0000000106117824 */ /* 0x000fca00078e0a0b */
[----:B------:R-:W2:Y:S01]  /*23230*/  @P1 LDC R5, c[0x0][0x450] ;  /* 0x00011400ff051b82 */ /* 0x000ea20000000800 */
        /* <DEDUP_REMOVED lines=15> */
.L_x_2055:
[----:B------:R-:W-:-:S13]  /*23330*/  ISETP.NE.AND P0, PT, R3, 0x1, PT ;  /* 0x000000010300780c */ /* 0x000fda0003f05270 */
[----:B------:R-:W1:Y:S02]  /*23340*/  @P0 LDC.64 R4, c[0x0][0x9e8] ;  /* 0x00027a00ff040b82 */ /* 0x000e640000000a00 */
[----:B-1----:R-:W-:-:S05]  /*23350*/  @P0 IMAD.HI.U32 R4, R6, R4, RZ ;  /* 0x0000000406040227 */ /* 0x002fca00078e00ff */
[----:B------:R-:W-:-:S07]  /*23360*/  @P0 SHF.R.U32.HI R6, RZ, R5, R4 ;  /* 0x00000005ff060219 */ /* 0x000fce0000011604 */
.L_x_2056:
[----:B------:R-:W-:Y:S05]  /*23370*/  BSYNC B0 ;  /* 0x0000000000007941 */ /* 0x000fea0003800000 */
.L_x_2054:
[----:B------:R-:W-:-:S05]  /*23380*/  IMAD R3, R6, R3, RZ ;  /* 0x0000000306037224 */ /* 0x000fca00078e02ff */
[----:B------:R-:W-:-:S07]  /*23390*/  VIMNMX R2, R2, R3, !PT ;  /* 0x0000000302027248 */ /* 0x000fce0007fe0100 */
.L_x_2053:
[----:B------:R-:W-:Y:S01]  /*233a0*/  VIADD R8, R8, 0x3f ;  /* 0x0000003f08087836 */ /* 0x000fe20000000000 */
[----:B------:R-:W-:Y:S04]  /*233b0*/  BSSY B0, `(.L_x_2057) ;  /* 0x00001ac000007945 */ /* 0x000fe80003800000 */
[----:B------:R-:W-:-:S04]  /*233c0*/  SHF.R.S32.HI R3, RZ, 0x1f, R8 ;  /* 0x0000001fff037819 */ /* 0x000fc80000011408 */
[----:B------:R-:W-:Y:S02]  /*233d0*/  LEA.HI R4, R3, R8, RZ, 0x6 ;  /* 0x0000000803047211 */ /* 0x000fe400078f30ff */
[----:B------:R-:W-:Y:S02]  /*233e0*/  SHF.R.S32.HI R3, RZ, 0x1f, R2 ;  /* 0x0000001fff037819 */ /* 0x000fe40000011402 */
[----:B------:R-:W-:Y:S02]  /*233f0*/  SHF.R.S32.HI R4, RZ, 0x6, R4 ;  /* 0x00000006ff047819 */ /* 0x000fe40000011404 */
[----:B------:R-:W-:-:S04]  /*23400*/  LEA.HI R2, R3, R2, RZ, 0x6 ;  /* 0x0000000203027211 */ /* 0x000fc800078f30ff */
[----:B------:R-:W-:-:S04]  /*23410*/  SHF.R.S32.HI R2, RZ, 0x6, R2 ;  /* 0x00000006ff027819 */ /* 0x000fc80000011402 */
[----:B------:R-:W-:Y:S02]  /*23420*/  VIMNMX R3, RZ, R2, !PT ;  /* 0x00000002ff037248 */ /* 0x000fe40007fe0100 */
[----:B------:R-:W-:-:S03]  /*23430*/  VIMNMX R2, R21, R4, PT ;  /* 0x0000000415027248 */ /* 0x000fc60003fe0100 */
[--C-:B------:R-:W-:Y:S02]  /*23440*/  IMAD R3, R3, 0x40, -R9.reuse ;  /* 0x0000004003037824 */ /* 0x100fe400078e0a09 */
[----:B------:R-:W-:-:S03]  /*23450*/  IMAD R2, R2, 0x40, -R9 ;  /* 0x0000004002027824 */ /* 0x000fc600078e0a09 */
[----:B------:R-:W-:Y:S02]  /*23460*/  VIMNMX R3, RZ, R3, !PT ;  /* 0x00000003ff037248 */ /* 0x000fe40007fe0100 */
[----:B------:R-:W-:-:S04]  /*23470*/  VIMNMX R2, R2, R10, PT ;  /* 0x0000000a02027248 */ /* 0x000fc80003fe0100 */
[----:B------:R-:W-:Y:S02]  /*23480*/  ISETP.GT.AND P0, PT, R2, R3, PT ;  /* 0x000000030200720c */ /* 0x000fe40003f04270 */
[----:B------:R-:W-:-:S11]  /*23490*/  SHF.R.U32.HI R3, RZ, 0x6, R3 ;  /* 0x00000006ff037819 */ /* 0x000fd60000011603 */
[----:B------:R-:W-:-:S05]  /*234a0*/  @P0 VIADD R2, R2, 0x3f ;  /* 0x0000003f02020836 */ /* 0x000fca0000000000 */
[----:B------:R-:W-:-:S04]  /*234b0*/  @P0 SHF.R.S32.HI R4, RZ, 0x1f, R2 ;  /* 0x0000001fff040819 */ /* 0x000fc80000011402 */
[----:B------:R-:W-:Y:S02]  /*234c0*/  @P0 LEA.HI R2, R4, R2, RZ, 0x6 ;  /* 0x0000000204020211 */ /* 0x000fe400078f30ff */
[-C--:B------:R-:W-:Y:S02]  /*234d0*/  MOV R4, R3.reuse ;  /* 0x0000000300047202 */ /* 0x080fe40000000f00 */
[----:B------:R-:W-:Y:S02]  /*234e0*/  @P0 SHF.R.S32.HI R4, RZ, 0x6, R2 ;  /* 0x00000006ff040819 */ /* 0x000fe40000011402 */
[----:B------:R-:W-:Y:S02]  /*234f0*/  PLOP3.LUT P0, PT, PT, PT, PT, 0x80, 0x0 ;  /* 0x000000000000781c */ /* 0x000fe40003f0f070 */
[----:B------:R-:W-:-:S13]  /*23500*/  ISETP.GT.AND P1, PT, R4, R3, PT ;  /* 0x000000030400720c */ /* 0x000fda0003f24270 */
[----:B------:R-:W-:Y:S05]  /*23510*/  @!P1 BRA `(.L_x_2058) ;  /* 0x0000001800549947 */ /* 0x000fea0003800000 */
[----:B------:R-:W-:Y:S01]  /*23520*/  UMOV UR4, 0xffffffff ;  /* 0xffffffff00047882 */ /* 0x000fe20000000000 */
[----:B------:R-:W-:Y:S02]  /*23530*/  SEL R2, R19, RZ, !P2 ;  /* 0x000000ff13027207 */ /* 0x000fe40005000000 */
[----:B------:R-:W-:Y:S05]  /*23540*/  BRA.DIV UR4, `(.L_x_2059) ;  /* 0x0000008e04707947 */ /* 0x000fea000b800000 */
[----:B------:R-:W1:Y:S02]  /*23550*/  S2R R5, SR_TID.X ;  /* 0x0000000000057919 */ /* 0x000e640000002100 */
[----:B-1----:R-:W-:-:S04]  /*23560*/  SHF.R.U32.HI R5, RZ, 0x5, R5 ;  /* 0x00000005ff057819 */ /* 0x002fc80000011605 */
[----:B------:R-:W-:-:S05]  /*23570*/  LOP3.LUT R5, R5, 0x3, RZ, 0xc0, !PT ;  /* 0x0000000305057812 */ /* 0x000fca00078ec0ff */
[----:B------:R1:W2:Y:S02]  /*23580*/  SHFL.IDX PT, R14, R5, RZ, 0x1f ;  /* 0x00001fff050e7589 */ /* 0x0002a400000e0000 */
.L_x_2285:
[----:B--2---:R-:W-:Y:S02]  /*23590*/  ISETP.NE.AND P0, PT, R14, RZ, PT ;  /* 0x000000ff0e00720c */ /* 0x004fe40003f05270 */
[----:B------:R-:W-:-:S11]  /*235a0*/  PLOP3.LUT P6, PT, PT, PT, PT, 0x8, 0x0 ;  /* 0x000000000000781c */ /* 0x000fd60003fce170 */
[----:B------:R-:W-:Y:S05]  /*235b0*/  @P0 BRA `(.L_x_2060) ;  /* 0x00000000000c0947 */ /* 0x000fea0003800000 */
[----:B------:R-:W-:-:S03]  /*235c0*/  UMOV UR4, 0xffffffff ;  /* 0xffffffff00047882 */ /* 0x000fc60000000000 */
[----:B------:R-:W-:Y:S05]  /*235d0*/  BRA.DIV UR4, `(.L_x_2061) ;  /* 0x0000008e04807947 */ /* 0x000fea000b800000 */
[----:B------:R-:W-:-:S13]  /*235e0*/  ELECT P6, URZ, PT ;  /* 0x00000000003f782f */ /* 0x000fda00038c0000 */
.L_x_2060:
[----:B-1----:R-:W2:Y:S04]  /*235f0*/  LDL R5, [R1+0x48] ;  /* 0x0000480001057983 */ /* 0x002ea80000100800 */
[----:B------:R-:W3:Y:S01]  /*23600*/  LDL R7, [R1] ;  /* 0x0000000001077983 */ /* 0x000ee20000100800 */
[----:B------:R-:W-:Y:S01]  /*23610*/  BSSY B1, `(.L_x_2062) ;  /* 0x0000008000017945 */ /* 0x000fe20003800000 */
[----:B--2---:R-:W-:-:S05]  /*23620*/  VIADD R5, R5, 0x1 ;  /* 0x0000000105057836 */ /* 0x004fca0000000000 */
[----:B------:R-:W-:-:S04]  /*23630*/  LEA.HI R6, R5, R5, RZ, 0x1 ;  /* 0x0000000505067211 */ /* 0x000fc800078f08ff */
[----:B------:R-:W-:-:S05]  /*23640*/  LOP3.LUT R6, R6, 0xfffffffe, RZ, 0xc0, !PT ;  /* 0xfffffffe06067812 */ /* 0x000fca00078ec0ff */
[----:B------:R-:W-:-:S05]  /*23650*/  IMAD.IADD R5, R5, 0x1, -R6 ;  /* 0x0000000105057824 */ /* 0x000fca00078e0a06 */
[----:B------:R-:W-:-:S04]  /*23660*/  SHF.L.U32 R5, R5, 0x1f, RZ ;  /* 0x0000001f05057819 */ /* 0x000fc800000006ff */
[----:B---3--:R-:W1:Y:S02]  /*23670*/  SYNCS.PHASECHK.TRANS64.TRYWAIT P0, [R7+URZ+0x30820], R5 ;  /* 0x03082005070075a7 */ /* 0x008e64000800017f */
[----:B-1----:R-:W-:Y:S05]  /*23680*/  @!P0 BRA `(.L_x_2063) ;  /* 0x0000008c00748947 */ /* 0x002fea0003800000 */
.L_x_2288:
[----:B------:R-:W-:Y:S05]  /*23690*/  BSYNC B1 ;  /* 0x0000000000017941 */ /* 0x000fea0003800000 */
.L_x_2062:
[----:B------:R-:W-:Y:S04]  /*236a0*/  BSSY B1, `(.L_x_2064) ;  /* 0x00000b3000017945 */ /* 0x000fe80003800000 */
[----:B------:R-:W-:Y:S05]  /*236b0*/  @!P6 BRA `(.L_x_2065) ;  /* 0x0000000800c4e947 */ /* 0x000fea0003800000 */
[----:B------:R-:W2:Y:S04]  /*236c0*/  LDL R9, [R1] ;  /* 0x0000000001097983 */ /* 0x000ea80000100800 */
[----:B------:R-:W2:Y:S04]  /*236d0*/  LDL R8, [R1+0x18] ;  /* 0x0000180001087983 */ /* 0x000ea80000100800 */
[----:B------:R-:W3:Y:S01]  /*236e0*/  LDL R7, [R1+0x1c] ;  /* 0x00001c0001077983 */ /* 0x000ee20000100800 */
[----:B------:R-:W-:Y:S01]  /*236f0*/  BSSY B2, `(.L_x_2066) ;  /* 0x0000008000027945 */ /* 0x000fe20003800000 */
[----:B-1----:R-:W1:Y:S02]  /*23700*/  S2R R6, SR_TID.X ;  /* 0x0000000000067919 */ /* 0x002e640000002100 */
[----:B-1----:R-:W-:-:S04]  /*23710*/  LOP3.LUT R6, R6, 0x7f, RZ, 0xc0, !PT ;  /* 0x0000007f06067812 */ /* 0x002fc800078ec0ff */
[----:B------:R-:W-:Y:S01]  /*23720*/  ISETP.NE.AND P1, PT, R6, RZ, PT ;  /* 0x000000ff0600720c */ /* 0x000fe20003f25270 */
[----:B--2---:R-:W-:Y:S01]  /*23730*/  IMAD R8, R8, 0x8, R9 ;  /* 0x0000000808087824 */ /* 0x004fe200078e0209 */
[----:B---3--:R-:W-:-:S04]  /*23740*/  SHF.L.U32 R10, R7, 0x1f, RZ ;  /* 0x0000001f070a7819 */ /* 0x008fc800000006ff */
[----:B------:R-:W1:Y:S02]  /*23750*/  SYNCS.PHASECHK.TRANS64.TRYWAIT P0, [R8+URZ+0x308a0], R10 ;  /* 0x0308a00a080075a7 */ /* 0x000e64000800017f */
[----:B-1----:R-:W-:Y:S05]  /*23760*/  @!P0 BRA `(.L_x_2067) ;  /* 0x0000008c00548947 */ /* 0x002fea0003800000 */
.L_x_2289:
[----:B------:R-:W-:Y:S05]  /*23770*/  BSYNC B2 ;  /* 0x0000000000027941 */ /* 0x000fea0003800000 */
.L_x_2066:
        /* <DEDUP_REMOVED lines=9> */
.L_x_2069:
[----:B------:R-:W-:Y:S05]  /*23810*/  BSYNC B2 ;  /* 0x0000000000027941 */ /* 0x000fea0003800000 */
.L_x_2068:
[----:B------:R-:W2:Y:S04]  /*23820*/  LDL R6, [R1] ;  /* 0x0000000001067983 */ /* 0x000ea80000100800 */
        /* <DEDUP_REMOVED lines=11> */
[----:B0-----:R-:W-:Y:S01]  /*238e0*/  IMAD.SHL.U32 R11, R5, 0x4000, RZ ;  /* 0x00004000050b7824 */ /* 0x001fe200078e00ff */
[----:B------:R-:W-:Y:S01]  /*238f0*/  IADD3 R5, R8, 0x30890, RZ ;  /* 0x0003089008057810 */ /* 0x000fe20007ffe0ff */
[----:B------:R-:W-:-:S07]  /*23900*/  VIADD R9, R6, 0x20400 ;  /* 0x0002040006097836 */ /* 0x000fce0000000000 */
.L_x_2070:
        /* <DEDUP_REMOVED lines=13> */
[----:B------:R-:W-:Y:S02]  /*239e0*/  UMOV UR7, 0x12f00000 ;  /* 0x12f0000000077882 */ /* 0x000fe40000000000 */
[----:B------:R-:W-:Y:S01]  /*239f0*/  R2UR UR10, R9 ;  /* 0x00000000090a72ca */ /* 0x000fe200000e0000 */
[----:B------:R-:W-:-:S14]  /*23a00*/  VIADD R9, R6, 0x22400 ;  /* 0x0002240006097836 */ /* 0x000fdc0000000000 */
.L_x_2071:
        /* <DEDUP_REMOVED lines=16> */
.L_x_2072:
        /* <DEDUP_REMOVED lines=16> */
.L_x_2073:
        /* <DEDUP_REMOVED lines=10> */
[----:B------:R-:W0:Y:S01]  /*23cb0*/  SYNCS.PHASECHK.TRANS64.TRYWAIT P0, [R8+URZ+0x308c0], R10 ;  /* 0x0308c00a080075a7 */ /* 0x000e22000800017f */
[----:B------:R-:W-:Y:S04]  /*23cc0*/  BSSY B2, `(.L_x_2074) ;  /* 0x0000002000027945 */ /* 0x000fe80003800000 */
[----:B0-----:R-:W-:Y:S05]  /*23cd0*/  @!P0 BRA `(.L_x_2075) ;  /* 0x00000088000c8947 */ /* 0x001fea0003800000 */
.L_x_2290:
[----:B------:R-:W-:Y:S05]  /*23ce0*/  BSYNC B2 ;  /* 0x0000000000027941 */ /* 0x000fea0003800000 */
.L_x_2074:
        /* <DEDUP_REMOVED lines=11> */
.L_x_2077:
[----:B------:R-:W-:Y:S05]  /*23da0*/  BSYNC B2 ;  /* 0x0000000000027941 */ /* 0x000fea0003800000 */
.L_x_2076:
[----:B------:R-:W2:Y:S01]  /*23db0*/  LDL R5, [R1] ;  /* 0x0000000001057983 */ /* 0x000ea20000100800 */
[----:B------:R-:W-:Y:S01]  /*23dc0*/  R2UR UR10, R14 ;  /* 0x000000000e0a72ca */ /* 0x000fe200000e0000 */
[----:B------:R-:W-:Y:S01]  /*23dd0*/  UIADD3 UR4, UP0, UR38, 0x670, URZ ;  /* 0x0000067026047890 */ /* 0x000fe2000ff1e03f */
[----:B------:R-:W-:Y:S01]  /*23de0*/  R2UR UR6, R12 ;  /* 0x000000000c0672ca */ /* 0x000fe200000e0000 */
[----:B01----:R-:W-:Y:S01]  /*23df0*/  VIADD R8, R8, 0x308b0 ;  /* 0x000308b008087836 */ /* 0x003fe20000000000 */
[----:B------:R-:W-:Y:S01]  /*23e00*/  R2UR UR7, R13 ;  /* 0x000000000d0772ca */ /* 0x000fe200000e0000 */
[----:B------:R-:W-:Y:S01]  /*23e10*/  UIADD3.X UR5, URZ, UR39, URZ, UP0, !UPT ;  /* 0x000000273f057290 */ /* 0x000fe200087fe43f */
[----:B------:R-:W-:Y:S01]  /*23e20*/  PLOP3.LUT P0, PT, PT, PT, PT, 0x80, 0x0 ;  /* 0x000000000000781c */ /* 0x000fe20003f0f070 */
[----:B--2---:R-:W-:-:S04]  /*23e30*/  IMAD R5, R11, 0x2, R5 ;  /* 0x000000020b057824 */ /* 0x004fc800078e0205 */
[----:B------:R-:W-:-:S08]  /*23e40*/  VIADD R6, R5, 0x400 ;  /* 0x0000040005067836 */ /* 0x000fd00000000000 */
.L_x_2078:
        /* <DEDUP_REMOVED lines=11> */
[----:B------:R-:W-:Y:S02]  /*23f00*/  R2UR UR6, R12 ;  /* 0x000000000c0672ca */ /* 0x000fe400000e0000 */
[----:B------:R-:W-:Y:S02]  /*23f10*/  R2UR UR7, R13 ;  /* 0x000000000d0772ca */ /* 0x000fe400000e0000 */
[----:B------:R-:W-:Y:S02]  /*23f20*/  R2UR UR10, R10 ;  /* 0x000000000a0a72ca */ /* 0x000fe400000e0000 */
[----:B------:R-:W-:Y:S02]  /*23f30*/  PLOP3.LUT P0, PT, PT, PT, PT, 0x80, 0x0 ;  /* 0x000000000000781c */ /* 0x000fe40003f0f070 */
[----:B------:R-:W-:-:S11]  /*23f40*/  IADD3 R6, R5, 0x2400, RZ ;  /* 0x0000240005067810 */ /* 0x000fd60007ffe0ff */
.L_x_2079:
        /* <DEDUP_REMOVED lines=15> */
.L_x_2080:
        /* <DEDUP_REMOVED lines=15> */
.L_x_2081:
        /* <DEDUP_REMOVED lines=10> */
.L_x_2065:
[----:B------:R-:W-:Y:S05]  /*241d0*/  BSYNC B1 ;  /* 0x0000000000017941 */ /* 0x000fea0003800000 */
.L_x_2064:
[----:B------:R-:W2:Y:S04]  /*241e0*/  LDL.LU R9, [R1+0x18] ;  /* 0x0000180001097983 */ /* 0x000ea80000300800 */
[----:B-1----:R-:W3:Y:S01]  /*241f0*/  LDL.LU R6, [R1+0x1c] ;  /* 0x00001c0001067983 */ /* 0x002ee20000300800 */
[----:B------:R-:W-:Y:S01]  /*24200*/  PLOP3.LUT P0, PT, PT, PT, PT, 0x8, 0x0 ;  /* 0x000000000000781c */ /* 0x000fe20003f0e170 */
[----:B--2---:R-:W-:Y:S02]  /*24210*/  VIADD R5, R9, 0x1 ;  /* 0x0000000109057836 */ /* 0x004fe40000000000 */
[----:B------:R-:W-:-:S03]  /*24220*/  VIADD R9, R4, 0xfffffffe ;  /* 0xfffffffe04097836 */ /* 0x000fc60000000000 */
[----:B------:R-:W-:Y:S02]  /*24230*/  ISETP.NE.AND P1, PT, R5, 0x2, PT ;  /* 0x000000020500780c */ /* 0x000fe40003f25270 */
[----:B------:R-:W-:Y:S02]  /*24240*/  ISETP.GE.AND P2, PT, R9, R3, PT ;  /* 0x000000030900720c */ /* 0x000fe40003f46270 */
[----:B------:R-:W-:-:S04]  /*24250*/  SEL R4, RZ, 0x1, P1 ;  /* 0x00000001ff047807 */ /* 0x000fc80000800000 */
[----:B---3--:R-:W-:Y:S02]  /*24260*/  LOP3.LUT R6, R6, R4, RZ, 0x3c, !PT ;  /* 0x0000000406067212 */ /* 0x008fe400078e3cff */
[----:B------:R-:W-:-:S05]  /*24270*/  SEL R4, R5, RZ, P1 ;  /* 0x000000ff05047207 */ /* 0x000fca0000800000 */
[----:B------:R1:W-:Y:S04]  /*24280*/  STL [R1+0x18], R4 ;  /* 0x0000180401007387 */ /* 0x0003e80000100800 */
[----:B------:R1:W-:Y:S01]  /*24290*/  STL [R1+0x1c], R6 ;  /* 0x00001c0601007387 */ /* 0x0003e20000100800 */
[----:B------:R-:W-:Y:S05]  /*242a0*/  @!P2 BRA `(.L_x_2058) ;  /* 0x0000000800f0a947 */ /* 0x000fea0003800000 */
.L_x_2100:
[----:B------:R-:W-:Y:S05]  /*242b0*/  YIELD ;  /* 0x0000000000007946 */ /* 0x000fea0003800000 */
[----:B------:R-:W-:Y:S04]  /*242c0*/  BSSY B1, `(.L_x_2082) ;  /* 0x00000ae000017945 */ /* 0x000fe80003800000 */
[----:B--2---:R-:W-:Y:S05]  /*242d0*/  @!P6 BRA `(.L_x_2083) ;  /* 0x0000000800b0e947 */ /* 0x004fea0003800000 */
[----:B------:R-:W2:Y:S04]  /*242e0*/  LDL R7, [R1] ;  /* 0x0000000001077983 */ /* 0x000ea80000100800 */
[----:B-1----:R-:W2:Y:S04]  /*242f0*/  LDL R6, [R1+0x18] ;  /* 0x0000180001067983 */ /* 0x002ea80000100800 */
[----:B------:R-:W3:Y:S01]  /*24300*/  LDL R5, [R1+0x1c] ;  /* 0x00001c0001057983 */ /* 0x000ee20000100800 */
[----:B------:R-:W-:Y:S01]  /*24310*/  BSSY B2, `(.L_x_2084) ;  /* 0x0000008000027945 */ /* 0x000fe20003800000 */
[----:B------:R-:W1:Y:S02]  /*24320*/  S2R R4, SR_TID.X ;  /* 0x0000000000047919 */ /* 0x000e640000002100 */
[----:B-1----:R-:W-:-:S04]  /*24330*/  LOP3.LUT R4, R4, 0x7f, RZ, 0xc0, !PT ;  /* 0x0000007f04047812 */ /* 0x002fc800078ec0ff */
[----:B------:R-:W-:Y:S02]  /*24340*/  ISETP.NE.AND P2, PT, R4, RZ, PT ;  /* 0x000000ff0400720c */ /* 0x000fe40003f45270 */
[----:B--2---:R-:W-:Y:S02]  /*24350*/  LEA R8, R6, R7, 0x3 ;  /* 0x0000000706087211 */ /* 0x004fe400078e18ff */
[----:B---3--:R-:W-:-:S04]  /*24360*/  SHF.L.U32 R7, R5, 0x1f, RZ ;  /* 0x0000001f05077819 */ /* 0x008fc800000006ff */
[----:B------:R-:W1:Y:S02]  /*24370*/  SYNCS.PHASECHK.TRANS64.TRYWAIT P1, [R8+URZ+0x308a0], R7 ;  /* 0x0308a007080075a7 */ /* 0x000e64000802017f */
[----:B-1----:R-:W-:Y:S05]  /*24380*/  @!P1 BRA `(.L_x_2085) ;  /* 0x0000008000749947 */ /* 0x002fea0003800000 */
.L_x_2291:
[----:B------:R-:W-:Y:S05]  /*24390*/  BSYNC B2 ;  /* 0x0000000000027941 */ /* 0x000fea0003800000 */
.L_x_2084:
        /* <DEDUP_REMOVED lines=9> */
.L_x_2087:
[----:B------:R-:W-:Y:S05]  /*24430*/  BSYNC B2 ;  /* 0x0000000000027941 */ /* 0x000fea0003800000 */
.L_x_2086:
[----:B------:R-:W2:Y:S04]  /*24440*/  LDL R5, [R1] ;  /* 0x0000000001057983 */ /* 0x000ea80000100800 */
        /* <DEDUP_REMOVED lines=8> */
[----:B--2---:R-:W-:Y:S01]  /*244d0*/  IMAD R6, R4, 0x8000, R5 ;  /* 0x0000800004067824 */ /* 0x004fe200078e0205 */
[----:B------:R-:W-:Y:S01]  /*244e0*/  IADD3 R4, R8, 0x30890, RZ ;  /* 0x0003089008047810 */ /* 0x000fe20007ffe0ff */
[----:B------:R-:W-:-:S02]  /*244f0*/  IMAD R5, R9, 0x40, R0 ;  /* 0x0000004009057824 */ /* 0x000fc400078e0200 */
[----:B------:R-:W-:-:S09]  /*24500*/  VIADD R10, R6, 0x20400 ;  /* 0x00020400060a7836 */ /* 0x000fd20000000000 */
.L_x_2088:
        /* <DEDUP_REMOVED lines=16> */
.L_x_2089:
        /* <DEDUP_REMOVED lines=16> */
.L_x_2090:
        /* <DEDUP_REMOVED lines=16> */
.L_x_2091:
        /* <DEDUP_REMOVED lines=13> */
.L_x_2292:
[----:B------:R-:W-:Y:S05]  /*248e0*/  BSYNC B2 ;  /* 0x0000000000027941 */ /* 0x000fea0003800000 */
.L_x_2092:
[----:B------:R-:W-:Y:S01]  /*248f0*/  BSSY B2, `(.L_x_2094) ;  /* 0x000000b000027945 */ /* 0x000fe20003800000 */
[----:B------:R-:W-:Y:S02]  /*24900*/  IMAD.MOV.U32 R10, RZ, RZ, 0x0 ;  /* 0x00000000ff0a7424 */ /* 0x000fe400078e00ff */
[----:B0-----:R-:W-:Y:S01]  /*24910*/  IMAD.MOV.U32 R11, RZ, RZ, 0x12f00000 ;  /* 0x12f00000ff0b7424 */ /* 0x001fe200078e00ff */
[----:B------:R-:W-:Y:S06]  /*24920*/  @P2 BRA `(.L_x_2095) ;  /* 0x00000000001c2947 */ /* 0x000fec0003800000 */
[----:B-12---:R-:W0:Y:S01]  /*24930*/  S2R R7, SR_TID.X ;  /* 0x0000000000077919 */ /* 0x006e220000002100 */
[----:B------:R-:W-:-:S04]  /*24940*/  MOV R4, 0x8000 ;  /* 0x0000800000047802 */ /* 0x000fc80000000f00 */
[----:B------:R3:W-:Y:S01]  /*24950*/  SYNCS.ARRIVE.TRANS64 RZ, [R8+URZ+0x308b0], R4 ;  /* 0x0308b00408ff79a7 */ /* 0x0007e2000800003f */
[----:B0-----:R-:W-:-:S04]  /*24960*/  LOP3.LUT R7, R7, 0x1f, RZ, 0xc0, !PT ;  /* 0x0000001f07077812 */ /* 0x001fc800078ec0ff */
[----:B------:R-:W-:-:S13]  /*24970*/  ISETP.NE.AND P1, PT, R7, RZ, PT ;  /* 0x000000ff0700720c */ /* 0x000fda0003f25270 */
[----:B---3--:R-:W-:Y:S05]  /*24980*/  @!P1 BRA `(.L_x_2095) ;  /* 0x0000000000049947 */ /* 0x008fea0003800000 */
[----:B------:R-:W-:Y:S01]  /*24990*/  BPT.TRAP 0x1 ;  /* 0x000000040000795c */ /* 0x000fe20000300000 */
.L_x_2095:
[----:B------:R-:W-:Y:S05]  /*249a0*/  BSYNC B2 ;  /* 0x0000000000027941 */ /* 0x000fea0003800000 */
.L_x_2094:
[----:B------:R-:W-:Y:S01]  /*249b0*/  R2UR UR10, R12 ;  /* 0x000000000c0a72ca */ /* 0x000fe200000e0000 */
[----:B------:R-:W-:Y:S01]  /*249c0*/  UIADD3 UR4, UP0, UR38, 0x670, URZ ;  /* 0x0000067026047890 */ /* 0x000fe2000ff1e03f */
[----:B------:R-:W-:Y:S01]  /*249d0*/  R2UR UR6, R10 ;  /* 0x000000000a0672ca */ /* 0x000fe200000e0000 */
[----:B-12---:R-:W-:Y:S01]  /*249e0*/  VIADD R8, R8, 0x308b0 ;  /* 0x000308b008087836 */ /* 0x006fe20000000000 */
[----:B------:R-:W-:Y:S01]  /*249f0*/  R2UR UR7, R11 ;  /* 0x000000000b0772ca */ /* 0x000fe200000e0000 */
[----:B------:R-:W-:Y:S01]  /*24a00*/  VIADD R4, R6, 0x400 ;  /* 0x0000040006047836 */ /* 0x000fe20000000000 */
[----:B------:R-:W-:Y:S01]  /*24a10*/  PLOP3.LUT P1, PT, PT, PT, PT, 0x80, 0x0 ;  /* 0x000000000000781c */ /* 0x000fe20003f2f070 */
[----:B------:R-:W-:-:S12]  /*24a20*/  UIADD3.X UR5, URZ, UR39, URZ, UP0, !UPT ;  /* 0x000000273f057290 */ /* 0x000fd800087fe43f */
.L_x_2096:
        /* <DEDUP_REMOVED lines=15> */
.L_x_2097:
        /* <DEDUP_REMOVED lines=15> */
.L_x_2098:
        /* <DEDUP_REMOVED lines=15> */
.L_x_2099:
        /* <DEDUP_REMOVED lines=10> */
.L_x_2083:
[----:B------:R-:W-:Y:S05]  /*24da0*/  BSYNC B1 ;  /* 0x0000000000017941 */ /* 0x000fea0003800000 */
.L_x_2082:
[----:B-1----:R-:W2:Y:S04]  /*24db0*/  LDL.LU R4, [R1+0x18] ;  /* 0x0000180001047983 */ /* 0x002ea80000300800 */
[----:B------:R-:W3:Y:S01]  /*24dc0*/  LDL.LU R7, [R1+0x1c] ;  /* 0x00001c0001077983 */ /* 0x000ee20000300800 */
[C---:B------:R-:W-:Y:S01]  /*24dd0*/  ISETP.GT.AND P2, PT, R9.reuse, R3, PT ;  /* 0x000000030900720c */ /* 0x040fe20003f44270 */
[----:B------:R-:W-:Y:S02]  /*24de0*/  VIADD R9, R9, 0xffffffff ;  /* 0xffffffff09097836 */ /* 0x000fe40000000000 */
[----:B--2---:R-:W-:-:S05]  /*24df0*/  VIADD R4, R4, 0x1 ;  /* 0x0000000104047836 */ /* 0x004fca0000000000 */
[----:B------:R-:W-:-:S04]  /*24e00*/  ISETP.NE.AND P1, PT, R4, 0x2, PT ;  /* 0x000000020400780c */ /* 0x000fc80003f25270 */
[----:B------:R-:W-:Y:S02]  /*24e10*/  SEL R5, RZ, 0x1, P1 ;  /* 0x00000001ff057807 */ /* 0x000fe40000800000 */
[----:B------:R-:W-:Y:S02]  /*24e20*/  SEL R4, R4, RZ, P1 ;  /* 0x000000ff04047207 */ /* 0x000fe40000800000 */
[----:B---3--:R-:W-:-:S05]  /*24e30*/  LOP3.LUT R7, R7, R5, RZ, 0x3c, !PT ;  /* 0x0000000507077212 */ /* 0x008fca00078e3cff */
[----:B------:R2:W-:Y:S04]  /*24e40*/  STL [R1+0x1c], R7 ;  /* 0x00001c0701007387 */ /* 0x0005e80000100800 */
[----:B------:R2:W-:Y:S01]  /*24e50*/  STL [R1+0x18], R4 ;  /* 0x0000180401007387 */ /* 0x0005e20000100800 */
[----:B------:R-:W-:Y:S05]  /*24e60*/  @P2 BRA `(.L_x_2100) ;  /* 0xfffffff400102947 */ /* 0x000fea000383ffff */
.L_x_2058:
[----:B------:R-:W-:Y:S05]  /*24e70*/  BSYNC B0 ;  /* 0x0000000000007941 */ /* 0x000fea0003800000 */
.L_x_2057:
[----:B--2---:R-:W2:Y:S01]  /*24e80*/  LDL R7, [R1+0x30] ;  /* 0x0000300001077983 */ /* 0x004ea20000100800 */
[----:B------:R-:W3:Y:S01]  /*24e90*/  LDC R0, c[0x0][0x448] ;  /* 0x00011200ff007b82 */ /* 0x000ee20000000800 */
[----:B------:R-:W-:Y:S07]  /*24ea0*/  @!P0 WARPSYNC.ALL ;  /* 0x0000000000008948 */ /* 0x000fee0003800000 */
[----:B------:R-:W-:Y:S01]  /*24eb0*/  @!P0 BAR.SYNC.DEFER_BLOCKING 0xc, 0x180 ;  /* 0x0306000000008b1d */ /* 0x000fe20000010000 */
[----:B---3--:R-:W-:-:S13]  /*24ec0*/  ISETP.NE.AND P1, PT, R0, 0x1, PT ;  /* 0x000000010000780c */ /* 0x008fda0003f25270 */
[----:B------:R-:W3:Y:S08]  /*24ed0*/  @P1 LDC R2, c[0x0][0x44c] ;  /* 0x00011300ff021b82 */ /* 0x000ef00000000800 */
[----:B------:R-:W4:Y:S01]  /*24ee0*/  @P1 LDC R3, c[0x0][0x450] ;  /* 0x00011400ff031b82 */ /* 0x000f220000000800 */
[----:B--2---:R-:W-:-:S04]  /*24ef0*/  VIADD R0, R7, 0x7f ;  /* 0x0000007f07007836 */ /* 0x004fc80000000000 */
[----:B---3--:R-:W-:-:S05]  /*24f00*/  @P1 IMAD.HI.U32 R2, R0, R2, RZ ;  /* 0x0000000200021227 */ /* 0x008fca00078e00ff */
[----:B----4-:R-:W-:Y:S02]  /*24f10*/  @P1 SHF.R.U32.HI R0, RZ, R3, R2 ;  /* 0x00000003ff001219 */ /* 0x010fe40000011602 */
[----:B------:R-:W2:Y:S03]  /*24f20*/  LDC.64 R2, c[0x0][0x9e0] ;  /* 0x00027800ff027b82 */ /* 0x000ea60000000a00 */
[----:B------:R-:W-:Y:S01]  /*24f30*/  IMAD.IADD R0, R20, 0x1, R0 ;  /* 0x0000000114007824 */ /* 0x000fe200078e0200 */
[----:B--2---:R-:W-:-:S04]  /*24f40*/  ISETP.GE.AND P2, PT, R3, 0x1, PT ;  /* 0x000000010300780c */ /* 0x004fc80003f46270 */
[----:B------:R-:W-:-:S09]  /*24f50*/  IADD3 R2, R0, R2, RZ ;  /* 0x0000000200027210 */ /* 0x000fd20007ffe0ff */
[----:B------:R-:W-:Y:S05]  /*24f60*/  @!P2 BRA `(.L_x_2101) ;  /* 0x000000000048a947 */ /* 0x000fea0003800000 */
[C---:B------:R-:W-:Y:S01]  /*24f70*/  ISETP.GT.AND P0, PT, R0.reuse, RZ, PT ;  /* 0x000000ff0000720c */ /* 0x040fe20003f04270 */
[----:B------:R-:W-:Y:S01]  /*24f80*/  BSSY B0, `(.L_x_2102) ;  /* 0x000000e000007945 */ /* 0x000fe20003800000 */
[----:B-1----:R-:W-:-:S11]  /*24f90*/  VIADD R6, R0, 0xffffffff ;  /* 0xffffffff00067836 */ /* 0x002fd60000000000 */
        /* <DEDUP_REMOVED lines=8> */
.L_x_2103:
[----:B------:R-:W-:-:S13]  /*25020*/  ISETP.NE.AND P0, PT, R3, 0x1, PT ;  /* 0x000000010300780c */ /* 0x000fda0003f05270 */
[----:B------:R-:W1:Y:S02]  /*25030*/  @P0 LDC.64 R4, c[0x0][0x9e8] ;  /* 0x00027a00ff040b82 */ /* 0x000e640000000a00 */
[----:B-1----:R-:W-:-:S05]  /*25040*/  @P0 IMAD.HI.U32 R4, R6, R4, RZ ;  /* 0x0000000406040227 */ /* 0x002fca00078e00ff */
[----:B------:R-:W-:-:S07]  /*25050*/  @P0 SHF.R.U32.HI R6, RZ, R5, R4 ;  /* 0x00000005ff060219 */ /* 0x000fce0000011604 */
.L_x_2104:
[----:B------:R-:W-:Y:S05]  /*25060*/  BSYNC B0 ;  /* 0x0000000000007941 */ /* 0x000fea0003800000 */
.L_x_2102:
[----:B------:R-:W-:-:S05]  /*25070*/  IMAD R6, R6, R3, R3 ;  /* 0x0000000306067224 */ /* 0x000fca00078e0203 */
[----:B------:R-:W-:-:S07]  /*25080*/  VIMNMX R2, R2, R6, PT ;  /* 0x0000000602027248 */ /* 0x000fce0003fe0100 */
.L_x_2101:
[----:B------:R-:W-:Y:S01]  /*25090*/  VIADD R2, R2, 0x3f ;  /* 0x0000003f02027836 */ /* 0x000fe20000000000 */
[----:B-1----:R-:W1:Y:S01]  /*250a0*/  @P1 LDC R4, c[0x0][0x450] ;  /* 0x00011400ff041b82 */ /* 0x002e620000000800 */
[----:B------:R-:W-:-:S03]  /*250b0*/  ULDC UR4, c[0x0][0x9dc] ;  /* 0x0002770000047ab9 */ /* 0x000fc60000000800 */
[----:B------:R-:W-:-:S04]  /*250c0*/  SHF.R.S32.HI R0, RZ, 0x1f, R2 ;  /* 0x0000001fff007819 */ /* 0x000fc80000011402 */
[----:B------:R-:W-:Y:S01]  /*250d0*/  LEA.HI R0, R0, R2, RZ, 0x6 ;  /* 0x0000000200007211 */ /* 0x000fe200078f30ff */
[----:B------:R-:W-:-:S03]  /*250e0*/  IMAD.MOV.U32 R2, RZ, RZ, R7 ;  /* 0x000000ffff027224 */ /* 0x000fc600078e0007 */
[----:B------:R-:W-:-:S04]  /*250f0*/  SHF.R.S32.HI R0, RZ, 0x6, R0 ;  /* 0x00000006ff007819 */ /* 0x000fc80000011400 */
[----:B------:R-:W-:Y:S02]  /*25100*/  VIMNMX R6, R21, R0, PT ;  /* 0x0000000015067248 */ /* 0x000fe40003fe0100 */
[----:B------:R-:W2:Y:S03]  /*25110*/  @P1 LDC R0, c[0x0][0x44c] ;  /* 0x00011300ff001b82 */ /* 0x000ea60000000800 */
[----:B------:R3:W-:Y:S01]  /*25120*/  STL [R1+0x34], R6 ;  /* 0x0000340601007387 */ /* 0x0007e20000100800 */
[----:B--2---:R-:W-:-:S05]  /*25130*/  @P1 IMAD.HI.U32 R0, R7, R0, RZ ;  /* 0x0000000007001227 */ /* 0x004fca00078e00ff */
[----:B-1----:R-:W-:-:S04]  /*25140*/  @P1 SHF.R.U32.HI R2, RZ, R4, R0 ;  /* 0x00000004ff021219 */ /* 0x002fc80000011600 */
[----:B------:R-:W-:-:S05]  /*25150*/  IADD3 R2, R17, R2, RZ ;  /* 0x0000000211027210 */ /* 0x000fca0007ffe0ff */
[----:B------:R-:W-:Y:S01]  /*25160*/  VIADD R0, R2, -UR4 ;  /* 0x8000000402007c36 */ /* 0x000fe20008000000 */
[----:B---3--:R-:W-:Y:S06]  /*25170*/  @!P2 BRA `(.L_x_2105) ;  /* 0x000000000044a947 */ /* 0x008fec0003800000 */
        /* <DEDUP_REMOVED lines=10> */
.L_x_2107:
[----:B------:R-:W-:-:S13]  /*25220*/  ISETP.NE.AND P0, PT, R3, 0x1, PT ;  /* 0x000000010300780c */ /* 0x000fda0003f05270 */
[----:B------:R-:W1:Y:S02]  /*25230*/  @P0 LDC.64 R4, c[0x0][0x9e8] ;  /* 0x00027a00ff040b82 */ /* 0x000e640000000a00 */
[----:B-1----:R-:W-:-:S05]  /*25240*/  @P0 IMAD.HI.U32 R4, R2, R4, RZ ;  /* 0x0000000402040227 */ /* 0x002fca00078e00ff */
[----:B------:R-:W-:-:S07]  /*25250*/  @P0 SHF.R.U32.HI R2, RZ, R5, R4 ;  /* 0x00000005ff020219 */ /* 0x000fce0000011604 */
.L_x_2108:
[----:B------:R-:W-:Y:S05]  /*25260*/  BSYNC B0 ;  /* 0x0000000000007941 */ /* 0x000fea0003800000 */
.L_x_2106:
[----:B------:R-:W-:-:S05]  /*25270*/  IMAD R2, R2, R3, RZ ;  /* 0x0000000302027224 */ /* 0x000fca00078e02ff */
[----:B------:R-:W-:-:S07]  /*25280*/  VIMNMX R0, R0, R2, !PT ;  /* 0x0000000200007248 */ /* 0x000fce0007fe0100 */
.L_x_2105:
[----:B------:R-:W-:Y:S01]  /*25290*/  SHF.R.S32.HI R2, RZ, 0x1f, R0 ;  /* 0x0000001fff027819 */ /* 0x000fe20000011400 */
[----:B------:R-:W-:Y:S03]  /*252a0*/  BSSY B7, `(.L_x_2109) ;  /* 0x00004db000077945 */ /* 0x000fe60003800000 */
[----:B------:R-:W-:-:S04]  /*252b0*/  LEA.HI R2, R2, R0, RZ, 0x6 ;  /* 0x0000000002027211 */ /* 0x000fc800078f30ff */
[----:B------:R-:W-:-:S04]  /*252c0*/  SHF.R.S32.HI R2, RZ, 0x6, R2 ;  /* 0x00000006ff027819 */ /* 0x000fc80000011402 */
[----:B------:R-:W-:-:S04]  /*252d0*/  VIMNMX R3, RZ, R2, !PT ;  /* 0x00000002ff037248 */ /* 0x000fc80007fe0100 */
[----:B------:R-:W-:Y:S01]  /*252e0*/  ISETP.GT.AND P0, PT, R6, R3, PT ;  /* 0x000000030600720c */ /* 0x000fe20003f04270 */
[----:B------:R1:W-:-:S12]  /*252f0*/  STL [R1+0x2c], R3 ;  /* 0x00002c0301007387 */ /* 0x0003d80000100800 */
[----:B-1----:R-:W-:Y:S05]  /*25300*/  @P0 BRA `(.L_x_2110) ;  /* 0x0000000000440947 */ /* 0x002fea0003800000 */
[----:B------:R-:W1:Y:S02]  /*25310*/  S2R R3, SR_TID.X ;  /* 0x0000000000037919 */ /* 0x000e640000002100 */
[----:B-1----:R-:W-:-:S04]  /*25320*/  LOP3.LUT R3, R3, 0x7f, RZ, 0xc0, !PT ;  /* 0x0000007f03037812 */ /* 0x002fc800078ec0ff */
[----:B------:R-:W-:-:S13]  /*25330*/  ISETP.NE.AND P0, PT, R3, RZ, PT ;  /* 0x000000ff0300720c */ /* 0x000fda0003f05270 */
[----:B------:R-:W-:Y:S05]  /*25340*/  @P0 BRA `(.L_x_2111) ;  /* 0x0000004c00400947 */ /* 0x000fea0003800000 */
[----:B------:R-:W1:Y:S01]  /*25350*/  S2R R3, SR_LANEID ;  /* 0x0000000000037919 */ /* 0x000e620000000000 */
[----:B------:R-:W-:Y:S01]  /*25360*/  VOTEU.ANY UR4, UPT, PT ;  /* 0x0000000000047886 */ /* 0x000fe200038e0100 */
[----:B------:R-:W2:Y:S01]  /*25370*/  LDC.64 R4, c[0x0][0xc60] ;  /* 0x00031800ff047b82 */ /* 0x000ea20000000a00 */
[----:B------:R-:W1:Y:S08]  /*25380*/  FLO.U32 R0, UR4 ;  /* 0x0000000400007d00 */ /* 0x000e7000080e0000 */
[----:B------:R-:W2:Y:S01]  /*25390*/  POPC R2, UR4 ;  /* 0x0000000400027d09 */ /* 0x000ea20008000000 */
[----:B-1----:R-:W-:-:S13]  /*253a0*/  ISETP.EQ.U32.AND P0, PT, R0, R3, PT ;  /* 0x000000030000720c */ /* 0x002fda0003f02070 */
[----:B--2---:R-:W2:Y:S01]  /*253b0*/  @P0 ATOMG.E.ADD.STRONG.GPU PT, R5, desc[UR60][R4.64], R2 ;  /* 0x00000002040509a8 */ /* 0x004ea200081ee1fc */
[----:B------:R-:W1:Y:S02]  /*253c0*/  S2R R3, SR_LTMASK ;  /* 0x0000000000037919 */ /* 0x000e640000003900 */
[----:B-1----:R-:W-:-:S06]  /*253d0*/  LOP3.LUT R3, R3, UR4, RZ, 0xc0, !PT ;  /* 0x0000000403037c12 */ /* 0x002fcc000f8ec0ff */
[----:B------:R-:W1:Y:S01]  /*253e0*/  POPC R3, R3 ;  /* 0x0000000300037309 */ /* 0x000e620000000000 */
[----:B--2---:R-:W1:Y:S02]  /*253f0*/  SHFL.IDX PT, R0, R5, R0, 0x1f ;  /* 0x00001f0005007589 */ /* 0x004e6400000e0000 */
[----:B-1----:R-:W-:Y:S01]  /*25400*/  IADD3 R16, R0, UR36, R3 ;  /* 0x0000002400107c10 */ /* 0x002fe2000fffe003 */
[----:B------:R-:W-:Y:S06]  /*25410*/  BRA `(.L_x_2111) ;  /* 0x0000004c000c7947 */ /* 0x000fec0003800000 */
.L_x_2110:
[----:B------:R-:W2:Y:S01]  /*25420*/  LDL R17, [R1] ;  /* 0x0000000001117983 */ /* 0x000ea20000100800 */
        /* <DEDUP_REMOVED lines=8> */
[----:B------:R-:W-:Y:S01]  /*254b0*/  IMAD.U32 R4, RZ, RZ, UR6 ;  /* 0x00000006ff047e24 */ /* 0x000fe2000f8e00ff */
[----:B------:R-:W-:Y:S01]  /*254c0*/  MOV R6, UR8 ;  /* 0x0000000800067c02 */ /* 0x000fe20008000f00 */
[----:B------:R-:W1:Y:S01]  /*254d0*/  LDC.64 R2, c[0x4][R2] ;  /* 0x0100000002027b82 */ /* 0x000e620000000a00 */
[----:B------:R-:W-:Y:S01]  /*254e0*/  IMAD.U32 R5, RZ, RZ, UR7 ;  /* 0x00000007ff057e24 */ /* 0x000fe2000f8e00ff */
[----:B------:R-:W-:Y:S01]  /*254f0*/  MOV R12, 0x1 ;  /* 0x00000001000c7802 */ /* 0x000fe20000000f00 */
[----:B------:R-:W-:Y:S02]  /*25500*/  IMAD.U32 R7, RZ, RZ, UR9 ;  /* 0x00000009ff077e24 */ /* 0x000fe4000f8e00ff */
[----:B------:R-:W-:-:S02]  /*25510*/  IMAD.U32 R10, RZ, RZ, UR4 ;  /* 0x00000004ff0a7e24 */ /* 0x000fc4000f8e00ff */
[----:B0-----:R-:W-:Y:S02]  /*25520*/  IMAD.U32 R11, RZ, RZ, UR5 ;  /* 0x00000005ff0b7e24 */ /* 0x001fe4000f8e00ff */
[----:B------:R-:W-:Y:S02]  /*25530*/  IMAD.MOV.U32 R8, RZ, RZ, 0x70 ;  /* 0x00000070ff087424 */ /* 0x000fe400078e00ff */
[----:B------:R-:W-:-:S07]  /*25540*/  IMAD.MOV.U32 R13, RZ, RZ, RZ ;  /* 0x000000ffff0d7224 */ /* 0x000fce00078e00ff */
[----:B------:R-:W-:-:S07]  /*25550*/  LEPC R20, `(.L_x_2113) ;  /* 0x000000001014794e */ /* 0x000fce0000000000 */
[----:B-1----:R-:W-:Y:S05]  /*25560*/  CALL.ABS.NOINC R2 ;  /* 0x0000000002007343 */ /* 0x002fea0003c00000 */
.L_x_2113:
[----:B------:R-:W-:Y:S05]  /*25570*/  BSYNC B6 ;  /* 0x0000000000067941 */ /* 0x000fea0003800000 */
.L_x_2112:
        /* <DEDUP_REMOVED lines=12> */
[----:B------:R-:W-:Y:S01]  /*25640*/  MOV R12, 0x1 ;  /* 0x00000001000c7802 */ /* 0x000fe20000000f00 */
[----:B------:R-:W-:Y:S02]  /*25650*/  IMAD.U32 R7, RZ, RZ, UR9 ;  /* 0x00000009ff077e24 */ /* 0x000fe4000f8e00ff */
[----:B------:R-:W-:-:S02]  /*25660*/  IMAD.U32 R10, RZ, RZ, UR4 ;  /* 0x00000004ff0a7e24 */ /* 0x000fc4000f8e00ff */
[----:B0-----:R-:W-:Y:S02]  /*25670*/  IMAD.U32 R11, RZ, RZ, UR5 ;  /* 0x00000005ff0b7e24 */ /* 0x001fe4000f8e00ff */
[----:B------:R-:W-:Y:S02]  /*25680*/  IMAD.MOV.U32 R8, RZ, RZ, 0x70 ;  /* 0x00000070ff087424 */ /* 0x000fe400078e00ff */
[----:B-1----:R-:W-:-:S07]  /*25690*/  IMAD.MOV.U32 R13, RZ, RZ, RZ ;  /* 0x000000ffff0d7224 */ /* 0x002fce00078e00ff */
[----:B------:R-:W-:-:S07]  /*256a0*/  LEPC R20, `(.L_x_2116) ;  /* 0x000000001014794e */ /* 0x000fce0000000000 */
[----:B--2---:R-:W-:Y:S05]  /*256b0*/  CALL.ABS.NOINC R2 ;  /* 0x0000000002007343 */ /* 0x004fea0003c00000 */
.L_x_2116:
[----:B------:R0:W1:Y:S01]  /*256c0*/  LDC.64 R2, c[0x4][R17] ;  /* 0x0100000011027b82 */ /* 0x0000620000000a00 */
[----:B------:R-:W-:Y:S01]  /*256d0*/  ULDC.64 UR4, c[0x4][0xa8] ;  /* 0x01002a0000047ab9 */ /* 0x000fe20000000a00 */
[----:B------:R-:W-:Y:S01]  /*256e0*/  ULDC.64 UR6, c[0x4][0xb0] ;  /* 0x01002c0000067ab9 */ /* 0x000fe20000000a00 */
[----:B------:R-:W-:Y:S01]  /*256f0*/  ULDC.64 UR8, c[0x4][0x40] ;  /* 0x0100100000087ab9 */ /* 0x000fe20000000a00 */
[----:B------:R-:W-:Y:S01]  /*25700*/  IMAD.U32 R4, RZ, RZ, UR4 ;  /* 0x00000004ff047e24 */ /* 0x000fe2000f8e00ff */
[----:B------:R-:W-:Y:S01]  /*25710*/  MOV R7, UR7 ;  /* 0x0000000700077c02 */ /* 0x000fe20008000f00 */
        /* <DEDUP_REMOVED lines=9> */
.L_x_2115:
[----:B------:R-:W-:Y:S05]  /*257b0*/  BSYNC B6 ;  /* 0x0000000000067941 */ /* 0x000fea0003800000 */
.L_x_2114:
[----:B------:R-:W-:Y:S01]  /*257c0*/  ULDC.64 UR4, c[0x0][0x9f8] ;  /* 0x00027e0000047ab9 */ /* 0x000fe20000000a00 */
[----:B------:R-:W2:Y:S01]  /*257d0*/  LDL R17, [R1+0x34] ;  /* 0x0000340001117983 */ /* 0x000ea20000100800 */
[----:B------:R-:W-:Y:S01]  /*257e0*/  ISETP.NE.U32.AND P0, PT, RZ, UR4, PT ;  /* 0x00000004ff007c0c */ /* 0x000fe2000bf05070 */
[----:B------:R-:W-:-:S03]  /*257f0*/  IMAD.MOV.U32 R7, RZ, RZ, R19 ;  /* 0x000000ffff077224 */ /* 0x000fc600078e0013 */
[----:B------:R-:W-:Y:S01]  /*25800*/  ISETP.NE.AND.EX P0, PT, RZ, UR5, PT, P0 ;  /* 0x00000005ff007c0c */ /* 0x000fe2000bf05300 */
[----:B------:R-:W-:-:S12]  /*25810*/  ULDC.64 UR4, c[0x0][0xa08] ;  /* 0x0002820000047ab9 */ /* 0x000fd80000000a00 */
[----:B------:R-:W1:Y:S02]  /*25820*/  @P0 LDC.64 R2, c[0x0][0x9f8] ;  /* 0x00027e00ff020b82 */ /* 0x000e640000000a00 */
[----:B-1----:R-:W-:-:S05]  /*25830*/  @P0 IMAD.WIDE R2, R19, 0x4, R2 ;  /* 0x0000000413020825 */ /* 0x002fca00078e0202 */
[----:B------:R1:W3:Y:S02]  /*25840*/  @P0 LDG.E R7, desc[UR60][R2.64] ;  /* 0x0000003c02070981 */ /* 0x0002e4000c1e1900 */
[----:B-1----:R-:W1:Y:S02]  /*25850*/  LDC.64 R2, c[0x0][0x418] ;  /* 0x00010600ff027b82 */ /* 0x002e640000000a00 */
[----:B-1----:R-:W-:Y:S01]  /*25860*/  LOP3.LUT P0, RZ, R2, UR4, RZ, 0xfc, !PT ;  /* 0x0000000402ff7c12 */ /* 0x002fe2000f80fcff */
[----:B------:R-:W-:-:S03]  /*25870*/  UMOV UR4, 0xffffffff ;  /* 0xffffffff00047882 */ /* 0x000fc60000000000 */
[----:B------:R-:W-:Y:S01]  /*25880*/  LOP3.LUT P0, RZ, R3, UR5, RZ, 0xfc, P0 ;  /* 0x0000000503ff7c12 */ /* 0x000fe2000800fcff */
[----:B--2---:R-:W-:Y:S01]  /*25890*/  VIADD R0, R17, 0xffffffff ;  /* 0xffffffff11007836 */ /* 0x004fe20000000000 */
[----:B---3--:R-:W-:Y:S01]  /*258a0*/  SHF.R.S32.HI R8, RZ, 0x1f, R7 ;  /* 0x0000001fff087819 */ /* 0x008fe20000011407 */
[----:B------:R1:W-:Y:S01]  /*258b0*/  STL [R1+0xc], R7 ;  /* 0x00000c0701007387 */ /* 0x0003e20000100800 */
[----:B------:R-:W-:-:S03]  /*258c0*/  SEL R17, R7, RZ, !P0 ;  /* 0x000000ff07117207 */ /* 0x000fc60004000000 */
[----:B------:R1:W-:Y:S01]  /*258d0*/  STL [R1+0x24], R8 ;  /* 0x0000240801007387 */ /* 0x0003e20000100800 */
[----:B------:R-:W-:Y:S05]  /*258e0*/  BRA.DIV UR4, `(.L_x_2117) ;  /* 0x0000006e04447947 */ /* 0x000fea000b800000 */
[----:B------:R-:W2:Y:S02]  /*258f0*/  S2R R4, SR_TID.X ;  /* 0x0000000000047919 */ /* 0x000ea40000002100 */
[----:B--2---:R-:W-:-:S04]  /*25900*/  SHF.R.U32.HI R4, RZ, 0x5, R4 ;  /* 0x00000005ff047819 */ /* 0x004fc80000011604 */
[----:B------:R-:W-:-:S05]  /*25910*/  LOP3.LUT R4, R4, 0x3, RZ, 0xc0, !PT ;  /* 0x0000000304047812 */ /* 0x000fca00078ec0ff */
[----:B------:R2:W3:Y:S02]  /*25920*/  SHFL.IDX PT, R14, R4, RZ, 0x1f ;  /* 0x00001fff040e7589 */ /* 0x0004e400000e0000 */
.L_x_2295:
[----:B--2---:R-:W2:Y:S01]  /*25930*/  LDL.LU R4, [R1+0x20] ;  /* 0x0000200001047983 */ /* 0x004ea20000300800 */
[----:B------:R-:W-:Y:S02]  /*25940*/  PLOP3.LUT P1, PT, PT, PT, PT, 0x8, 0x0 ;  /* 0x000000000000781c */ /* 0x000fe40003f2e170 */
[----:B---3--:R-:W-:Y:S01]  /*25950*/  ISETP.NE.AND P0, PT, R14, RZ, PT ;  /* 0x000000ff0e00720c */ /* 0x008fe20003f05270 */
[----:B------:R3:W-:Y:S01]  /*25960*/  STL [R1+0x8], R0 ;  /* 0x0000080001007387 */ /* 0x0007e20000100800 */
[----:B--2---:R-:W-:-:S09]  /*25970*/  LOP3.LUT R4, R4, 0xfffffffe, RZ, 0xc0, !PT ;  /* 0xfffffffe04047812 */ /* 0x004fd200078ec0ff */
[----:B------:R-:W-:-:S05]  /*25980*/  @P1 LOP3.LUT R4, R4, 0x1, RZ, 0xfc, !PT ;  /* 0x0000000104041812 */ /* 0x000fca00078efcff */
[----:B------:R3:W-:Y:S01]  /*25990*/  STL [R1+0x20], R4 ;  /* 0x0000200401007387 */ /* 0x0007e20000100800 */
[----:B------:R-:W-:Y:S05]  /*259a0*/  @P0 BRA `(.L_x_2118) ;  /* 0x0000000400580947 */ /* 0x000fea0003800000 */
[----:B------:R-:W-:-:S03]  /*259b0*/  UMOV UR4, 0xffffffff ;  /* 0xffffffff00047882 */ /* 0x000fc60000000000 */
[----:B------:R-:W-:Y:S05]  /*259c0*/  BRA.DIV UR4, `(.L_x_2119) ;  /* 0x0000006e04407947 */ /* 0x000fea000b800000 */
[----:B------:R-:W-:-:S13]  /*259d0*/  ELECT P6, URZ, PT ;  /* 0x00000000003f782f */ /* 0x000fda00038c0000 */
.L_x_2298:
[----:B------:R-:W-:Y:S05]  /*259e0*/  @!P6 BRA `(.L_x_2118) ;  /* 0x000000040048e947 */ /* 0x000fea0003800000 */
[----:B------:R-:W-:-:S04]  /*259f0*/  ISETP.NE.U32.AND P0, PT, R2, RZ, PT ;  /* 0x000000ff0200720c */ /* 0x000fc80003f05070 */
[----:B------:R-:W-:-:S13]  /*25a00*/  ISETP.NE.AND.EX P0, PT, R3, RZ, PT, P0 ;  /* 0x000000ff0300720c */ /* 0x000fda0003f05300 */
[----:B------:R-:W-:Y:S05]  /*25a10*/  @!P0 BRA `(.L_x_2120) ;  /* 0x0000000000508947 */ /* 0x000fea0003800000 */
[----:B------:R-:W2:Y:S01]  /*25a20*/  LDC R6, c[0x0][0x43c] ;  /* 0x00010f00ff067b82 */ /* 0x000ea20000000800 */
[----:B------:R-:W-:Y:S01]  /*25a30*/  IMAD.MOV.U32 R9, RZ, RZ, R0 ;  /* 0x000000ffff097224 */ /* 0x000fe200078e0000 */
[----:B------:R-:W-:-:S03]  /*25a40*/  ULDC.64 UR4, c[0x0][0x428] ;  /* 0x00010a0000047ab9 */ /* 0x000fc60000000a00 */
[----:B---3--:R-:W-:Y:S01]  /*25a50*/  IMAD.MOV.U32 R0, RZ, RZ, R9 ;  /* 0x000000ffff007224 */ /* 0x008fe200078e0009 */
[----:B--2---:R-:W-:-:S13]  /*25a60*/  ISETP.NE.AND P0, PT, R6, 0x1, PT ;  /* 0x000000010600780c */ /* 0x004fda0003f05270 */
[----:B------:R-:W2:Y:S02]  /*25a70*/  @P0 LDC.64 R4, c[0x0][0x440] ;  /* 0x00011000ff040b82 */ /* 0x000ea40000000a00 */
[----:B--2---:R-:W-:-:S05]  /*25a80*/  @P0 IMAD.HI.U32 R4, R9, R4, RZ ;  /* 0x0000000409040227 */ /* 0x004fca00078e00ff */
[----:B------:R-:W-:-:S04]  /*25a90*/  @P0 SHF.R.U32.HI R0, RZ, R5, R4 ;  /* 0x00000005ff000219 */ /* 0x000fc80000011604 */
[----:B------:R-:W-:Y:S02]  /*25aa0*/  IADD3 R4, -R0, RZ, RZ ;  /* 0x000000ff00047210 */ /* 0x000fe40007ffe1ff */
[----:B------:R-:W-:-:S03]  /*25ab0*/  SHF.R.S32.HI R5, RZ, 0x1f, R0 ;  /* 0x0000001fff057819 */ /* 0x000fc60000011400 */
        /* <DEDUP_REMOVED lines=10> */
.L_x_2120:
[----:B-1----:R-:W4:Y:S04]  /*25b60*/  LDL R7, [R1] ;  /* 0x0000000001077983 */ /* 0x002f280000100800 */
[----:B---3--:R-:W4:Y:S04]  /*25b70*/  LDL R0, [R1+0x4] ;  /* 0x0000040001007983 */ /* 0x008f280000100800 */
[----:B--2---:R-:W2:Y:S01]  /*25b80*/  LDL R2, [R1+0x10] ;  /* 0x0000100001027983 */ /* 0x004ea20000100800 */
[----:B----4-:R-:W-:Y:S01]  /*25b90*/  IMAD R0, R0, 0x8, R7 ;  /* 0x0000000800007824 */ /* 0x010fe200078e0207 */
[----:B--2---:R-:W-:-:S04]  /*25ba0*/  SHF.L.U32 R2, R2, 0x1f, RZ ;  /* 0x0000001f02027819 */ /* 0x004fc800000006ff */
[----:B------:R-:W1:Y:S02]  /*25bb0*/  SYNCS.PHASECHK.TRANS64.TRYWAIT P0, [R0+URZ+0x30840], R2 ;  /* 0x03084002000075a7 */ /* 0x000e64000800017f */
[----:B-1----:R-:W-:Y:S05]  /*25bc0*/  @!P0 BRA `(.L_x_2121) ;  /* 0x0000006800e08947 */ /* 0x002fea0003800000 */
.L_x_2299:
[----:B------:R-:W2:Y:S02]  /*25bd0*/  S2R R3, SR_TID.X ;  /* 0x0000000000037919 */ /* 0x000ea40000002100 */
[----:B--2---:R-:W-:-:S04]  /*25be0*/  LOP3.LUT R3, R3, 0x7f, RZ, 0xc0, !PT ;  /* 0x0000007f03037812 */ /* 0x004fc800078ec0ff */
[----:B------:R-:W-:-:S13]  /*25bf0*/  ISETP.NE.AND P0, PT, R3, RZ, PT ;  /* 0x000000ff0300720c */ /* 0x000fda0003f05270 */
        /* <DEDUP_REMOVED lines=8> */
.L_x_2122:
[----:B-1----:R-:W2:Y:S04]  /*25c80*/  LDL R2, [R1+0x14] ;  /* 0x0000140001027983 */ /* 0x002ea80000100800 */
[----:B------:R-:W3:Y:S04]  /*25c90*/  LDL R4, [R1] ;  /* 0x0000000001047983 */ /* 0x000ee80000100800 */
[----:B------:R-:W3:Y:S04]  /*25ca0*/  LDL R3, [R1+0x4] ;  /* 0x0000040001037983 */ /* 0x000ee80000100800 */
[----:B------:R-:W4:Y:S01]  /*25cb0*/  LDL R5, [R1+0x8] ;  /* 0x0000080001057983 */ /* 0x000f220000100800 */
[----:B------:R-:W-:-:S02]  /*25cc0*/  R2UR UR9, R0 ;  /* 0x00000000000972ca */ /* 0x000fc400000e0000 */
[----:B--2---:R-:W-:Y:S02]  /*25cd0*/  R2UR UR5, R2 ;  /* 0x00000000020572ca */ /* 0x004fe400000e0000 */
[----:B------:R-:W2:Y:S01]  /*25ce0*/  LDL.LU R2, [R1+0x20] ;  /* 0x0000200001027983 */ /* 0x000ea20000300800 */
[----:B---3--:R-:W-:Y:S02]  /*25cf0*/  LEA R0, R3, R4, 0xf ;  /* 0x0000000403007211 */ /* 0x008fe400078e78ff */
[----:B----4-:R-:W-:Y:S02]  /*25d00*/  R2UR UR11, R5 ;  /* 0x00000000050b72ca */ /* 0x010fe400000e0000 */
[----:B------:R-:W-:Y:S01]  /*25d10*/  R2UR UR14, R0 ;  /* 0x00000000000e72ca */ /* 0x000fe200000e0000 */
[----:B------:R-:W-:Y:S01]  /*25d20*/  UIADD3 UR4, UP0, UR38, 0x370, URZ ;  /* 0x0000037026047890 */ /* 0x000fe2000ff1e03f */
[----:B------:R-:W-:Y:S02]  /*25d30*/  R2UR UR12, R18 ;  /* 0x00000000120c72ca */ /* 0x000fe400000e0000 */
[----:B-----5:R-:W-:Y:S01]  /*25d40*/  R2UR UR13, R17 ;  /* 0x00000000110d72ca */ /* 0x020fe200000e0000 */
[----:B------:R-:W-:Y:S01]  /*25d50*/  UIADD3 UR9, UR9, 0x30830, URZ ;  /* 0x0003083009097890 */ /* 0x000fe2000fffe03f */
[----:B------:R-:W-:-:S05]  /*25d60*/  PLOP3.LUT P0, PT, PT, PT, PT, 0x80, 0x0 ;  /* 0x000000000000781c */ /* 0x000fca0003f0f070 */
[----:B------:R-:W-:Y:S02]  /*25d70*/  ULEA UR11, UR11, UR5, 0x6 ;  /* 0x000000050b0b7291 */ /* 0x000fe4000f8e303f */
        /* <DEDUP_REMOVED lines=10> */
[----:B-1----:R-:W-:Y:S01]  /*25e20*/  UMOV UR8, UR15 ;  /* 0x0000000f00087c82 */ /* 0x002fe20008000000 */
[----:B------:R-:W-:Y:S01]  /*25e30*/  UMOV UR10, UR17 ;  /* 0x00000011000a7c82 */ /* 0x000fe20008000000 */
[----:B------:R-:W-:Y:S01]  /*25e40*/  UMOV UR15, 0x80 ;  /* 0x00000080000f7882 */ /* 0x000fe20000000000 */
[----:B------:R1:W-:Y:S02]  /*25e50*/  UTMALDG.4D [UR8], [UR4], desc[UR6] ;  /* 0x00000608040075b4 */ /* 0x0003e40008019000 */
[----:B-1----:R-:W-:Y:S01]  /*25e60*/  UMOV UR8, UR16 ;  /* 0x0000001000087c82 */ /* 0x002fe20008000000 */
[----:B------:R-:W-:Y:S01]  /*25e70*/  UMOV UR10, UR15 ;  /* 0x0000000f000a7c82 */ /* 0x000fe20008000000 */
[----:B------:R-:W-:Y:S01]  /*25e80*/  UMOV UR15, 0xc0 ;  /* 0x000000c0000f7882 */ /* 0x000fe20000000000 */
[----:B------:R1:W-:Y:S02]  /*25e90*/  UTMALDG.4D [UR8], [UR4], desc[UR6] ;  /* 0x00000608040075b4 */ /* 0x0003e40008019000 */
[----:B-1----:R-:W-:Y:S01]  /*25ea0*/  UMOV UR8, UR14 ;  /* 0x0000000e00087c82 */ /* 0x002fe20008000000 */
[----:B------:R-:W-:-:S02]  /*25eb0*/  UMOV UR10, UR15 ;  /* 0x0000000f000a7c82 */ /* 0x000fc40008000000 */
[----:B------:R4:W-:Y:S01]  /*25ec0*/  UTMALDG.4D [UR8], [UR4], desc[UR6] ;  /* 0x00000608040075b4 */ /* 0x0009e20008019000 */
[----:B--2---:R-:W-:-:S04]  /*25ed0*/  LOP3.LUT R2, R2, 0xfffffffe, RZ, 0xc0, !PT ;  /* 0xfffffffe02027812 */ /* 0x004fc800078ec0ff */
[----:B------:R-:W-:-:S05]  /*25ee0*/  @P0 LOP3.LUT R2, R2, 0x1, RZ, 0xfc, !PT ;  /* 0x0000000102020812 */ /* 0x000fca00078efcff */
[----:B------:R4:W-:Y:S01]  /*25ef0*/  STL [R1+0x20], R2 ;  /* 0x0000200201007387 */ /* 0x0009e20000100800 */
[----:B------:R-:W-:Y:S01]  /*25f00*/  NOP ;  /* 0x0000000000007918 */ /* 0x000fe20000000000 */
.L_x_2118:
[----:B---3--:R-:W2:Y:S04]  /*25f10*/  LDL R4, [R1] ;  /* 0x0000000001047983 */ /* 0x008ea80000100800 */
[----:B------:R-:W3:Y:S01]  /*25f20*/  LDL.LU R3, [R1+0x40] ;  /* 0x0000400001037983 */ /* 0x000ee20000300800 */
[----:B------:R-:W-:Y:S05]  /*25f30*/  WARPSYNC.ALL ;  /* 0x0000000000007948 */ /* 0x000fea0003800000 */
[----:B----4-:R-:W-:Y:S01]  /*25f40*/  ULDC.64 UR4, c[0x0][0x298] ;  /* 0x0000a60000047ab9 */ /* 0x010fe20000000a00 */
[----:B------:R-:W-:Y:S01]  /*25f50*/  BSSY B6, `(.L_x_2123) ;  /* 0x000001c000067945 */ /* 0x000fe20003800000 */
[----:B------:R-:W-:Y:S01]  /*25f60*/  BAR.SYNC.DEFER_BLOCKING 0x8, 0x180 ;  /* 0x0206000000007b1d */ /* 0x000fe20000010000 */
[----:B---3--:R-:W-:-:S05]  /*25f70*/  SHF.R.S32.HI R0, RZ, 0x1f, R3 ;  /* 0x0000001fff007819 */ /* 0x008fca0000011403 */
[----:B------:R-:W-:Y:S02]  /*25f80*/  IMAD R2, R0, UR4, RZ ;  /* 0x0000000400027c24 */ /* 0x000fe4000f8e02ff */
[----:B--2---:R-:W-:Y:S02]  /*25f90*/  VIADD R0, R4, 0x10400 ;  /* 0x0001040004007836 */ /* 0x004fe40000000000 */
[C---:B------:R-:W-:Y:S02]  /*25fa0*/  IMAD R2, R3.reuse, UR5, R2 ;  /* 0x0000000503027c24 */ /* 0x040fe4000f8e0202 */
[----:B------:R-:W-:Y:S01]  /*25fb0*/  IMAD.WIDE.U32 R4, R3, UR4, RZ ;  /* 0x0000000403047c25 */ /* 0x000fe2000f8e00ff */
[----:B------:R-:W-:-:S03]  /*25fc0*/  LOP3.LUT P0, RZ, R0, 0x3ff, RZ, 0xc0, !PT ;  /* 0x000003ff00ff7812 */ /* 0x000fc6000780c0ff */
[----:B------:R-:W-:Y:S01]  /*25fd0*/  IMAD.IADD R0, R5, 0x1, R2 ;  /* 0x0000000105007824 */ /* 0x000fe200078e0202 */
[----:B------:R2:W-:Y:S04]  /*25fe0*/  STL.64 [R1+0x40], R4 ;  /* 0x0000400401007387 */ /* 0x0005e80000100a00 */
[----:B------:R2:W-:Y:S05]  /*25ff0*/  STL [R1+0x4c], R0 ;  /* 0x00004c0001007387 */ /* 0x0005ea0000100800 */
[----:B------:R-:W-:Y:S05]  /*26000*/  @!P0 BRA `(.L_x_2124) ;  /* 0x0000000000408947 */ /* 0x000fea0003800000 */
[----:B------:R-:W-:Y:S01]  /*26010*/  MOV R2, 0x0 ;  /* 0x0000000000027802 */ /* 0x000fe20000000f00 */
[----:B------:R-:W-:Y:S01]  /*26020*/  ULDC.64 UR4, c[0x4][0xa8] ;  /* 0x01002a0000047ab9 */ /* 0x000fe20000000a00 */
[----:B------:R-:W-:Y:S01]  /*26030*/  ULDC.64 UR6, c[0x4][0xb0] ;  /* 0x01002c0000067ab9 */ /* 0x000fe20000000a00 */
[----:B------:R-:W-:Y:S01]  /*26040*/  ULDC.64 UR8, c[0x4][0x20] ;  /* 0x0100080000087ab9 */ /* 0x000fe20000000a00 */
[----:B--2---:R-:W-:Y:S01]  /*26050*/  IMAD.U32 R4, RZ, RZ, UR4 ;  /* 0x00000004ff047e24 */ /* 0x004fe2000f8e00ff */
[----:B------:R-:W-:Y:S01]  /*26060*/  MOV R6, UR6 ;  /* 0x0000000600067c02 */ /* 0x000fe20008000f00 */
[----:B------:R-:W2:Y:S01]  /*26070*/  LDC.64 R2, c[0x4][R2] ;  /* 0x0100000002027b82 */ /* 0x000ea20000000a00 */
[----:B------:R-:W-:Y:S01]  /*26080*/  IMAD.U32 R5, RZ, RZ, UR5 ;  /* 0x00000005ff057e24 */ /* 0x000fe2000f8e00ff */
[----:B------:R-:W-:Y:S01]  /*26090*/  MOV R12, 0x1 ;  /* 0x00000001000c7802 */ /* 0x000fe20000000f00 */
[----:B-1----:R-:W-:Y:S02]  /*260a0*/  IMAD.U32 R7, RZ, RZ, UR7 ;  /* 0x00000007ff077e24 */ /* 0x002fe4000f8e00ff */
[----:B------:R-:W-:-:S02]  /*260b0*/  IMAD.U32 R10, RZ, RZ, UR8 ;  /* 0x00000008ff0a7e24 */ /* 0x000fc4000f8e00ff */
[----:B0-----:R-:W-:Y:S02]  /*260c0*/  IMAD.U32 R11, RZ, RZ, UR9 ;  /* 0x00000009ff0b7e24 */ /* 0x001fe4000f8e00ff */
[----:B------:R-:W-:Y:S02]  /*260d0*/  IMAD.MOV.U32 R8, RZ, RZ, 0x70 ;  /* 0x00000070ff087424 */ /* 0x000fe400078e00ff */
[----:B------:R-:W-:-:S07]  /*260e0*/  IMAD.MOV.U32 R13, RZ, RZ, RZ ;  /* 0x000000ffff0d7224 */ /* 0x000fce00078e00ff */
[----:B------:R-:W-:-:S07]  /*260f0*/  LEPC R20, `(.L_x_2124) ;  /* 0x000000001014794e */ /* 0x000fce0000000000 */
[----:B--2---:R-:W-:Y:S05]  /*26100*/  CALL.ABS.NOINC R2 ;  /* 0x0000000002007343 */ /* 0x004fea0003c00000 */
.L_x_2124:
[----:B------:R-:W-:Y:S05]  /*26110*/  BSYNC B6 ;  /* 0x0000000000067941 */ /* 0x000fea0003800000 */
.L_x_2123:
[----:B--2---:R-:W2:Y:S01]  /*26120*/  LDL.LU R0, [R1+0x4c] ;  /* 0x00004c0001007983 */ /* 0x004ea20000300800 */
[----:B-1----:R-:W1:Y:S01]  /*26130*/  LDC R7, c[0x0][0x448] ;  /* 0x00011200ff077b82 */ /* 0x002e620000000800 */
[----:B------:R-:W-:Y:S02]  /*26140*/  ULDC.64 UR4, c[0x0][0x2d8] ;  /* 0x0000b60000047ab9 */ /* 0x000fe40000000a00 */
[----:B------:R-:W2:Y:S04]  /*26150*/  LDL.LU.64 R2, [R1+0x40] ;  /* 0x0000400001027983 */ /* 0x000ea80000300a00 */
[----:B------:R-:W3:Y:S01]  /*26160*/  LDL R8, [R1+0x30] ;  /* 0x0000300001087983 */ /* 0x000ee20000100800 */
[----:B------:R-:W4:Y:S01]  /*26170*/  S2R R5, SR_TID.X ;  /* 0x0000000000057919 */ /* 0x000f220000002100 */
[----:B------:R-:W0:Y:S01]  /*26180*/  S2R R9, SR_TID.X ;  /* 0x0000000000097919 */ /* 0x000e220000002100 */
[----:B----4-:R-:W-:-:S04]  /*26190*/  LOP3.LUT R5, R5, 0x7f, RZ, 0xc0, !PT ;  /* 0x0000007f05057812 */ /* 0x010fc800078ec0ff */
[----:B------:R-:W-:Y:S02]  /*261a0*/  SHF.R.U32.HI R5, RZ, 0x3, R5 ;  /* 0x00000003ff057819 */ /* 0x000fe40000011605 */
[----:B0-----:R-:W-:-:S04]  /*261b0*/  SHF.L.U32 R9, R9, 0x4, RZ ;  /* 0x0000000409097819 */ /* 0x001fc800000006ff */
[----:B------:R-:W-:Y:S01]  /*261c0*/  LOP3.LUT R9, R5, 0x70, R9, 0xf8, !PT ;  /* 0x0000007005097812 */ /* 0x000fe200078ef809 */
[----:B--2---:R-:W-:Y:S01]  /*261d0*/  IMAD.MOV.U32 R3, RZ, RZ, R0 ;  /* 0x000000ffff037224 */ /* 0x004fe200078e0000 */
[----:B------:R-:W-:-:S05]  /*261e0*/  SHF.R.S32.HI R0, RZ, 0x1f, R18 ;  /* 0x0000001fff007819 */ /* 0x000fca0000011412 */
[----:B------:R-:W-:Y:S02]  /*261f0*/  IMAD R0, R0, UR4, RZ ;  /* 0x0000000400007c24 */ /* 0x000fe4000f8e02ff */
[----:B------:R-:W-:-:S04]  /*26200*/  IMAD.WIDE.U32 R2, R18, UR4, R2 ;  /* 0x0000000412027c25 */ /* 0x000fc8000f8e0002 */
[----:B------:R-:W-:Y:S01]  /*26210*/  IMAD R0, R18, UR5, R0 ;  /* 0x0000000512007c24 */ /* 0x000fe2000f8e0200 */
[----:B------:R-:W-:Y:S02]  /*26220*/  ULDC.64 UR4, c[0x0][0xa00] ;  /* 0x0002800000047ab9 */ /* 0x000fe40000000a00 */
[----:B------:R-:W-:Y:S01]  /*26230*/  ISETP.NE.U32.AND P0, PT, RZ, UR4, PT ;  /* 0x00000004ff007c0c */ /* 0x000fe2000bf05070 */
[----:B------:R-:W-:Y:S01]  /*26240*/  IMAD.IADD R3, R3, 0x1, R0 ;  /* 0x0000000103037824 */ /* 0x000fe200078e0200 */
[----:B------:R-:W-:Y:S02]  /*26250*/  SHF.R.S32.HI R0, RZ, 0x1f, R19 ;  /* 0x0000001fff007819 */ /* 0x000fe40000011413 */
[----:B------:R-:W-:Y:S01]  /*26260*/  ISETP.NE.AND.EX P0, PT, RZ, UR5, PT, P0 ;  /* 0x00000005ff007c0c */ /* 0x000fe2000bf05300 */
[----:B------:R-:W-:-:S03]  /*26270*/  ULDC.64 UR4, c[0x0][0x2e0] ;  /* 0x0000b80000047ab9 */ /* 0x000fc60000000a00 */
[----:B------:R-:W-:Y:S02]  /*26280*/  SEL R4, R0, RZ, !P0 ;  /* 0x000000ff00047207 */ /* 0x000fe40004000000 */
[----:B------:R-:W-:Y:S02]  /*26290*/  SEL R0, R19, RZ, !P0 ;  /* 0x000000ff13007207 */ /* 0x000fe40004000000 */
[----:B-1----:R-:W-:-:S13]  /*262a0*/  ISETP.NE.AND P0, PT, R7, 0x1, PT ;  /* 0x000000010700780c */ /* 0x002fda0003f05270 */
[----:B------:R-:W0:Y:S08]  /*262b0*/  @P0 LDC R5, c[0x0][0x44c] ;  /* 0x00011300ff050b82 */ /* 0x000e300000000800 */
[----:B------:R-:W1:Y:S01]  /*262c0*/  @P0 LDC R6, c[0x0][0x450] ;  /* 0x00011400ff060b82 */ /* 0x000e620000000800 */
[----:B------:R-:W-:Y:S02]  /*262d0*/  IMAD R4, R4, UR4, RZ ;  /* 0x0000000404047c24 */ /* 0x000fe4000f8e02ff */
[----:B------:R-:W-:-:S04]  /*262e0*/  IMAD.WIDE.U32 R2, R0, UR4, R2 ;  /* 0x0000000400027c25 */ /* 0x000fc8000f8e0002 */
[----:B------:R-:W-:Y:S01]  /*262f0*/  IMAD R0, R0, UR5, R4 ;  /* 0x0000000500007c24 */ /* 0x000fe2000f8e0204 */
[----:B------:R-:W-:Y:S01]  /*26300*/  ULDC.64 UR4, c[0x0][0x2d0] ;  /* 0x0000b40000047ab9 */ /* 0x000fe20000000a00 */
[----:B---3--:R-:W-:Y:S02]  /*26310*/  IMAD.IADD R4, R9, 0x1, R8 ;  /* 0x0000000109047824 */ /* 0x008fe400078e0208 */
        /* <DEDUP_REMOVED lines=21> */
[C---:B------:R-:W-:Y:S02]  /*26470*/  LOP3.LUT R11, R9.reuse, 0x80, RZ, 0xfc, !PT ;  /* 0x00000080090b7812 */ /* 0x040fe400078efcff */
[----:B------:R-:W-:Y:S02]  /*26480*/  LOP3.LUT R9, R9, 0xc0, RZ, 0xfc, !PT ;  /* 0x000000c009097812 */ /* 0x000fe400078efcff */
[----:B------:R-:W-:Y:S02]  /*26490*/  IADD3 R3, R3, R4, RZ ;  /* 0x0000000403037210 */ /* 0x000fe40007ffe0ff */
[----:B------:R-:W-:Y:S01]  /*264a0*/  LEA R4, P0, R2, UR4, 0x1 ;  /* 0x0000000402047c11 */ /* 0x000fe2000f8008ff */
[----:B------:R-:W-:-:S02]  /*264b0*/  ULDC UR4, c[0x0][0x2b8] ;  /* 0x0000ae0000047ab9 */ /* 0x000fc40000000800 */
[----:B------:R-:W-:Y:S02]  /*264c0*/  ISETP.GE.AND P3, PT, R9, UR4, PT ;  /* 0x0000000409007c0c */ /* 0x000fe4000bf66270 */
        /* <DEDUP_REMOVED lines=10> */
[----:B------:R-:W2:Y:S04]  /*26570*/  LDL.LU R6, [R1+0x38] ;  /* 0x0000380001067983 */ /* 0x000ea80000300800 */
[----:B------:R-:W3:Y:S01]  /*26580*/  LDL.LU R11, [R1+0x30] ;  /* 0x00003000010b7983 */ /* 0x000ee20000300800 */
[----:B------:R-:W0:Y:S02]  /*26590*/  S2R R8, SR_TID.X ;  /* 0x0000000000087919 */ /* 0x000e240000002100 */
[----:B0-----:R-:W-:-:S04]  /*265a0*/  LOP3.LUT R8, R8, 0x7f, RZ, 0xc0, !PT ;  /* 0x0000007f08087812 */ /* 0x001fc800078ec0ff */
[----:B------:R-:W-:Y:S01]  /*265b0*/  SHF.R.U32.HI R8, RZ, 0x3, R8 ;  /* 0x00000003ff087819 */ /* 0x000fe20000011608 */
[----:B--2---:R-:W-:Y:S02]  /*265c0*/  IMAD R2, R6, R7, RZ ;  /* 0x0000000706027224 */ /* 0x004fe400078e02ff */
[----:B------:R-:W0:Y:S02]  /*265d0*/  SHFL.IDX PT, R7, R4, RZ, 0x181f ;  /* 0x00181fff04077589 */ /* 0x000e2400000e0000 */
[----:B---3--:R-:W-:Y:S02]  /*265e0*/  IMAD.IADD R0, R8, 0x1, R11 ;  /* 0x0000000108007824 */ /* 0x008fe400078e020b */
[----:B------:R-:W1:Y:S03]  /*265f0*/  SHFL.IDX PT, R6, R3, RZ, 0x181f ;  /* 0x00181fff03067589 */ /* 0x000e6600000e0000 */
[----:B------:R-:W-:-:S13]  /*26600*/  ISETP.GE.AND P5, PT, R0, R2, PT ;  /* 0x000000020000720c */ /* 0x000fda0003fa6270 */
[----:B0-----:R-:W-:-:S05]  /*26610*/  @!P5 LEA R7, P4, R10, R7, 0x1 ;  /* 0x000000070a07d211 */ /* 0x001fca00078808ff */
[----:B-1----:R-:W-:-:S05]  /*26620*/  @!P5 IMAD.X R6, RZ, RZ, R6, P4 ;  /* 0x000000ffff06d224 */ /* 0x002fca00020e0606 */
[----:B------:R-:W-:-:S04]  /*26630*/  @!P5 LOP3.LUT R7, R7, R6, RZ, 0x3c, !PT ;  /* 0x000000060707d212 */ /* 0x000fc800078e3cff */
[----:B------:R-:W-:-:S04]  /*26640*/  @!P5 LOP3.LUT R6, R7, R6, RZ, 0x3c, !PT ;  /* 0x000000060706d212 */ /* 0x000fc800078e3cff */
[----:B------:R-:W-:Y:S02]  /*26650*/  @!P5 LOP3.LUT R7, R7, R6, RZ, 0x3c, !PT ;  /* 0x000000060707d212 */ /* 0x000fe400078e3cff */
[----:B------:R-:W-:-:S03]  /*26660*/  IADD3 R5, R0, 0x10, RZ ;  /* 0x0000001000057810 */ /* 0x000fc60007ffe0ff */
        /* <DEDUP_REMOVED lines=69> */
[----:B0-----:R-:W-:-:S04]  /*26ac0*/  @!P5 IMAD.X R6, RZ, RZ, R8, P4 ;  /* 0x000000ffff06d224 */ /* 0x001fc800020e0608 */
[----:B------:R-:W-:Y:S02]  /*26ad0*/  @!P5 IMAD.MOV.U32 R7, RZ, RZ, R6 ;  /* 0x000000ffff07d224 */ /* 0x000fe400078e0006 */
[----:B------:R-:W-:Y:S02]  /*26ae0*/  @!P5 IMAD.MOV.U32 R6, RZ, RZ, R5 ;  /* 0x000000ffff06d224 */ /* 0x000fe400078e0005 */
[----:B------:R1:W2:Y:S04]  /*26af0*/  SHFL.IDX PT, R5, R3, 0x7, 0x181f ;  /* 0x00f81f0003057f89 */ /* 0x0002a800000e0000 */
[----:B------:R1:W-:Y:S04]  /*26b00*/  @!P5 LDGSTS.E.BYPASS.LTC128B.128 [R9+0x13400], desc[UR60][R6.64], !P0 ;  /* 0x134000000609dfae */ /* 0x0003e8000c101d7c */
[----:B------:R1:W-:Y:S04]  /*26b10*/  @!P5 LDGSTS.E.BYPASS.LTC128B.128 [R9+0x17400], desc[UR60][R6.64+0x80], !P1 ;  /* 0x174000800609dfae */ /* 0x0003e8000c901d7c */
[----:B------:R1:W-:Y:S04]  /*26b20*/  @!P5 LDGSTS.E.BYPASS.LTC128B.128 [R9+0x1b400], desc[UR60][R6.64+0x100], !P2 ;  /* 0x1b4001000609dfae */ /* 0x0003e8000d101d7c */
[----:B------:R1:W-:Y:S04]  /*26b30*/  @!P5 LDGSTS.E.BYPASS.LTC128B.128 [R9+0x1f400], desc[UR60][R6.64+0x180], !P3 ;  /* 0x1f4001800609dfae */ /* 0x0003e8000d901d7c */
[----:B------:R1:W3:Y:S02]  /*26b40*/  SHFL.IDX PT, R3, R4, 0x7, 0x181f ;  /* 0x00f81f0004037f89 */ /* 0x0002e400000e0000 */
.L_x_2316:
[----:B------:R-:W-:Y:S01]  /*26b50*/  VIADD R0, R0, 0x70 ;  /* 0x0000007000007836 */ /* 0x000fe20000000000 */
[----:B------:R-:W-:Y:S04]  /*26b60*/  BSSY B0, `(.L_x_2126) ;  /* 0x000000c000007945 */ /* 0x000fe80003800000 */
[----:B------:R-:W-:-:S13]  /*26b70*/  ISETP.GE.AND P4, PT, R0, R2, PT ;  /* 0x000000020000720c */ /* 0x000fda0003f86270 */
[----:B------:R-:W-:Y:S05]  /*26b80*/  @P4 BRA `(.L_x_2127) ;  /* 0x0000000000244947 */ /* 0x000fea0003800000 */
[----:B---3--:R-:W-:-:S04]  /*26b90*/  LEA R2, P4, R10, R3, 0x1 ;  /* 0x000000030a027211 */ /* 0x008fc800078808ff */
[----:B-12---:R-:W-:-:S05]  /*26ba0*/  IADD3.X R3, RZ, R5, RZ, P4, !PT ;  /* 0x00000005ff037210 */ /* 0x006fca00027fe4ff */
[----:B------:R-:W-:Y:S01]  /*26bb0*/  @!PT LDS RZ, [RZ] ;  /* 0x00000000fffff984 */ /* 0x000fe20000000800 */
[----:B------:R-:W-:Y:S01]  /*26bc0*/  @!PT LDS RZ, [RZ] ;  /* 0x00000000fffff984 */ /* 0x000fe20000000800 */
[----:B------:R-:W-:Y:S01]  /*26bd0*/  @!PT LDS RZ, [RZ] ;  /* 0x00000000fffff984 */ /* 0x000fe20000000800 */
[----:B------:R4:W-:Y:S04]  /*26be0*/  LDGSTS.E.BYPASS.LTC128B.128 [R9+0x13c00], desc[UR60][R2.64], !P0 ;  /* 0x13c0000002097fae */ /* 0x0009e8000c101d7c */
[----:B------:R4:W-:Y:S04]  /*26bf0*/  LDGSTS.E.BYPASS.LTC128B.128 [R9+0x17c00], desc[UR60][R2.64+0x80], !P1 ;  /* 0x17c0008002097fae */ /* 0x0009e8000c901d7c */
[----:B------:R4:W-:Y:S04]  /*26c00*/  LDGSTS.E.BYPASS.LTC128B.128 [R9+0x1bc00], desc[UR60][R2.64+0x100], !P2 ;  /* 0x1bc0010002097fae */ /* 0x0009e8000d101d7c */
[----:B------:R4:W-:Y:S02]  /*26c10*/  LDGSTS.E.BYPASS.LTC128B.128 [R9+0x1fc00], desc[UR60][R2.64+0x180], !P3 ;  /* 0x1fc0018002097fae */ /* 0x0009e4000d901d7c */
.L_x_2127:
[----:B------:R-:W-:Y:S05]  /*26c20*/  BSYNC B0 ;  /* 0x0000000000007941 */ /* 0x000fea0003800000 */
.L_x_2126:
[----:B01--4-:R-:W4:Y:S01]  /*26c30*/  LDL R9, [R1] ;  /* 0x0000000001097983 */ /* 0x013f220000100800 */
[----:B------:R-:W-:Y:S01]  /*26c40*/  PLOP3.LUT P0, PT, PT, PT, PT, 0x80, 0x0 ;  /* 0x000000000000781c */ /* 0x000fe20003f0f070 */
[----:B------:R-:W-:Y:S01]  /*26c50*/  NOP ;  /* 0x0000000000007918 */ /* 0x000fe20000000000 */
[----:B----4-:R-:W-:-:S11]  /*26c60*/  VIADD R11, R9, 0x30800 ;  /* 0x00030800090b7836 */ /* 0x010fd60000000000 */
.L_x_2128:
[----:B------:R-:W4:Y:S01]  /*26c70*/  LDL R2, [R1] ;  /* 0x0000000001027983 */ /* 0x000f220000100800 */
[----:B------:R-:W-:Y:S02]  /*26c80*/  PLOP3.LUT P1, PT, P1, P0, PT, 0xa2, 0x0 ;  /* 0x000000000000781c */ /* 0x000fe40000f21472 */
[----:B----4-:R-:W-:-:S08]  /*26c90*/  @P0 R2UR P1, UR4, R2 ;  /* 0x00000000020402ca */ /* 0x010fd00000020000 */
[----:B------:R-:W-:-:S05]  /*26ca0*/  @P0 PLOP3.LUT P0, PT, P1, PT, PT, 0x80, 0x0 ;  /* 0x000000000000081c */ /* 0x000fca0000f0f070 */
[----:B------:R-:W-:Y:S01]  /*26cb0*/  @!P1 SYNCS.ARRIVE.TRANS64.RED.A0T1 RZ, [UR4+0x30800], RZ ;  /* 0x030800ffffff99a7 */ /* 0x000fe20008200404 */
[----:B------:R-:W-:Y:S07]  /*26cc0*/  @!P1 ARRIVES.LDGSTSBAR.64.TRANSCNT [UR4+0x30800] ;  /* 0x03080000ff0099b0 */ /* 0x000fee0008000a84 */
[----:B------:R-:W-:Y:S05]  /*26cd0*/  @P0 BRA.U.ANY `(.L_x_2128) ;  /* 0xfffffffd00e40947 */ /* 0x000fea000393ffff */
[----:B---3--:R-:W3:Y:S02]  /*26ce0*/  LDL.LU R3, [R1+0x48] ;  /* 0x0000480001037983 */ /* 0x008ee40000300800 */
[----:B---3--:R-:W-:-:S05]  /*26cf0*/  VIADD R3, R3, 0x1 ;  /* 0x0000000103037836 */ /* 0x008fca0000000000 */
        /* <DEDUP_REMOVED lines=10> */
.L_x_2317:
[----:B------:R-:W-:Y:S05]  /*26da0*/  BSYNC B0 ;  /* 0x0000000000007941 */ /* 0x000fea0003800000 */
.L_x_2129:
[----:B------:R-:W3:Y:S04]  /*26db0*/  LDL R3, [R1+0x34] ;  /* 0x0000340001037983 */ /* 0x000ee80000100800 */
[----:B0-----:R-:W4:Y:S01]  /*26dc0*/  LDL R2, [R1+0x2c] ;  /* 0x00002c0001027983 */ /* 0x001f220000100800 */
[----:B------:R-:W-:Y:S01]  /*26dd0*/  BSSY B0, `(.L_x_2131) ;  /* 0x00002ae000007945 */ /* 0x000fe20003800000 */
[----:B---3--:R-:W-:-:S05]  /*26de0*/  VIADD R0, R3, 0xfffffffe ;  /* 0xfffffffe03007836 */ /* 0x008fca0000000000 */
[----:B----4-:R-:W-:-:S13]  /*26df0*/  ISETP.GE.AND P0, PT, R0, R2, PT ;  /* 0x000000020000720c */ /* 0x010fda0003f06270 */
[----:B------:R-:W-:Y:S05]  /*26e00*/  @!P0 BRA `(.L_x_2132) ;  /* 0x0000002800a88947 */ /* 0x000fea0003800000 */
[----:B------:R-:W-:Y:S01]  /*26e10*/  LOP3.LUT R2, RZ, R2, RZ, 0x33, !PT ;  /* 0x00000002ff027212 */ /* 0x000fe200078e33ff */
[----:B------:R-:W-:Y:S01]  /*26e20*/  BSSY B2, `(.L_x_2133) ;  /* 0x00000e9000027945 */ /* 0x000fe20003800000 */
[----:B------:R-:W-:-:S04]  /*26e30*/  IADD3 R8, -R3, RZ, RZ ;  /* 0x000000ff03087210 */ /* 0x000fc80007ffe1ff */
[----:B------:R-:W-:-:S05]  /*26e40*/  VIADDMNMX R8, R8, 0x1, R2, !PT ;  /* 0x0000000108087846 */ /* 0x000fca0007800102 */
[----:B------:R-:W-:-:S05]  /*26e50*/  IMAD.IADD R2, R3, 0x1, R8 ;  /* 0x0000000103027824 */ /* 0x000fca00078e0208 */
[----:B------:R-:W-:-:S04]  /*26e60*/  LOP3.LUT R2, R2, 0x1, RZ, 0xc0, !PT ;  /* 0x0000000102027812 */ /* 0x000fc800078ec0ff */
[----:B------:R-:W-:-:S13]  /*26e70*/  ISETP.NE.U32.AND P0, PT, R2, 0x1, PT ;  /* 0x000000010200780c */ /* 0x000fda0003f05070 */
[----:B------:R-:W-:Y:S05]  /*26e80*/  @P0 BRA `(.L_x_2134) ;  /* 0x0000000c00880947 */ /* 0x000fea0003800000 */
[----:B--2---:R-:W2:Y:S04]  /*26e90*/  LDL R5, [R1+0x20] ;  /* 0x0000200001057983 */ /* 0x004ea80000100800 */
        /* <DEDUP_REMOVED lines=19> */
[----:B0-----:R-:W-:-:S13]  /*26fd0*/  ISETP.NE.AND P0, PT, R5, 0x1, PT ;  /* 0x000000010500780c */ /* 0x001fda0003f05270 */
[----:B------:R-:W0:Y:S02]  /*26fe0*/  @P0 LDC.64 R2, c[0x0][0x440] ;  /* 0x00011000ff020b82 */ /* 0x000e240000000a00 */
[----:B0-----:R-:W-:-:S04]  /*26ff0*/  @P0 IMAD.HI.U32 R4, R0, R2, RZ ;  /* 0x0000000200040227 */ /* 0x001fc800078e00ff */
[----:B------:R-:W-:Y:S01]  /*27000*/  IMAD.MOV.U32 R2, RZ, RZ, R0 ;  /* 0x000000ffff027224 */ /* 0x000fe200078e0000 */
[----:B------:R-:W-:-:S04]  /*27010*/  @P0 SHF.R.U32.HI R2, RZ, R3, R4 ;  /* 0x00000003ff020219 */ /* 0x000fc80000011604 */
[----:B------:R-:W-:-:S05]  /*27020*/  IADD3 R3, -R2, RZ, RZ ;  /* 0x000000ff02037210 */ /* 0x000fca0007ffe1ff */
        /* <DEDUP_REMOVED lines=9> */
.L_x_2137:
[----:B------:R-:W2:Y:S01]  /*270c0*/  LDL R2, [R1] ;  /* 0x0000000001027983 */ /* 0x000ea20000100800 */
[----:B------:R-:W-:Y:S01]  /*270d0*/  BSSY B3, `(.L_x_2138) ;  /* 0x0000005000037945 */ /* 0x000fe20003800000 */
[----:B--2---:R-:W-:Y:S01]  /*270e0*/  IMAD R3, R7, 0x8, R2 ;  /* 0x0000000807037824 */ /* 0x004fe200078e0202 */
[----:B------:R-:W-:-:S04]  /*270f0*/  SHF.L.U32 R2, R9, 0x1f, RZ ;  /* 0x0000001f09027819 */ /* 0x000fc800000006ff */
[----:B------:R-:W1:Y:S02]  /*27100*/  SYNCS.PHASECHK.TRANS64.TRYWAIT P0, [R3+URZ+0x30840], R2 ;  /* 0x03084002030075a7 */ /* 0x000e64000800017f */
[----:B-1----:R-:W-:Y:S05]  /*27110*/  @!P0 BRA `(.L_x_2139) ;  /* 0x0000006000b48947 */ /* 0x002fea0003800000 */
.L_x_2318:
[----:B------:R-:W-:Y:S05]  /*27120*/  BSYNC B3 ;  /* 0x0000000000037941 */ /* 0x000fea0003800000 */
.L_x_2138:
        /* <DEDUP_REMOVED lines=12> */
.L_x_2141:
[----:B------:R-:W-:Y:S05]  /*271f0*/  BSYNC B3 ;  /* 0x0000000000037941 */ /* 0x000fea0003800000 */
.L_x_2140:
        /* <DEDUP_REMOVED lines=10> */
[----:B--2---:R-:W-:Y:S01]  /*272a0*/  LEA R6, R7, R5, 0xf ;  /* 0x0000000507067211 */ /* 0x004fe200078e78ff */
[----:B---3--:R-:W-:-:S04]  /*272b0*/  IMAD R2, R0, 0x40, R2 ;  /* 0x0000004000027824 */ /* 0x008fc800078e0202 */
[----:B------:R-:W-:-:S07]  /*272c0*/  VIADD R5, R6, 0x20400 ;  /* 0x0002040006057836 */ /* 0x000fce0000000000 */
.L_x_2142:
        /* <DEDUP_REMOVED lines=16> */
.L_x_2143:
        /* <DEDUP_REMOVED lines=16> */
.L_x_2144:
        /* <DEDUP_REMOVED lines=16> */
.L_x_2145:
        /* <DEDUP_REMOVED lines=13> */
[----:B--2---:R-:W-:Y:S02]  /*276a0*/  SHF.L.U32 R2, R12, 0x1f, RZ ;  /* 0x0000001f0c027819 */ /* 0x004fe400000006ff */
[----:B---3--:R-:W-:-:S04]  /*276b0*/  LEA R3, R6, R11, 0x3 ;  /* 0x0000000b06037211 */ /* 0x008fc800078e18ff */
[----:B------:R-:W0:Y:S02]  /*276c0*/  SYNCS.PHASECHK.TRANS64.TRYWAIT P0, [R3+URZ+0x60], R2 ;  /* 0x00006002030075a7 */ /* 0x000e24000800017f */
[----:B0-----:R-:W-:Y:S05]  /*276d0*/  @!P0 BRA `(.L_x_2147) ;  /* 0x0000005c00588947 */ /* 0x001fea0003800000 */
.L_x_2319:
[----:B------:R-:W-:Y:S05]  /*276e0*/  BSYNC B3 ;  /* 0x0000000000037941 */ /* 0x000fea0003800000 */
.L_x_2146:
        /* <DEDUP_REMOVED lines=14> */
.L_x_2149:
[----:B------:R-:W-:Y:S05]  /*277d0*/  BSYNC B3 ;  /* 0x0000000000037941 */ /* 0x000fea0003800000 */
.L_x_2148:
        /* <DEDUP_REMOVED lines=15> */
.L_x_2150:
        /* <DEDUP_REMOVED lines=15> */
.L_x_2151:
        /* <DEDUP_REMOVED lines=15> */
.L_x_2152:
        /* <DEDUP_REMOVED lines=15> */
.L_x_2153:
        /* <DEDUP_REMOVED lines=12> */
.L_x_2136:
[----:B------:R-:W-:Y:S05]  /*27c60*/  BSYNC B1 ;  /* 0x0000000000017941 */ /* 0x000fea0003800000 */
.L_x_2135:
[----:B0-----:R-:W2:Y:S04]  /*27c70*/  LDL R0, [R1+0x34] ;  /* 0x0000340001007983 */ /* 0x001ea80000100800 */
[----:B------:R0:W-:Y:S04]  /*27c80*/  STL [R1+0x4], R7 ;  /* 0x0000040701007387 */ /* 0x0001e80000100800 */
[----:B------:R0:W-:Y:S02]  /*27c90*/  STL [R1+0x10], R9 ;  /* 0x0000100901007387 */ /* 0x0001e40000100800 */
[----:B0-2---:R-:W-:-:S07]  /*27ca0*/  VIADD R0, R0, 0xfffffffd ;  /* 0xfffffffd00007836 */ /* 0x005fce0000000000 */
.L_x_2134:
[----:B------:R-:W-:Y:S05]  /*27cb0*/  BSYNC B2 ;  /* 0x0000000000027941 */ /* 0x000fea0003800000 */
.L_x_2133:
[----:B------:R-:W3:Y:S01]  /*27cc0*/  LDL.LU R2, [R1+0x34] ;  /* 0x0000340001027983 */ /* 0x000ee20000300800 */
[----:B------:R-:W-:Y:S02]  /*27cd0*/  IADD3 R8, R8, -0x2, RZ ;  /* 0xfffffffe08087810 */ /* 0x000fe40007ffe0ff */
[----:B---3--:R-:W-:-:S04]  /*27ce0*/  LOP3.LUT R2, RZ, R2, RZ, 0x33, !PT ;  /* 0x00000002ff027212 */ /* 0x008fc800078e33ff */
[----:B------:R-:W-:-:S13]  /*27cf0*/  ISETP.NE.AND P0, PT, R8, R2, PT ;  /* 0x000000020800720c */ /* 0x000fda0003f05270 */
[----:B------:R-:W-:Y:S05]  /*27d00*/  @!P0 BRA `(.L_x_2132) ;  /* 0x0000001800e88947 */ /* 0x000fea0003800000 */
[----:B------:R-:W-:-:S07]  /*27d10*/  IMAD.MOV.U32 R9, RZ, RZ, R17 ;  /* 0x000000ffff097224 */ /* 0x000fce00078e0011 */
.L_x_2192:
[----:B------:R-:W3:Y:S04]  /*27d20*/  LDL R4, [R1+0x20] ;  /* 0x0000200001047983 */ /* 0x000ee80000100800 */
[----:B------:R-:W4:Y:S04]  /*27d30*/  LDL R3, [R1+0x4] ;  /* 0x0000040001037983 */ /* 0x000f280000100800 */
[----:B------:R-:W5:Y:S01]  /*27d40*/  LDL R2, [R1+0x10] ;  /* 0x0000100001027983 */ /* 0x000f620000100800 */
[----:B------:R-:W-:Y:S05]  /*27d50*/  YIELD ;  /* 0x0000000000007946 */ /* 0x000fea0003800000 */
[----:B------:R-:W-:Y:S01]  /*27d60*/  BSSY B1, `(.L_x_2154) ;  /* 0x00000d6000017945 */ /* 0x000fe20003800000 */
[----:B---3--:R-:W-:Y:S01]  /*27d70*/  LOP3.LUT P1, RZ, R4, 0x1, RZ, 0xc0, !PT ;  /* 0x0000000104ff7812 */ /* 0x008fe2000782c0ff */
[----:B----4-:R-:W-:-:S05]  /*27d80*/  VIADD R4, R3, 0x1 ;  /* 0x0000000103047836 */ /* 0x010fca0000000000 */
[----:B------:R-:W-:-:S04]  /*27d90*/  ISETP.NE.AND P0, PT, R4, 0x2, PT ;  /* 0x000000020400780c */ /* 0x000fc80003f05270 */
[----:B--2---:R-:W-:Y:S02]  /*27da0*/  SEL R5, RZ, 0x1, P0 ;  /* 0x00000001ff057807 */ /* 0x004fe40000000000 */
[----:B------:R-:W-:Y:S02]  /*27db0*/  SEL R4, R4, RZ, P0 ;  /* 0x000000ff04047207 */ /* 0x000fe40000000000 */
[----:B-----5:R-:W-:Y:S01]  /*27dc0*/  LOP3.LUT R5, R2, R5, RZ, 0x3c, !PT ;  /* 0x0000000502057212 */ /* 0x020fe200078e3cff */
        /* <DEDUP_REMOVED lines=25> */
.L_x_2156:
[----:B------:R-:W2:Y:S01]  /*27f60*/  LDL R2, [R1] ;  /* 0x0000000001027983 */ /* 0x000ea20000100800 */
[----:B------:R-:W-:Y:S01]  /*27f70*/  BSSY B2, `(.L_x_2157) ;  /* 0x0000005000027945 */ /* 0x000fe20003800000 */
[----:B--2---:R-:W-:Y:S01]  /*27f80*/  IMAD R3, R4, 0x8, R2 ;  /* 0x0000000804037824 */ /* 0x004fe200078e0202 */
[----:B------:R-:W-:-:S04]  /*27f90*/  SHF.L.U32 R2, R5, 0x1f, RZ ;  /* 0x0000001f05027819 */ /* 0x000fc800000006ff */
[----:B------:R-:W1:Y:S02]  /*27fa0*/  SYNCS.PHASECHK.TRANS64.TRYWAIT P0, [R3+URZ+0x30840], R2 ;  /* 0x03084002030075a7 */ /* 0x000e64000800017f */
[----:B-1----:R-:W-:Y:S05]  /*27fb0*/  @!P0 BRA `(.L_x_2158) ;  /* 0x0000005400348947 */ /* 0x002fea0003800000 */
.L_x_2320:
[----:B------:R-:W-:Y:S05]  /*27fc0*/  BSYNC B2 ;  /* 0x0000000000027941 */ /* 0x000fea0003800000 */
.L_x_2157:
        /* <DEDUP_REMOVED lines=12> */
.L_x_2160:
[----:B------:R-:W-:Y:S05]  /*28090*/  BSYNC B2 ;  /* 0x0000000000027941 */ /* 0x000fea0003800000 */
.L_x_2159:
        /* <DEDUP_REMOVED lines=13> */
.L_x_2161:
        /* <DEDUP_REMOVED lines=16> */
.L_x_2162:
        /* <DEDUP_REMOVED lines=16> */
.L_x_2163:
        /* <DEDUP_REMOVED lines=16> */
.L_x_2164:
        /* <DEDUP_REMOVED lines=17> */
.L_x_2321:
[----:B------:R-:W-:Y:S05]  /*28580*/  BSYNC B2 ;  /* 0x0000000000027941 */ /* 0x000fea0003800000 */
.L_x_2165:
        /* <DEDUP_REMOVED lines=11> */
.L_x_2168:
[----:B------:R-:W-:Y:S05]  /*28640*/  BSYNC B2 ;  /* 0x0000000000027941 */ /* 0x000fea0003800000 */
.L_x_2167:
        /* <DEDUP_REMOVED lines=11> */
[----:B---3--:R-:W-:Y:S01]  /*28700*/  LEA R6, R6, R7, 0x6 ;  /* 0x0000000706067211 */ /* 0x008fe200078e30ff */
[----:B--2---:R-:W-:-:S04]  /*28710*/  IMAD R3, R3, 0x8000, R10 ;  /* 0x0000800003037824 */ /* 0x004fc800078e020a */
[----:B------:R-:W-:-:S07]  /*28720*/  VIADD R7, R3, 0x400 ;  /* 0x0000040003077836 */ /* 0x000fce0000000000 */
.L_x_2169:
        /* <DEDUP_REMOVED lines=15> */
.L_x_2170:
        /* <DEDUP_REMOVED lines=15> */
.L_x_2171:
        /* <DEDUP_REMOVED lines=15> */
.L_x_2172:
        /* <DEDUP_REMOVED lines=12> */
.L_x_2155:
[----:B------:R-:W-:Y:S05]  /*28ac0*/  BSYNC B1 ;  /* 0x0000000000017941 */ /* 0x000fea0003800000 */
.L_x_2154:
        /* <DEDUP_REMOVED lines=21> */
[----:B0-----:R-:W-:-:S13]  /*28c20*/  ISETP.NE.AND P0, PT, R8, 0x1, PT ;  /* 0x000000010800780c */ /* 0x001fda0003f05270 */
[----:B------:R-:W0:Y:S02]  /*28c30*/  @P0 LDC.64 R2, c[0x0][0x440] ;  /* 0x00011000ff020b82 */ /* 0x000e240000000a00 */
[----:B0-----:R-:W-:Y:S01]  /*28c40*/  @P0 IMAD.HI.U32 R7, R6, R2, RZ ;  /* 0x0000000206070227 */ /* 0x001fe200078e00ff */
[----:B------:R-:W-:-:S04]  /*28c50*/  MOV R2, R6 ;  /* 0x0000000600027202 */ /* 0x000fc80000000f00 */
        /* <DEDUP_REMOVED lines=11> */
.L_x_2175:
[----:B------:R-:W3:Y:S01]  /*28d10*/  LDL R2, [R1] ;  /* 0x0000000001027983 */ /* 0x000ee20000100800 */
[----:B------:R-:W-:Y:S01]  /*28d20*/  SHF.L.U32 R3, R10, 0x1f, RZ ;  /* 0x0000001f0a037819 */ /* 0x000fe200000006ff */
[----:B------:R-:W-:Y:S01]  /*28d30*/  BSSY B2, `(.L_x_2176) ;  /* 0x0000004000027945 */ /* 0x000fe20003800000 */
[----:B---3--:R-:W-:-:S04]  /*28d40*/  IMAD R2, R12, 0x8, R2 ;  /* 0x000000080c027824 */ /* 0x008fc800078e0202 */
[----:B------:R-:W3:Y:S02]  /*28d50*/  SYNCS.PHASECHK.TRANS64.TRYWAIT P0, [R2+URZ+0x30840], R3 ;  /* 0x03084003020075a7 */ /* 0x000ee4000800017f */
[----:B---3--:R-:W-:Y:S05]  /*28d60*/  @!P0 BRA `(.L_x_2177) ;  /* 0x0000004400f08947 */ /* 0x008fea0003800000 */
.L_x_2322:
[----:B------:R-:W-:Y:S05]  /*28d70*/  BSYNC B2 ;  /* 0x0000000000027941 */ /* 0x000fea0003800000 */
.L_x_2176:
        /* <DEDUP_REMOVED lines=12> */
.L_x_2179:
[----:B------:R-:W-:Y:S05]  /*28e40*/  BSYNC B2 ;  /* 0x0000000000027941 */ /* 0x000fea0003800000 */
.L_x_2178:
[----:B------:R-:W2:Y:S04]  /*28e50*/  LDL R8, [R1+0x4] ;  /* 0x0000040001087983 */ /* 0x000ea80000100800 */
[----:B-1----:R-:W4:Y:S04]  /*28e60*/  LDL R10, [R1] ;  /* 0x00000000010a7983 */ /* 0x002f280000100800 */
[----:B---3--:R-:W3:Y:S01]  /*28e70*/  LDL R2, [R1+0x14] ;  /* 0x0000140001027983 */ /* 0x008ee20000100800 */
[----:B------:R-:W-:-:S04]  /*28e80*/  MOV R14, RZ ;  /* 0x000000ff000e7202 */ /* 0x000fc80000000f00 */
        /* <DEDUP_REMOVED lines=9> */
[----:B---3--:R-:W-:Y:S01]  /*28f20*/  IMAD R2, R7, 0x40, R2 ;  /* 0x0000004007027824 */ /* 0x008fe200078e0202 */
[----:B------:R-:W-:-:S07]  /*28f30*/  IADD3 R10, R8, 0x20400, RZ ;  /* 0x00020400080a7810 */ /* 0x000fce0007ffe0ff */
.L_x_2180:
        /* <DEDUP_REMOVED lines=16> */
.L_x_2181:
        /* <DEDUP_REMOVED lines=16> */
.L_x_2182:
        /* <DEDUP_REMOVED lines=16> */
.L_x_2183:
        /* <DEDUP_REMOVED lines=15> */
.L_x_2323:
[----:B------:R-:W-:Y:S05]  /*29330*/  BSYNC B2 ;  /* 0x0000000000027941 */ /* 0x000fea0003800000 */
.L_x_2184:
[----:B------:R-:W-:Y:S01]  /*29340*/  BSSY B2, `(.L_x_2186) ;  /* 0x000000b000027945 */ /* 0x000fe20003800000 */
[----:B------:R-:W-:Y:S02]  /*29350*/  IMAD.MOV.U32 R12, RZ, RZ, 0x0 ;  /* 0x00000000ff0c7424 */ /* 0x000fe400078e00ff */
[----:B------:R-:W-:Y:S01]  /*29360*/  IMAD.MOV.U32 R13, RZ, RZ, 0x14f00000 ;  /* 0x14f00000ff0d7424 */ /* 0x000fe200078e00ff */
[----:B------:R-:W-:Y:S06]  /*29370*/  @P1 BRA `(.L_x_2187) ;  /* 0x00000000001c1947 */ /* 0x000fec0003800000 */
[----:B------:R-:W1:Y:S01]  /*29380*/  S2R R8, SR_TID.X ;  /* 0x0000000000087919 */ /* 0x000e620000002100 */
[----:B------:R-:W-:-:S04]  /*29390*/  MOV R3, 0x8000 ;  /* 0x0000800000037802 */ /* 0x000fc80000000f00 */
[----:B------:R2:W-:Y:S01]  /*293a0*/  SYNCS.ARRIVE.TRANS64 RZ, [R2+URZ+0x50], R3 ;  /* 0x0000500302ff79a7 */ /* 0x0005e2000800003f */
[----:B-1----:R-:W-:-:S04]  /*293b0*/  LOP3.LUT R8, R8, 0x1f, RZ, 0xc0, !PT ;  /* 0x0000001f08087812 */ /* 0x002fc800078ec0ff */
[----:B------:R-:W-:-:S13]  /*293c0*/  ISETP.NE.AND P0, PT, R8, RZ, PT ;  /* 0x000000ff0800720c */ /* 0x000fda0003f05270 */
[----:B--2---:R-:W-:Y:S05]  /*293d0*/  @!P0 BRA `(.L_x_2187) ;  /* 0x0000000000048947 */ /* 0x004fea0003800000 */
[----:B------:R-:W-:Y:S01]  /*293e0*/  BPT.TRAP 0x1 ;  /* 0x000000040000795c */ /* 0x000fe20000300000 */
.L_x_2187:
[----:B------:R-:W-:Y:S05]  /*293f0*/  BSYNC B2 ;  /* 0x0000000000027941 */ /* 0x000fea0003800000 */
.L_x_2186:
        /* <DEDUP_REMOVED lines=13> */
.L_x_2188:
        /* <DEDUP_REMOVED lines=15> */
.L_x_2189:
        /* <DEDUP_REMOVED lines=15> */
.L_x_2190:
        /* <DEDUP_REMOVED lines=15> */
.L_x_2191:
        /* <DEDUP_REMOVED lines=12> */
.L_x_2174:
[----:B------:R-:W-:Y:S05]  /*29860*/  BSYNC B1 ;  /* 0x0000000000017941 */ /* 0x000fea0003800000 */
.L_x_2173:
[----:B------:R-:W3:Y:S01]  /*29870*/  LDL R2, [R1+0x2c] ;  /* 0x00002c0001027983 */ /* 0x000ee20000100800 */
[----:B------:R-:W-:Y:S01]  /*29880*/  VIADD R0, R0, 0xfffffffe ;  /* 0xfffffffe00007836 */ /* 0x000fe20000000000 */
[----:B---3--:R-:W-:-:S13]  /*29890*/  ISETP.GT.AND P0, PT, R6, R2, PT ;  /* 0x000000020600720c */ /* 0x008fda0003f04270 */
[----:B------:R-:W-:Y:S05]  /*298a0*/  @P0 BRA `(.L_x_2192) ;  /* 0xffffffe4001c0947 */ /* 0x000fea000383ffff */
.L_x_2132:
[----:B------:R-:W-:Y:S05]  /*298b0*/  BSYNC B0 ;  /* 0x0000000000007941 */ /* 0x000fea0003800000 */
.L_x_2131:
[----:B------:R-:W3:Y:S01]  /*298c0*/  S2R R3, SR_TID.X ;  /* 0x0000000000037919 */ /* 0x000ee20000002100 */
[----:B------:R-:W-:Y:S01]  /*298d0*/  BSSY B0, `(.L_x_2193) ;  /* 0x0000010000007945 */ /* 0x000fe20003800000 */
[----:B---3--:R-:W-:-:S04]  /*298e0*/  LOP3.LUT R3, R3, 0x7f, RZ, 0xc0, !PT ;  /* 0x0000007f03037812 */ /* 0x008fc800078ec0ff */
[----:B------:R-:W-:-:S13]  /*298f0*/  ISETP.NE.AND P0, PT, R3, RZ, PT ;  /* 0x000000ff0300720c */ /* 0x000fda0003f05270 */
[----:B------:R-:W-:Y:S05]  /*29900*/  @P0 BRA `(.L_x_2194) ;  /* 0x0000000000300947 */ /* 0x000fea0003800000 */
[----:B------:R-:W3:Y:S01]  /*29910*/  S2R R2, SR_LANEID ;  /* 0x0000000000027919 */ /* 0x000ee20000000000 */
[----:B------:R-:W-:Y:S01]  /*29920*/  VOTEU.ANY UR4, UPT, PT ;  /* 0x0000000000047886 */ /* 0x000fe200038e0100 */
[----:B--2---:R-:W2:Y:S01]  /*29930*/  LDC.64 R4, c[0x0][0xc60] ;  /* 0x00031800ff047b82 */ /* 0x004ea20000000a00 */
[----:B------:R-:W3:Y:S02]  /*29940*/  FLO.U32 R0, UR4 ;  /* 0x0000000400007d00 */ /* 0x000ee400080e0000 */
[----:B---3--:R-:W-:-:S06]  /*29950*/  ISETP.EQ.U32.AND P0, PT, R0, R2, PT ;  /* 0x000000020000720c */ /* 0x008fcc0003f02070 */
[----:B------:R-:W2:Y:S07]  /*29960*/  POPC R2, UR4 ;  /* 0x0000000400027d09 */ /* 0x000eae0008000000 */
[----:B--2---:R-:W2:Y:S04]  /*29970*/  @P0 ATOMG.E.ADD.STRONG.GPU PT, R2, desc[UR60][R4.64], R2 ;  /* 0x00000002040209a8 */ /* 0x004ea800081ee1fc */
[----:B--2---:R2:W3:Y:S02]  /*29980*/  SHFL.IDX PT, R2, R2, R0, 0x1f ;  /* 0x00001f0002027589 */ /* 0x0044e400000e0000 */
[----:B--2---:R-:W2:Y:S02]  /*29990*/  S2R R0, SR_LTMASK ;  /* 0x0000000000007919 */ /* 0x004ea40000003900 */
[----:B--2---:R-:W-:-:S06]  /*299a0*/  LOP3.LUT R0, R0, UR4, RZ, 0xc0, !PT ;  /* 0x0000000400007c12 */ /* 0x004fcc000f8ec0ff */
[----:B------:R-:W3:Y:S02]  /*299b0*/  POPC R0, R0 ;  /* 0x0000000000007309 */ /* 0x000ee40000000000 */
[----:B---3--:R-:W-:-:S07]  /*299c0*/  IADD3 R16, R2, UR36, R0 ;  /* 0x0000002402107c10 */ /* 0x008fce000fffe000 */
.L_x_2194:
[----:B------:R-:W-:Y:S05]  /*299d0*/  BSYNC B0 ;  /* 0x0000000000007941 */ /* 0x000fea0003800000 */
.L_x_2193:
        /* <DEDUP_REMOVED lines=8> */
[----:B------:R-:W-:-:S02]  /*29a60*/  ISETP.NE.AND P1, PT, R3, RZ, PT ;  /* 0x000000ff0300720c */ /* 0x000fc40003f25270 */
[----:B---3--:R-:W-:Y:S02]  /*29a70*/  LEA R0, R0, R4, 0x3 ;  /* 0x0000000400007211 */ /* 0x008fe400078e18ff */
[----:B----4-:R-:W-:-:S04]  /*29a80*/  SHF.L.U32 R2, R2, 0x1f, RZ ;  /* 0x0000001f02027819 */ /* 0x010fc800000006ff */
[----:B------:R-:W3:Y:S02]  /*29a90*/  SYNCS.PHASECHK.TRANS64.TRYWAIT P0, [R0+URZ+0x30860], R2 ;  /* 0x03086002000075a7 */ /* 0x000ee4000800017f */
[----:B---3--:R-:W-:Y:S05]  /*29aa0*/  @!P0 BRA `(.L_x_2198) ;  /* 0x0000003800c88947 */ /* 0x008fea0003800000 */
.L_x_2324:
[----:B------:R-:W-:Y:S05]  /*29ab0*/  BSYNC B1 ;  /* 0x0000000000017941 */ /* 0x000fea0003800000 */
.L_x_2197:
        /* <DEDUP_REMOVED lines=9> */
.L_x_2200:
[----:B------:R-:W-:Y:S05]  /*29b50*/  BSYNC B1 ;  /* 0x0000000000017941 */ /* 0x000fea0003800000 */
.L_x_2199:
[----:B--2---:R-:W2:Y:S04]  /*29b60*/  LDL.LU R5, [R1+0x14] ;  /* 0x0000140001057983 */ /* 0x004ea80000300800 */
[----:B------:R-:W2:Y:S04]  /*29b70*/  LDL.LU R3, [R1+0x8] ;  /* 0x0000080001037983 */ /* 0x000ea80000300800 */
[----:B------:R-:W4:Y:S04]  /*29b80*/  LDL R4, [R1] ;  /* 0x0000000001047983 */ /* 0x000f280000100800 */
[----:B---3--:R-:W4:Y:S01]  /*29b90*/  LDL R2, [R1+0x4] ;  /* 0x0000040001027983 */ /* 0x008f220000100800 */
[----:B------:R-:W-:Y:S01]  /*29ba0*/  UIADD3 UR4, UP0, UR38, 0x470, URZ ;  /* 0x0000047026047890 */ /* 0x000fe2000ff1e03f */
[----:B------:R-:W-:Y:S01]  /*29bb0*/  PLOP3.LUT P0, PT, PT, PT, PT, 0x80, 0x0 ;  /* 0x000000000000781c */ /* 0x000fe20003f0f070 */
[----:B------:R-:W-:Y:S01]  /*29bc0*/  VIADD R0, R0, 0x30850 ;  /* 0x0003085000007836 */ /* 0x000fe20000000000 */
[----:B------:R-:W-:Y:S01]  /*29bd0*/  UMOV UR6, 0x0 ;  /* 0x0000000000067882 */ /* 0x000fe20000000000 */
[----:B------:R-:W-:Y:S01]  /*29be0*/  UIADD3.X UR5, URZ, UR39, URZ, UP0, !UPT ;  /* 0x000000273f057290 */ /* 0x000fe200087fe43f */
[----:B------:R-:W-:Y:S01]  /*29bf0*/  UMOV UR7, 0x14f00000 ;  /* 0x14f0000000077882 */ /* 0x000fe20000000000 */
[----:B------:R-:W-:Y:S01]  /*29c00*/  UMOV UR10, URZ ;  /* 0x0000003f000a7c82 */ /* 0x000fe20008000000 */
[----:B--2---:R-:W-:-:S02]  /*29c10*/  IMAD R3, R3, 0x40, R5 ;  /* 0x0000004003037824 */ /* 0x004fc400078e0205 */
[----:B----4-:R-:W-:-:S05]  /*29c20*/  IMAD R2, R2, 0x8000, R4 ;  /* 0x0000800002027824 */ /* 0x010fca00078e0204 */
[----:B------:R-:W-:-:S07]  /*29c30*/  IADD3 R4, R2, 0x400, RZ ;  /* 0x0000040002047810 */ /* 0x000fce0007ffe0ff */
.L_x_2201:
        /* <DEDUP_REMOVED lines=10> */
[----:B------:R-:W-:Y:S01]  /*29ce0*/  PLOP3.LUT P0, PT, PT, PT, PT, 0x80, 0x0 ;  /* 0x000000000000781c */ /* 0x000fe20003f0f070 */
[----:B------:R-:W-:Y:S01]  /*29cf0*/  VIADD R4, R2, 0x2400 ;  /* 0x0000240002047836 */ /* 0x000fe20000000000 */
[----:B------:R-:W-:Y:S01]  /*29d00*/  UMOV UR6, 0x0 ;  /* 0x0000000000067882 */ /* 0x000fe20000000000 */
[----:B------:R-:W-:Y:S01]  /*29d10*/  UMOV UR7, 0x14f00000 ;  /* 0x14f0000000077882 */ /* 0x000fe20000000000 */
[----:B------:R-:W-:-:S09]  /*29d20*/  UMOV UR10, 0x40 ;  /* 0x00000040000a7882 */ /* 0x000fd20000000000 */
.L_x_2202:
        /* <DEDUP_REMOVED lines=15> */
.L_x_2203:
        /* <DEDUP_REMOVED lines=15> */
.L_x_2204:
        /* <DEDUP_REMOVED lines=10> */
.L_x_2196:
[----:B------:R-:W-:Y:S05]  /*29fb0*/  BSYNC B0 ;  /* 0x0000000000007941 */ /* 0x000fea0003800000 */
.L_x_2195:
[----:B--2---:R-:W2:Y:S04]  /*29fc0*/  LDL.LU R5, [R1+0x4] ;  /* 0x0000040001057983 */ /* 0x004ea80000300800 */
[----:B------:R-:W3:Y:S01]  /*29fd0*/  LDL.LU R4, [R1+0x10] ;  /* 0x0000100001047983 */ /* 0x000ee20000300800 */
[----:B--2---:R-:W-:-:S05]  /*29fe0*/  VIADD R0, R5, 0x1 ;  /* 0x0000000105007836 */ /* 0x004fca0000000000 */
[----:B------:R-:W-:-:S04]  /*29ff0*/  ISETP.NE.AND P0, PT, R0, 0x2, PT ;  /* 0x000000020000780c */ /* 0x000fc80003f05270 */
[----:B------:R-:W-:Y:S02]  /*2a000*/  SEL R2, RZ, 0x1, P0 ;  /* 0x00000001ff027807 */ /* 0x000fe40000000000 */
[----:B------:R-:W-:Y:S02]  /*2a010*/  SEL R0, R0, RZ, P0 ;  /* 0x000000ff00007207 */ /* 0x000fe40000000000 */
[----:B---3--:R-:W-:-:S03]  /*2a020*/  LOP3.LUT R4, R4, R2, RZ, 0x3c, !PT ;  /* 0x0000000204047212 */ /* 0x008fc600078e3cff */
[----:B------:R2:W-:Y:S04]  /*2a030*/  STL [R1+0x4], R0 ;  /* 0x0000040001007387 */ /* 0x0005e80000100800 */
[----:B------:R2:W-:Y:S02]  /*2a040*/  STL [R1+0x10], R4 ;  /* 0x0000100401007387 */ /* 0x0005e40000100800 */
.L_x_2111:
[----:B------:R-:W-:Y:S05]  /*2a050*/  BSYNC B7 ;  /* 0x0000000000077941 */ /* 0x000fea0003800000 */
.L_x_2109:
        /* <DEDUP_REMOVED lines=9> */
[----:B------:R3:W4:Y:S04]  /*2a0f0*/  LDS.128 R16, [R0+0x308d0] ;  /* 0x0308d00000107984 */ /* 0x0007280000000c00 */
[----:B------:R3:W-:Y:S01]  /*2a100*/  STL [R1], R0 ;  /* 0x0000000001007387 */ /* 0x0007e20000100800 */
[----:B------:R-:W-:Y:S06]  /*2a110*/  BAR.ARV 0x4, 0x180 ;  /* 0x0106000000007b1d */ /* 0x000fec0000002000 */
[----:B------:R-:W-:Y:S05]  /*2a120*/  BRA `(.L_x_2206) ;  /* 0x0000000800d87947 */ /* 0x000fea0003800000 */
.L_x_2205:
[----:B------:R-:W2:Y:S01]  /*2a130*/  S2R R6, SR_TID.X ;  /* 0x0000000000067919 */ /* 0x000ea20000002100 */
[----:B------:R-:W-:Y:S01]  /*2a140*/  UMOV UR4, 0xffffffff ;  /* 0xffffffff00047882 */ /* 0x000fe20000000000 */
[----:B--2---:R-:W-:-:S04]  /*2a150*/  LOP3.LUT R6, R6, 0x1f, RZ, 0xc0, !PT ;  /* 0x0000001f06067812 */ /* 0x004fc800078ec0ff */
[----:B------:R-:W-:Y:S01]  /*2a160*/  ISETP.NE.AND P0, PT, R6, 0x1f, PT ;  /* 0x0000001f0600780c */ /* 0x000fe20003f05270 */
[----:B------:R-:W-:-:S12]  /*2a170*/  BRA.DIV UR4, `(.L_x_2207) ;  /* 0x0000003604287947 */ /* 0x000fd8000b800000 */
[----:B------:R-:W-:Y:S01]  /*2a180*/  IMAD.IADD R0, R19, 0x1, R6 ;  /* 0x0000000113007824 */ /* 0x000fe200078e0206 */
[----:B------:R-:W-:-:S04]  /*2a190*/  ULDC UR4, c[0x0][0xc3c] ;  /* 0x00030f0000047ab9 */ /* 0x000fc80000000800 */
        /* <DEDUP_REMOVED lines=8> */
[C---:B------:R-:W-:Y:S01]  /*2a220*/  ISETP.GE.U32.AND P5, PT, R6.reuse, 0x10, PT ;  /* 0x000000100600780c */ /* 0x040fe20003fa6070 */
[----:B------:R-:W-:Y:S01]  /*2a230*/  SHFL.IDX PT, R5, R16, 0x1, 0x1f ;  /* 0x00201f0010057f89 */ /* 0x000fe200000e0000 */
[----:B--2---:R-:W-:Y:S02]  /*2a240*/  IMAD.MOV.U32 R3, RZ, RZ, RZ ;  /* 0x000000ffff037224 */ /* 0x004fe400078e00ff */
[----:B---3--:R-:W-:Y:S01]  /*2a250*/  @!P1 IMAD.MOV.U32 R3, RZ, RZ, R2 ;  /* 0x000000ffff039224 */ /* 0x008fe200078e0002 */
[----:B------:R-:W-:-:S04]  /*2a260*/  ISETP.NE.AND P1, PT, R6, RZ, PT ;  /* 0x000000ff0600720c */ /* 0x000fc80003f25270 */
        /* <DEDUP_REMOVED lines=13> */
[----:B--2---:R-:W-:-:S05]  /*2a340*/  SEL R4, R4, RZ, P5 ;  /* 0x000000ff04047207 */ /* 0x004fca0002800000 */
[----:B------:R-:W-:-:S05]  /*2a350*/  IMAD.IADD R2, R2, 0x1, R4 ;  /* 0x0000000102027824 */ /* 0x000fca00078e0204 */
[----:B------:R2:W3:Y:S02]  /*2a360*/  SHFL.IDX PT, R16, R2, 0x1f, 0x1f ;  /* 0x03e01f0002107f89 */ /* 0x0004e400000e0000 */
.L_x_2334:
[----:B------:R-:W-:Y:S02]  /*2a370*/  ULDC UR4, c[0x0][0xc38] ;  /* 0x00030e0000047ab9 */ /* 0x000fe40000000800 */
[----:B------:R-:W-:-:S04]  /*2a380*/  IMAD.U32 R4, RZ, RZ, UR4 ;  /* 0x00000004ff047e24 */ /* 0x000fc8000f8e00ff */
[----:B---3--:R-:W-:-:S05]  /*2a390*/  IMAD R16, R16, R4, RZ ;  /* 0x0000000410107224 */ /* 0x008fca00078e02ff */
[----:B------:R-:W-:-:S04]  /*2a3a0*/  IADD3 R5, R5, R16, RZ ;  /* 0x0000001005057210 */ /* 0x000fc80007ffe0ff */
[----:B------:R-:W-:-:S13]  /*2a3b0*/  ISETP.GT.AND P6, PT, R5, R0, PT ;  /* 0x000000000500720c */ /* 0x000fda0003fc4270 */
[----:B------:R-:W-:Y:S05]  /*2a3c0*/  @P6 BRA `(.L_x_2208) ;  /* 0x00000000009c6947 */ /* 0x000fea0003800000 */
.L_x_2213:
[----:B--2---:R-:W2:Y:S01]  /*2a3d0*/  LDC R2, c[0x0][0xc3c] ;  /* 0x00030f00ff027b82 */ /* 0x004ea20000000800 */
[----:B------:R-:W-:-:S05]  /*2a3e0*/  VIADD R19, R19, 0x1f ;  /* 0x0000001f13137836 */ /* 0x000fca0000000000 */
[----:B--2---:R-:W-:-:S13]  /*2a3f0*/  ISETP.GE.AND P6, PT, R19, R2, PT ;  /* 0x000000021300720c */ /* 0x004fda0003fc6270 */
[----:B------:R-:W-:Y:S05]  /*2a400*/  @P6 BRA `(.L_x_2209) ;  /* 0x0000000400d46947 */ /* 0x000fea0003800000 */
[----:B------:R-:W2:Y:S01]  /*2a410*/  S2R R3, SR_TID.X ;  /* 0x0000000000037919 */ /* 0x000ea20000002100 */
[----:B------:R-:W-:Y:S01]  /*2a420*/  BSSY B0, `(.L_x_2210) ;  /* 0x0000009000007945 */ /* 0x000fe20003800000 */
[----:B--2---:R-:W-:-:S05]  /*2a430*/  LOP3.LUT R3, R3, 0x1f, RZ, 0xc0, !PT ;  /* 0x0000001f03037812 */ /* 0x004fca00078ec0ff */
[----:B------:R-:W-:Y:S02]  /*2a440*/  IMAD.IADD R4, R19, 0x1, R3 ;  /* 0x0000000113047824 */ /* 0x000fe400078e0203 */
[----:B------:R-:W-:-:S03]  /*2a450*/  IMAD.MOV.U32 R3, RZ, RZ, RZ ;  /* 0x000000ffff037224 */ /* 0x000fc600078e00ff */
[----:B------:R-:W-:-:S13]  /*2a460*/  ISETP.GE.OR P6, PT, R4, R2, !P0 ;  /* 0x000000020400720c */ /* 0x000fda00047c6670 */
[----:B------:R-:W-:Y:S05]  /*2a470*/  @P6 BRA `(.L_x_2211) ;  /* 0x00000000000c6947 */ /* 0x000fea0003800000 */
[----:B------:R-:W2:Y:S02]  /*2a480*/  LDC.64 R2, c[0x0][0xc80] ;  /* 0x00032000ff027b82 */ /* 0x000ea40000000a00 */
[----:B--2---:R-:W-:-:S06]  /*2a490*/  IMAD.WIDE R2, R4, 0x4, R2 ;  /* 0x0000000404027825 */ /* 0x004fcc00078e0202 */
[----:B------:R2:W5:Y:S02]  /*2a4a0*/  LDG.E R3, desc[UR60][R2.64] ;  /* 0x0000003c02037981 */ /* 0x000564000c1e1900 */
.L_x_2211:
[----:B------:R-:W-:Y:S05]  /*2a4b0*/  BSYNC B0 ;  /* 0x0000000000007941 */ /* 0x000fea0003800000 */
.L_x_2210:
        /* <DEDUP_REMOVED lines=18> */
.L_x_2342:
[----:B------:R-:W-:Y:S02]  /*2a5e0*/  ULDC UR4, c[0x0][0xc38] ;  /* 0x00030e0000047ab9 */ /* 0x000fe40000000800 */
[----:B------:R-:W-:-:S04]  /*2a5f0*/  IMAD.U32 R4, RZ, RZ, UR4 ;  /* 0x00000004ff047e24 */ /* 0x000fc8000f8e00ff */
[----:B---3--:R-:W-:-:S05]  /*2a600*/  IMAD R16, R16, R4, RZ ;  /* 0x0000000410107224 */ /* 0x008fca00078e02ff */
[----:B------:R-:W-:-:S04]  /*2a610*/  IADD3 R5, R16, R5, RZ ;  /* 0x0000000510057210 */ /* 0x000fc80007ffe0ff */
[----:B------:R-:W-:-:S13]  /*2a620*/  ISETP.GT.AND P6, PT, R5, R0, PT ;  /* 0x000000000500720c */ /* 0x000fda0003fc4270 */
[----:B------:R-:W-:Y:S05]  /*2a630*/  @!P6 BRA `(.L_x_2213) ;  /* 0xfffffffc0064e947 */ /* 0x000fea000383ffff */
.L_x_2208:
[----:B------:R-:W-:Y:S01]  /*2a640*/  IMAD.IADD R16, R5, 0x1, -R16 ;  /* 0x0000000105107824 */ /* 0x000fe200078e0a10 */
[----:B------:R-:W-:-:S03]  /*2a650*/  UMOV UR4, 0xffffffff ;  /* 0xffffffff00047882 */ /* 0x000fc60000000000 */
[----:B------:R-:W-:-:S05]  /*2a660*/  IMAD R5, R2, R4, R16 ;  /* 0x0000000402057224 */ /* 0x000fca00078e0210 */
[----:B------:R-:W-:Y:S01]  /*2a670*/  ISETP.GT.AND P6, PT, R5, R0, PT ;  /* 0x000000000500720c */ /* 0x000fe20003fc4270 */
[----:B------:R-:W-:-:S12]  /*2a680*/  BRA.DIV UR4, `(.L_x_2214) ;  /* 0x0000003604f87947 */ /* 0x000fd8000b800000 */
[----:B------:R-:W-:-:S04]  /*2a690*/  VOTE.ANY R5, PT, !P6 ;  /* 0x0000000000057806 */ /* 0x000fc800070e0100 */
[----:B------:R-:W3:Y:S02]  /*2a6a0*/  POPC R6, R5 ;  /* 0x0000000500067309 */ /* 0x000ee40000000000 */
[----:B---3--:R3:W4:Y:S02]  /*2a6b0*/  SHFL.IDX PT, R17, R3, R6, 0x1f ;  /* 0x00001f0603117589 */ /* 0x00872400000e0000 */
.L_x_2346:
[----:B------:R-:W-:Y:S01]  /*2a6c0*/  ISETP.NE.AND P0, PT, R5, RZ, PT ;  /* 0x000000ff0500720c */ /* 0x000fe20003f05270 */
[----:B------:R-:W-:-:S12]  /*2a6d0*/  IMAD.MOV.U32 R5, RZ, RZ, RZ ;  /* 0x000000ffff057224 */ /* 0x000fd800078e00ff */
[----:B------:R-:W-:Y:S05]  /*2a6e0*/  @!P0 BRA `(.L_x_2215) ;  /* 0x0000000000148947 */ /* 0x000fea0003800000 */
[----:B------:R-:W-:Y:S01]  /*2a6f0*/  UMOV UR4, 0xffffffff ;  /* 0xffffffff00047882 */ /* 0x000fe20000000000 */
[----:B-1----:R-:W-:Y:S02]  /*2a700*/  VIADD R12, R6, 0xffffffff ;  /* 0xffffffff060c7836 */ /* 0x002fe40000000000 */
[----:B------:R-:W-:Y:S05]  /*2a710*/  BRA.DIV UR4, `(.L_x_2216) ;  /* 0x0000003a041c7947 */ /* 0x000fea000b800000 */
[----:B--2---:R1:W2:Y:S02]  /*2a720*/  SHFL.IDX PT, R2, R2, R12, 0x1f ;  /* 0x00001f0c02027589 */ /* 0x0042a400000e0000 */
.L_x_2349:
[----:B--2---:R-:W-:-:S07]  /*2a730*/  IMAD.MOV.U32 R5, RZ, RZ, R2 ;  /* 0x000000ffff057224 */ /* 0x004fce00078e0002 */
.L_x_2215:
[----:B--23--:R-:W2:Y:S01]  /*2a740*/  LDC.64 R2, c[0x0][0xc90] ;  /* 0x00032400ff027b82 */ /* 0x00cea20000000a00 */
[----:B------:R-:W-:-:S05]  /*2a750*/  IADD3 R19, R6, R19, RZ ;  /* 0x0000001306137210 */ /* 0x000fca0007ffe0ff */
[----:B--2---:R-:W-:-:S05]  /*2a760*/  IMAD.WIDE R2, R19, 0x4, R2 ;  /* 0x0000000413027825 */ /* 0x004fca00078e0202 */
[----:B------:R-:W4:Y:S01]  /*2a770*/  LDG.E R7, desc[UR60][R2.64] ;  /* 0x0000003c02077981 */ /* 0x000f22000c1e1900 */
[----:B------:R-:W-:-:S04]  /*2a780*/  IMAD R16, R5, R4, R16 ;  /* 0x0000000405107224 */ /* 0x000fc800078e0210 */
[----:B------:R-:W-:Y:S02]  /*2a790*/  IMAD.IADD R0, R0, 0x1, -R16 ;  /* 0x0000000100007824 */ /* 0x000fe400078e0a10 */
[----:B----4-:R-:W-:-:S05]  /*2a7a0*/  IMAD R6, R17, R7, RZ ;  /* 0x0000000711067224 */ /* 0x010fca00078e02ff */
[----:B0-----:R-:W-:-:S04]  /*2a7b0*/  IABS R8, R6 ;  /* 0x0000000600087213 */ /* 0x001fc80000000000 */
        /* <DEDUP_REMOVED lines=10> */
[----:B------:R-:W-:Y:S01]  /*2a860*/  IMAD.HI.U32 R2, R2, R3, RZ ;  /* 0x0000000302027227 */ /* 0x000fe200078e00ff */
[----:B------:R-:W-:-:S05]  /*2a870*/  IADD3 R5, RZ, -R5, RZ ;  /* 0x80000005ff057210 */ /* 0x000fca0007ffe0ff */
        /* <DEDUP_REMOVED lines=12> */
[----:B------:R-:W-:-:S03]  /*2a940*/  IMAD.MOV R2, RZ, RZ, -R2 ;  /* 0x000000ffff027224 */ /* 0x000fc600078e0a02 */
[----:B------:R-:W-:Y:S01]  /*2a950*/  IADD3 R3, -R5, RZ, RZ ;  /* 0x000000ff05037210 */ /* 0x000fe20007ffe1ff */
        /* <DEDUP_REMOVED lines=21> */
[C---:B------:R-:W-:Y:S02]  /*2aab0*/  LOP3.LUT R3, R0.reuse, R4, RZ, 0x3c, !PT ;  /* 0x0000000400037212 */ /* 0x040fe400078e3cff */
[----:B------:R-:W-:Y:S02]  /*2aac0*/  IADD3 R0, R0, R5, RZ ;  /* 0x0000000500007210 */ /* 0x000fe40007ffe0ff */
        /* <DEDUP_REMOVED lines=9> */
.L_x_2209:
[----:B------:R-:W-:Y:S01]  /*2ab60*/  UMOV UR4, URZ ;  /* 0x0000003f00047c82 */ /* 0x000fe20008000000 */
[----:B------:R-:W-:Y:S01]  /*2ab70*/  UMOV UR5, URZ ;  /* 0x0000003f00057c82 */ /* 0x000fe20008000000 */
[----:B------:R-:W-:Y:S01]  /*2ab80*/  ULDC UR6, c[0x0][0xc3c] ;  /* 0x00030f0000067ab9 */ /* 0x000fe20000000800 */
[----:B------:R-:W-:Y:S01]  /*2ab90*/  IMAD.MOV.U32 R16, RZ, RZ, R0 ;  /* 0x000000ffff107224 */ /* 0x000fe200078e0000 */
[----:B------:R-:W-:Y:S01]  /*2aba0*/  MOV R18, UR5 ;  /* 0x0000000500127c02 */ /* 0x000fe20008000f00 */
[----:B------:R-:W-:Y:S02]  /*2abb0*/  IMAD.U32 R17, RZ, RZ, UR4 ;  /* 0x00000004ff117e24 */ /* 0x000fe4000f8e00ff */
[----:B------:R-:W-:-:S07]  /*2abc0*/  IMAD.U32 R19, RZ, RZ, UR6 ;  /* 0x00000006ff137e24 */ /* 0x000fce000f8e00ff */
.L_x_2217:
[----:B------:R2:W3:Y:S01]  /*2abd0*/  LDL R3, [R1] ;  /* 0x0000000001037983 */ /* 0x0004e20000100800 */
[----:B------:R-:W4:Y:S01]  /*2abe0*/  S2R R0, SR_TID.X ;  /* 0x0000000000007919 */ /* 0x000f220000002100 */
[----:B------:R-:W-:Y:S05]  /*2abf0*/  WARPSYNC.ALL ;  /* 0x0000000000007948 */ /* 0x000fea0003800000 */
[----:B----4-:R-:W-:Y:S01]  /*2ac00*/  LOP3.LUT R0, R0, 0x1f, RZ, 0xc0, !PT ;  /* 0x0000001f00007812 */ /* 0x010fe200078ec0ff */
[----:B------:R-:W-:Y:S03]  /*2ac10*/  BAR.SYNC.DEFER_BLOCKING 0x4, 0x180 ;  /* 0x0106000000007b1d */ /* 0x000fe60000010000 */
[----:B------:R-:W-:-:S13]  /*2ac20*/  ISETP.NE.AND P0, PT, R0, RZ, PT ;  /* 0x000000ff0000720c */ /* 0x000fda0003f05270 */
[----:B------:R-:W3:Y:S01]  /*2ac30*/  @!P0 S2R R0, SR_CgaCtaId ;  /* 0x0000000000008919 */ /* 0x000ee20000008800 */
[----:B------:R-:W-:-:S04]  /*2ac40*/  @!P0 MOV R2, 0x400 ;  /* 0x0000040000028802 */ /* 0x000fc80000000f00 */
[----:B---3--:R-:W-:-:S05]  /*2ac50*/  @!P0 LEA R3, R0, R2, 0x18 ;  /* 0x0000000200038211 */ /* 0x008fca00078ec0ff */
[----:B------:R2:W-:Y:S04]  /*2ac60*/  @!P0 STS.128 [R3+0x308d0], R16 ;  /* 0x0308d01003008388 */ /* 0x0005e80000000c00 */
[----:B------:R2:W-:Y:S01]  /*2ac70*/  @!P0 STL [R1], R3 ;  /* 0x0000000301008387 */ /* 0x0005e20000100800 */
[----:B------:R-:W-:Y:S06]  /*2ac80*/  BAR.ARV 0x5, 0x180 ;  /* 0x0146000000007b1d */ /* 0x000fec0000002000 */
.L_x_2206:
[----:B------:R-:W-:Y:S02]  /*2ac90*/  ULDC UR4, c[0x0][0xc3c] ;  /* 0x00030f0000047ab9 */ /* 0x000fe40000000800 */
[----:B----4-:R-:W-:-:S13]  /*2aca0*/  ISETP.GE.AND P0, PT, R19, UR4, PT ;  /* 0x0000000413007c0c */ /* 0x010fda000bf06270 */
[----:B------:R-:W-:Y:S05]  /*2acb0*/  @!P0 BRA `(.L_x_2218) ;  /* 0xffffff7c00908947 */ /* 0x000fea000383ffff */
[----:B------:R-:W-:Y:S05]  /*2acc0*/  BSYNC B8 ;  /* 0x0000000000087941 */ /* 0x000fea0003800000 */
.L_x_2045:
[----:B---3--:R-:W3:Y:S01]  /*2acd0*/  LDL.LU R0, [R1+0x48] ;  /* 0x0000480001007983 */ /* 0x008ee20000300800 */
[----:B------:R-:W-:Y:S01]  /*2ace0*/  BSSY B0, `(.L_x_2219) ;  /* 0x000000b000007945 */ /* 0x000fe20003800000 */
[----:B------:R-:W4:Y:S01]  /*2acf0*/  S2R R5, SR_CgaCtaId ;  /* 0x0000000000057919 */ /* 0x000f220000008800 */
[----:B---3--:R-:W-:-:S05]  /*2ad00*/  VIADD R0, R0, 0x1 ;  /* 0x0000000100007836 */ /* 0x008fca0000000000 */
[----:B0-----:R-:W-:-:S04]  /*2ad10*/  LEA.HI R2, R0, R0, RZ, 0x1 ;  /* 0x0000000000027211 */ /* 0x001fc800078f08ff */
[----:B--2---:R-:W-:-:S05]  /*2ad20*/  LOP3.LUT R3, R2, 0xfffffffe, RZ, 0xc0, !PT ;  /* 0xfffffffe02037812 */ /* 0x004fca00078ec0ff */
[----:B------:R-:W-:Y:S01]  /*2ad30*/  IMAD.IADD R3, R0, 0x1, -R3 ;  /* 0x0000000100037824 */ /* 0x000fe200078e0a03 */
[----:B------:R-:W-:-:S04]  /*2ad40*/  MOV R0, 0x400 ;  /* 0x0000040000007802 */ /* 0x000fc80000000f00 */
[----:B----4-:R-:W-:Y:S02]  /*2ad50*/  LEA R0, R5, R0, 0x18 ;  /* 0x0000000005007211 */ /* 0x010fe400078ec0ff */
[----:B------:R-:W-:-:S04]  /*2ad60*/  SHF.L.U32 R3, R3, 0x1f, RZ ;  /* 0x0000001f03037819 */ /* 0x000fc800000006ff */
[----:B------:R-:W0:Y:S02]  /*2ad70*/  SYNCS.PHASECHK.TRANS64.TRYWAIT P0, [R0+URZ+0x30820], R3 ;  /* 0x03082003000075a7 */ /* 0x000e24000800017f */
[----:B0-----:R-:W-:Y:S05]  /*2ad80*/  @!P0 BRA `(.L_x_2220) ;  /* 0x0000003000a88947 */ /* 0x001fea0003800000 */
.L_x_2350:
[----:B------:R-:W-:Y:S05]  /*2ad90*/  BSYNC B0 ;  /* 0x0000000000007941 */ /* 0x000fea0003800000 */
.L_x_2219:
[----:B------:R-:W-:-:S03]  /*2ada0*/  UMOV UR4, 0xffffffff ;  /* 0xffffffff00047882 */ /* 0x000fc60000000000 */
[----:B------:R-:W-:Y:S05]  /*2adb0*/  BRA.DIV UR4, `(.L_x_2221) ;  /* 0x0000003204b07947 */ /* 0x000fea000b800000 */
[----:B------:R-:W2:Y:S02]  /*2adc0*/  S2R R2, SR_TID.X ;  /* 0x0000000000027919 */ /* 0x000ea40000002100 */
[----:B--2---:R-:W-:-:S04]  /*2add0*/  SHF.R.U32.HI R2, RZ, 0x5, R2 ;  /* 0x00000005ff027819 */ /* 0x004fc80000011602 */
[----:B------:R-:W-:-:S05]  /*2ade0*/  LOP3.LUT R2, R2, 0x3, RZ, 0xc0, !PT ;  /* 0x0000000302027812 */ /* 0x000fca00078ec0ff */
[----:B------:R2:W3:Y:S02]  /*2adf0*/  SHFL.IDX PT, R14, R2, RZ, 0x1f ;  /* 0x00001fff020e7589 */ /* 0x0004e400000e0000 */
.L_x_2353:
[----:B---3--:R-:W-:-:S13]  /*2ae00*/  ISETP.NE.AND P0, PT, R14, RZ, PT ;  /* 0x000000ff0e00720c */ /* 0x008fda0003f05270 */
[----:B------:R-:W-:Y:S05]  /*2ae10*/  @P0 BRA `(.L_x_1746) ;  /* 0x0000000000940947 */ /* 0x000fea0003800000 */
[----:B------:R-:W-:-:S03]  /*2ae20*/  UMOV UR4, 0xffffffff ;  /* 0xffffffff00047882 */ /* 0x000fc60000000000 */
[----:B------:R-:W-:Y:S05]  /*2ae30*/  BRA.DIV UR4, `(.L_x_2222) ;  /* 0x0000003204c47947 */ /* 0x000fea000b800000 */
[----:B------:R-:W-:-:S13]  /*2ae40*/  ELECT P6, URZ, PT ;  /* 0x00000000003f782f */ /* 0x000fda00038c0000 */
.L_x_2356:
[----:B------:R-:W-:Y:S05]  /*2ae50*/  @!P6 BRA `(.L_x_1746) ;  /* 0x000000000084e947 */ /* 0x000fea0003800000 */
[----:B--2---:R-:W2:Y:S02]  /*2ae60*/  LDL.LU R2, [R1+0x68] ;  /* 0x0000680001027983 */ /* 0x004ea40000300800 */
[----:B--2---:R-:W-:-:S04]  /*2ae70*/  LOP3.LUT R2, R2, 0x2, RZ, 0xfc, !PT ;  /* 0x0000000202027812 */ /* 0x004fc800078efcff */
[----:B------:R-:W-:-:S13]  /*2ae80*/  ISETP.NE.AND P2, PT, R2, 0x3, PT ;  /* 0x000000030200780c */ /* 0x000fda0003f45270 */
[----:B------:R-:W-:Y:S05]  /*2ae90*/  @!P2 BRA `(.L_x_2223) ;  /* 0x000000000004a947 */ /* 0x000fea0003800000 */
[----:B------:R-:W-:Y:S01]  /*2aea0*/  BPT.TRAP 0x1 ;  /* 0x000000040000795c */ /* 0x000fe20000300000 */
.L_x_2223:
[----:B0-----:R-:W2:Y:S04]  /*2aeb0*/  LDL R3, [R1+0x4] ;  /* 0x0000040001037983 */ /* 0x001ea80000100800 */
[----:B------:R-:W3:Y:S01]  /*2aec0*/  LDL.LU R7, [R1+0x10] ;  /* 0x0000100001077983 */ /* 0x000ee20000300800 */
[----:B------:R-:W-:-:S05]  /*2aed0*/  VIADD R2, R0, 0x30840 ;  /* 0x0003084000027836 */ /* 0x000fca0000000000 */
[C---:B--2---:R-:W-:Y:S01]  /*2aee0*/  LEA R6, R3.reuse, R2, 0x3 ;  /* 0x0000000203067211 */ /* 0x044fe200078e18ff */
[----:B------:R-:W-:Y:S01]  /*2aef0*/  VIADD R3, R3, 0x1 ;  /* 0x0000000103037836 */ /* 0x000fe20000000000 */
[----:B---3--:R-:W-:-:S04]  /*2af00*/  SHF.L.U32 R5, R7, 0x1f, RZ ;  /* 0x0000001f07057819 */ /* 0x008fc800000006ff */
        /* <DEDUP_REMOVED lines=8> */
.L_x_2357:
[----:B------:R-:W2:Y:S02]  /*2af90*/  SYNCS.PHASECHK.TRANS64.TRYWAIT P0, [R7+URZ], R2 ;  /* 0x00000002070075a7 */ /* 0x000ea4000800017f */
[----:B--2---:R-:W-:Y:S05]  /*2afa0*/  @!P0 BRA `(.L_x_2225) ;  /* 0x00000030009c8947 */ /* 0x004fea0003800000 */
.L_x_2358:
[----:B------:R-:W-:Y:S05]  /*2afb0*/  @!P2 BRA `(.L_x_2226) ;  /* 0x000000000004a947 */ /* 0x000fea0003800000 */
[----:B------:R-:W-:Y:S01]  /*2afc0*/  BPT.TRAP 0x1 ;  /* 0x000000040000795c */ /* 0x000fe20000300000 */
.L_x_2226:
[----:B------:R-:W3:Y:S01]  /*2afd0*/  LDL.LU R4, [R1+0x4] ;  /* 0x0000040001047983 */ /* 0x000ee20000300800 */
[----:B------:R-:W-:-:S04]  /*2afe0*/  VIADD R0, R0, 0x30860 ;  /* 0x0003086000007836 */ /* 0x000fc80000000000 */
[----:B---3--:R-:W-:-:S04]  /*2aff0*/  IMAD R4, R4, 0x8, R0 ;  /* 0x0000000804047824 */ /* 0x008fc800078e0200 */
[----:B------:R-:W3:Y:S02]  /*2b000*/  SYNCS.PHASECHK.TRANS64.TRYWAIT P0, [R4+URZ], R5 ;  /* 0x00000005040075a7 */ /* 0x000ee4000800017f */
[----:B---3--:R-:W-:Y:S05]  /*2b010*/  @!P0 BRA `(.L_x_2227) ;  /* 0x0000003000948947 */ /* 0x008fea0003800000 */
.L_x_2359:
[----:B------:R-:W-:-:S07]  /*2b020*/  LEA R3, R3, R0, 0x3 ;  /* 0x0000000003037211 */ /* 0x000fce00078e18ff */
.L_x_2228:
[----:B----4-:R4:W0:Y:S02]  /*2b030*/  SYNCS.PHASECHK.TRANS64.TRYWAIT P0, [R3+URZ], R2 ;  /* 0x00000002030075a7 */ /* 0x010824000800017f */
[----:B0-----:R-:W-:Y:S05]  /*2b040*/  @!P0 NANOSLEEP.SYNCS 0x989680 ;  /* 0x009896800000895d */ /* 0x001fea0003900000 */
[----:B------:R-:W0:Y:S02]  /*2b050*/  @!P0 SYNCS.PHASECHK.TRANS64 P0, [R3+URZ], R2 ;  /* 0x00000002030085a7 */ /* 0x000e24000800007f */
[----:B0-----:R-:W-:Y:S05]  /*2b060*/  @!P0 BRA `(.L_x_2228) ;  /* 0xfffffffc00f08947 */ /* 0x001fea000383ffff */
.L_x_1746:
[----:B------:R-:W-:Y:S05]  /*2b070*/  BSYNC B9 ;  /* 0x0000000000097941 */ /* 0x000fea0003800000 */
.L_x_1743:
[----:B------:R-:W-:Y:S05]  /*2b080*/  EXIT ;  /* 0x000000000000794d */ /* 0x000fea0003800000 */
.L_x_1772:
[----:B0-----:R0:W1:Y:S02]  /*2b090*/  SYNCS.PHASECHK.TRANS64.TRYWAIT P5, [R99+URZ+0x30890], R107 ;  /* 0x0308906b630075a7 */ /* 0x00106400080a017f */
[----:B-1----:R-:W-:Y:S05]  /*2b0a0*/  @!P5 NANOSLEEP.SYNCS 0x989680 ;  /* 0x009896800000d95d */ /* 0x002fea0003900000 */
[----:B------:R-:W1:Y:S02]  /*2b0b0*/  @!P5 SYNCS.PHASECHK.TRANS64 P5, [R99+URZ+0x30890], R107 ;  /* 0x0308906b6300d5a7 */ /* 0x000e6400080a007f */
[----:B-1----:R-:W-:Y:S05]  /*2b0c0*/  @!P5 BRA `(.L_x_1772) ;  /* 0xfffffffc00f0d947 */ /* 0x002fea000383ffff */
[----:B------:R-:W-:Y:S05]  /*2b0d0*/  BRA `(.L_x_2229) ;  /* 0xfffffd8400787947 */ /* 0x000fea000383ffff */
.L_x_1810:
[----:B0-----:R0:W1:Y:S02]  /*2b0e0*/  SYNCS.PHASECHK.TRANS64.TRYWAIT P5, [R99+URZ+0x30890], R107 ;  /* 0x0308906b630075a7 */ /* 0x00106400080a017f */
[----:B-1----:R-:W-:Y:S05]  /*2b0f0*/  @!P5 NANOSLEEP.SYNCS 0x989680 ;  /* 0x009896800000d95d */ /* 0x002fea0003900000 */
[----:B------:R-:W1:Y:S02]  /*2b100*/  @!P5 SYNCS.PHASECHK.TRANS64 P5, [R99+URZ+0x30890], R107 ;  /* 0x0308906b6300d5a7 */ /* 0x000e6400080a007f */
[----:B-1----:R-:W-:Y:S05]  /*2b110*/  @!P5 BRA `(.L_x_1810) ;  /* 0xfffffffc00f0d947 */ /* 0x002fea000383ffff */
[----:B------:R-:W-:Y:S05]  /*2b120*/  BRA `(.L_x_2230) ;  /* 0xfffffda400f47947 */ /* 0x000fea000383ffff */
.L_x_1827:
[----:B0-----:R0:W1:Y:S02]  /*2b130*/  SYNCS.PHASECHK.TRANS64.TRYWAIT P0, [R99+URZ+0x30890], R107 ;  /* 0x0308906b630075a7 */ /* 0x001064000800017f */
[----:B-1----:R-:W-:Y:S05]  /*2b140*/  @!P0 NANOSLEEP.SYNCS 0x989680 ;  /* 0x009896800000895d */ /* 0x002fea0003900000 */
[----:B------:R-:W1:Y:S02]  /*2b150*/  @!P0 SYNCS.PHASECHK.TRANS64 P0, [R99+URZ+0x30890], R107 ;  /* 0x0308906b630085a7 */ /* 0x000e64000800007f */
[----:B-1----:R-:W-:Y:S05]  /*2b160*/  @!P0 BRA `(.L_x_1827) ;  /* 0xfffffffc00f08947 */ /* 0x002fea000383ffff */
[----:B------:R-:W-:Y:S05]  /*2b170*/  BRA `(.L_x_2231) ;  /* 0xfffffdc800707947 */ /* 0x000fea000383ffff */
.L_x_1833:
[----:B--2---:R2:W3:Y:S02]  /*2b180*/  SYNCS.PHASECHK.TRANS64.TRYWAIT P1, [R99+URZ+0x308b0], R107 ;  /* 0x0308b06b630075a7 */ /* 0x0044e4000802017f */
[----:B---3--:R-:W-:Y:S05]  /*2b190*/  @!P1 NANOSLEEP.SYNCS 0x989680 ;  /* 0x009896800000995d */ /* 0x008fea0003900000 */
[----:B------:R-:W3:Y:S02]  /*2b1a0*/  @!P1 SYNCS.PHASECHK.TRANS64 P1, [R99+URZ+0x308b0], R107 ;  /* 0x0308b06b630095a7 */ /* 0x000ee4000802007f */
[----:B---3--:R-:W-:Y:S05]  /*2b1b0*/  @!P1 BRA `(.L_x_1833) ;  /* 0xfffffffc00f09947 */ /* 0x008fea000383ffff */
[----:B------:R-:W-:Y:S05]  /*2b1c0*/  BRA `(.L_x_2232) ;  /* 0xfffffdcc00407947 */ /* 0x000fea000383ffff */
.L_x_1861:
[----:B------:R-:W-:Y:S01]  /*2b1d0*/  BSSY B1, `(.L_x_2233) ;  /* 0x0000008000017945 */ /* 0x000fe20003800000 */
[----:B------:R-:W-:Y:S02]  /*2b1e0*/  IMAD.MOV.U32 R13, RZ, RZ, R6 ;  /* 0x000000ffff0d7224 */ /* 0x000fe400078e0006 */
[----:B------:R-:W-:Y:S02]  /*2b1f0*/  IMAD.MOV.U32 R12, RZ, RZ, RZ ;  /* 0x000000ffff0c7224 */ /* 0x000fe400078e00ff */
[----:B------:R-:W-:Y:S02]  /*2b200*/  IMAD.MOV.U32 R11, RZ, RZ, 0x181f ;  /* 0x0000181fff0b7424 */ /* 0x000fe400078e00ff */
[----:B------:R-:W-:-:S07]  /*2b210*/  IMAD.MOV.U32 R15, RZ, RZ, -0x1 ;  /* 0xffffffffff0f7424 */ /* 0x000fce00078e00ff */
[----:B------:R-:W-:Y:S05]  /*2b220*/  WARPSYNC.COLLECTIVE R15, `(.L_x_2234) ;  /* 0x000000000f087348 */ /* 0x000fea0003c00000 */
[----:B------:R0:W1:Y:S02]  /*2b230*/  SHFL.IDX P6, R14, R13, R12, R11 ;  /* 0x0000000c0d0e7389 */ /* 0x00006400000c000b */
[----:B01----:R-:W-:Y:S01]  /*2b240*/  ENDCOLLECTIVE ;  /* 0x000000000000791b */ /* 0x003fe20003800000 */
.L_x_2234:
[----:B------:R-:W-:Y:S05]  /*2b250*/  BSYNC B1 ;  /* 0x0000000000017941 */ /* 0x000fea0003800000 */
.L_x_2233:
[----:B------:R-:W-:Y:S01]  /*2b260*/  IMAD.MOV.U32 R13, RZ, RZ, R3 ;  /* 0x000000ffff0d7224 */ /* 0x000fe200078e0003 */
[----:B------:R-:W-:Y:S01]  /*2b270*/  MOV R5, R14 ;  /* 0x0000000e00057202 */ /* 0x000fe20000000f00 */
[----:B------:R-:W-:Y:S02]  /*2b280*/  IMAD.MOV.U32 R12, RZ, RZ, RZ ;  /* 0x000000ffff0c7224 */ /* 0x000fe400078e00ff */
[----:B------:R-:W-:Y:S02]  /*2b290*/  IMAD.MOV.U32 R11, RZ, RZ, 0x181f ;  /* 0x0000181fff0b7424 */ /* 0x000fe400078e00ff */
[----:B------:R-:W-:-:S07]  /*2b2a0*/  IMAD.MOV.U32 R15, RZ, RZ, -0x1 ;  /* 0xffffffffff0f7424 */ /* 0x000fce00078e00ff */
[----:B------:R-:W-:Y:S05]  /*2b2b0*/  WARPSYNC.COLLECTIVE R15, `(.L_x_2235) ;  /* 0x000000000f087348 */ /* 0x000fea0003c00000 */
[----:B------:R0:W1:Y:S02]  /*2b2c0*/  SHFL.IDX P6, R14, R13, R12, R11 ;  /* 0x0000000c0d0e7389 */ /* 0x00006400000c000b */
[----:B01----:R-:W-:Y:S01]  /*2b2d0*/  ENDCOLLECTIVE ;  /* 0x000000000000791b */ /* 0x003fe20003800000 */
.L_x_2235:
[----:B------:R-:W-:Y:S01]  /*2b2e0*/  IMAD.MOV.U32 R13, RZ, RZ, R7 ;  /* 0x000000ffff0d7224 */ /* 0x000fe200078e0007 */
[----:B------:R-:W-:-:S07]  /*2b2f0*/  MOV R4, R14 ;  /* 0x0000000e00047202 */ /* 0x000fce0000000f00 */
[----:B------:R-:W-:Y:S05]  /*2b300*/  WARPSYNC.COLLECTIVE R15, `(.L_x_2236) ;  /* 0x000000000f087348 */ /* 0x000fea0003c00000 */
[----:B------:R0:W1:Y:S02]  /*2b310*/  SHFL.IDX P6, R14, R13, R12, R11 ;  /* 0x0000000c0d0e7389 */ /* 0x00006400000c000b */
[----:B01----:R-:W-:Y:S01]  /*2b320*/  ENDCOLLECTIVE ;  /* 0x000000000000791b */ /* 0x003fe20003800000 */
.L_x_2236:
[----:B------:R-:W-:Y:S02]  /*2b330*/  IMAD.MOV.U32 R13, RZ, RZ, R0 ;  /* 0x000000ffff0d7224 */ /* 0x000fe400078e0000 */
[----:B------:R-:W-:-:S07]  /*2b340*/  IMAD.MOV.U32 R9, RZ, RZ, R14 ;  /* 0x000000ffff097224 */ /* 0x000fce00078e000e */
[----:B------:R-:W-:Y:S05]  /*2b350*/  WARPSYNC.COLLECTIVE R15, `(.L_x_2237) ;  /* 0x000000000f087348 */ /* 0x000fea0003c00000 */
[----:B------:R0:W1:Y:S02]  /*2b360*/  SHFL.IDX P6, R14, R13, R12, R11 ;  /* 0x0000000c0d0e7389 */ /* 0x00006400000c000b */
[----:B01----:R-:W-:Y:S01]  /*2b370*/  ENDCOLLECTIVE ;  /* 0x000000000000791b */ /* 0x003fe20003800000 */
.L_x_2237:
[----:B------:R-:W-:Y:S05]  /*2b380*/  BRA `(.L_x_2238) ;  /* 0xfffffde0002c7947 */ /* 0x000fea000383ffff */
.L_x_1864:
[----:B------:R-:W-:Y:S01]  /*2b390*/  BSSY B1, `(.L_x_2239) ;  /* 0x0000008000017945 */ /* 0x000fe20003800000 */
[----:B------:R-:W-:Y:S01]  /*2b3a0*/  IMAD.MOV.U32 R13, RZ, RZ, R6 ;  /* 0x000000ffff0d7224 */ /* 0x000fe200078e0006 */
[----:B------:R-:W-:Y:S01]  /*2b3b0*/  MOV R12, 0x1 ;  /* 0x00000001000c7802 */ /* 0x000fe20000000f00 */
[----:B------:R-:W-:Y:S02]  /*2b3c0*/  IMAD.MOV.U32 R11, RZ, RZ, 0x181f ;  /* 0x0000181fff0b7424 */ /* 0x000fe400078e00ff */
[----:B------:R-:W-:-:S07]  /*2b3d0*/  IMAD.MOV.U32 R15, RZ, RZ, -0x1 ;  /* 0xffffffffff0f7424 */ /* 0x000fce00078e00ff */
[----:B0---4-:R-:W-:Y:S05]  /*2b3e0*/  WARPSYNC.COLLECTIVE R15, `(.L_x_2240) ;  /* 0x000000000f087348 */ /* 0x011fea0003c00000 */
[----:B----4-:R1:W2:Y:S02]  /*2b3f0*/  SHFL.IDX P6, R14, R13, R12, R11 ;  /* 0x0000000c0d0e7389 */ /* 0x0102a400000c000b */
[----:B012---:R-:W-:Y:S01]  /*2b400*/  ENDCOLLECTIVE ;  /* 0x000000000000791b */ /* 0x007fe20003800000 */
.L_x_2240:
[----:B------:R-:W-:Y:S05]  /*2b410*/  BSYNC B1 ;  /* 0x0000000000017941 */ /* 0x000fea0003800000 */
.L_x_2239:
[----:B------:R-:W-:Y:S01]  /*2b420*/  IMAD.MOV.U32 R13, RZ, RZ, R3 ;  /* 0x000000ffff0d7224 */ /* 0x000fe200078e0003 */
[----:B------:R-:W-:Y:S01]  /*2b430*/  MOV R12, 0x1 ;  /* 0x00000001000c7802 */ /* 0x000fe20000000f00 */
[----:B------:R-:W-:Y:S02]  /*2b440*/  IMAD.MOV.U32 R11, RZ, RZ, 0x181f ;  /* 0x0000181fff0b7424 */ /* 0x000fe400078e00ff */
[----:B------:R-:W-:Y:S02]  /*2b450*/  IMAD.MOV.U32 R15, RZ, RZ, -0x1 ;  /* 0xffffffffff0f7424 */ /* 0x000fe400078e00ff */
[----:B------:R-:W-:-:S07]  /*2b460*/  IMAD.MOV.U32 R5, RZ, RZ, R14 ;  /* 0x000000ffff057224 */ /* 0x000fce00078e000e */
[----:B------:R-:W-:Y:S05]  /*2b470*/  WARPSYNC.COLLECTIVE R15, `(.L_x_2241) ;  /* 0x000000000f087348 */ /* 0x000fea0003c00000 */
[----:B------:R0:W1:Y:S02]  /*2b480*/  SHFL.IDX P6, R14, R13, R12, R11 ;  /* 0x0000000c0d0e7389 */ /* 0x00006400000c000b */
[----:B01----:R-:W-:Y:S01]  /*2b490*/  ENDCOLLECTIVE ;  /* 0x000000000000791b */ /* 0x003fe20003800000 */
.L_x_2241:
[----:B------:R-:W-:Y:S02]  /*2b4a0*/  IMAD.MOV.U32 R13, RZ, RZ, R7 ;  /* 0x000000ffff0d7224 */ /* 0x000fe400078e0007 */
[----:B------:R-:W-:-:S07]  /*2b4b0*/  IMAD.MOV.U32 R4, RZ, RZ, R14 ;  /* 0x000000ffff047224 */ /* 0x000fce00078e000e */
[----:B------:R-:W-:Y:S05]  /*2b4c0*/  WARPSYNC.COLLECTIVE R15, `(.L_x_2242) ;  /* 0x000000000f087348 */ /* 0x000fea0003c00000 */
[----:B------:R0:W1:Y:S02]  /*2b4d0*/  SHFL.IDX P6, R14, R13, R12, R11 ;  /* 0x0000000c0d0e7389 */ /* 0x00006400000c000b */
[----:B01----:R-:W-:Y:S01]  /*2b4e0*/  ENDCOLLECTIVE ;  /* 0x000000000000791b */ /* 0x003fe20003800000 */
.L_x_2242:
[----:B------:R-:W-:Y:S01]  /*2b4f0*/  IMAD.MOV.U32 R13, RZ, RZ, R0 ;  /* 0x000000ffff0d7224 */ /* 0x000fe200078e0000 */
[----:B------:R-:W-:-:S07]  /*2b500*/  MOV R9, R14 ;  /* 0x0000000e00097202 */ /* 0x000fce0000000f00 */
[----:B------:R-:W-:Y:S05]  /*2b510*/  WARPSYNC.COLLECTIVE R15, `(.L_x_2243) ;  /* 0x000000000f087348 */ /* 0x000fea0003c00000 */
[----:B------:R0:W1:Y:S02]  /*2b520*/  SHFL.IDX P6, R14, R13, R12, R11 ;  /* 0x0000000c0d0e7389 */ /* 0x00006400000c000b */
[----:B01----:R-:W-:Y:S01]  /*2b530*/  ENDCOLLECTIVE ;  /* 0x000000000000791b */ /* 0x003fe20003800000 */
.L_x_2243:
[----:B------:R-:W-:Y:S05]  /*2b540*/  BRA `(.L_x_2244) ;  /* 0xfffffde4001c7947 */ /* 0x000fea000383ffff */
.L_x_1867:
[----:B------:R-:W-:Y:S01]  /*2b550*/  BSSY B1, `(.L_x_2245) ;  /* 0x0000008000017945 */ /* 0x000fe20003800000 */
[----:B------:R-:W-:Y:S01]  /*2b560*/  IMAD.MOV.U32 R13, RZ, RZ, R6 ;  /* 0x000000ffff0d7224 */ /* 0x000fe200078e0006 */
[----:B------:R-:W-:Y:S01]  /*2b570*/  MOV R15, 0xffffffff ;  /* 0xffffffff000f7802 */ /* 0x000fe20000000f00 */
[----:B------:R-:W-:Y:S02]  /*2b580*/  IMAD.MOV.U32 R12, RZ, RZ, 0x2 ;  /* 0x00000002ff0c7424 */ /* 0x000fe400078e00ff */
[----:B------:R-:W-:-:S07]  /*2b590*/  IMAD.MOV.U32 R11, RZ, RZ, 0x181f ;  /* 0x0000181fff0b7424 */ /* 0x000fce00078e00ff */
[----:B-1--4-:R-:W-:Y:S05]  /*2b5a0*/  WARPSYNC.COLLECTIVE R15, `(.L_x_2246) ;  /* 0x000000000f087348 */ /* 0x012fea0003c00000 */
[----:B----4-:R0:W2:Y:S02]  /*2b5b0*/  SHFL.IDX P6, R14, R13, R12, R11 ;  /* 0x0000000c0d0e7389 */ /* 0x0100a400000c000b */
[----:B012---:R-:W-:Y:S01]  /*2b5c0*/  ENDCOLLECTIVE ;  /* 0x000000000000791b */ /* 0x007fe20003800000 */
.L_x_2246:
[----:B------:R-:W-:Y:S05]  /*2b5d0*/  BSYNC B1 ;  /* 0x0000000000017941 */ /* 0x000fea0003800000 */
.L_x_2245:
[----:B------:R-:W-:Y:S01]  /*2b5e0*/  IMAD.MOV.U32 R13, RZ, RZ, R3 ;  /* 0x000000ffff0d7224 */ /* 0x000fe200078e0003 */
[----:B------:R-:W-:Y:S01]  /*2b5f0*/  MOV R15, 0xffffffff ;  /* 0xffffffff000f7802 */ /* 0x000fe20000000f00 */
[----:B------:R-:W-:Y:S02]  /*2b600*/  IMAD.MOV.U32 R12, RZ, RZ, 0x2 ;  /* 0x00000002ff0c7424 */ /* 0x000fe400078e00ff */
[----:B------:R-:W-:Y:S02]  /*2b610*/  IMAD.MOV.U32 R11, RZ, RZ, 0x181f ;  /* 0x0000181fff0b7424 */ /* 0x000fe400078e00ff */
[----:B------:R-:W-:-:S07]  /*2b620*/  IMAD.MOV.U32 R5, RZ, RZ, R14 ;  /* 0x000000ffff057224 */ /* 0x000fce00078e000e */
[----:B------:R-:W-:Y:S05]  /*2b630*/  WARPSYNC.COLLECTIVE R15, `(.L_x_2247) ;  /* 0x000000000f087348 */ /* 0x000fea0003c00000 */
[----:B------:R0:W1:Y:S02]  /*2b640*/  SHFL.IDX P6, R14, R13, R12, R11 ;  /* 0x0000000c0d0e7389 */ /* 0x00006400000c000b */
[----:B01----:R-:W-:Y:S01]  /*2b650*/  ENDCOLLECTIVE ;  /* 0x000000000000791b */ /* 0x003fe20003800000 */
.L_x_2247:
[----:B------:R-:W-:Y:S02]  /*2b660*/  IMAD.MOV.U32 R13, RZ, RZ, R7 ;  /* 0x000000ffff0d7224 */ /* 0x000fe400078e0007 */
[----:B------:R-:W-:-:S07]  /*2b670*/  IMAD.MOV.U32 R4, RZ, RZ, R14 ;  /* 0x000000ffff047224 */ /* 0x000fce00078e000e */
[----:B------:R-:W-:Y:S05]  /*2b680*/  WARPSYNC.COLLECTIVE R15, `(.L_x_2248) ;  /* 0x000000000f087348 */ /* 0x000fea0003c00000 */
[----:B------:R0:W1:Y:S02]  /*2b690*/  SHFL.IDX P6, R14, R13, R12, R11 ;  /* 0x0000000c0d0e7389 */ /* 0x00006400000c000b */
[----:B01----:R-:W-:Y:S01]  /*2b6a0*/  ENDCOLLECTIVE ;  /* 0x000000000000791b */ /* 0x003fe20003800000 */
.L_x_2248:
[----:B------:R-:W-:Y:S02]  /*2b6b0*/  IMAD.MOV.U32 R13, RZ, RZ, R0 ;  /* 0x000000ffff0d7224 */ /* 0x000fe400078e0000 */
[----:B------:R-:W-:-:S07]  /*2b6c0*/  IMAD.MOV.U32 R9, RZ, RZ, R14 ;  /* 0x000000ffff097224 */ /* 0x000fce00078e000e */
[----:B------:R-:W-:Y:S05]  /*2b6d0*/  WARPSYNC.COLLECTIVE R15, `(.L_x_2249) ;  /* 0x000000000f087348 */ /* 0x000fea0003c00000 */
[----:B------:R0:W1:Y:S02]  /*2b6e0*/  SHFL.IDX P6, R14, R13, R12, R11 ;  /* 0x0000000c0d0e7389 */ /* 0x00006400000c000b */
[----:B01----:R-:W-:Y:S01]  /*2b6f0*/  ENDCOLLECTIVE ;  /* 0x000000000000791b */ /* 0x003fe20003800000 */
.L_x_2249:
[----:B------:R-:W-:Y:S05]  /*2b700*/  BRA `(.L_x_2250) ;  /* 0xfffffde400fc7947 */ /* 0x000fea000383ffff */
.L_x_1870:
[----:B------:R-:W-:Y:S01]  /*2b710*/  BSSY B1, `(.L_x_2251) ;  /* 0x0000008000017945 */ /* 0x000fe20003800000 */
[----:B------:R-:W-:Y:S01]  /*2b720*/  MOV R13, R6 ;  /* 0x00000006000d7202 */ /* 0x000fe20000000f00 */
[----:B------:R-:W-:Y:S02]  /*2b730*/  IMAD.MOV.U32 R12, RZ, RZ, 0x3 ;  /* 0x00000003ff0c7424 */ /* 0x000fe400078e00ff */
[----:B------:R-:W-:Y:S02]  /*2b740*/  IMAD.MOV.U32 R11, RZ, RZ, 0x181f ;  /* 0x0000181fff0b7424 */ /* 0x000fe400078e00ff */
[----:B------:R-:W-:-:S07]  /*2b750*/  IMAD.MOV.U32 R15, RZ, RZ, -0x1 ;  /* 0xffffffffff0f7424 */ /* 0x000fce00078e00ff */
[----:B-1--4-:R-:W-:Y:S05]  /*2b760*/  WARPSYNC.COLLECTIVE R15, `(.L_x_2252) ;  /* 0x000000000f087348 */ /* 0x012fea0003c00000 */
[----:B------:R0:W2:Y:S02]  /*2b770*/  SHFL.IDX P6, R14, R13, R12, R11 ;  /* 0x0000000c0d0e7389 */ /* 0x0000a400000c000b */
[----:B012-4-:R-:W-:Y:S01]  /*2b780*/  ENDCOLLECTIVE ;  /* 0x000000000000791b */ /* 0x017fe20003800000 */
.L_x_2252:
[----:B------:R-:W-:Y:S05]  /*2b790*/  BSYNC B1 ;  /* 0x0000000000017941 */ /* 0x000fea0003800000 */
.L_x_2251:
[----:B------:R-:W-:Y:S01]  /*2b7a0*/  MOV R13, R3 ;  /* 0x00000003000d7202 */ /* 0x000fe20000000f00 */
[----:B------:R-:W-:Y:S02]  /*2b7b0*/  IMAD.MOV.U32 R12, RZ, RZ, 0x3 ;  /* 0x00000003ff0c7424 */ /* 0x000fe400078e00ff */
[----:B------:R-:W-:Y:S02]  /*2b7c0*/  IMAD.MOV.U32 R11, RZ, RZ, 0x181f ;  /* 0x0000181fff0b7424 */ /* 0x000fe400078e00ff */
[----:B------:R-:W-:Y:S02]  /*2b7d0*/  IMAD.MOV.U32 R15, RZ, RZ, -0x1 ;  /* 0xffffffffff0f7424 */ /* 0x000fe400078e00ff */
[----:B------:R-:W-:-:S07]  /*2b7e0*/  IMAD.MOV.U32 R9, RZ, RZ, R14 ;  /* 0x000000ffff097224 */ /* 0x000fce00078e000e */
[----:B------:R-:W-:Y:S05]  /*2b7f0*/  WARPSYNC.COLLECTIVE R15, `(.L_x_2253) ;  /* 0x000000000f087348 */ /* 0x000fea0003c00000 */
[----:B------:R0:W1:Y:S02]  /*2b800*/  SHFL.IDX P6, R14, R13, R12, R11 ;  /* 0x0000000c0d0e7389 */ /* 0x00006400000c000b */
[----:B01----:R-:W-:Y:S01]  /*2b810*/  ENDCOLLECTIVE ;  /* 0x000000000000791b */ /* 0x003fe20003800000 */
.L_x_2253:
[----:B------:R-:W-:Y:S01]  /*2b820*/  MOV R13, R7 ;  /* 0x00000007000d7202 */ /* 0x000fe20000000f00 */
[----:B------:R-:W-:-:S07]  /*2b830*/  IMAD.MOV.U32 R8, RZ, RZ, R14 ;  /* 0x000000ffff087224 */ /* 0x000fce00078e000e */
[----:B------:R-:W-:Y:S05]  /*2b840*/  WARPSYNC.COLLECTIVE R15, `(.L_x_2254) ;  /* 0x000000000f087348 */ /* 0x000fea0003c00000 */
[----:B------:R0:W1:Y:S02]  /*2b850*/  SHFL.IDX P6, R14, R13, R12, R11 ;  /* 0x0000000c0d0e7389 */ /* 0x00006400000c000b */
[----:B01----:R-:W-:Y:S01]  /*2b860*/  ENDCOLLECTIVE ;  /* 0x000000000000791b */ /* 0x003fe20003800000 */
.L_x_2254:
[----:B------:R-:W-:Y:S02]  /*2b870*/  IMAD.MOV.U32 R13, RZ, RZ, R0 ;  /* 0x000000ffff0d7224 */ /* 0x000fe400078e0000 */
[----:B------:R-:W-:-:S07]  /*2b880*/  IMAD.MOV.U32 R23, RZ, RZ, R14 ;  /* 0x000000ffff177224 */ /* 0x000fce00078e000e */
[----:B------:R-:W-:Y:S05]  /*2b890*/  WARPSYNC.COLLECTIVE R15, `(.L_x_2255) ;  /* 0x000000000f087348 */ /* 0x000fea0003c00000 */
[----:B------:R0:W1:Y:S02]  /*2b8a0*/  SHFL.IDX P6, R14, R13, R12, R11 ;  /* 0x0000000c0d0e7389 */ /* 0x00006400000c000b */
[----:B01----:R-:W-:Y:S01]  /*2b8b0*/  ENDCOLLECTIVE ;  /* 0x000000000000791b */ /* 0x003fe20003800000 */
.L_x_2255:
[----:B------:R-:W-:Y:S01]  /*2b8c0*/  IMAD.MOV.U32 R0, RZ, RZ, R14 ;  /* 0x000000ffff007224 */ /* 0x000fe200078e000e */
[----:B------:R-:W-:Y:S06]  /*2b8d0*/  BRA `(.L_x_2256) ;  /* 0xfffffde800e07947 */ /* 0x000fec000383ffff */
.L_x_1874:
[----:B0-----:R0:W1:Y:S02]  /*2b8e0*/  SYNCS.PHASECHK.TRANS64.TRYWAIT P0, [R16+URZ+0x30800], R115 ;  /* 0x03080073100075a7 */ /* 0x001064000800017f */
[----:B-1----:R-:W-:Y:S05]  /*2b8f0*/  @!P0 NANOSLEEP.SYNCS 0x989680 ;  /* 0x009896800000895d */ /* 0x002fea0003900000 */
[----:B------:R-:W1:Y:S02]  /*2b900*/  @!P0 SYNCS.PHASECHK.TRANS64 P0, [R16+URZ+0x30800], R115 ;  /* 0x03080073100085a7 */ /* 0x000e64000800007f */
[----:B-1----:R-:W-:Y:S05]  /*2b910*/  @!P0 BRA `(.L_x_1874) ;  /* 0xfffffffc00f08947 */ /* 0x002fea000383ffff */
[----:B------:R-:W-:Y:S05]  /*2b920*/  BRA `(.L_x_2257) ;  /* 0xfffffdf000347947 */ /* 0x000fea000383ffff */
.L_x_1906:
        /* <DEDUP_REMOVED lines=8> */
.L_x_2259:
[----:B------:R-:W-:Y:S05]  /*2b9b0*/  BSYNC B1 ;  /* 0x0000000000017941 */ /* 0x000fea0003800000 */
.L_x_2258:
[----:B------:R-:W-:Y:S01]  /*2b9c0*/  IMAD.MOV.U32 R13, RZ, RZ, R3 ;  /* 0x000000ffff0d7224 */ /* 0x000fe200078e0003 */
[----:B------:R-:W-:Y:S01]  /*2b9d0*/  MOV R12, RZ ;  /* 0x000000ff000c7202 */ /* 0x000fe20000000f00 */
[----:B------:R-:W-:Y:S02]  /*2b9e0*/  IMAD.MOV.U32 R11, RZ, RZ, 0x181f ;  /* 0x0000181fff0b7424 */ /* 0x000fe400078e00ff */
[----:B------:R-:W-:Y:S02]  /*2b9f0*/  IMAD.MOV.U32 R15, RZ, RZ, -0x1 ;  /* 0xffffffffff0f7424 */ /* 0x000fe400078e00ff */
[----:B------:R-:W-:-:S07]  /*2ba00*/  IMAD.MOV.U32 R5, RZ, RZ, R14 ;  /* 0x000000ffff057224 */ /* 0x000fce00078e000e */
[----:B------:R-:W-:Y:S05]  /*2ba10*/  WARPSYNC.COLLECTIVE R15, `(.L_x_2260) ;  /* 0x000000000f087348 */ /* 0x000fea0003c00000 */
[----:B------:R0:W1:Y:S02]  /*2ba20*/  SHFL.IDX P6, R14, R13, R12, R11 ;  /* 0x0000000c0d0e7389 */ /* 0x00006400000c000b */
[----:B01----:R-:W-:Y:S01]  /*2ba30*/  ENDCOLLECTIVE ;  /* 0x000000000000791b */ /* 0x003fe20003800000 */
.L_x_2260:
[----:B------:R-:W-:Y:S02]  /*2ba40*/  IMAD.MOV.U32 R13, RZ, RZ, R7 ;  /* 0x000000ffff0d7224 */ /* 0x000fe400078e0007 */
[----:B------:R-:W-:-:S07]  /*2ba50*/  IMAD.MOV.U32 R4, RZ, RZ, R14 ;  /* 0x000000ffff047224 */ /* 0x000fce00078e000e */
[----:B------:R-:W-:Y:S05]  /*2ba60*/  WARPSYNC.COLLECTIVE R15, `(.L_x_2261) ;  /* 0x000000000f087348 */ /* 0x000fea0003c00000 */
[----:B------:R0:W1:Y:S02]  /*2ba70*/  SHFL.IDX P6, R14, R13, R12, R11 ;  /* 0x0000000c0d0e7389 */ /* 0x00006400000c000b */
[----:B01----:R-:W-:Y:S01]  /*2ba80*/  ENDCOLLECTIVE ;  /* 0x000000000000791b */ /* 0x003fe20003800000 */
.L_x_2261:
[----:B------:R-:W-:Y:S01]  /*2ba90*/  IMAD.MOV.U32 R13, RZ, RZ, R0 ;  /* 0x000000ffff0d7224 */ /* 0x000fe200078e0000 */
[----:B------:R-:W-:-:S07]  /*2baa0*/  MOV R9, R14 ;  /* 0x0000000e00097202 */ /* 0x000fce0000000f00 */
[----:B------:R-:W-:Y:S05]  /*2bab0*/  WARPSYNC.COLLECTIVE R15, `(.L_x_2262) ;  /* 0x000000000f087348 */ /* 0x000fea0003c00000 */
[----:B------:R0:W1:Y:S02]  /*2bac0*/  SHFL.IDX P6, R14, R13, R12, R11 ;  /* 0x0000000c0d0e7389 */ /* 0x00006400000c000b */
[----:B01----:R-:W-:Y:S01]  /*2bad0*/  ENDCOLLECTIVE ;  /* 0x000000000000791b */ /* 0x003fe20003800000 */
.L_x_2262:
[----:B------:R-:W-:Y:S05]  /*2bae0*/  BRA `(.L_x_2263) ;  /* 0xfffffe20000c7947 */ /* 0x000fea000383ffff */
.L_x_1909:
[----:B------:R-:W-:Y:S01]  /*2baf0*/  BSSY B1, `(.L_x_2264) ;  /* 0x0000008000017945 */ /* 0x000fe20003800000 */
[----:B------:R-:W-:Y:S01]  /*2bb00*/  IMAD.MOV.U32 R13, RZ, RZ, R6 ;  /* 0x000000ffff0d7224 */ /* 0x000fe200078e0006 */
[----:B------:R-:W-:Y:S01]  /*2bb10*/  MOV R15, 0xffffffff ;  /* 0xffffffff000f7802 */ /* 0x000fe20000000f00 */
[----:B------:R-:W-:Y:S02]  /*2bb20*/  IMAD.MOV.U32 R12, RZ, RZ, 0x1 ;  /* 0x00000001ff0c7424 */ /* 0x000fe400078e00ff */
[----:B------:R-:W-:-:S07]  /*2bb30*/  IMAD.MOV.U32 R11, RZ, RZ, 0x181f ;  /* 0x0000181fff0b7424 */ /* 0x000fce00078e00ff */
[----:B0---4-:R-:W-:Y:S05]  /*2bb40*/  WARPSYNC.COLLECTIVE R15, `(.L_x_2265) ;  /* 0x000000000f087348 */ /* 0x011fea0003c00000 */
[----:B----4-:R1:W2:Y:S02]  /*2bb50*/  SHFL.IDX P6, R14, R13, R12, R11 ;  /* 0x0000000c0d0e7389 */ /* 0x0102a400000c000b */
[----:B012---:R-:W-:Y:S01]  /*2bb60*/  ENDCOLLECTIVE ;  /* 0x000000000000791b */ /* 0x007fe20003800000 */
.L_x_2265:
[----:B------:R-:W-:Y:S05]  /*2bb70*/  BSYNC B1 ;  /* 0x0000000000017941 */ /* 0x000fea0003800000 */
.L_x_2264:
        /* <DEDUP_REMOVED lines=8> */
.L_x_2266:
[----:B------:R-:W-:Y:S02]  /*2bc00*/  IMAD.MOV.U32 R13, RZ, RZ, R7 ;  /* 0x000000ffff0d7224 */ /* 0x000fe400078e0007 */
[----:B------:R-:W-:-:S07]  /*2bc10*/  IMAD.MOV.U32 R4, RZ, RZ, R14 ;  /* 0x000000ffff047224 */ /* 0x000fce00078e000e */
[----:B------:R-:W-:Y:S05]  /*2bc20*/  WARPSYNC.COLLECTIVE R15, `(.L_x_2267) ;  /* 0x000000000f087348 */ /* 0x000fea0003c00000 */
[----:B------:R0:W1:Y:S02]  /*2bc30*/  SHFL.IDX P6, R14, R13, R12, R11 ;  /* 0x0000000c0d0e7389 */ /* 0x00006400000c000b */
[----:B01----:R-:W-:Y:S01]  /*2bc40*/  ENDCOLLECTIVE ;  /* 0x000000000000791b */ /* 0x003fe20003800000 */
.L_x_2267:
[----:B------:R-:W-:Y:S02]  /*2bc50*/  IMAD.MOV.U32 R13, RZ, RZ, R0 ;  /* 0x000000ffff0d7224 */ /* 0x000fe400078e0000 */
[----:B------:R-:W-:-:S07]  /*2bc60*/  IMAD.MOV.U32 R9, RZ, RZ, R14 ;  /* 0x000000ffff097224 */ /* 0x000fce00078e000e */
[----:B------:R-:W-:Y:S05]  /*2bc70*/  WARPSYNC.COLLECTIVE R15, `(.L_x_2268) ;  /* 0x000000000f087348 */ /* 0x000fea0003c00000 */
[----:B------:R0:W1:Y:S02]  /*2bc80*/  SHFL.IDX P6, R14, R13, R12, R11 ;  /* 0x0000000c0d0e7389 */ /* 0x00006400000c000b */
[----:B01----:R-:W-:Y:S01]  /*2bc90*/  ENDCOLLECTIVE ;  /* 0x000000000000791b */ /* 0x003fe20003800000 */
.L_x_2268:
[----:B------:R-:W-:Y:S05]  /*2bca0*/  BRA `(.L_x_2269) ;  /* 0xfffffe2000d47947 */ /* 0x000fea000383ffff */
.L_x_1912:
[----:B------:R-:W-:Y:S01]  /*2bcb0*/  BSSY B1, `(.L_x_2270) ;  /* 0x0000008000017945 */ /* 0x000fe20003800000 */
[----:B------:R-:W-:Y:S01]  /*2bcc0*/  MOV R13, R6 ;  /* 0x00000006000d7202 */ /* 0x000fe20000000f00 */
[----:B------:R-:W-:Y:S02]  /*2bcd0*/  IMAD.MOV.U32 R12, RZ, RZ, 0x2 ;  /* 0x00000002ff0c7424 */ /* 0x000fe400078e00ff */
[----:B------:R-:W-:Y:S02]  /*2bce0*/  IMAD.MOV.U32 R11, RZ, RZ, 0x181f ;  /* 0x0000181fff0b7424 */ /* 0x000fe400078e00ff */
[----:B------:R-:W-:-:S07]  /*2bcf0*/  IMAD.MOV.U32 R15, RZ, RZ, -0x1 ;  /* 0xffffffffff0f7424 */ /* 0x000fce00078e00ff */
[----:B-1--4-:R-:W-:Y:S05]  /*2bd00*/  WARPSYNC.COLLECTIVE R15, `(.L_x_2271) ;  /* 0x000000000f087348 */ /* 0x012fea0003c00000 */
[----:B----4-:R0:W2:Y:S02]  /*2bd10*/  SHFL.IDX P6, R14, R13, R12, R11 ;  /* 0x0000000c0d0e7389 */ /* 0x0100a400000c000b */
[----:B012---:R-:W-:Y:S01]  /*2bd20*/  ENDCOLLECTIVE ;  /* 0x000000000000791b */ /* 0x007fe20003800000 */
.L_x_2271:
[----:B------:R-:W-:Y:S05]  /*2bd30*/  BSYNC B1 ;  /* 0x0000000000017941 */ /* 0x000fea0003800000 */
.L_x_2270:
        /* <DEDUP_REMOVED lines=8> */
.L_x_2272:
[----:B------:R-:W-:Y:S01]  /*2bdc0*/  MOV R13, R7 ;  /* 0x00000007000d7202 */ /* 0x000fe20000000f00 */
[----:B------:R-:W-:-:S07]  /*2bdd0*/  IMAD.MOV.U32 R4, RZ, RZ, R14 ;  /* 0x000000ffff047224 */ /* 0x000fce00078e000e */
[----:B------:R-:W-:Y:S05]  /*2bde0*/  WARPSYNC.COLLECTIVE R15, `(.L_x_2273) ;  /* 0x000000000f087348 */ /* 0x000fea0003c00000 */
[----:B------:R0:W1:Y:S02]  /*2bdf0*/  SHFL.IDX P6, R14, R13, R12, R11 ;  /* 0x0000000c0d0e7389 */ /* 0x00006400000c000b */
[----:B01----:R-:W-:Y:S01]  /*2be00*/  ENDCOLLECTIVE ;  /* 0x000000000000791b */ /* 0x003fe20003800000 */
.L_x_2273:
[----:B------:R-:W-:Y:S02]  /*2be10*/  IMAD.MOV.U32 R13, RZ, RZ, R0 ;  /* 0x000000ffff0d7224 */ /* 0x000fe400078e0000 */
[----:B------:R-:W-:-:S07]  /*2be20*/  IMAD.MOV.U32 R9, RZ, RZ, R14 ;  /* 0x000000ffff097224 */ /* 0x000fce00078e000e */
[----:B------:R-:W-:Y:S05]  /*2be30*/  WARPSYNC.COLLECTIVE R15, `(.L_x_2274) ;  /* 0x000000000f087348 */ /* 0x000fea0003c00000 */
[----:B------:R0:W1:Y:S02]  /*2be40*/  SHFL.IDX P6, R14, R13, R12, R11 ;  /* 0x0000000c0d0e7389 */ /* 0x00006400000c000b */
[----:B01----:R-:W-:Y:S01]  /*2be50*/  ENDCOLLECTIVE ;  /* 0x000000000000791b */ /* 0x003fe20003800000 */
.L_x_2274:
[----:B------:R-:W-:Y:S05]  /*2be60*/  BRA `(.L_x_2275) ;  /* 0xfffffe24007c7947 */ /* 0x000fea000383ffff */
.L_x_1915:
[----:B------:R-:W-:Y:S01]  /*2be70*/  BSSY B1, `(.L_x_2276) ;  /* 0x0000008000017945 */ /* 0x000fe20003800000 */
[----:B------:R-:W-:Y:S01]  /*2be80*/  IMAD.MOV.U32 R13, RZ, RZ, R6 ;  /* 0x000000ffff0d7224 */ /* 0x000fe200078e0006 */
[----:B------:R-:W-:Y:S01]  /*2be90*/  MOV R11, 0x181f ;  /* 0x0000181f000b7802 */ /* 0x000fe20000000f00 */
[----:B------:R-:W-:Y:S02]  /*2bea0*/  IMAD.MOV.U32 R12, RZ, RZ, 0x3 ;  /* 0x00000003ff0c7424 */ /* 0x000fe400078e00ff */
[----:B------:R-:W-:-:S07]  /*2beb0*/  IMAD.MOV.U32 R15, RZ, RZ, -0x1 ;  /* 0xffffffffff0f7424 */ /* 0x000fce00078e00ff */
[----:B-1--4-:R-:W-:Y:S05]  /*2bec0*/  WARPSYNC.COLLECTIVE R15, `(.L_x_2277) ;  /* 0x000000000f087348 */ /* 0x012fea0003c00000 */
[----:B------:R0:W2:Y:S02]  /*2bed0*/  SHFL.IDX P6, R14, R13, R12, R11 ;  /* 0x0000000c0d0e7389 */ /* 0x0000a400000c000b */
[----:B012-4-:R-:W-:Y:S01]  /*2bee0*/  ENDCOLLECTIVE ;  /* 0x000000000000791b */ /* 0x017fe20003800000 */
.L_x_2277:
[----:B------:R-:W-:Y:S05]  /*2bef0*/  BSYNC B1 ;  /* 0x0000000000017941 */ /* 0x000fea0003800000 */
.L_x_2276:
        /* <DEDUP_REMOVED lines=8> */
.L_x_2278:
[----:B------:R-:W-:Y:S02]  /*2bf80*/  IMAD.MOV.U32 R13, RZ, RZ, R7 ;  /* 0x000000ffff0d7224 */ /* 0x000fe400078e0007 */
[----:B------:R-:W-:-:S07]  /*2bf90*/  IMAD.MOV.U32 R20, RZ, RZ, R14 ;  /* 0x000000ffff147224 */ /* 0x000fce00078e000e */
[----:B------:R-:W-:Y:S05]  /*2bfa0*/  WARPSYNC.COLLECTIVE R15, `(.L_x_2279) ;  /* 0x000000000f087348 */ /* 0x000fea0003c00000 */
[----:B------:R0:W1:Y:S02]  /*2bfb0*/  SHFL.IDX P6, R14, R13, R12, R11 ;  /* 0x0000000c0d0e7389 */ /* 0x00006400000c000b */
[----:B01----:R-:W-:Y:S01]  /*2bfc0*/  ENDCOLLECTIVE ;  /* 0x000000000000791b */ /* 0x003fe20003800000 */
.L_x_2279:
[----:B------:R-:W-:Y:S01]  /*2bfd0*/  MOV R13, R0 ;  /* 0x00000000000d7202 */ /* 0x000fe20000000f00 */
[----:B------:R-:W-:-:S07]  /*2bfe0*/  IMAD.MOV.U32 R23, RZ, RZ, R14 ;  /* 0x000000ffff177224 */ /* 0x000fce00078e000e */
[----:B------:R-:W-:Y:S05]  /*2bff0*/  WARPSYNC.COLLECTIVE R15, `(.L_x_2280) ;  /* 0x000000000f087348 */ /* 0x000fea0003c00000 */
[----:B------:R0:W1:Y:S02]  /*2c000*/  SHFL.IDX P6, R14, R13, R12, R11 ;  /* 0x0000000c0d0e7389 */ /* 0x00006400000c000b */
[----:B01----:R-:W-:Y:S01]  /*2c010*/  ENDCOLLECTIVE ;  /* 0x000000000000791b */ /* 0x003fe20003800000 */
.L_x_2280:
[----:B------:R-:W-:Y:S01]  /*2c020*/  IMAD.MOV.U32 R0, RZ, RZ, R14 ;  /* 0x000000ffff007224 */ /* 0x000fe200078e000e */
[----:B------:R-:W-:Y:S06]  /*2c030*/  BRA `(.L_x_2281) ;  /* 0xfffffe2800287947 */ /* 0x000fec000383ffff */
.L_x_1919:
[----:B0-----:R0:W1:Y:S02]  /*2c040*/  SYNCS.PHASECHK.TRANS64.TRYWAIT P0, [R16+URZ+0x30800], R113 ;  /* 0x03080071100075a7 */ /* 0x001064000800017f */
[----:B-1----:R-:W-:Y:S05]  /*2c050*/  @!P0 NANOSLEEP.SYNCS 0x989680 ;  /* 0x009896800000895d */ /* 0x002fea0003900000 */
[----:B------:R-:W1:Y:S02]  /*2c060*/  @!P0 SYNCS.PHASECHK.TRANS64 P0, [R16+URZ+0x30800], R113 ;  /* 0x03080071100085a7 */ /* 0x000e64000800007f */
[----:B-1----:R-:W-:Y:S05]  /*2c070*/  @!P0 BRA `(.L_x_1919) ;  /* 0xfffffffc00f08947 */ /* 0x002fea000383ffff */
[----:B------:R-:W-:Y:S05]  /*2c080*/  BRA `(.L_x_2282) ;  /* 0xfffffe2c00487947 */ /* 0x000fea000383ffff */
.L_x_1937:
[----:B0-----:R0:W1:Y:S02]  /*2c090*/  SYNCS.PHASECHK.TRANS64.TRYWAIT P2, [R57+URZ+0x30830], R0 ;  /* 0x03083000390075a7 */ /* 0x001064000804017f */
[----:B-1----:R-:W-:Y:S05]  /*2c0a0*/  @!P2 NANOSLEEP.SYNCS 0x989680 ;  /* 0x009896800000a95d */ /* 0x002fea0003900000 */
[----:B------:R-:W1:Y:S02]  /*2c0b0*/  @!P2 SYNCS.PHASECHK.TRANS64 P2, [R57+URZ+0x30830], R0 ;  /* 0x030830003900a5a7 */ /* 0x000e64000804007f */
[----:B-1----:R-:W-:Y:S05]  /*2c0c0*/  @!P2 BRA `(.L_x_1937) ;  /* 0xfffffffc00f0a947 */ /* 0x002fea000383ffff */
[----:B------:R-:W-:Y:S05]  /*2c0d0*/  BRA `(.L_x_1936) ;  /* 0xfffffe6000ac7947 */ /* 0x000fea000383ffff */
.L_x_1957:
[----:B-1----:R1:W2:Y:S02]  /*2c0e0*/  SYNCS.PHASECHK.TRANS64.TRYWAIT P4, [R2+URZ+0x30830], R153 ;  /* 0x03083099020075a7 */ /* 0x0022a4000808017f */
[----:B--2---:R-:W-:Y:S05]  /*2c0f0*/  @!P4 NANOSLEEP.SYNCS 0x989680 ;  /* 0x009896800000c95d */ /* 0x004fea0003900000 */
[----:B------:R-:W2:Y:S02]  /*2c100*/  @!P4 SYNCS.PHASECHK.TRANS64 P4, [R2+URZ+0x30830], R153 ;  /* 0x030830990200c5a7 */ /* 0x000ea4000808007f */
[----:B--2---:R-:W-:Y:S05]  /*2c110*/  @!P4 BRA `(.L_x_1957) ;  /* 0xfffffffc00f0c947 */ /* 0x004fea000383ffff */
[----:B------:R-:W-:Y:S05]  /*2c120*/  BRA `(.L_x_1956) ;  /* 0xfffffe90003c7947 */ /* 0x000fea000383ffff */
.L_x_1962:
[----:B-1----:R1:W2:Y:S02]  /*2c130*/  SYNCS.PHASECHK.TRANS64.TRYWAIT P4, [R0+URZ+0x30850], R23 ;  /* 0x03085017000075a7 */ /* 0x0022a4000808017f */
[----:B--2---:R-:W-:Y:S05]  /*2c140*/  @!P4 NANOSLEEP.SYNCS 0x989680 ;  /* 0x009896800000c95d */ /* 0x004fea0003900000 */
[----:B------:R-:W2:Y:S02]  /*2c150*/  @!P4 SYNCS.PHASECHK.TRANS64 P4, [R0+URZ+0x30850], R23 ;  /* 0x030850170000c5a7 */ /* 0x000ea4000808007f */
[----:B--2---:R-:W-:Y:S05]  /*2c160*/  @!P4 BRA `(.L_x_1962) ;  /* 0xfffffffc00f0c947 */ /* 0x004fea000383ffff */
[----:B------:R-:W-:Y:S05]  /*2c170*/  BRA `(.L_x_1961) ;  /* 0xfffffea000d47947 */ /* 0x000fea000383ffff */
.L_x_1983:
[----:B-1----:R1:W2:Y:S02]  /*2c180*/  SYNCS.PHASECHK.TRANS64.TRYWAIT P2, [R3+URZ+0x30830], R153 ;  /* 0x03083099030075a7 */ /* 0x0022a4000804017f */
[----:B--2---:R-:W-:Y:S05]  /*2c190*/  @!P2 NANOSLEEP.SYNCS 0x989680 ;  /* 0x009896800000a95d */ /* 0x004fea0003900000 */
[----:B------:R-:W2:Y:S02]  /*2c1a0*/  @!P2 SYNCS.PHASECHK.TRANS64 P2, [R3+URZ+0x30830], R153 ;  /* 0x030830990300a5a7 */ /* 0x000ea4000804007f */
[----:B--2---:R-:W-:Y:S05]  /*2c1b0*/  @!P2 BRA `(.L_x_1983) ;  /* 0xfffffffc00f0a947 */ /* 0x004fea000383ffff */
[----:B------:R-:W-:Y:S05]  /*2c1c0*/  BRA `(.L_x_1982) ;  /* 0xfffffec000f47947 */ /* 0x000fea000383ffff */
.L_x_1988:
[----:B-1----:R1:W2:Y:S02]  /*2c1d0*/  SYNCS.PHASECHK.TRANS64.TRYWAIT P2, [R232+URZ+0x30850], R0 ;  /* 0x03085000e80075a7 */ /* 0x0022a4000804017f */
[----:B--2---:R-:W-:Y:S05]  /*2c1e0*/  @!P2 NANOSLEEP.SYNCS 0x989680 ;  /* 0x009896800000a95d */ /* 0x004fea0003900000 */
[----:B------:R-:W2:Y:S02]  /*2c1f0*/  @!P2 SYNCS.PHASECHK.TRANS64 P2, [R232+URZ+0x30850], R0 ;  /* 0x03085000e800a5a7 */ /* 0x000ea4000804007f */
[----:B--2---:R-:W-:Y:S05]  /*2c200*/  @!P2 BRA `(.L_x_1988) ;  /* 0xfffffffc00f0a947 */ /* 0x004fea000383ffff */
[----:B------:R-:W-:Y:S05]  /*2c210*/  BRA `(.L_x_1987) ;  /* 0xfffffed400887947 */ /* 0x000fea000383ffff */
.L_x_1996:
[----:B-1----:R1:W2:Y:S02]  /*2c220*/  SYNCS.PHASECHK.TRANS64.TRYWAIT P2, [R3+URZ+0x30830], R153 ;  /* 0x03083099030075a7 */ /* 0x0022a4000804017f */
[----:B--2---:R-:W-:Y:S05]  /*2c230*/  @!P2 NANOSLEEP.SYNCS 0x989680 ;  /* 0x009896800000a95d */ /* 0x004fea0003900000 */
[----:B------:R-:W2:Y:S02]  /*2c240*/  @!P2 SYNCS.PHASECHK.TRANS64 P2, [R3+URZ+0x30830], R153 ;  /* 0x030830990300a5a7 */ /* 0x000ea4000804007f */
[----:B--2---:R-:W-:Y:S05]  /*2c250*/  @!P2 BRA `(.L_x_1996) ;  /* 0xfffffffc00f0a947 */ /* 0x004fea000383ffff */
[----:B------:R-:W-:Y:S05]  /*2c260*/  BRA `(.L_x_1995) ;  /* 0xfffffee800487947 */ /* 0x000fea000383ffff */
.L_x_2001:
[----:B-1----:R1:W2:Y:S02]  /*2c270*/  SYNCS.PHASECHK.TRANS64.TRYWAIT P2, [R0+URZ+0x30850], R2 ;  /* 0x03085002000075a7 */ /* 0x0022a4000804017f */
[----:B--2---:R-:W-:Y:S05]  /*2c280*/  @!P2 NANOSLEEP.SYNCS 0x989680 ;  /* 0x009896800000a95d */ /* 0x004fea0003900000 */
[----:B------:R-:W2:Y:S02]  /*2c290*/  @!P2 SYNCS.PHASECHK.TRANS64 P2, [R0+URZ+0x30850], R2 ;  /* 0x030850020000a5a7 */ /* 0x000ea4000804007f */
[----:B--2---:R-:W-:Y:S05]  /*2c2a0*/  @!P2 BRA `(.L_x_2001) ;  /* 0xfffffffc00f0a947 */ /* 0x004fea000383ffff */
[----:B------:R-:W-:Y:S05]  /*2c2b0*/  BRA `(.L_x_2000) ;  /* 0xfffffef800e87947 */ /* 0x000fea000383ffff */
.L_x_2015:
[----:B-1----:R1:W2:Y:S02]  /*2c2c0*/  SYNCS.PHASECHK.TRANS64.TRYWAIT P0, [R12+URZ+0x30850], R5 ;  /* 0x030850050c0075a7 */ /* 0x0022a4000800017f */
[----:B--2---:R-:W-:Y:S05]  /*2c2d0*/  @!P0 NANOSLEEP.SYNCS 0x989680 ;  /* 0x009896800000895d */ /* 0x004fea0003900000 */
[----:B------:R-:W2:Y:S02]  /*2c2e0*/  @!P0 SYNCS.PHASECHK.TRANS64 P0, [R12+URZ+0x30850], R5 ;  /* 0x030850050c0085a7 */ /* 0x000ea4000800007f */
[----:B--2---:R-:W-:Y:S05]  /*2c2f0*/  @!P0 BRA `(.L_x_2015) ;  /* 0xfffffffc00f08947 */ /* 0x004fea000383ffff */
[----:B------:R-:W-:Y:S05]  /*2c300*/  BRA `(.L_x_2014) ;  /* 0xffffff2000287947 */ /* 0x000fea000383ffff */
.L_x_2059:
[----:B------:R-:W1:Y:S01]  /*2c310*/  S2R R5, SR_TID.X ;  /* 0x0000000000057919 */ /* 0x000e620000002100 */
[----:B------:R-:W-:Y:S01]  /*2c320*/  BSSY B1, `(.L_x_2283) ;  /* 0x000000a000017945 */ /* 0x000fe20003800000 */
[----:B------:R-:W-:Y:S01]  /*2c330*/  IMAD.MOV.U32 R12, RZ, RZ, RZ ;  /* 0x000000ffff0c7224 */ /* 0x000fe200078e00ff */
[----:B------:R-:W-:Y:S01]  /*2c340*/  MOV R15, 0xffffffff ;  /* 0xffffffff000f7802 */ /* 0x000fe20000000f00 */
[----:B0-----:R-:W-:Y:S01]  /*2c350*/  IMAD.MOV.U32 R11, RZ, RZ, 0x1f ;  /* 0x0000001fff0b7424 */ /* 0x001fe200078e00ff */
[----:B-1----:R-:W-:-:S04]  /*2c360*/  SHF.R.U32.HI R5, RZ, 0x5, R5 ;  /* 0x00000005ff057819 */ /* 0x002fc80000011605 */
[----:B------:R-:W-:-:S05]  /*2c370*/  LOP3.LUT R5, R5, 0x3, RZ, 0xc0, !PT ;  /* 0x0000000305057812 */ /* 0x000fca00078ec0ff */
[----:B------:R-:W-:-:S07]  /*2c380*/  IMAD.MOV.U32 R13, RZ, RZ, R5 ;  /* 0x000000ffff0d7224 */ /* 0x000fce00078e0005 */
[----:B------:R-:W-:Y:S05]  /*2c390*/  WARPSYNC.COLLECTIVE R15, `(.L_x_2284) ;  /* 0x000000000f087348 */ /* 0x000fea0003c00000 */
[----:B------:R0:W1:Y:S02]  /*2c3a0*/  SHFL.IDX P6, R14, R13, R12, R11 ;  /* 0x0000000c0d0e7389 */ /* 0x00006400000c000b */
[----:B01----:R-:W-:Y:S01]  /*2c3b0*/  ENDCOLLECTIVE ;  /* 0x000000000000791b */ /* 0x003fe20003800000 */
.L_x_2284:
[----:B------:R-:W-:Y:S05]  /*2c3c0*/  BSYNC B1 ;  /* 0x0000000000017941 */ /* 0x000fea0003800000 */
.L_x_2283:
[----:B------:R-:W-:Y:S05]  /*2c3d0*/  BRA `(.L_x_2285) ;  /* 0xffffff70006c7947 */ /* 0x000fea000383ffff */
.L_x_2061:
[----:B------:R-:W-:Y:S01]  /*2c3e0*/  BSSY B1, `(.L_x_2286) ;  /* 0x0000006000017945 */ /* 0x000fe20003800000 */
[----:B------:R-:W-:-:S07]  /*2c3f0*/  IMAD.MOV.U32 R15, RZ, RZ, -0x1 ;  /* 0xffffffffff0f7424 */ /* 0x000fce00078e00ff */
[----:B01----:R-:W-:Y:S05]  /*2c400*/  WARPSYNC.COLLECTIVE R15, `(.L_x_2287) ;  /* 0x000000000f0c7348 */ /* 0x003fea0003c00000 */
[----:B------:R-:W-:Y:S02]  /*2c410*/  ELECT P6, UR62, PT ;  /* 0x00000000003e782f */ /* 0x000fe400038c0000 */
[----:B------:R-:W-:Y:S01]  /*2c420*/  MOV R14, UR62 ;  /* 0x0000003e000e7c02 */ /* 0x000fe20008000f00 */
[----:B01----:R-:W-:Y:S10]  /*2c430*/  ENDCOLLECTIVE ;  /* 0x000000000000791b */ /* 0x003ff40003800000 */
.L_x_2287:
[----:B------:R-:W-:Y:S05]  /*2c440*/  BSYNC B1 ;  /* 0x0000000000017941 */ /* 0x000fea0003800000 */
.L_x_2286:
[----:B------:R-:W-:Y:S05]  /*2c450*/  BRA `(.L_x_2060) ;  /* 0xffffff7000647947 */ /* 0x000fea000383ffff */
.L_x_2063:
[----:B-1----:R-:W2:Y:S02]  /*2c460*/  LDL R6, [R1] ;  /* 0x0000000001067983 */ /* 0x002ea40000100800 */
[----:B--2---:R1:W2:Y:S02]  /*2c470*/  SYNCS.PHASECHK.TRANS64.TRYWAIT P0, [R6+URZ+0x30820], R5 ;  /* 0x03082005060075a7 */ /* 0x0042a4000800017f */
[----:B--2---:R-:W-:Y:S05]  /*2c480*/  @!P0 NANOSLEEP.SYNCS 0x989680 ;  /* 0x009896800000895d */ /* 0x004fea0003900000 */
[----:B------:R-:W2:Y:S02]  /*2c490*/  @!P0 SYNCS.PHASECHK.TRANS64 P0, [R6+URZ+0x30820], R5 ;  /* 0x03082005060085a7 */ /* 0x000ea4000800007f */
[----:B--2---:R-:W-:Y:S05]  /*2c4a0*/  @!P0 BRA `(.L_x_2063) ;  /* 0xfffffffc00ec8947 */ /* 0x004fea000383ffff */
[----:B------:R-:W-:Y:S05]  /*2c4b0*/  BRA `(.L_x_2288) ;  /* 0xffffff7000747947 */ /* 0x000fea000383ffff */
.L_x_2067:
[----:B-1----:R1:W2:Y:S02]  /*2c4c0*/  SYNCS.PHASECHK.TRANS64.TRYWAIT P0, [R8+URZ+0x308a0], R10 ;  /* 0x0308a00a080075a7 */ /* 0x0022a4000800017f */
[----:B--2---:R-:W-:Y:S05]  /*2c4d0*/  @!P0 NANOSLEEP.SYNCS 0x989680 ;  /* 0x009896800000895d */ /* 0x004fea0003900000 */
[----:B------:R-:W2:Y:S02]  /*2c4e0*/  @!P0 SYNCS.PHASECHK.TRANS64 P0, [R8+URZ+0x308a0], R10 ;  /* 0x0308a00a080085a7 */ /* 0x000ea4000800007f */
[----:B--2---:R-:W-:Y:S05]  /*2c4f0*/  @!P0 BRA `(.L_x_2067) ;  /* 0xfffffffc00f08947 */ /* 0x004fea000383ffff */
[----:B------:R-:W-:Y:S05]  /*2c500*/  BRA `(.L_x_2289) ;  /* 0xffffff7000987947 */ /* 0x000fea000383ffff */
.L_x_2075:
[----:B0-----:R0:W2:Y:S02]  /*2c510*/  SYNCS.PHASECHK.TRANS64.TRYWAIT P0, [R8+URZ+0x308c0], R10 ;  /* 0x0308c00a080075a7 */ /* 0x0010a4000800017f */
[----:B--2---:R-:W-:Y:S05]  /*2c520*/  @!P0 NANOSLEEP.SYNCS 0x989680 ;  /* 0x009896800000895d */ /* 0x004fea0003900000 */
[----:B------:R-:W2:Y:S02]  /*2c530*/  @!P0 SYNCS.PHASECHK.TRANS64 P0, [R8+URZ+0x308c0], R10 ;  /* 0x0308c00a080085a7 */ /* 0x000ea4000800007f */
[----:B--2---:R-:W-:Y:S05]  /*2c540*/  @!P0 BRA `(.L_x_2075) ;  /* 0xfffffffc00f08947 */ /* 0x004fea000383ffff */
[----:B------:R-:W-:Y:S05]  /*2c550*/  BRA `(.L_x_2290) ;  /* 0xffffff7400e07947 */ /* 0x000fea000383ffff */
.L_x_2085:
[----:B-1----:R1:W2:Y:S02]  /*2c560*/  SYNCS.PHASECHK.TRANS64.TRYWAIT P1, [R8+URZ+0x308a0], R7 ;  /* 0x0308a007080075a7 */ /* 0x0022a4000802017f */
[----:B--2---:R-:W-:Y:S05]  /*2c570*/  @!P1 NANOSLEEP.SYNCS 0x989680 ;  /* 0x009896800000995d */ /* 0x004fea0003900000 */
[----:B------:R-:W2:Y:S02]  /*2c580*/  @!P1 SYNCS.PHASECHK.TRANS64 P1, [R8+URZ+0x308a0], R7 ;  /* 0x0308a007080095a7 */ /* 0x000ea4000802007f */
[----:B--2---:R-:W-:Y:S05]  /*2c590*/  @!P1 BRA `(.L_x_2085) ;  /* 0xfffffffc00f09947 */ /* 0x004fea000383ffff */
[----:B------:R-:W-:Y:S05]  /*2c5a0*/  BRA `(.L_x_2291) ;  /* 0xffffff7c00787947 */ /* 0x000fea000383ffff */
.L_x_2093:
[----:B--2---:R2:W3:Y:S02]  /*2c5b0*/  SYNCS.PHASECHK.TRANS64.TRYWAIT P1, [R8+URZ+0x308c0], R7 ;  /* 0x0308c007080075a7 */ /* 0x0044e4000802017f */
[----:B---3--:R-:W-:Y:S05]  /*2c5c0*/  @!P1 NANOSLEEP.SYNCS 0x989680 ;  /* 0x009896800000995d */ /* 0x008fea0003900000 */
[----:B------:R-:W3:Y:S02]  /*2c5d0*/  @!P1 SYNCS.PHASECHK.TRANS64 P1, [R8+URZ+0x308c0], R7 ;  /* 0x0308c007080095a7 */ /* 0x000ee4000802007f */
[----:B---3--:R-:W-:Y:S05]  /*2c5e0*/  @!P1 BRA `(.L_x_2093) ;  /* 0xfffffffc00f09947 */ /* 0x008fea000383ffff */
[----:B------:R-:W-:Y:S05]  /*2c5f0*/  BRA `(.L_x_2292) ;  /* 0xffffff8000b87947 */ /* 0x000fea000383ffff */
.L_x_2117:
[----:B------:R-:W2:Y:S01]  /*2c600*/  S2R R4, SR_TID.X ;  /* 0x0000000000047919 */ /* 0x000ea20000002100 */
[----:B------:R-:W-:Y:S01]  /*2c610*/  BSSY B0, `(.L_x_2293) ;  /* 0x000000a000007945 */ /* 0x000fe20003800000 */
[----:B------:R-:W-:Y:S01]  /*2c620*/  IMAD.MOV.U32 R12, RZ, RZ, RZ ;  /* 0x000000ffff0c7224 */ /* 0x000fe200078e00ff */
[----:B------:R-:W-:Y:S01]  /*2c630*/  MOV R15, 0xffffffff ;  /* 0xffffffff000f7802 */ /* 0x000fe20000000f00 */
[----:B0-----:R-:W-:Y:S01]  /*2c640*/  IMAD.MOV.U32 R11, RZ, RZ, 0x1f ;  /* 0x0000001fff0b7424 */ /* 0x001fe200078e00ff */
[----:B--2---:R-:W-:-:S04]  /*2c650*/  SHF.R.U32.HI R4, RZ, 0x5, R4 ;  /* 0x00000005ff047819 */ /* 0x004fc80000011604 */
[----:B------:R-:W-:-:S05]  /*2c660*/  LOP3.LUT R4, R4, 0x3, RZ, 0xc0, !PT ;  /* 0x0000000304047812 */ /* 0x000fca00078ec0ff */
[----:B------:R-:W-:-:S07]  /*2c670*/  IMAD.MOV.U32 R13, RZ, RZ, R4 ;  /* 0x000000ffff0d7224 */ /* 0x000fce00078e0004 */
[----:B-1----:R-:W-:Y:S05]  /*2c680*/  WARPSYNC.COLLECTIVE R15, `(.L_x_2294) ;  /* 0x000000000f087348 */ /* 0x002fea0003c00000 */
[----:B------:R0:W2:Y:S02]  /*2c690*/  SHFL.IDX P6, R14, R13, R12, R11 ;  /* 0x0000000c0d0e7389 */ /* 0x0000a400000c000b */
[----:B012---:R-:W-:Y:S01]  /*2c6a0*/  ENDCOLLECTIVE ;  /* 0x000000000000791b */ /* 0x007fe20003800000 */
.L_x_2294:
[----:B------:R-:W-:Y:S05]  /*2c6b0*/  BSYNC B0 ;  /* 0x0000000000007941 */ /* 0x000fea0003800000 */
.L_x_2293:
[----:B------:R-:W-:Y:S05]  /*2c6c0*/  BRA `(.L_x_2295) ;  /* 0xffffff9000987947 */ /* 0x000fea000383ffff */
.L_x_2119:
[----:B------:R-:W-:Y:S01]  /*2c6d0*/  BSSY B0, `(.L_x_2296) ;  /* 0x0000006000007945 */ /* 0x000fe20003800000 */
[----:B------:R-:W-:-:S07]  /*2c6e0*/  IMAD.MOV.U32 R15, RZ, RZ, -0x1 ;  /* 0xffffffffff0f7424 */ /* 0x000fce00078e00ff */
[----:B01-3--:R-:W-:Y:S05]  /*2c6f0*/  WARPSYNC.COLLECTIVE R15, `(.L_x_2297) ;  /* 0x000000000f0c7348 */ /* 0x00bfea0003c00000 */
[----:B------:R-:W-:Y:S02]  /*2c700*/  ELECT P6, UR62, PT ;  /* 0x00000000003e782f */ /* 0x000fe400038c0000 */
[----:B------:R-:W-:Y:S01]  /*2c710*/  MOV R14, UR62 ;  /* 0x0000003e000e7c02 */ /* 0x000fe20008000f00 */
[----:B01-3--:R-:W-:Y:S10]  /*2c720*/  ENDCOLLECTIVE ;  /* 0x000000000000791b */ /* 0x00bff40003800000 */
.L_x_2297:
[----:B------:R-:W-:Y:S05]  /*2c730*/  BSYNC B0 ;  /* 0x0000000000007941 */ /* 0x000fea0003800000 */
.L_x_2296:
[----:B------:R-:W-:Y:S05]  /*2c740*/  BRA `(.L_x_2298) ;  /* 0xffffff9000a47947 */ /* 0x000fea000383ffff */
.L_x_2121:
[----:B-1----:R1:W2:Y:S02]  /*2c750*/  SYNCS.PHASECHK.TRANS64.TRYWAIT P0, [R0+URZ+0x30840], R2 ;  /* 0x03084002000075a7 */ /* 0x0022a4000800017f */
[----:B--2---:R-:W-:Y:S05]  /*2c760*/  @!P0 NANOSLEEP.SYNCS 0x989680 ;  /* 0x009896800000895d */ /* 0x004fea0003900000 */
[----:B------:R-:W2:Y:S02]  /*2c770*/  @!P0 SYNCS.PHASECHK.TRANS64 P0, [R0+URZ+0x30840], R2 ;  /* 0x03084002000085a7 */ /* 0x000ea4000800007f */
[----:B--2---:R-:W-:Y:S05]  /*2c780*/  @!P0 BRA `(.L_x_2121) ;  /* 0xfffffffc00f08947 */ /* 0x004fea000383ffff */
[----:B------:R-:W-:Y:S05]  /*2c790*/  BRA `(.L_x_2299) ;  /* 0xffffff94000c7947 */ /* 0x000fea000383ffff */
.L_x_2125:
[----:B------:R-:W2:Y:S01]  /*2c7a0*/  LDL.LU R11, [R1+0x38] ;  /* 0x00003800010b7983 */ /* 0x000ea20000300800 */
[----:B------:R-:W-:Y:S01]  /*2c7b0*/  IMAD.MOV.U32 R13, RZ, RZ, R3 ;  /* 0x000000ffff0d7224 */ /* 0x000fe200078e0003 */
[----:B------:R-:W-:Y:S01]  /*2c7c0*/  MOV R15, 0xffffffff ;  /* 0xffffffff000f7802 */ /* 0x000fe20000000f00 */
[----:B------:R-:W-:Y:S01]  /*2c7d0*/  IMAD.MOV.U32 R12, RZ, RZ, RZ ;  /* 0x000000ffff0c7224 */ /* 0x000fe200078e00ff */
[----:B------:R-:W0:Y:S02]  /*2c7e0*/  S2R R5, SR_TID.X ;  /* 0x0000000000057919 */ /* 0x000e240000002100 */
[----:B0-----:R-:W-:-:S04]  /*2c7f0*/  LOP3.LUT R5, R5, 0x7f, RZ, 0xc0, !PT ;  /* 0x0000007f05057812 */ /* 0x001fc800078ec0ff */
        /* <DEDUP_REMOVED lines=9> */
.L_x_2300:
[----:B------:R-:W-:Y:S02]  /*2c890*/  IMAD.MOV.U32 R13, RZ, RZ, R4 ;  /* 0x000000ffff0d7224 */ /* 0x000fe400078e0004 */
[----:B------:R-:W-:-:S07]  /*2c8a0*/  IMAD.MOV.U32 R6, RZ, RZ, R14 ;  /* 0x000000ffff067224 */ /* 0x000fce00078e000e */
[----:B------:R-:W-:Y:S05]  /*2c8b0*/  WARPSYNC.COLLECTIVE R15, `(.L_x_2301) ;  /* 0x000000000f087348 */ /* 0x000fea0003c00000 */
[----:B------:R0:W1:Y:S02]  /*2c8c0*/  SHFL.IDX P6, R14, R13, R12, R11 ;  /* 0x0000000c0d0e7389 */ /* 0x00006400000c000b */
[----:B01----:R-:W-:Y:S01]  /*2c8d0*/  ENDCOLLECTIVE ;  /* 0x000000000000791b */ /* 0x003fe20003800000 */
.L_x_2301:
[----:B------:R-:W-:Y:S02]  /*2c8e0*/  IMAD.MOV.U32 R13, RZ, RZ, R3 ;  /* 0x000000ffff0d7224 */ /* 0x000fe400078e0003 */
[----:B------:R-:W-:Y:S02]  /*2c8f0*/  IMAD.MOV.U32 R12, RZ, RZ, 0x1 ;  /* 0x00000001ff0c7424 */ /* 0x000fe400078e00ff */
[----:B------:R-:W-:-:S07]  /*2c900*/  IMAD.MOV.U32 R7, RZ, RZ, R14 ;  /* 0x000000ffff077224 */ /* 0x000fce00078e000e */
[----:B------:R-:W-:Y:S05]  /*2c910*/  WARPSYNC.COLLECTIVE R15, `(.L_x_2302) ;  /* 0x000000000f087348 */ /* 0x000fea0003c00000 */
[----:B------:R0:W1:Y:S02]  /*2c920*/  SHFL.IDX P6, R14, R13, R12, R11 ;  /* 0x0000000c0d0e7389 */ /* 0x00006400000c000b */
[----:B01----:R-:W-:Y:S01]  /*2c930*/  ENDCOLLECTIVE ;  /* 0x000000000000791b */ /* 0x003fe20003800000 */
.L_x_2302:
[----:B------:R-:W-:-:S04]  /*2c940*/  @!P5 LEA R7, P4, R10, R7, 0x1 ;  /* 0x000000070a07d211 */ /* 0x000fc800078808ff */
[----:B------:R-:W-:-:S04]  /*2c950*/  @!P5 IADD3.X R6, RZ, R6, RZ, P4, !PT ;  /* 0x00000006ff06d210 */ /* 0x000fc800027fe4ff */
[----:B------:R-:W-:Y:S02]  /*2c960*/  @!P5 LOP3.LUT R7, R7, R6, RZ, 0x3c, !PT ;  /* 0x000000060707d212 */ /* 0x000fe400078e3cff */
[----:B------:R-:W-:Y:S02]  /*2c970*/  MOV R13, R4 ;  /* 0x00000004000d7202 */ /* 0x000fe40000000f00 */
[----:B------:R-:W-:-:S04]  /*2c980*/  @!P5 LOP3.LUT R6, R7, R6, RZ, 0x3c, !PT ;  /* 0x000000060706d212 */ /* 0x000fc800078e3cff */
[----:B------:R-:W-:-:S05]  /*2c990*/  @!P5 LOP3.LUT R7, R7, R6, RZ, 0x3c, !PT ;  /* 0x000000060707d212 */ /* 0x000fca00078e3cff */
[----:B------:R-:W-:Y:S01]  /*2c9a0*/  @!PT LDS RZ, [RZ] ;  /* 0x00000000fffff984 */ /* 0x000fe20000000800 */
[----:B------:R-:W-:Y:S01]  /*2c9b0*/  @!PT LDS RZ, [RZ] ;  /* 0x00000000fffff984 */ /* 0x000fe20000000800 */
[----:B------:R-:W-:Y:S01]  /*2c9c0*/  @!PT LDS RZ, [RZ] ;  /* 0x00000000fffff984 */ /* 0x000fe20000000800 */
[----:B------:R-:W-:Y:S04]  /*2c9d0*/  @!P5 LDGSTS.E.BYPASS.LTC128B.128 [R9+0x10400], desc[UR60][R6.64], !P0 ;  /* 0x104000000609dfae */ /* 0x000fe8000c101d7c */
[----:B------:R-:W-:Y:S04]  /*2c9e0*/  @!P5 LDGSTS.E.BYPASS.LTC128B.128 [R9+0x14400], desc[UR60][R6.64+0x80], !P1 ;  /* 0x144000800609dfae */ /* 0x000fe8000c901d7c */
[----:B------:R-:W-:Y:S04]  /*2c9f0*/  @!P5 LDGSTS.E.BYPASS.LTC128B.128 [R9+0x18400], desc[UR60][R6.64+0x100], !P2 ;  /* 0x184001000609dfae */ /* 0x000fe8000d101d7c */
[----:B------:R0:W-:Y:S01]  /*2ca00*/  @!P5 LDGSTS.E.BYPASS.LTC128B.128 [R9+0x1c400], desc[UR60][R6.64+0x180], !P3 ;  /* 0x1c4001800609dfae */ /* 0x0001e2000d901d7c */
[----:B------:R-:W-:Y:S01]  /*2ca10*/  ISETP.GE.AND P5, PT, R5, R2, PT ;  /* 0x000000020500720c */ /* 0x000fe20003fa6270 */
[----:B0-----:R-:W-:-:S12]  /*2ca20*/  IMAD.MOV.U32 R6, RZ, RZ, R14 ;  /* 0x000000ffff067224 */ /* 0x001fd800078e000e */
[----:B------:R-:W-:Y:S05]  /*2ca30*/  WARPSYNC.COLLECTIVE R15, `(.L_x_2303) ;  /* 0x000000000f087348 */ /* 0x000fea0003c00000 */
[----:B------:R0:W1:Y:S02]  /*2ca40*/  SHFL.IDX P6, R14, R13, R12, R11 ;  /* 0x0000000c0d0e7389 */ /* 0x00006400000c000b */
[----:B01----:R-:W-:Y:S01]  /*2ca50*/  ENDCOLLECTIVE ;  /* 0x000000000000791b */ /* 0x003fe20003800000 */
.L_x_2303:
[----:B------:R-:W-:Y:S02]  /*2ca60*/  IMAD.MOV.U32 R13, RZ, RZ, R3 ;  /* 0x000000ffff0d7224 */ /* 0x000fe400078e0003 */
[----:B------:R-:W-:Y:S02]  /*2ca70*/  IMAD.MOV.U32 R12, RZ, RZ, 0x2 ;  /* 0x00000002ff0c7424 */ /* 0x000fe400078e00ff */
[----:B------:R-:W-:-:S07]  /*2ca80*/  IMAD.MOV.U32 R5, RZ, RZ, R14 ;  /* 0x000000ffff057224 */ /* 0x000fce00078e000e */
[----:B------:R-:W-:Y:S05]  /*2ca90*/  WARPSYNC.COLLECTIVE R15, `(.L_x_2304) ;  /* 0x000000000f087348 */ /* 0x000fea0003c00000 */
[----:B------:R0:W1:Y:S02]  /*2caa0*/  SHFL.IDX P6, R14, R13, R12, R11 ;  /* 0x0000000c0d0e7389 */ /* 0x00006400000c000b */
[----:B01----:R-:W-:Y:S01]  /*2cab0*/  ENDCOLLECTIVE ;  /* 0x000000000000791b */ /* 0x003fe20003800000 */
.L_x_2304:
[----:B------:R-:W-:-:S05]  /*2cac0*/  @!P5 LEA R5, P4, R10, R5, 0x1 ;  /* 0x000000050a05d211 */ /* 0x000fca00078808ff */
[----:B------:R-:W-:-:S04]  /*2cad0*/  @!P5 IMAD.X R6, RZ, RZ, R6, P4 ;  /* 0x000000ffff06d224 */ /* 0x000fc800020e0606 */
[----:B------:R-:W-:Y:S02]  /*2cae0*/  @!P5 IMAD.MOV.U32 R7, RZ, RZ, R6 ;  /* 0x000000ffff07d224 */ /* 0x000fe400078e0006 */
[----:B------:R-:W-:Y:S01]  /*2caf0*/  @!P5 IMAD.MOV.U32 R6, RZ, RZ, R5 ;  /* 0x000000ffff06d224 */ /* 0x000fe200078e0005 */
[----:B------:R-:W-:Y:S02]  /*2cb00*/  MOV R13, R4 ;  /* 0x00000004000d7202 */ /* 0x000fe40000000f00 */
[----:B------:R-:W-:Y:S02]  /*2cb10*/  IADD3 R5, R0, 0x20, RZ ;  /* 0x0000002000057810 */ /* 0x000fe40007ffe0ff */
        /* <DEDUP_REMOVED lines=12> */
.L_x_2305:
[----:B------:R-:W-:Y:S02]  /*2cbe0*/  IMAD.MOV.U32 R13, RZ, RZ, R3 ;  /* 0x000000ffff0d7224 */ /* 0x000fe400078e0003 */
[----:B------:R-:W-:Y:S02]  /*2cbf0*/  IMAD.MOV.U32 R12, RZ, RZ, 0x3 ;  /* 0x00000003ff0c7424 */ /* 0x000fe400078e00ff */
[----:B------:R-:W-:-:S07]  /*2cc00*/  IMAD.MOV.U32 R5, RZ, RZ, R14 ;  /* 0x000000ffff057224 */ /* 0x000fce00078e000e */
[----:B------:R-:W-:Y:S05]  /*2cc10*/  WARPSYNC.COLLECTIVE R15, `(.L_x_2306) ;  /* 0x000000000f087348 */ /* 0x000fea0003c00000 */
[----:B------:R0:W1:Y:S02]  /*2cc20*/  SHFL.IDX P6, R14, R13, R12, R11 ;  /* 0x0000000c0d0e7389 */ /* 0x00006400000c000b */
[----:B01----:R-:W-:Y:S01]  /*2cc30*/  ENDCOLLECTIVE ;  /* 0x000000000000791b */ /* 0x003fe20003800000 */
.L_x_2306:
[----:B------:R-:W-:-:S05]  /*2cc40*/  @!P5 LEA R5, P4, R10, R5, 0x1 ;  /* 0x000000050a05d211 */ /* 0x000fca00078808ff */
[----:B------:R-:W-:-:S04]  /*2cc50*/  @!P5 IMAD.X R6, RZ, RZ, R6, P4 ;  /* 0x000000ffff06d224 */ /* 0x000fc800020e0606 */
[----:B------:R-:W-:Y:S01]  /*2cc60*/  @!P5 IMAD.MOV.U32 R7, RZ, RZ, R6 ;  /* 0x000000ffff07d224 */ /* 0x000fe200078e0006 */
[----:B------:R-:W-:Y:S01]  /*2cc70*/  @!P5 MOV R6, R5 ;  /* 0x000000050006d202 */ /* 0x000fe20000000f00 */
[----:B------:R-:W-:Y:S02]  /*2cc80*/  IMAD.MOV.U32 R13, RZ, RZ, R4 ;  /* 0x000000ffff0d7224 */ /* 0x000fe400078e0004 */
[----:B------:R-:W-:Y:S02]  /*2cc90*/  VIADD R5, R0, 0x30 ;  /* 0x0000003000057836 */ /* 0x000fe40000000000 */
[----:B------:R-:W-:Y:S01]  /*2cca0*/  @!PT LDS RZ, [RZ] ;  /* 0x00000000fffff984 */ /* 0x000fe20000000800 */
[----:B------:R-:W-:Y:S01]  /*2ccb0*/  @!PT LDS RZ, [RZ] ;  /* 0x00000000fffff984 */ /* 0x000fe20000000800 */
[----:B------:R-:W-:Y:S01]  /*2ccc0*/  @!PT LDS RZ, [RZ] ;  /* 0x00000000fffff984 */ /* 0x000fe20000000800 */
[----:B------:R-:W-:Y:S04]  /*2ccd0*/  @!P5 LDGSTS.E.BYPASS.LTC128B.128 [R9+0x11400], desc[UR60][R6.64], !P0 ;  /* 0x114000000609dfae */ /* 0x000fe8000c101d7c */
[----:B------:R-:W-:Y:S04]  /*2cce0*/  @!P5 LDGSTS.E.BYPASS.LTC128B.128 [R9+0x15400], desc[UR60][R6.64+0x80], !P1 ;  /* 0x154000800609dfae */ /* 0x000fe8000c901d7c */
[----:B------:R-:W-:Y:S04]  /*2ccf0*/  @!P5 LDGSTS.E.BYPASS.LTC128B.128 [R9+0x19400], desc[UR60][R6.64+0x100], !P2 ;  /* 0x194001000609dfae */ /* 0x000fe8000d101d7c */
[----:B------:R0:W-:Y:S01]  /*2cd00*/  @!P5 LDGSTS.E.BYPASS.LTC128B.128 [R9+0x1d400], desc[UR60][R6.64+0x180], !P3 ;  /* 0x1d4001800609dfae */ /* 0x0001e2000d901d7c */
[----:B------:R-:W-:-:S02]  /*2cd10*/  ISETP.GE.AND P5, PT, R5, R2, PT ;  /* 0x000000020500720c */ /* 0x000fc40003fa6270 */
[----:B0-----:R-:W-:-:S11]  /*2cd20*/  MOV R6, R14 ;  /* 0x0000000e00067202 */ /* 0x001fd60000000f00 */
[----:B------:R-:W-:Y:S05]  /*2cd30*/  WARPSYNC.COLLECTIVE R15, `(.L_x_2307) ;  /* 0x000000000f087348 */ /* 0x000fea0003c00000 */
[----:B------:R0:W1:Y:S02]  /*2cd40*/  SHFL.IDX P6, R14, R13, R12, R11 ;  /* 0x0000000c0d0e7389 */ /* 0x00006400000c000b */
[----:B01----:R-:W-:Y:S01]  /*2cd50*/  ENDCOLLECTIVE ;  /* 0x000000000000791b */ /* 0x003fe20003800000 */
.L_x_2307:
[----:B------:R-:W-:Y:S01]  /*2cd60*/  IMAD.MOV.U32 R13, RZ, RZ, R3 ;  /* 0x000000ffff0d7224 */ /* 0x000fe200078e0003 */
[----:B------:R-:W-:Y:S01]  /*2cd70*/  MOV R12, 0x4 ;  /* 0x00000004000c7802 */ /* 0x000fe20000000f00 */
[----:B------:R-:W-:-:S07]  /*2cd80*/  IMAD.MOV.U32 R5, RZ, RZ, R14 ;  /* 0x000000ffff057224 */ /* 0x000fce00078e000e */
[----:B------:R-:W-:Y:S05]  /*2cd90*/  WARPSYNC.COLLECTIVE R15, `(.L_x_2308) ;  /* 0x000000000f087348 */ /* 0x000fea0003c00000 */
[----:B------:R0:W1:Y:S02]  /*2cda0*/  SHFL.IDX P6, R14, R13, R12, R11 ;  /* 0x0000000c0d0e7389 */ /* 0x00006400000c000b */
[----:B01----:R-:W-:Y:S01]  /*2cdb0*/  ENDCOLLECTIVE ;  /* 0x000000000000791b */ /* 0x003fe20003800000 */
.L_x_2308:
[----:B------:R-:W-:-:S05]  /*2cdc0*/  @!P5 LEA R5, P4, R10, R5, 0x1 ;  /* 0x000000050a05d211 */ /* 0x000fca00078808ff */
[----:B------:R-:W-:-:S05]  /*2cdd0*/  @!P5 IMAD.X R6, RZ, RZ, R6, P4 ;  /* 0x000000ffff06d224 */ /* 0x000fca00020e0606 */
[----:B------:R-:W-:Y:S01]  /*2cde0*/  @!P5 MOV R7, R6 ;  /* 0x000000060007d202 */ /* 0x000fe20000000f00 */
[----:B------:R-:W-:Y:S02]  /*2cdf0*/  @!P5 IMAD.MOV.U32 R6, RZ, RZ, R5 ;  /* 0x000000ffff06d224 */ /* 0x000fe400078e0005 */
[----:B------:R-:W-:Y:S02]  /*2ce00*/  IMAD.MOV.U32 R13, RZ, RZ, R4 ;  /* 0x000000ffff0d7224 */ /* 0x000fe400078e0004 */
[----:B------:R-:W-:Y:S01]  /*2ce10*/  VIADD R5, R0, 0x40 ;  /* 0x0000004000057836 */ /* 0x000fe20000000000 */
        /* <DEDUP_REMOVED lines=12> */
.L_x_2309:
[----:B------:R-:W-:Y:S01]  /*2cee0*/  MOV R13, R3 ;  /* 0x00000003000d7202 */ /* 0x000fe20000000f00 */
[----:B------:R-:W-:Y:S02]  /*2cef0*/  IMAD.MOV.U32 R12, RZ, RZ, 0x5 ;  /* 0x00000005ff0c7424 */ /* 0x000fe400078e00ff */
[----:B------:R-:W-:-:S07]  /*2cf00*/  IMAD.MOV.U32 R5, RZ, RZ, R14 ;  /* 0x000000ffff057224 */ /* 0x000fce00078e000e */
[----:B------:R-:W-:Y:S05]  /*2cf10*/  WARPSYNC.COLLECTIVE R15, `(.L_x_2310) ;  /* 0x000000000f087348 */ /* 0x000fea0003c00000 */
[----:B------:R0:W1:Y:S02]  /*2cf20*/  SHFL.IDX P6, R14, R13, R12, R11 ;  /* 0x0000000c0d0e7389 */ /* 0x00006400000c000b */
[----:B01----:R-:W-:Y:S01]  /*2cf30*/  ENDCOLLECTIVE ;  /* 0x000000000000791b */ /* 0x003fe20003800000 */
.L_x_2310:
[----:B------:R-:W-:-:S04]  /*2cf40*/  @!P5 LEA R5, P4, R10, R5, 0x1 ;  /* 0x000000050a05d211 */ /* 0x000fc800078808ff */
[----:B------:R-:W-:-:S05]  /*2cf50*/  @!P5 IADD3.X R6, RZ, R6, RZ, P4, !PT ;  /* 0x00000006ff06d210 */ /* 0x000fca00027fe4ff */
[----:B------:R-:W-:Y:S02]  /*2cf60*/  @!P5 IMAD.MOV.U32 R7, RZ, RZ, R6 ;  /* 0x000000ffff07d224 */ /* 0x000fe400078e0006 */
        /* <DEDUP_REMOVED lines=15> */
.L_x_2311:
[----:B------:R-:W-:Y:S01]  /*2d060*/  MOV R13, R3 ;  /* 0x00000003000d7202 */ /* 0x000fe20000000f00 */
[----:B------:R-:W-:Y:S01]  /*2d070*/  IMAD.MOV.U32 R12, RZ, RZ, 0x6 ;  /* 0x00000006ff0c7424 */ /* 0x000fe200078e00ff */
[----:B------:R-:W-:-:S07]  /*2d080*/  MOV R5, R14 ;  /* 0x0000000e00057202 */ /* 0x000fce0000000f00 */
[----:B------:R-:W-:Y:S05]  /*2d090*/  WARPSYNC.COLLECTIVE R15, `(.L_x_2312) ;  /* 0x000000000f087348 */ /* 0x000fea0003c00000 */
[----:B------:R0:W1:Y:S02]  /*2d0a0*/  SHFL.IDX P6, R14, R13, R12, R11 ;  /* 0x0000000c0d0e7389 */ /* 0x00006400000c000b */
[----:B01----:R-:W-:Y:S01]  /*2d0b0*/  ENDCOLLECTIVE ;  /* 0x000000000000791b */ /* 0x003fe20003800000 */
.L_x_2312:
[----:B------:R-:W-:-:S05]  /*2d0c0*/  @!P5 LEA R5, P4, R10, R5, 0x1 ;  /* 0x000000050a05d211 */ /* 0x000fca00078808ff */
[----:B------:R-:W-:-:S04]  /*2d0d0*/  @!P5 IMAD.X R6, RZ, RZ, R6, P4 ;  /* 0x000000ffff06d224 */ /* 0x000fc800020e0606 */
[----:B------:R-:W-:Y:S02]  /*2d0e0*/  @!P5 IMAD.MOV.U32 R7, RZ, RZ, R6 ;  /* 0x000000ffff07d224 */ /* 0x000fe400078e0006 */
[----:B------:R-:W-:Y:S02]  /*2d0f0*/  @!P5 IMAD.MOV.U32 R6, RZ, RZ, R5 ;  /* 0x000000ffff06d224 */ /* 0x000fe400078e0005 */
[----:B------:R-:W-:-:S03]  /*2d100*/  IMAD.MOV.U32 R13, RZ, RZ, R4 ;  /* 0x000000ffff0d7224 */ /* 0x000fc600078e0004 */
[----:B------:R-:W-:Y:S01]  /*2d110*/  @!PT LDS RZ, [RZ] ;  /* 0x00000000fffff984 */ /* 0x000fe20000000800 */
[----:B------:R-:W-:Y:S01]  /*2d120*/  @!PT LDS RZ, [RZ] ;  /* 0x00000000fffff984 */ /* 0x000fe20000000800 */
[----:B------:R-:W-:Y:S01]  /*2d130*/  @!PT LDS RZ, [RZ] ;  /* 0x00000000fffff984 */ /* 0x000fe20000000800 */
[----:B------:R0:W-:Y:S04]  /*2d140*/  @!P5 LDGSTS.E.BYPASS.LTC128B.128 [R9+0x12c00], desc[UR60][R6.64], !P0 ;  /* 0x12c000000609dfae */ /* 0x0001e8000c101d7c */
[----:B------:R0:W-:Y:S01]  /*2d150*/  @!P5 LDGSTS.E.BYPASS.LTC128B.128 [R9+0x16c00], desc[UR60][R6.64+0x80], !P1 ;  /* 0x16c000800609dfae */ /* 0x0001e2000c901d7c */
[----:B------:R-:W-:-:S07]  /*2d160*/  IMAD.MOV.U32 R8, RZ, RZ, R14 ;  /* 0x000000ffff087224 */ /* 0x000fce00078e000e */
[----:B0-----:R-:W-:Y:S05]  /*2d170*/  WARPSYNC.COLLECTIVE R15, `(.L_x_2313) ;  /* 0x000000000f087348 */ /* 0x001fea0003c00000 */
[----:B------:R1:W2:Y:S02]  /*2d180*/  SHFL.IDX P6, R14, R13, R12, R11 ;  /* 0x0000000c0d0e7389 */ /* 0x0002a400000c000b */
[----:B012---:R-:W-:Y:S01]  /*2d190*/  ENDCOLLECTIVE ;  /* 0x000000000000791b */ /* 0x007fe20003800000 */
.L_x_2313:
[----:B------:R-:W-:Y:S01]  /*2d1a0*/  @!PT LDS RZ, [RZ] ;  /* 0x00000000fffff984 */ /* 0x000fe20000000800 */
[----:B------:R-:W-:Y:S01]  /*2d1b0*/  @!PT LDS RZ, [RZ] ;  /* 0x00000000fffff984 */ /* 0x000fe20000000800 */
[----:B------:R-:W-:Y:S01]  /*2d1c0*/  @!PT LDS RZ, [RZ] ;  /* 0x00000000fffff984 */ /* 0x000fe20000000800 */
[----:B------:R-:W-:Y:S04]  /*2d1d0*/  @!P5 LDGSTS.E.BYPASS.LTC128B.128 [R9+0x1ac00], desc[UR60][R6.64+0x100], !P2 ;  /* 0x1ac001000609dfae */ /* 0x000fe8000d101d7c */
[----:B------:R0:W-:Y:S01]  /*2d1e0*/  @!P5 LDGSTS.E.BYPASS.LTC128B.128 [R9+0x1ec00], desc[UR60][R6.64+0x180], !P3 ;  /* 0x1ec001800609dfae */ /* 0x0001e2000d901d7c */
[----:B------:R-:W-:Y:S02]  /*2d1f0*/  IMAD.MOV.U32 R13, RZ, RZ, R3 ;  /* 0x000000ffff0d7224 */ /* 0x000fe400078e0003 */
[----:B------:R-:W-:Y:S02]  /*2d200*/  IMAD.MOV.U32 R12, RZ, RZ, 0x7 ;  /* 0x00000007ff0c7424 */ /* 0x000fe400078e00ff */
[----:B0-----:R-:W-:Y:S01]  /*2d210*/  VIADD R7, R0, 0x60 ;  /* 0x0000006000077836 */ /* 0x001fe20000000000 */
[----:B------:R-:W-:-:S04]  /*2d220*/  MOV R5, R14 ;  /* 0x0000000e00057202 */ /* 0x000fc80000000f00 */
[----:B------:R-:W-:-:S13]  /*2d230*/  ISETP.GE.AND P5, PT, R7, R2, PT ;  /* 0x000000020700720c */ /* 0x000fda0003fa6270 */
[----:B------:R-:W-:Y:S05]  /*2d240*/  WARPSYNC.COLLECTIVE R15, `(.L_x_2314) ;  /* 0x000000000f087348 */ /* 0x000fea0003c00000 */
[----:B------:R0:W1:Y:S02]  /*2d250*/  SHFL.IDX P6, R14, R13, R12, R11 ;  /* 0x0000000c0d0e7389 */ /* 0x00006400000c000b */
[----:B01----:R-:W-:Y:S01]  /*2d260*/  ENDCOLLECTIVE ;  /* 0x000000000000791b */ /* 0x003fe20003800000 */
.L_x_2314:
[----:B------:R-:W-:Y:S02]  /*2d270*/  @!P5 LEA R5, P4, R10, R5, 0x1 ;  /* 0x000000050a05d211 */ /* 0x000fe400078808ff */
[----:B------:R-:W-:-:S03]  /*2d280*/  MOV R13, R4 ;  /* 0x00000004000d7202 */ /* 0x000fc60000000f00 */
[----:B------:R-:W-:-:S04]  /*2d290*/  @!P5 IMAD.X R6, RZ, RZ, R8, P4 ;  /* 0x000000ffff06d224 */ /* 0x000fc800020e0608 */
[----:B------:R-:W-:Y:S01]  /*2d2a0*/  @!P5 IMAD.MOV.U32 R7, RZ, RZ, R6 ;  /* 0x000000ffff07d224 */ /* 0x000fe200078e0006 */
[----:B------:R-:W-:Y:S01]  /*2d2b0*/  @!P5 MOV R6, R5 ;  /* 0x000000050006d202 */ /* 0x000fe20000000f00 */
[----:B------:R-:W-:-:S07]  /*2d2c0*/  IMAD.MOV.U32 R5, RZ, RZ, R14 ;  /* 0x000000ffff057224 */ /* 0x000fce00078e000e */
[----:B------:R-:W-:Y:S05]  /*2d2d0*/  WARPSYNC.COLLECTIVE R15, `(.L_x_2315) ;  /* 0x000000000f087348 */ /* 0x000fea0003c00000 */
[----:B------:R0:W1:Y:S02]  /*2d2e0*/  SHFL.IDX P6, R14, R13, R12, R11 ;  /* 0x0000000c0d0e7389 */ /* 0x00006400000c000b */
[----:B01----:R-:W-:Y:S01]  /*2d2f0*/  ENDCOLLECTIVE ;  /* 0x000000000000791b */ /* 0x003fe20003800000 */
.L_x_2315:
[----:B------:R-:W-:Y:S01]  /*2d300*/  @!PT LDS RZ, [RZ] ;  /* 0x00000000fffff984 */ /* 0x000fe20000000800 */
[----:B------:R-:W-:Y:S01]  /*2d310*/  @!PT LDS RZ, [RZ] ;  /* 0x00000000fffff984 */ /* 0x000fe20000000800 */
[----:B------:R-:W-:Y:S01]  /*2d320*/  @!PT LDS RZ, [RZ] ;  /* 0x00000000fffff984 */ /* 0x000fe20000000800 */
[----:B------:R0:W-:Y:S04]  /*2d330*/  @!P5 LDGSTS.E.BYPASS.LTC128B.128 [R9+0x13400], desc[UR60][R6.64], !P0 ;  /* 0x134000000609dfae */ /* 0x0001e8000c101d7c */
[----:B------:R0:W-:Y:S04]  /*2d340*/  @!P5 LDGSTS.E.BYPASS.LTC128B.128 [R9+0x17400], desc[UR60][R6.64+0x80], !P1 ;  /* 0x174000800609dfae */ /* 0x0001e8000c901d7c */
[----:B------:R0:W-:Y:S04]  /*2d350*/  @!P5 LDGSTS.E.BYPASS.LTC128B.128 [R9+0x1b400], desc[UR60][R6.64+0x100], !P2 ;  /* 0x1b4001000609dfae */ /* 0x0001e8000d101d7c */
[----:B------:R0:W-:Y:S01]  /*2d360*/  @!P5 LDGSTS.E.BYPASS.LTC128B.128 [R9+0x1f400], desc[UR60][R6.64+0x180], !P3 ;  /* 0x1f4001800609dfae */ /* 0x0001e2000d901d7c */
[----:B------:R-:W-:Y:S01]  /*2d370*/  IMAD.MOV.U32 R3, RZ, RZ, R14 ;  /* 0x000000ffff037224 */ /* 0x000fe200078e000e */
[----:B------:R-:W-:Y:S06]  /*2d380*/  BRA `(.L_x_2316) ;  /* 0xffffff9400f07947 */ /* 0x000fec000383ffff */
.L_x_2130:
[----:B0-----:R-:W3:Y:S02]  /*2d390*/  LDL R2, [R1] ;  /* 0x0000000001027983 */ /* 0x001ee40000100800 */
[----:B---3--:R0:W1:Y:S02]  /*2d3a0*/  SYNCS.PHASECHK.TRANS64.TRYWAIT P0, [R2+URZ+0x30820], R0 ;  /* 0x03082000020075a7 */ /* 0x008064000800017f */
[----:B-1----:R-:W-:Y:S05]  /*2d3b0*/  @!P0 NANOSLEEP.SYNCS 0x989680 ;  /* 0x009896800000895d */ /* 0x002fea0003900000 */
[----:B------:R-:W1:Y:S02]  /*2d3c0*/  @!P0 SYNCS.PHASECHK.TRANS64 P0, [R2+URZ+0x30820], R0 ;  /* 0x03082000020085a7 */ /* 0x000e64000800007f */
[----:B-1----:R-:W-:Y:S05]  /*2d3d0*/  @!P0 BRA `(.L_x_2130) ;  /* 0xfffffffc00ec8947 */ /* 0x002fea000383ffff */
[----:B------:R-:W-:Y:S05]  /*2d3e0*/  BRA `(.L_x_2317) ;  /* 0xffffff98006c7947 */ /* 0x000fea000383ffff */
.L_x_2139:
[----:B-1----:R1:W2:Y:S02]  /*2d3f0*/  SYNCS.PHASECHK.TRANS64.TRYWAIT P0, [R3+URZ+0x30840], R2 ;  /* 0x03084002030075a7 */ /* 0x0022a4000800017f */
[----:B--2---:R-:W-:Y:S05]  /*2d400*/  @!P0 NANOSLEEP.SYNCS 0x989680 ;  /* 0x009896800000895d */ /* 0x004fea0003900000 */
[----:B------:R-:W2:Y:S02]  /*2d410*/  @!P0 SYNCS.PHASECHK.TRANS64 P0, [R3+URZ+0x30840], R2 ;  /* 0x03084002030085a7 */ /* 0x000ea4000800007f */
[----:B--2---:R-:W-:Y:S05]  /*2d420*/  @!P0 BRA `(.L_x_2139) ;  /* 0xfffffffc00f08947 */ /* 0x004fea000383ffff */
[----:B------:R-:W-:Y:S05]  /*2d430*/  BRA `(.L_x_2318) ;  /* 0xffffff9c00387947 */ /* 0x000fea000383ffff */
.L_x_2147:
[----:B0-----:R0:W1:Y:S02]  /*2d440*/  SYNCS.PHASECHK.TRANS64.TRYWAIT P0, [R3+URZ+0x60], R2 ;  /* 0x00006002030075a7 */ /* 0x001064000800017f */
[----:B-1----:R-:W-:Y:S05]  /*2d450*/  @!P0 NANOSLEEP.SYNCS 0x989680 ;  /* 0x009896800000895d */ /* 0x002fea0003900000 */
[----:B------:R-:W1:Y:S02]  /*2d460*/  @!P0 SYNCS.PHASECHK.TRANS64 P0, [R3+URZ+0x60], R2 ;  /* 0x00006002030085a7 */ /* 0x000e64000800007f */
[----:B-1----:R-:W-:Y:S05]  /*2d470*/  @!P0 BRA `(.L_x_2147) ;  /* 0xfffffffc00f08947 */ /* 0x002fea000383ffff */
[----:B------:R-:W-:Y:S05]  /*2d480*/  BRA `(.L_x_2319) ;  /* 0xffffffa000947947 */ /* 0x000fea000383ffff */
.L_x_2158:
[----:B-1----:R1:W2:Y:S02]  /*2d490*/  SYNCS.PHASECHK.TRANS64.TRYWAIT P0, [R3+URZ+0x30840], R2 ;  /* 0x03084002030075a7 */ /* 0x0022a4000800017f */
[----:B--2---:R-:W-:Y:S05]  /*2d4a0*/  @!P0 NANOSLEEP.SYNCS 0x989680 ;  /* 0x009896800000895d */ /* 0x004fea0003900000 */
[----:B------:R-:W2:Y:S02]  /*2d4b0*/  @!P0 SYNCS.PHASECHK.TRANS64 P0, [R3+URZ+0x30840], R2 ;  /* 0x03084002030085a7 */ /* 0x000ea4000800007f */
[----:B--2---:R-:W-:Y:S05]  /*2d4c0*/  @!P0 BRA `(.L_x_2158) ;  /* 0xfffffffc00f08947 */ /* 0x004fea000383ffff */
[----:B------:R-:W-:Y:S05]  /*2d4d0*/  BRA `(.L_x_2320) ;  /* 0xffffffa800b87947 */ /* 0x000fea000383ffff */
.L_x_2166:
[----:B0-----:R0:W1:Y:S02]  /*2d4e0*/  SYNCS.PHASECHK.TRANS64.TRYWAIT P0, [R2+URZ+0x60], R3 ;  /* 0x00006003020075a7 */ /* 0x001064000800017f */
[----:B-1----:R-:W-:Y:S05]  /*2d4f0*/  @!P0 NANOSLEEP.SYNCS 0x989680 ;  /* 0x009896800000895d */ /* 0x002fea0003900000 */
[----:B------:R-:W1:Y:S02]  /*2d500*/  @!P0 SYNCS.PHASECHK.TRANS64 P0, [R2+URZ+0x60], R3 ;  /* 0x00006003020085a7 */ /* 0x000e64000800007f */
[----:B-1----:R-:W-:Y:S05]  /*2d510*/  @!P0 BRA `(.L_x_2166) ;  /* 0xfffffffc00f08947 */ /* 0x002fea000383ffff */
[----:B------:R-:W-:Y:S05]  /*2d520*/  BRA `(.L_x_2321) ;  /* 0xffffffb000147947 */ /* 0x000fea000383ffff */
.L_x_2177:
[----:B---3--:R3:W4:Y:S02]  /*2d530*/  SYNCS.PHASECHK.TRANS64.TRYWAIT P0, [R2+URZ+0x30840], R3 ;  /* 0x03084003020075a7 */ /* 0x008724000800017f */
[----:B----4-:R-:W-:Y:S05]  /*2d540*/  @!P0 NANOSLEEP.SYNCS 0x989680 ;  /* 0x009896800000895d */ /* 0x010fea0003900000 */
[----:B------:R-:W4:Y:S02]  /*2d550*/  @!P0 SYNCS.PHASECHK.TRANS64 P0, [R2+URZ+0x30840], R3 ;  /* 0x03084003020085a7 */ /* 0x000f24000800007f */
[----:B----4-:R-:W-:Y:S05]  /*2d560*/  @!P0 BRA `(.L_x_2177) ;  /* 0xfffffffc00f08947 */ /* 0x010fea000383ffff */
[----:B------:R-:W-:Y:S05]  /*2d570*/  BRA `(.L_x_2322) ;  /* 0xffffffb400fc7947 */ /* 0x000fea000383ffff */
.L_x_2185:
[----:B0-----:R0:W1:Y:S02]  /*2d580*/  SYNCS.PHASECHK.TRANS64.TRYWAIT P0, [R2+URZ+0x60], R5 ;  /* 0x00006005020075a7 */ /* 0x001064000800017f */
[----:B-1----:R-:W-:Y:S05]  /*2d590*/  @!P0 NANOSLEEP.SYNCS 0x989680 ;  /* 0x009896800000895d */ /* 0x002fea0003900000 */
[----:B------:R-:W1:Y:S02]  /*2d5a0*/  @!P0 SYNCS.PHASECHK.TRANS64 P0, [R2+URZ+0x60], R5 ;  /* 0x00006005020085a7 */ /* 0x000e64000800007f */
[----:B-1----:R-:W-:Y:S05]  /*2d5b0*/  @!P0 BRA `(.L_x_2185) ;  /* 0xfffffffc00f08947 */ /* 0x002fea000383ffff */
[----:B------:R-:W-:Y:S05]  /*2d5c0*/  BRA `(.L_x_2323) ;  /* 0xffffffbc00587947 */ /* 0x000fea000383ffff */
.L_x_2198:
[----:B---3--:R3:W4:Y:S02]  /*2d5d0*/  SYNCS.PHASECHK.TRANS64.TRYWAIT P0, [R0+URZ+0x30860], R2 ;  /* 0x03086002000075a7 */ /* 0x008724000800017f */
[----:B----4-:R-:W-:Y:S05]  /*2d5e0*/  @!P0 NANOSLEEP.SYNCS 0x989680 ;  /* 0x009896800000895d */ /* 0x010fea0003900000 */
[----:B------:R-:W4:Y:S02]  /*2d5f0*/  @!P0 SYNCS.PHASECHK.TRANS64 P0, [R0+URZ+0x30860], R2 ;  /* 0x03086002000085a7 */ /* 0x000f24000800007f */
[----:B----4-:R-:W-:Y:S05]  /*2d600*/  @!P0 BRA `(.L_x_2198) ;  /* 0xfffffffc00f08947 */ /* 0x010fea000383ffff */
[----:B------:R-:W-:Y:S05]  /*2d610*/  BRA `(.L_x_2324) ;  /* 0xffffffc400247947 */ /* 0x000fea000383ffff */
.L_x_2207:
[----:B------:R-:W-:Y:S01]  /*2d620*/  BSSY B0, `(.L_x_2325) ;  /* 0x0000008000007945 */ /* 0x000fe20003800000 */
[----:B------:R-:W-:Y:S01]  /*2d630*/  IMAD.MOV.U32 R13, RZ, RZ, R16 ;  /* 0x000000ffff0d7224 */ /* 0x000fe200078e0010 */
[----:B0-----:R-:W-:Y:S01]  /*2d640*/  MOV R11, 0x1f ;  /* 0x0000001f000b7802 */ /* 0x001fe20000000f00 */
[----:B-1----:R-:W-:Y:S02]  /*2d650*/  IMAD.MOV.U32 R12, RZ, RZ, RZ ;  /* 0x000000ffff0c7224 */ /* 0x002fe400078e00ff */
[----:B------:R-:W-:-:S07]  /*2d660*/  IMAD.MOV.U32 R15, RZ, RZ, -0x1 ;  /* 0xffffffffff0f7424 */ /* 0x000fce00078e00ff */
[----:B------:R-:W-:Y:S05]  /*2d670*/  WARPSYNC.COLLECTIVE R15, `(.L_x_2326) ;  /* 0x000000000f087348 */ /* 0x000fea0003c00000 */
[----:B------:R0:W1:Y:S02]  /*2d680*/  SHFL.IDX P6, R14, R13, R12, R11 ;  /* 0x0000000c0d0e7389 */ /* 0x00006400000c000b */
[----:B01----:R-:W-:Y:S01]  /*2d690*/  ENDCOLLECTIVE ;  /* 0x000000000000791b */ /* 0x003fe20003800000 */
.L_x_2326:
[----:B------:R-:W-:Y:S05]  /*2d6a0*/  BSYNC B0 ;  /* 0x0000000000007941 */ /* 0x000fea0003800000 */
.L_x_2325:
[----:B------:R-:W-:Y:S01]  /*2d6b0*/  IMAD.MOV.U32 R13, RZ, RZ, R16 ;  /* 0x000000ffff0d7224 */ /* 0x000fe200078e0010 */
[----:B------:R-:W-:Y:S01]  /*2d6c0*/  MOV R12, 0x1 ;  /* 0x00000001000c7802 */ /* 0x000fe20000000f00 */
[----:B------:R-:W-:Y:S01]  /*2d6d0*/  IMAD.MOV.U32 R11, RZ, RZ, 0x1f ;  /* 0x0000001fff0b7424 */ /* 0x000fe200078e00ff */
[----:B------:R-:W-:Y:S01]  /*2d6e0*/  IADD3 R4, R19, R6, RZ ;  /* 0x0000000613047210 */ /* 0x000fe20007ffe0ff */
[----:B------:R-:W-:Y:S02]  /*2d6f0*/  IMAD.MOV.U32 R15, RZ, RZ, -0x1 ;  /* 0xffffffffff0f7424 */ /* 0x000fe400078e00ff */
[----:B------:R-:W-:-:S07]  /*2d700*/  IMAD.MOV.U32 R0, RZ, RZ, R14 ;  /* 0x000000ffff007224 */ /* 0x000fce00078e000e */
[----:B------:R-:W-:Y:S05]  /*2d710*/  WARPSYNC.COLLECTIVE R15, `(.L_x_2327) ;  /* 0x000000000f087348 */ /* 0x000fea0003c00000 */
[----:B------:R0:W1:Y:S02]  /*2d720*/  SHFL.IDX P6, R14, R13, R12, R11 ;  /* 0x0000000c0d0e7389 */ /* 0x00006400000c000b */
[----:B01----:R-:W-:Y:S01]  /*2d730*/  ENDCOLLECTIVE ;  /* 0x000000000000791b */ /* 0x003fe20003800000 */
.L_x_2327:
[----:B------:R-:W-:Y:S02]  /*2d740*/  ULDC UR4, c[0x0][0xc3c] ;  /* 0x00030f0000047ab9 */ /* 0x000fe40000000800 */
        /* <DEDUP_REMOVED lines=17> */
.L_x_2328:
[----:B------:R-:W-:Y:S01]  /*2d860*/  MOV R12, 0x2 ;  /* 0x00000002000c7802 */ /* 0x000fe20000000f00 */
[----:B------:R-:W-:-:S05]  /*2d870*/  IMAD.MOV.U32 R2, RZ, RZ, R14 ;  /* 0x000000ffff027224 */ /* 0x000fca00078e000e */
[----:B------:R-:W-:-:S05]  /*2d880*/  SEL R2, R2, RZ, P1 ;  /* 0x000000ff02027207 */ /* 0x000fca0000800000 */
[----:B------:R-:W-:-:S04]  /*2d890*/  IMAD.IADD R2, R3, 0x1, R2 ;  /* 0x0000000103027824 */ /* 0x000fc800078e0202 */
[----:B------:R-:W-:-:S07]  /*2d8a0*/  IMAD.MOV.U32 R13, RZ, RZ, R2 ;  /* 0x000000ffff0d7224 */ /* 0x000fce00078e0002 */
[----:B------:R-:W-:Y:S05]  /*2d8b0*/  WARPSYNC.COLLECTIVE R15, `(.L_x_2329) ;  /* 0x000000000f087348 */ /* 0x000fea0003c00000 */
[----:B------:R0:W1:Y:S02]  /*2d8c0*/  SHFL.UP P6, R14, R13, R12, R11 ;  /* 0x0400000c0d0e7389 */ /* 0x00006400000c000b */
[----:B01----:R-:W-:Y:S01]  /*2d8d0*/  ENDCOLLECTIVE ;  /* 0x000000000000791b */ /* 0x003fe20003800000 */
.L_x_2329:
        /* <DEDUP_REMOVED lines=8> */
.L_x_2330:
        /* <DEDUP_REMOVED lines=8> */
.L_x_2331:
        /* <DEDUP_REMOVED lines=8> */
.L_x_2332:
[----:B------:R-:W-:Y:S01]  /*2da60*/  MOV R12, 0x1f ;  /* 0x0000001f000c7802 */ /* 0x000fe20000000f00 */
        /* <DEDUP_REMOVED lines=8> */
.L_x_2333:
[----:B------:R-:W-:Y:S01]  /*2daf0*/  IMAD.MOV.U32 R16, RZ, RZ, R14 ;  /* 0x000000ffff107224 */ /* 0x000fe200078e000e */
[----:B------:R-:W-:Y:S06]  /*2db00*/  BRA `(.L_x_2334) ;  /* 0xffffffc800187947 */ /* 0x000fec000383ffff */
.L_x_2212:
[----:B------:R-:W-:Y:S01]  /*2db10*/  BSSY B0, `(.L_x_2335) ;  /* 0x0000008000007945 */ /* 0x000fe20003800000 */
[----:B-----5:R-:W-:Y:S01]  /*2db20*/  IMAD.MOV.U32 R13, RZ, RZ, R3 ;  /* 0x000000ffff0d7224 */ /* 0x020fe200078e0003 */
[----:B-1----:R-:W-:Y:S01]  /*2db30*/  MOV R12, 0x1 ;  /* 0x00000001000c7802 */ /* 0x002fe20000000f00 */
[----:B0-----:R-:W-:Y:S02]  /*2db40*/  IMAD.MOV.U32 R11, RZ, RZ, RZ ;  /* 0x000000ffff0b7224 */ /* 0x001fe400078e00ff */
[----:B------:R-:W-:-:S07]  /*2db50*/  IMAD.MOV.U32 R15, RZ, RZ, -0x1 ;  /* 0xffffffffff0f7424 */ /* 0x000fce00078e00ff */
[----:B--2---:R-:W-:Y:S05]  /*2db60*/  WARPSYNC.COLLECTIVE R15, `(.L_x_2336) ;  /* 0x000000000f087348 */ /* 0x004fea0003c00000 */
[----:B------:R0:W1:Y:S02]  /*2db70*/  SHFL.UP P6, R14, R13, R12, R11 ;  /* 0x0400000c0d0e7389 */ /* 0x00006400000c000b */
[----:B012---:R-:W-:Y:S01]  /*2db80*/  ENDCOLLECTIVE ;  /* 0x000000000000791b */ /* 0x007fe20003800000 */
.L_x_2336:
[----:B------:R-:W-:Y:S05]  /*2db90*/  BSYNC B0 ;  /* 0x0000000000007941 */ /* 0x000fea0003800000 */
.L_x_2335:
[----:B------:R-:W-:Y:S01]  /*2dba0*/  IMAD.MOV.U32 R2, RZ, RZ, R14 ;  /* 0x000000ffff027224 */ /* 0x000fe200078e000e */
[----:B------:R-:W-:Y:S01]  /*2dbb0*/  MOV R15, 0xffffffff ;  /* 0xffffffff000f7802 */ /* 0x000fe20000000f00 */
[----:B------:R-:W-:Y:S02]  /*2dbc0*/  IMAD.MOV.U32 R12, RZ, RZ, 0x2 ;  /* 0x00000002ff0c7424 */ /* 0x000fe400078e00ff */
[----:B------:R-:W-:Y:S01]  /*2dbd0*/  IMAD.MOV.U32 R11, RZ, RZ, RZ ;  /* 0x000000ffff0b7224 */ /* 0x000fe200078e00ff */
[----:B------:R-:W-:-:S04]  /*2dbe0*/  SEL R2, R2, RZ, P1 ;  /* 0x000000ff02027207 */ /* 0x000fc80000800000 */
[----:B------:R-:W-:-:S05]  /*2dbf0*/  IADD3 R2, R3, R2, RZ ;  /* 0x0000000203027210 */ /* 0x000fca0007ffe0ff */
[----:B------:R-:W-:-:S07]  /*2dc00*/  IMAD.MOV.U32 R13, RZ, RZ, R2 ;  /* 0x000000ffff0d7224 */ /* 0x000fce00078e0002 */
[----:B------:R-:W-:Y:S05]  /*2dc10*/  WARPSYNC.COLLECTIVE R15, `(.L_x_2337) ;  /* 0x000000000f087348 */ /* 0x000fea0003c00000 */
[----:B------:R0:W1:Y:S02]  /*2dc20*/  SHFL.UP P6, R14, R13, R12, R11 ;  /* 0x0400000c0d0e7389 */ /* 0x00006400000c000b */
[----:B01----:R-:W-:Y:S01]  /*2dc30*/  ENDCOLLECTIVE ;  /* 0x000000000000791b */ /* 0x003fe20003800000 */
.L_x_2337:
        /* <DEDUP_REMOVED lines=8> */
.L_x_2338:
        /* <DEDUP_REMOVED lines=8> */
.L_x_2339:
        /* <DEDUP_REMOVED lines=8> */
.L_x_2340:
        /* <DEDUP_REMOVED lines=9> */
.L_x_2341:
[----:B------:R-:W-:Y:S01]  /*2de50*/  IMAD.MOV.U32 R16, RZ, RZ, R14 ;  /* 0x000000ffff107224 */ /* 0x000fe200078e000e */
[----:B------:R-:W-:Y:S06]  /*2de60*/  BRA `(.L_x_2342) ;  /* 0xffffffc400dc7947 */ /* 0x000fec000383ffff */
.L_x_2214:
[----:B------:R-:W-:Y:S01]  /*2de70*/  BSSY B0, `(.L_x_2343) ;  /* 0x0000006000007945 */ /* 0x000fe20003800000 */
[----:B------:R-:W-:Y:S01]  /*2de80*/  PLOP3.LUT P6, PT, P6, PT, PT, 0x8, 0x0 ;  /* 0x000000000000781c */ /* 0x000fe200037ce170 */
[----:B------:R-:W-:-:S12]  /*2de90*/  IMAD.MOV.U32 R15, RZ, RZ, -0x1 ;  /* 0xffffffffff0f7424 */ /* 0x000fd800078e00ff */
[----:B012---:R-:W-:Y:S05]  /*2dea0*/  WARPSYNC.COLLECTIVE R15, `(.L_x_2344) ;  /* 0x000000000f087348 */ /* 0x007fea0003c00000 */
[----:B------:R-:W-:Y:S01]  /*2deb0*/  VOTE.ANY R14, PT, P6 ;  /* 0x00000000000e7806 */ /* 0x000fe200030e0100 */
[----:B012---:R-:W-:Y:S06]  /*2dec0*/  ENDCOLLECTIVE ;  /* 0x000000000000791b */ /* 0x007fec0003800000 */
.L_x_2344:
[----:B------:R-:W-:Y:S05]  /*2ded0*/  BSYNC B0 ;  /* 0x0000000000007941 */ /* 0x000fea0003800000 */
.L_x_2343:
[----:B------:R-:W-:Y:S01]  /*2dee0*/  MOV R5, R14 ;  /* 0x0000000e00057202 */ /* 0x000fe20000000f00 */
[----:B------:R-:W-:Y:S01]  /*2def0*/  IMAD.MOV.U32 R13, RZ, RZ, R3 ;  /* 0x000000ffff0d7224 */ /* 0x000fe200078e0003 */
[----:B------:R-:W-:Y:S01]  /*2df00*/  MOV R15, 0xffffffff ;  /* 0xffffffff000f7802 */ /* 0x000fe20000000f00 */
[----:B------:R-:W-:Y:S01]  /*2df10*/  IMAD.MOV.U32 R11, RZ, RZ, 0x1f ;  /* 0x0000001fff0b7424 */ /* 0x000fe200078e00ff */
[----:B------:R-:W0:Y:S02]  /*2df20*/  POPC R6, R5 ;  /* 0x0000000500067309 */ /* 0x000e240000000000 */
[----:B0-----:R-:W-:-:S07]  /*2df30*/  IMAD.MOV.U32 R12, RZ, RZ, R6 ;  /* 0x000000ffff0c7224 */ /* 0x001fce00078e0006 */
[----:B------:R-:W-:Y:S05]  /*2df40*/  WARPSYNC.COLLECTIVE R15, `(.L_x_2345) ;  /* 0x000000000f087348 */ /* 0x000fea0003c00000 */
[----:B------:R0:W1:Y:S02]  /*2df50*/  SHFL.IDX P6, R14, R13, R12, R11 ;  /* 0x0000000c0d0e7389 */ /* 0x00006400000c000b */
[----:B01----:R-:W-:Y:S01]  /*2df60*/  ENDCOLLECTIVE ;  /* 0x000000000000791b */ /* 0x003fe20003800000 */
.L_x_2345:
[----:B------:R-:W-:Y:S01]  /*2df70*/  IMAD.MOV.U32 R17, RZ, RZ, R14 ;  /* 0x000000ffff117224 */ /* 0x000fe200078e000e */
[----:B------:R-:W-:Y:S06]  /*2df80*/  BRA `(.L_x_2346) ;  /* 0xffffffc400cc7947 */ /* 0x000fec000383ffff */
.L_x_2216:
[----:B------:R-:W-:Y:S01]  /*2df90*/  BSSY B0, `(.L_x_2347) ;  /* 0x0000007000007945 */ /* 0x000fe20003800000 */
[----:B------:R-:W-:Y:S01]  /*2dfa0*/  IMAD.MOV.U32 R13, RZ, RZ, R2 ;  /* 0x000000ffff0d7224 */ /* 0x000fe200078e0002 */
[----:B------:R-:W-:Y:S01]  /*2dfb0*/  MOV R15, 0xffffffff ;  /* 0xffffffff000f7802 */ /* 0x000fe20000000f00 */
[----:B0-----:R-:W-:-:S07]  /*2dfc0*/  IMAD.MOV.U32 R11, RZ, RZ, 0x1f ;  /* 0x0000001fff0b7424 */ /* 0x001fce00078e00ff */
[----:B--234-:R-:W-:Y:S05]  /*2dfd0*/  WARPSYNC.COLLECTIVE R15, `(.L_x_2348) ;  /* 0x000000000f087348 */ /* 0x01cfea0003c00000 */
[----:B------:R0:W1:Y:S02]  /*2dfe0*/  SHFL.IDX P6, R14, R13, R12, R11 ;  /* 0x0000000c0d0e7389 */ /* 0x00006400000c000b */
[----:B01234-:R-:W-:Y:S01]  /*2dff0*/  ENDCOLLECTIVE ;  /* 0x000000000000791b */ /* 0x01ffe20003800000 */
.L_x_2348:
[----:B------:R-:W-:Y:S05]  /*2e000*/  BSYNC B0 ;  /* 0x0000000000007941 */ /* 0x000fea0003800000 */
.L_x_2347:
[----:B------:R-:W-:Y:S01]  /*2e010*/  IMAD.MOV.U32 R2, RZ, RZ, R14 ;  /* 0x000000ffff027224 */ /* 0x000fe200078e000e */
[----:B------:R-:W-:Y:S06]  /*2e020*/  BRA `(.L_x_2349) ;  /* 0xffffffc400c07947 */ /* 0x000fec000383ffff */
.L_x_2220:
[----:B0-----:R0:W2:Y:S02]  /*2e030*/  SYNCS.PHASECHK.TRANS64.TRYWAIT P0, [R0+URZ+0x30820], R3 ;  /* 0x03082003000075a7 */ /* 0x0010a4000800017f */
[----:B--2---:R-:W-:Y:S05]  /*2e040*/  @!P0 NANOSLEEP.SYNCS 0x989680 ;  /* 0x009896800000895d */ /* 0x004fea0003900000 */
[----:B------:R-:W2:Y:S02]  /*2e050*/  @!P0 SYNCS.PHASECHK.TRANS64 P0, [R0+URZ+0x30820], R3 ;  /* 0x03082003000085a7 */ /* 0x000ea4000800007f */
[----:B--2---:R-:W-:Y:S05]  /*2e060*/  @!P0 BRA `(.L_x_2220) ;  /* 0xfffffffc00f08947 */ /* 0x004fea000383ffff */
[----:B------:R-:W-:Y:S05]  /*2e070*/  BRA `(.L_x_2350) ;  /* 0xffffffcc00447947 */ /* 0x000fea000383ffff */
.L_x_2221:
[----:B------:R-:W2:Y:S01]  /*2e080*/  S2R R2, SR_TID.X ;  /* 0x0000000000027919 */ /* 0x000ea20000002100 */
[----:B------:R-:W-:Y:S01]  /*2e090*/  BSSY B0, `(.L_x_2351) ;  /* 0x000000a000007945 */ /* 0x000fe20003800000 */
[----:B-1----:R-:W-:Y:S01]  /*2e0a0*/  IMAD.MOV.U32 R12, RZ, RZ, RZ ;  /* 0x000000ffff0c7224 */ /* 0x002fe200078e00ff */
[----:B------:R-:W-:Y:S01]  /*2e0b0*/  MOV R11, 0x1f ;  /* 0x0000001f000b7802 */ /* 0x000fe20000000f00 */
[----:B------:R-:W-:Y:S01]  /*2e0c0*/  IMAD.MOV.U32 R15, RZ, RZ, -0x1 ;  /* 0xffffffffff0f7424 */ /* 0x000fe200078e00ff */
[----:B--2---:R-:W-:-:S04]  /*2e0d0*/  SHF.R.U32.HI R2, RZ, 0x5, R2 ;  /* 0x00000005ff027819 */ /* 0x004fc80000011602 */
[----:B------:R-:W-:-:S05]  /*2e0e0*/  LOP3.LUT R2, R2, 0x3, RZ, 0xc0, !PT ;  /* 0x0000000302027812 */ /* 0x000fca00078ec0ff */
[----:B------:R-:W-:-:S07]  /*2e0f0*/  IMAD.MOV.U32 R13, RZ, RZ, R2 ;  /* 0x000000ffff0d7224 */ /* 0x000fce00078e0002 */
[----:B0-----:R-:W-:Y:S05]  /*2e100*/  WARPSYNC.COLLECTIVE R15, `(.L_x_2352) ;  /* 0x000000000f087348 */ /* 0x001fea0003c00000 */
[----:B------:R1:W2:Y:S02]  /*2e110*/  SHFL.IDX P6, R14, R13, R12, R11 ;  /* 0x0000000c0d0e7389 */ /* 0x0002a400000c000b */
[----:B012---:R-:W-:Y:S01]  /*2e120*/  ENDCOLLECTIVE ;  /* 0x000000000000791b */ /* 0x007fe20003800000 */
.L_x_2352:
[----:B------:R-:W-:Y:S05]  /*2e130*/  BSYNC B0 ;  /* 0x0000000000007941 */ /* 0x000fea0003800000 */
.L_x_2351:
[----:B------:R-:W-:Y:S05]  /*2e140*/  BRA `(.L_x_2353) ;  /* 0xffffffcc002c7947 */ /* 0x000fea000383ffff */
.L_x_2222:
[----:B------:R-:W-:Y:S01]  /*2e150*/  BSSY B0, `(.L_x_2354) ;  /* 0x0000006000007945 */ /* 0x000fe20003800000 */
[----:B------:R-:W-:-:S07]  /*2e160*/  IMAD.MOV.U32 R15, RZ, RZ, -0x1 ;  /* 0xffffffffff0f7424 */ /* 0x000fce00078e00ff */
[----:B012---:R-:W-:Y:S05]  /*2e170*/  WARPSYNC.COLLECTIVE R15, `(.L_x_2355) ;  /* 0x000000000f0c7348 */ /* 0x007fea0003c00000 */
[----:B------:R-:W-:Y:S02]  /*2e180*/  ELECT P6, UR62, PT ;  /* 0x00000000003e782f */ /* 0x000fe400038c0000 */
[----:B------:R-:W-:Y:S01]  /*2e190*/  MOV R14, UR62 ;  /* 0x0000003e000e7c02 */ /* 0x000fe20008000f00 */
[----:B012---:R-:W-:Y:S10]  /*2e1a0*/  ENDCOLLECTIVE ;  /* 0x000000000000791b */ /* 0x007ff40003800000 */
.L_x_2355:
[----:B------:R-:W-:Y:S05]  /*2e1b0*/  BSYNC B0 ;  /* 0x0000000000007941 */ /* 0x000fea0003800000 */
.L_x_2354:
[----:B------:R-:W-:Y:S05]  /*2e1c0*/  BRA `(.L_x_2356) ;  /* 0xffffffcc00207947 */ /* 0x000fea000383ffff */
.L_x_2224:
[----:B0-----:R0:W2:Y:S02]  /*2e1d0*/  SYNCS.PHASECHK.TRANS64.TRYWAIT P0, [R6+URZ], R5 ;  /* 0x00000005060075a7 */ /* 0x0010a4000800017f */
[----:B--2---:R-:W-:Y:S05]  /*2e1e0*/  @!P0 NANOSLEEP.SYNCS 0x989680 ;  /* 0x009896800000895d */ /* 0x004fea0003900000 */
[----:B------:R-:W2:Y:S02]  /*2e1f0*/  @!P0 SYNCS.PHASECHK.TRANS64 P0, [R6+URZ], R5 ;  /* 0x00000005060085a7 */ /* 0x000ea4000800007f */
[----:B--2---:R-:W-:Y:S05]  /*2e200*/  @!P0 BRA `(.L_x_2224) ;  /* 0xfffffffc00f08947 */ /* 0x004fea000383ffff */
[----:B------:R-:W-:Y:S05]  /*2e210*/  BRA `(.L_x_2357) ;  /* 0xffffffcc005c7947 */ /* 0x000fea000383ffff */
.L_x_2225:
[----:B--2---:R2:W3:Y:S02]  /*2e220*/  SYNCS.PHASECHK.TRANS64.TRYWAIT P0, [R7+URZ], R2 ;  /* 0x00000002070075a7 */ /* 0x0044e4000800017f */
[----:B---3--:R-:W-:Y:S05]  /*2e230*/  @!P0 NANOSLEEP.SYNCS 0x989680 ;  /* 0x009896800000895d */ /* 0x008fea0003900000 */
[----:B------:R-:W3:Y:S02]  /*2e240*/  @!P0 SYNCS.PHASECHK.TRANS64 P0, [R7+URZ], R2 ;  /* 0x00000002070085a7 */ /* 0x000ee4000800007f */
[----:B---3--:R-:W-:Y:S05]  /*2e250*/  @!P0 BRA `(.L_x_2225) ;  /* 0xfffffffc00f08947 */ /* 0x008fea000383ffff */
[----:B------:R-:W-:Y:S05]  /*2e260*/  BRA `(.L_x_2358) ;  /* 0xffffffcc00507947 */ /* 0x000fea000383ffff */
.L_x_2227:
[----:B---3--:R3:W4:Y:S02]  /*2e270*/  SYNCS.PHASECHK.TRANS64.TRYWAIT P0, [R4+URZ], R5 ;  /* 0x00000005040075a7 */ /* 0x008724000800017f */
[----:B----4-:R-:W-:Y:S05]  /*2e280*/  @!P0 NANOSLEEP.SYNCS 0x989680 ;  /* 0x009896800000895d */ /* 0x010fea0003900000 */
[----:B------:R-:W4:Y:S02]  /*2e290*/  @!P0 SYNCS.PHASECHK.TRANS64 P0, [R4+URZ], R5 ;  /* 0x00000005040085a7 */ /* 0x000f24000800007f */
[----:B----4-:R-:W-:Y:S05]  /*2e2a0*/  @!P0 BRA `(.L_x_2227) ;  /* 0xfffffffc00f08947 */ /* 0x010fea000383ffff */
[----:B------:R-:W-:Y:S05]  /*2e2b0*/  BRA `(.L_x_2359) ;  /* 0xffffffcc00587947 */ /* 0x000fea000383ffff */
.L_x_2360:
        /* <DEDUP_REMOVED lines=12> */
.L_x_3430:


//--------------------- .text._ZN7cutlass13device_kernelIN5flash11enable_sm90INS1_16FlashAttnFwdSm90INS1_25CollectiveMainloopFwdSm90ILi2EN4cute5tupleIJNS5_1CILi1EEES8_S8_EEENS6_IJNS7_ILi128EEENS7_ILi80EEENS7_ILi256EEEEEELi256ENS_6half_tEfNS_4arch4Sm90ELb1ELb0ELb1ELb0ELb0ELb0ELb0ELb1ELb1ELb1ELb0ELb0EEENS1_21CollectiveEpilogueFwdINS6_IJSA_SC_SB_EEES9_SE_SG_Li256ELb0ELb1ELb0ELb0EEENS1_30DynamicPersistentTileSchedulerILi256ELi128ELb0ELb1ELb1EEEEEEEEEvNT_6ParamsE --------------------------
	.section	.text._ZN7cutlass13device_kernelIN5flash11enable_sm90INS1_16FlashAttnFwdSm90INS1_25CollectiveMainloopFwdSm90ILi2EN4cute5tupleIJNS5_1CILi1EEES8_S8_EEENS6_IJNS7_ILi128EEENS7_ILi80EEENS7_ILi256EEEEEELi256ENS_6half_tEfNS_4arch4Sm90ELb1ELb0ELb1ELb0ELb0ELb0ELb0ELb1ELb1ELb1ELb0ELb0EEENS1_21CollectiveEpilogueFwdINS6_IJSA_SC_SB_EEES9_SE_SG_Li256ELb0ELb1ELb0ELb0EEENS1_30DynamicPersistentTileSchedulerILi256ELi128ELb0ELb1ELb1EEEEEEEEEvNT_6ParamsE,"ax",@progbits
	.align	128
.text._ZN7cutlass13device_kernelIN5flash11enable_sm90INS1_16FlashAttnFwdSm90INS1_25CollectiveMainloopFwdSm90ILi2EN4cute5tupleIJNS5_1CILi1EEES8_S8_EEENS6_IJNS7_ILi128EEENS7_ILi80EEENS7_ILi256EEEEEELi256ENS_6half_tEfNS_4arch4Sm90ELb1ELb0ELb1ELb0ELb0ELb0ELb0ELb1ELb1ELb1ELb0ELb0EEENS1_21CollectiveEpilogueFwdINS6_IJSA_SC_SB_EEES9_SE_SG_Li256ELb0ELb1ELb0ELb0EEENS1_30DynamicPersistentTileSchedulerILi256ELi128ELb0ELb1ELb1EEEEEEEEEvNT_6ParamsE:
        .type           _ZN7cutlass13device_kernelIN5flash11enable_sm90INS1_16FlashAttnFwdSm90INS1_25CollectiveMainloopFwdSm90ILi2EN4cute5tupleIJNS5_1CILi1EEES8_S8_EEENS6_IJNS7_ILi128EEENS7_ILi80EEENS7_ILi256EEEEEELi256ENS_6half_tEfNS_4arch4Sm90ELb1ELb0ELb1ELb0ELb0ELb0ELb0ELb1ELb1ELb1ELb0ELb0EEENS1_21CollectiveEpilogueFwdINS6_IJSA_SC_SB_EEES9_SE_SG_Li256ELb0ELb1ELb0ELb0EEENS1_30DynamicPersistentTileSchedulerILi256ELi128ELb0ELb1ELb1EEEEEEEEEvNT_6ParamsE,@function
        .size           _ZN7cutlass13device_kernelIN5flash11enable_sm90INS1_16FlashAttnFwdSm90INS1_25CollectiveMainloopFwdSm90ILi2EN4cute5tupleIJNS5_1CILi1EEES8_S8_EEENS6_IJNS7_ILi128EEENS7_ILi80EEENS7_ILi256EEEEEELi256ENS_6half_tEfNS_4arch4Sm90ELb1ELb0ELb1ELb0ELb0ELb0ELb0ELb1ELb1ELb1ELb0ELb0EEENS1_21CollectiveEpilogueFwdINS6_IJSA_SC_SB_EEES9_SE_SG_Li256ELb0ELb1ELb0ELb0EEENS1_30DynamicPersistentTileSchedulerILi256ELi128ELb0ELb1ELb1EEEEEEEEEvNT_6ParamsE,(.L_x_3431 - _ZN7cutlass13device_kernelIN5flash11enable_sm90INS1_16FlashAttnFwdSm90INS1_25CollectiveMainloopFwdSm90ILi2EN4cute5tupleIJNS5_1CILi1EEES8_S8_EEENS6_IJNS7_ILi128EEENS7_ILi80EEENS7_ILi256EEEEEELi256ENS_6half_tEfNS_4arch4Sm90ELb1ELb0ELb1ELb0ELb0ELb0ELb0ELb1ELb1ELb1ELb0ELb0EEENS1_21CollectiveEpilogueFwdINS6_IJSA_SC_SB_EEES9_SE_SG_Li256ELb0ELb1ELb0ELb0EEENS1_30DynamicPersistentTileSchedulerILi256ELi128ELb0ELb1ELb1EEEEEEEEEvNT_6ParamsE)
        .other          _ZN7cutlass13device_kernelIN5flash11enable_sm90INS1_16FlashAttnFwdSm90INS1_25CollectiveMainloopFwdSm90ILi2EN4cute5tupleIJNS5_1CILi1EEES8_S8_EEENS6_IJNS7_ILi128EEENS7_ILi80EEENS7_ILi256EEEEEELi256ENS_6half_tEfNS_4arch4Sm90ELb1ELb0ELb1ELb0ELb0ELb0ELb0ELb1ELb1ELb1ELb0ELb0EEENS1_21CollectiveEpilogueFwdINS6_IJSA_SC_SB_EEES9_SE_SG_Li256ELb0ELb1ELb0ELb0EEENS1_30DynamicPersistentTileSchedulerILi256ELi128ELb0ELb1ELb1EEEEEEEEEvNT_6ParamsE,@"STO_CUDA_ENTRY STV_DEFAULT"
_ZN7cutlass13device_kernelIN5flash11enable_sm90INS1_16FlashAttnFwdSm90INS1_25CollectiveMainloopFwdSm90ILi2EN4cute5tupleIJNS5_1CILi1EEES8_S8_EEENS6_IJNS7_ILi128EEENS7_ILi80EEENS7_ILi256EEEEEELi256ENS_6half_tEfNS_4arch4Sm90ELb1ELb0ELb1ELb0ELb0ELb0ELb0ELb1ELb1ELb1ELb0ELb0EEENS1_21CollectiveEpilogueFwdINS6_IJSA_SC_SB_EEES9_SE_SG_Li256ELb0ELb1ELb0ELb0EEENS1_30DynamicPersistentTileSchedulerILi256ELi128ELb0ELb1ELb1EEEEEEEEEvNT_6ParamsE:
        /* <DEDUP_REMOVED lines=18> */
.L_x_2362:
[----:B------:R-:W-:Y:S05]  /*0120*/  BSYNC B0 ;  /* 0x0000000000007941 */ /* 0x000fea0003800000 */
.L_x_2361:
        /* <DEDUP_REMOVED lines=41> */
.L_x_2363:
        /* <DEDUP_REMOVED lines=22> */
.L_x_2364:
        /* <DEDUP_REMOVED lines=18> */
.L_x_2365:
        /* <DEDUP_REMOVED lines=22> */
.L_x_2366:
        /* <DEDUP_REMOVED lines=22> */
.L_x_2367:
        /* <DEDUP_REMOVED lines=8> */
.L_x_2369:
        /* <DEDUP_REMOVED lines=21> */
[CC--:B------:R-:W-:Y:S01]  /*0ad0*/  LEA.HI R2, R3.reuse, R230.reuse, RZ, 0x5 ;  /* 0x000000e603027211 */ /* 0x0c0fe200078f28ff */
[----:B------:R-:W-:Y:S01]  /*0ae0*/  IMAD.IADD R221, R230, 0x1, -R221 ;  /* 0x00000001e6dd7824 */ /* 0x000fe200078e0add */
[C---:B------:R-:W-:Y:S01]  /*0af0*/  LOP3.LUT R7, R0.reuse, 0x3fffff0, RZ, 0xc0, !PT ;  /* 0x03fffff000077812 */ /* 0x040fe200078ec0ff */
[----:B------:R-:W-:Y:S01]  /*0b00*/  UMOV UR5, URZ ;  /* 0x0000003f00057c82 */ /* 0x000fe20008000000 */
[----:B------:R-:W-:Y:S01]  /*0b10*/  LEA.HI R0, R0, R9, RZ, 0x1 ;  /* 0x0000000900007211 */ /* 0x000fe200078f08ff */
[----:B------:R-:W-:Y:S01]  /*0b20*/  IMAD.SHL.U32 R2, R2, 0x20, RZ ;  /* 0x0000002002027824 */ /* 0x000fe200078e00ff */
[----:B------:R-:W-:Y:S01]  /*0b30*/  SHF.R.S32.HI R4, RZ, 0x1f, R221 ;  /* 0x0000001fff047819 */ /* 0x000fe200000114dd */
[----:B------:R-:W-:Y:S01]  /*0b40*/  IMAD.IADD R7, R230, 0x1, -R7 ;  /* 0x00000001e6077824 */ /* 0x000fe200078e0a07 */
[----:B------:R-:W-:Y:S01]  /*0b50*/  LOP3.LUT R0, R0, 0x1ffffffe, RZ, 0xc0, !PT ;  /* 0x1ffffffe00007812 */ /* 0x000fe200078ec0ff */
[----:B------:R-:W-:Y:S01]  /*0b60*/  IMAD.U32 R225, RZ, RZ, UR6 ;  /* 0x00000006ffe17e24 */ /* 0x000fe2000f8e00ff */
[----:B------:R-:W-:Y:S01]  /*0b70*/  LEA.HI R6, R4, R221, RZ, 0x2 ;  /* 0x000000dd04067211 */ /* 0x000fe200078f10ff */
[----:B------:R-:W-:Y:S01]  /*0b80*/  IMAD.U32 R220, RZ, RZ, UR5 ;  /* 0x00000005ffdc7e24 */ /* 0x000fe2000f8e00ff */
[----:B------:R-:W-:Y:S01]  /*0b90*/  LEA.HI R10, R3, R230, RZ, 0x2 ;  /* 0x000000e6030a7211 */ /* 0x000fe200078f10ff */
[----:B------:R-:W-:Y:S01]  /*0ba0*/  IMAD.IADD R0, R9, 0x1, -R0 ;  /* 0x0000000109007824 */ /* 0x000fe200078e0a00 */
[--C-:B------:R-:W-:Y:S01]  /*0bb0*/  SHF.R.S32.HI R8, RZ, 0x2, R6.reuse ;  /* 0x00000002ff087819 */ /* 0x100fe20000011406 */
[----:B------:R-:W-:Y:S01]  /*0bc0*/  IMAD.U32 R16, RZ, RZ, UR5 ;  /* 0x00000005ff107e24 */ /* 0x000fe2000f8e00ff */
[----:B------:R-:W-:-:S02]  /*0bd0*/  SHF.R.S32.HI R11, RZ, 0x1f, R6 ;  /* 0x0000001fff0b7819 */ /* 0x000fc40000011406 */
[----:B------:R-:W-:Y:S02]  /*0be0*/  SHF.R.S32.HI R222, RZ, 0x7, R5 ;  /* 0x00000007ffde7819 */ /* 0x000fe40000011405 */
[----:B------:R-:W-:Y:S02]  /*0bf0*/  LOP3.LUT R2, R2, 0xfffffc00, RZ, 0xc0, !PT ;  /* 0xfffffc0002027812 */ /* 0x000fe400078ec0ff */
[----:B------:R-:W-:Y:S02]  /*0c00*/  LOP3.LUT R9, R10, 0xfffffffc, RZ, 0xc0, !PT ;  /* 0xfffffffc0a097812 */ /* 0x000fe400078ec0ff */
[----:B------:R-:W-:Y:S01]  /*0c10*/  LEA.HI R11, R11, R8, RZ, 0x3 ;  /* 0x000000080b0b7211 */ /* 0x000fe200078f18ff */
[----:B------:R-:W-:Y:S01]  /*0c20*/  IMAD R7, R7, 0x40, R2 ;  /* 0x0000004007077824 */ /* 0x000fe200078e0202 */
[----:B------:R-:W-:Y:S01]  /*0c30*/  LEA.HI R5, R5, R222, RZ, 0x1 ;  /* 0x000000de05057211 */ /* 0x000fe200078f08ff */
[----:B------:R-:W-:Y:S01]  /*0c40*/  IMAD.IADD R2, R230, 0x1, -R9 ;  /* 0x00000001e6027824 */ /* 0x000fe200078e0a09 */
[----:B------:R-:W-:Y:S01]  /*0c50*/  LEA.HI R3, R3, R230, RZ, 0x3 ;  /* 0x000000e603037211 */ /* 0x000fe200078f18ff */
[----:B------:R-:W-:Y:S01]  /*0c60*/  IMAD R224, R0, 0x8, R7 ;  /* 0x0000000800e07824 */ /* 0x000fe200078e0207 */
[----:B------:R-:W-:-:S02]  /*0c70*/  LOP3.LUT R11, R11, 0xfffffff8, RZ, 0xc0, !PT ;  /* 0xfffffff80b0b7812 */ /* 0x000fc400078ec0ff */
[----:B------:R-:W-:Y:S02]  /*0c80*/  LEA.HI R4, R4, R221, RZ, 0x5 ;  /* 0x000000dd04047211 */ /* 0x000fe400078f28ff */
[----:B------:R-:W-:Y:S01]  /*0c90*/  LOP3.LUT R9, R5, 0x3fffffe, RZ, 0xc0, !PT ;  /* 0x03fffffe05097812 */ /* 0x000fe200078ec0ff */
[----:B------:R-:W-:Y:S01]  /*0ca0*/  IMAD.IADD R11, R8, 0x1, -R11 ;  /* 0x00000001080b7824 */ /* 0x000fe200078e0a0b */
[----:B------:R-:W-:Y:S02]  /*0cb0*/  LOP3.LUT R5, R3, 0xfffffff8, RZ, 0xc0, !PT ;  /* 0xfffffff803057812 */ /* 0x000fe400078ec0ff */
[----:B------:R-:W-:Y:S01]  /*0cc0*/  SHF.R.S32.HI R4, RZ, 0x5, R4 ;  /* 0x00000005ff047819 */ /* 0x000fe20000011404 */
[----:B------:R-:W-:Y:S01]  /*0cd0*/  IMAD.IADD R9, R222, 0x1, -R9 ;  /* 0x00000001de097824 */ /* 0x000fe200078e0a09 */
[----:B------:R-:W-:Y:S01]  /*0ce0*/  LEA.HI R8, R2, R2, RZ, 0x1 ;  /* 0x0000000202087211 */ /* 0x000fe200078f08ff */
[----:B------:R-:W-:Y:S01]  /*0cf0*/  IMAD.IADD R216, R230, 0x1, -R5 ;  /* 0x00000001e6d87824 */ /* 0x000fe200078e0a05 */
[----:B------:R-:W-:Y:S01]  /*0d00*/  LOP3.LUT R6, R6, 0x7ffffffc, RZ, 0xc0, !PT ;  /* 0x7ffffffc06067812 */ /* 0x000fe200078ec0ff */
[----:B------:R-:W-:Y:S01]  /*0d10*/  IMAD R4, R4, 0x10, R11 ;  /* 0x0000001004047824 */ /* 0x000fe200078e020b */
[----:B------:R-:W-:Y:S01]  /*0d20*/  LOP3.LUT R11, R8, 0x1ffffffe, RZ, 0xc0, !PT ;  /* 0x1ffffffe080b7812 */ /* 0x000fe200078ec0ff */
[----:B------:R-:W-:Y:S01]  /*0d30*/  IMAD.SHL.U32 R18, R216, 0x8, RZ ;  /* 0x00000008d8127824 */ /* 0x000fe200078e00ff */
[----:B------:R-:W-:Y:S01]  /*0d40*/  SHF.R.S32.HI R219, RZ, 0x3, R3 ;  /* 0x00000003ffdb7819 */ /* 0x000fe20000011403 */
[----:B------:R-:W-:-:S02]  /*0d50*/  IMAD R223, R9, 0x40, R4 ;  /* 0x0000004009df7824 */ /* 0x000fc400078e0204 */
[C---:B------:R-:W-:Y:S01]  /*0d60*/  VIADD R214, R18.reuse, 0x40 ;  /* 0x0000004012d67836 */ /* 0x040fe20000000000 */
[----:B------:R-:W-:Y:S01]  /*0d70*/  SHF.R.S32.HI R229, RZ, 0x1f, R18 ;  /* 0x0000001fffe57819 */ /* 0x000fe20000011412 */
[C---:B------:R-:W-:Y:S02]  /*0d80*/  VIADD R213, R18.reuse, 0x80 ;  /* 0x0000008012d57836 */ /* 0x040fe40000000000 */
[----:B------:R-:W-:Y:S01]  /*0d90*/  VIADD R215, R18, 0xc0 ;  /* 0x000000c012d77836 */ /* 0x000fe20000000000 */
[----:B------:R-:W-:Y:S01]  /*0da0*/  SHF.R.S32.HI R228, RZ, 0x1f, R214 ;  /* 0x0000001fffe47819 */ /* 0x000fe200000114d6 */
[----:B------:R-:W-:Y:S01]  /*0db0*/  IMAD.IADD R212, R2, 0x1, -R11 ;  /* 0x0000000102d47824 */ /* 0x000fe200078e0a0b */
[----:B------:R-:W-:Y:S01]  /*0dc0*/  SHF.R.S32.HI R227, RZ, 0x1f, R213 ;  /* 0x0000001fffe37819 */ /* 0x000fe200000114d5 */
[----:B------:R-:W-:Y:S01]  /*0dd0*/  IMAD.IADD R23, R221, 0x1, -R6 ;  /* 0x00000001dd177824 */ /* 0x000fe200078e0a06 */
[----:B------:R-:W-:Y:S01]  /*0de0*/  SHF.R.S32.HI R226, RZ, 0x1f, R215 ;  /* 0x0000001fffe27819 */ /* 0x000fe200000114d7 */
[----:B------:R-:W-:-:S07]  /*0df0*/  IMAD R212, R212, 0x8, R223 ;  /* 0x00000008d4d47824 */ /* 0x000fce00078e02df */
.L_x_2420:
        /* <DEDUP_REMOVED lines=21> */
.L_x_2370:
[----:B------:R-:W-:Y:S01]  /*0f50*/  ULDC UR8, c[0x0][0xc54] ;  /* 0x0003150000087ab9 */ /* 0x000fe20000000800 */
[----:B------:R-:W-:Y:S01]  /*0f60*/  UMOV UR4, UR9 ;  /* 0x0000000900047c82 */ /* 0x000fe20008000000 */
[----:B------:R-:W-:-:S11]  /*0f70*/  UISETP.NE.AND UP0, UPT, UR8, 0x1, UPT ;  /* 0x000000010800788c */ /* 0x000fd6000bf05270 */
[----:B------:R-:W-:Y:S02]  /*0f80*/  @UP0 ULDC.64 UR10, c[0x0][0xc58] ;  /* 0x00031600000a0ab9 */ /* 0x000fe40000000a00 */
[----:B------:R-:W-:-:S04]  /*0f90*/  UIMAD.WIDE.U32 UR6, UR9, UR10, URZ ;  /* 0x0000000a090672a5 */ /* 0x000fc8000f8e003f */
[----:B------:R-:W-:-:S04]  /*0fa0*/  @UP0 USHF.R.U32.HI UR4, URZ, UR11, UR7 ;  /* 0x0000000b3f040299 */ /* 0x000fc80008011607 */
[----:B------:R-:W-:-:S12]  /*0fb0*/  UIMAD UR6, UR4, UR8, URZ ;  /* 0x00000008040672a4 */ /* 0x000fd8000f8e023f */
.L_x_2371:
[----:B------:R-:W-:Y:S01]  /*0fc0*/  ULDC.64 UR10, c[0x0][0x418] ;  /* 0x00010600000a7ab9 */ /* 0x000fe20000000a00 */
[----:B------:R-:W-:Y:S01]  /*0fd0*/  ULOP3.LUT UR4, URZ, UR4, URZ, 0x33, !UPT ;  /* 0x000000043f047292 */ /* 0x000fe2000f8e333f */
[----:B------:R-:W-:Y:S01]  /*0fe0*/  PLOP3.LUT P0, PT, PT, PT, PT, 0x80, 0x0 ;  /* 0x000000000000781c */ /* 0x000fe20003f0f070 */
[----:B------:R-:W-:Y:S01]  /*0ff0*/  UISETP.NE.U32.AND UP0, UPT, UR10, URZ, UPT ;  /* 0x0000003f0a00728c */ /* 0x000fe2000bf05070 */
[----:B------:R-:W-:Y:S01]  /*1000*/  CS2R R2, SRZ ;  /* 0x0000000000027805 */ /* 0x000fe2000001ff00 */
[----:B------:R-:W-:Y:S01]  /*1010*/  UIADD3 UR10, UR9, -UR6, URZ ;  /* 0x80000006090a7290 */ /* 0x000fe2000fffe03f */
[----:B------:R-:W-:Y:S01]  /*1020*/  IMAD.MOV.U32 R0, RZ, RZ, RZ ;  /* 0x000000ffff007224 */ /* 0x000fe200078e00ff */
[----:B------:R-:W-:Y:S01]  /*1030*/  ULDC UR7, c[0x0][0x448] ;  /* 0x0001120000077ab9 */ /* 0x000fe20000000800 */
[----:B------:R-:W-:Y:S01]  /*1040*/  ULDC UR6, c[0x0][0xc3c] ;  /* 0x00030f0000067ab9 */ /* 0x000fe20000000800 */
[----:B------:R-:W-:Y:S01]  /*1050*/  UISETP.NE.AND UP2, UPT, UR7, 0x1, UPT ;  /* 0x000000010700788c */ /* 0x000fe2000bf45270 */
[----:B------:R-:W-:Y:S01]  /*1060*/  CS2R R176, SRZ ;  /* 0x0000000000b07805 */ /* 0x000fe2000001ff00 */
[----:B------:R-:W-:Y:S01]  /*1070*/  UIADD3 UR4, UR4, UR6, URZ ;  /* 0x0000000604047290 */ /* 0x000fe2000fffe03f */
[----:B------:R-:W-:Y:S01]  /*1080*/  CS2R R174, SRZ ;  /* 0x0000000000ae7805 */ /* 0x000fe2000001ff00 */
[----:B------:R-:W-:Y:S01]  /*1090*/  UISETP.NE.AND.EX UP0, UPT, UR11, URZ, UPT, UP0 ;  /* 0x0000003f0b00728c */ /* 0x000fe2000bf05300 */
[----:B------:R-:W-:Y:S01]  /*10a0*/  CS2R R148, SRZ ;  /* 0x0000000000947805 */ /* 0x000fe2000001ff00 */
[----:B------:R-:W-:Y:S01]  /*10b0*/  USHF.L.U32 UR14, UR4, 0x7, URZ ;  /* 0x00000007040e7899 */ /* 0x000fe2000800063f */
[----:B------:R-:W-:Y:S01]  /*10c0*/  CS2R R172, SRZ ;  /* 0x0000000000ac7805 */ /* 0x000fe2000001ff00 */
[----:B------:R-:W-:Y:S01]  /*10d0*/  ULDC UR9, c[0x0][0x424] ;  /* 0x0001090000097ab9 */ /* 0x000fe20000000800 */
[----:B------:R-:W-:Y:S01]  /*10e0*/  ULDC UR8, c[0x0][0x288] ;  /* 0x0000a20000087ab9 */ /* 0x000fe20000000800 */
[----:B------:R-:W-:Y:S01]  /*10f0*/  UIADD3 UR4, UR14, 0x7f, URZ ;  /* 0x0000007f0e047890 */ /* 0x000fe2000fffe03f */
[----:B------:R-:W-:Y:S01]  /*1100*/  CS2R R144, SRZ ;  /* 0x0000000000907805 */ /* 0x000fe2000001ff00 */
[----:B------:R-:W-:Y:S01]  /*1110*/  @UP2 ULDC UR6, c[0x0][0x44c] ;  /* 0x0001130000062ab9 */ /* 0x000fe20000000800 */
[----:B------:R-:W-:Y:S01]  /*1120*/  IMAD.U32 R22, RZ, RZ, UR14 ;  /* 0x0000000eff167e24 */ /* 0x000fe2000f8e00ff */
[----:B------:R-:W-:Y:S01]  /*1130*/  UIADD3 UR8, -UR8, 0x50, URZ ;  /* 0x0000005008087890 */ /* 0x000fe2000fffe13f */
[----:B------:R-:W-:Y:S01]  /*1140*/  CS2R R120, SRZ ;  /* 0x0000000000787805 */ /* 0x000fe2000001ff00 */
[----:B------:R-:W-:Y:S01]  /*1150*/  UIMAD.WIDE.U32 UR6, UR4, UR6, URZ ;  /* 0x00000006040672a5 */ /* 0x000fe2000f8e003f */
[----:B------:R-:W-:Y:S01]  /*1160*/  CS2R R140, SRZ ;  /* 0x00000000008c7805 */ /* 0x000fe2000001ff00 */
[----:B------:R-:W-:Y:S01]  /*1170*/  USEL UR14, UR9, 0x1, UP0 ;  /* 0x00000001090e7887 */ /* 0x000fe20008000000 */
[----:B------:R-:W-:Y:S01]  /*1180*/  CS2R R116, SRZ ;  /* 0x0000000000747805 */ /* 0x000fe2000001ff00 */
[----:B------:R-:W-:Y:S01]  /*1190*/  ULDC UR12, c[0x0][0x2f0] ;  /* 0x0000bc00000c7ab9 */ /* 0x000fe20000000800 */
[----:B------:R-:W-:Y:S01]  /*11a0*/  @UP2 ULDC UR9, c[0x0][0x450] ;  /* 0x0001140000092ab9 */ /* 0x000fe20000000800 */
[----:B------:R-:W-:Y:S01]  /*11b0*/  UIMAD UR8, UR14, UR12, UR8 ;  /* 0x0000000c0e0872a4 */ /* 0x000fe2000f8e0208 */
[----:B------:R-:W-:Y:S01]  /*11c0*/  CS2R R112, SRZ ;  /* 0x0000000000707805 */ /* 0x000fe2000001ff00 */
[----:B------:R-:W-:Y:S01]  /*11d0*/  @UP2 USHF.R.U32.HI UR4, URZ, UR9, UR7 ;  /* 0x000000093f042299 */ /* 0x000fe20008011607 */
[----:B------:R-:W-:Y:S01]  /*11e0*/  IMAD.U32 R19, RZ, RZ, UR14 ;  /* 0x0000000eff137e24 */ /* 0x000fe2000f8e00ff */
[----:B------:R-:W-:Y:S01]  /*11f0*/  UIMAD UR6, UR14, UR12, 0x4f ;  /* 0x0000004f0e0674a4 */ /* 0x000fe2000f8e020c */
[----:B------:R-:W-:Y:S01]  /*1200*/  CS2R R136, SRZ ;  /* 0x0000000000887805 */ /* 0x000fe2000001ff00 */
[----:B------:R-:W-:Y:S01]  /*1210*/  UIADD3 UR8, UR8, UR4, URZ ;  /* 0x0000000408087290 */ /* 0x000fe2000fffe03f */
[----:B------:R-:W-:Y:S01]  /*1220*/  CS2R R108, SRZ ;  /* 0x00000000006c7805 */ /* 0x000fe2000001ff00 */
[----:B------:R-:W-:Y:S01]  /*1230*/  UIMAD.WIDE UR6, UR6, 0x66666667, URZ ;  /* 0x66666667060678a5 */ /* 0x000fe2000f8e023f */
[----:B------:R-:W-:Y:S01]  /*1240*/  CS2R R104, SRZ ;  /* 0x0000000000687805 */ /* 0x000fe2000001ff00 */
[----:B------:R-:W-:Y:S01]  /*1250*/  UIMAD.WIDE UR8, UR8, 0x66666667, URZ ;  /* 0x66666667080878a5 */ /* 0x000fe2000f8e023f */
[----:B------:R-:W-:Y:S01]  /*1260*/  CS2R R132, SRZ ;  /* 0x0000000000847805 */ /* 0x000fe2000001ff00 */
[----:B------:R-:W-:Y:S01]  /*1270*/  ULDC UR13, c[0x0][0xc54] ;  /* 0x00031500000d7ab9 */ /* 0x000fe20000000800 */
[----:B------:R-:W-:Y:S01]  /*1280*/  USHF.R.U32.HI UR4, URZ, 0x1f, UR7 ;  /* 0x0000001f3f047899 */ /* 0x000fe20008011607 */
[----:B------:R-:W-:Y:S01]  /*1290*/  CS2R R100, SRZ ;  /* 0x0000000000647805 */ /* 0x000fe2000001ff00 */
[----:B------:R-:W-:Y:S01]  /*12a0*/  UIMAD UR12, UR5, UR13, UR10 ;  /* 0x0000000d050c72a4 */ /* 0x000fe2000f8e020a */
[----:B------:R-:W-:Y:S01]  /*12b0*/  CS2R R96, SRZ ;  /* 0x0000000000607805 */ /* 0x000fe2000001ff00 */
[----:B------:R-:W-:Y:S01]  /*12c0*/  USHF.R.U32.HI UR5, URZ, 0x1f, UR9 ;  /* 0x0000001f3f057899 */ /* 0x000fe20008011609 */
[----:B------:R-:W-:Y:S01]  /*12d0*/  CS2R R128, SRZ ;  /* 0x0000000000807805 */ /* 0x000fe2000001ff00 */
[----:B------:R-:W-:Y:S01]  /*12e0*/  ULDC UR11, c[0x0][0xc48] ;  /* 0x00031200000b7ab9 */ /* 0x000fe20000000800 */
[----:B------:R-:W-:Y:S01]  /*12f0*/  ULEA.HI.SX32 UR7, UR7, UR4, 0x1b ;  /* 0x0000000407077291 */ /* 0x000fe2000f8fda3f */
[----:B------:R-:W-:Y:S01]  /*1300*/  CS2R R92, SRZ ;  /* 0x00000000005c7805 */ /* 0x000fe2000001ff00 */
[----:B------:R-:W-:Y:S01]  /*1310*/  UISETP.NE.AND UP1, UPT, UR11, 0x1, UPT ;  /* 0x000000010b00788c */ /* 0x000fe2000bf25270 */
[----:B------:R-:W-:Y:S01]  /*1320*/  CS2R R88, SRZ ;  /* 0x0000000000587805 */ /* 0x000fe2000001ff00 */
[----:B------:R-:W-:Y:S01]  /*1330*/  ULEA.HI.SX32 UR9, UR9, UR5, 0x1b ;  /* 0x0000000509097291 */ /* 0x000fe2000f8fda3f */
[----:B------:R-:W-:Y:S01]  /*1340*/  CS2R R124, SRZ ;  /* 0x00000000007c7805 */ /* 0x000fe2000001ff00 */
[----:B------:R-:W-:Y:S01]  /*1350*/  UMOV UR14, UR12 ;  /* 0x0000000c000e7c82 */ /* 0x000fe20008000000 */
[----:B------:R-:W-:Y:S01]  /*1360*/  CS2R R84, SRZ ;  /* 0x0000000000547805 */ /* 0x000fe2000001ff00 */
[----:B------:R-:W-:Y:S01]  /*1370*/  UISETP.LT.AND UP0, UPT, UR7, UR9, UPT ;  /* 0x000000090700728c */ /* 0x000fe2000bf01270 */
[----:B------:R-:W-:Y:S01]  /*1380*/  CS2R R80, SRZ ;  /* 0x0000000000507805 */ /* 0x000fe2000001ff00 */
[----:B------:R-:W-:Y:S01]  /*1390*/  IMAD.MOV.U32 R198, RZ, RZ, RZ ;  /* 0x000000ffffc67224 */ /* 0x000fe200078e00ff */
[----:B------:R-:W-:Y:S01]  /*13a0*/  CS2R R76, SRZ ;  /* 0x00000000004c7805 */ /* 0x000fe2000001ff00 */
[----:B------:R-:W-:Y:S01]  /*13b0*/  USEL UR61, UR7, UR9, UP0 ;  /* 0x00000009073d7287 */ /* 0x000fe20008000000 */
[----:B------:R-:W-:Y:S01]  /*13c0*/  CS2R R72, SRZ ;  /* 0x0000000000487805 */ /* 0x000fe2000001ff00 */
[----:B------:R-:W-:Y:S01]  /*13d0*/  @UP1 ULDC UR10, c[0x0][0xc4c] ;  /* 0x00031300000a1ab9 */ /* 0x000fe20000000800 */
[----:B------:R-:W-:Y:S01]  /*13e0*/  @UP1 ULDC UR6, c[0x0][0xc50] ;  /* 0x0003140000061ab9 */ /* 0x000fe20000000800 */
[----:B------:R-:W-:Y:S01]  /*13f0*/  UIMAD.WIDE.U32 UR4, UR12, UR10, URZ ;  /* 0x0000000a0c0472a5 */ /* 0x000fe2000f8e003f */
[----:B------:R-:W-:Y:S01]  /*1400*/  CS2R R196, SRZ ;  /* 0x0000000000c47805 */ /* 0x000fe2000001ff00 */
[----:B------:R-:W-:Y:S01]  /*1410*/  UISETP.GE.AND UP0, UPT, UR61, 0x1, UPT ;  /* 0x000000013d00788c */ /* 0x000fe2000bf06270 */
[----:B------:R-:W-:Y:S01]  /*1420*/  CS2R R68, SRZ ;  /* 0x0000000000447805 */ /* 0x000fe2000001ff00 */
[----:B------:R-:W-:Y:S01]  /*1430*/  @UP1 USHF.R.U32.HI UR14, URZ, UR6, UR5 ;  /* 0x000000063f0e1299 */ /* 0x000fe20008011605 */
[----:B------:R-:W-:-:S02]  /*1440*/  CS2R R64, SRZ ;  /* 0x0000000000407805 */ /* 0x000fc4000001ff00 */
[----:B------:R-:W-:Y:S02]  /*1450*/  CS2R R60, SRZ ;  /* 0x00000000003c7805 */ /* 0x000fe4000001ff00 */
[----:B------:R-:W-:Y:S02]  /*1460*/  CS2R R56, SRZ ;  /* 0x0000000000387805 */ /* 0x000fe4000001ff00 */
[----:B------:R-:W-:Y:S01]  /*1470*/  PLOP3.LUT P1, PT, PT, PT, UP0, 0x80, 0x0 ;  /* 0x000000000000781c */ /* 0x000fe20003f2f008 */
[----:B------:R-:W-:Y:S02]  /*1480*/  UIADD3 UR4, -UR14, URZ, URZ ;  /* 0x0000003f0e047290 */ /* 0x000fe4000fffe13f */
[----:B------:R-:W-:Y:S01]  /*1490*/  IMAD.U32 R218, RZ, RZ, UR14 ;  /* 0x0000000effda7e24 */ /* 0x000fe2000f8e00ff */
[----:B------:R-:W-:Y:S02]  /*14a0*/  CS2R R194, SRZ ;  /* 0x0000000000c27805 */ /* 0x000fe4000001ff00 */
[----:B------:R-:W-:Y:S01]  /*14b0*/  CS2R R52, SRZ ;  /* 0x0000000000347805 */ /* 0x000fe2000001ff00 */
[----:B------:R-:W-:Y:S01]  /*14c0*/  UIMAD UR4, UR11, UR4, UR12 ;  /* 0x000000040b0472a4 */ /* 0x000fe2000f8e020c */
        /* <DEDUP_REMOVED lines=31> */
[----:B------:R-:W-:Y:S01]  /*16c0*/  IMAD.MOV.U32 R30, RZ, RZ, RZ ;  /* 0x000000ffff1e7224 */ /* 0x000fe200078e00ff */
        /* <DEDUP_REMOVED lines=9> */
[----:B------:R-:W-:Y:S02]  /*1760*/  UIADD3 UR6, UR8, 0x14400, URZ ;  /* 0x0001440008067890 */ /* 0x000fe4000fffe03f */
[----:B------:R-:W-:Y:S02]  /*1770*/  IMAD.U32 R17, RZ, RZ, UR8 ;  /* 0x00000008ff117e24 */ /* 0x000fe4000f8e00ff */
        /* <DEDUP_REMOVED lines=25> */
.L_x_2373:
[----:B------:R-:W-:Y:S02]  /*1910*/  R2UR UR7, R220 ;  /* 0x00000000dc0772ca */ /* 0x000fe400000e0000 */
[----:B------:R-:W-:Y:S02]  /*1920*/  R2UR UR6, R17 ;  /* 0x00000000110672ca */ /* 0x000fe400000e0000 */
[----:B------:R-:W-:-:S09]  /*1930*/  R2UR UR5, R225 ;  /* 0x00000000e10572ca */ /* 0x000fd200000e0000 */
[----:B------:R-:W-:-:S04]  /*1940*/  ULEA.HI UR4, UR7, UR7, URZ, 0x1 ;  /* 0x0000000707047291 */ /* 0x000fc8000f8f083f */
[----:B------:R-:W-:Y:S01]  /*1950*/  ULOP3.LUT UR4, UR4, 0xfffffffe, URZ, 0xc0, !UPT ;  /* 0xfffffffe04047892 */ /* 0x000fe2000f8ec03f */
[----:B------:R-:W-:-:S03]  /*1960*/  IMAD.U32 R2, RZ, RZ, UR5 ;  /* 0x00000005ff027e24 */ /* 0x000fc6000f8e00ff */
[----:B------:R-:W-:Y:S02]  /*1970*/  UIADD3 UR4, UR7, -UR4, URZ ;  /* 0x8000000407047290 */ /* 0x000fe4000fffe03f */
[----:B------:R-:W-:-:S04]  /*1980*/  ISETP.NE.AND P0, PT, R2, 0x3, PT ;  /* 0x000000030200780c */ /* 0x000fc80003f05270 */
[----:B------:R-:W-:-:S05]  /*1990*/  IMAD.U32 R0, RZ, RZ, UR4 ;  /* 0x00000004ff007e24 */ /* 0x000fca000f8e00ff */
[----:B------:R-:W-:-:S04]  /*19a0*/  SHF.L.U32 R0, R0, 0x1f, RZ ;  /* 0x0000001f00007819 */ /* 0x000fc800000006ff */
[----:B------:R-:W0:Y:S02]  /*19b0*/  SYNCS.PHASECHK.TRANS64.TRYWAIT P1, [UR6+0x38800], R0 ;  /* 0x03880000ff0075a7 */ /* 0x000e240008020146 */
[----:B0-----:R-:W-:Y:S05]  /*19c0*/  @!P1 BRA `(.L_x_2374) ;  /* 0x0000015800909947 */ /* 0x001fea0003800000 */
.L_x_2535:
[----:B------:R-:W-:Y:S05]  /*19d0*/  @!P0 BRA `(.L_x_2375) ;  /* 0x0000000000048947 */ /* 0x000fea0003800000 */
[----:B------:R-:W-:Y:S01]  /*19e0*/  BPT.TRAP 0x1 ;  /* 0x000000040000795c */ /* 0x000fe20000300000 */
.L_x_2375:
[----:B------:R-:W-:Y:S01]  /*19f0*/  R2UR UR5, R16 ;  /* 0x00000000100572ca */ /* 0x000fe200000e0000 */
[----:B0-----:R-:W-:Y:S01]  /*1a00*/  IMAD.U32 R0, RZ, RZ, UR60 ;  /* 0x0000003cff007e24 */ /* 0x001fe2000f8e00ff */
[----:B------:R-:W-:-:S11]  /*1a10*/  R2UR UR4, R17 ;  /* 0x00000000110472ca */ /* 0x000fd600000e0000 */
[----:B------:R-:W-:Y:S02]  /*1a20*/  IMAD.U32 R3, RZ, RZ, UR5 ;  /* 0x00000005ff037e24 */ /* 0x000fe4000f8e00ff */
[----:B------:R-:W-:-:S03]  /*1a30*/  LEA R0, R0, UR4, 0x3 ;  /* 0x0000000400007c11 */ /* 0x000fc6000f8e18ff */
[----:B------:R-:W-:-:S04]  /*1a40*/  SHF.L.U32 R3, R3, 0x1f, RZ ;  /* 0x0000001f03037819 */ /* 0x000fc800000006ff */
[----:B------:R0:W1:Y:S01]  /*1a50*/  SYNCS.PHASECHK.TRANS64.TRYWAIT P2, [R0+URZ+0x38830], R3 ;  /* 0x03883003000075a7 */ /* 0x000062000804017f */
[----:B------:R-:W-:Y:S05]  /*1a60*/  @!P0 BRA `(.L_x_2376) ;  /* 0x0000000000048947 */ /* 0x000fea0003800000 */
[----:B------:R-:W-:Y:S01]  /*1a70*/  BPT.TRAP 0x1 ;  /* 0x000000040000795c */ /* 0x000fe20000300000 */
.L_x_2376:
[----:B------:R-:W2:Y:S02]  /*1a80*/  S2R R2, SR_TID.X ;  /* 0x0000000000027919 */ /* 0x000ea40000002100 */
[----:B--2---:R-:W-:Y:S01]  /*1a90*/  LOP3.LUT P1, RZ, R2, 0x7f, RZ, 0xc0, !PT ;  /* 0x0000007f02ff7812 */ /* 0x004fe2000782c0ff */
[----:B-1----:R-:W-:-:S12]  /*1aa0*/  @P2 BRA `(.L_x_2377) ;  /* 0x0000000000082947 */ /* 0x002fd80003800000 */
[----:B------:R-:W1:Y:S02]  /*1ab0*/  SYNCS.PHASECHK.TRANS64.TRYWAIT P2, [R0+URZ+0x38830], R3 ;  /* 0x03883003000075a7 */ /* 0x000e64000804017f */
[----:B-1----:R-:W-:Y:S05]  /*1ac0*/  @!P2 BRA `(.L_x_2378) ;  /* 0x00000158006ca947 */ /* 0x002fea0003800000 */
.L_x_2377:
[----:B------:R-:W-:Y:S05]  /*1ad0*/  WARPSYNC.ALL ;  /* 0x0000000000007948 */ /* 0x000fea0003800000 */
[----:B------:R-:W-:Y:S01]  /*1ae0*/  R2UR UR4, R17 ;  /* 0x00000000110472ca */ /* 0x000fe200000e0000 */
[----:B------:R-:W-:Y:S01]  /*1af0*/  ULOP3.LUT UR5, UR36, 0x10000, URZ, 0xfc, !UPT ;  /* 0x0001000024057892 */ /* 0x000fe2000f8efc3f */
[----:B------:R-:W-:Y:S01]  /*1b00*/  WARPGROUP.ARRIVE ;  /* 0x00000000000079c5 */ /* 0x000fe20000000000 */
[----:B------:R-:W-:Y:S01]  /*1b10*/  UMOV UR9, 0x40000040 ;  /* 0x4000004000097882 */ /* 0x000fe20000000000 */
[----:B------:R-:W-:Y:S01]  /*1b20*/  UMOV UR11, 0x40000040 ;  /* 0x40000040000b7882 */ /* 0x000fe20000000000 */
[----:B------:R-:W-:Y:S01]  /*1b30*/  UMOV UR21, UR9 ;  /* 0x0000000900157c82 */ /* 0x000fe20008000000 */
[----:B------:R-:W-:Y:S01]  /*1b40*/  IMAD.U32 R7, RZ, RZ, UR9 ;  /* 0x00000009ff077e24 */ /* 0x000fe2000f8e00ff */
[----:B------:R-:W-:Y:S01]  /*1b50*/  UMOV UR13, UR21 ;  /* 0x00000015000d7c82 */ /* 0x000fe20008000000 */
[----:B------:R-:W-:Y:S01]  /*1b60*/  UMOV UR8, UR5 ;  /* 0x0000000500087c82 */ /* 0x000fe20008000000 */
[----:B------:R-:W-:Y:S01]  /*1b70*/  UMOV UR15, 0x40000040 ;  /* 0x40000040000f7882 */ /* 0x000fe20000000000 */
[----:B------:R-:W-:Y:S01]  /*1b80*/  UMOV UR20, UR8 ;  /* 0x0000000800147c82 */ /* 0x000fe20008000000 */
[----:B------:R-:W-:Y:S01]  /*1b90*/  IMAD.U32 R6, RZ, RZ, UR8 ;  /* 0x00000008ff067e24 */ /* 0x000fe2000f8e00ff */
[----:B------:R-:W-:Y:S01]  /*1ba0*/  UMOV UR12, UR20 ;  /* 0x00000014000c7c82 */ /* 0x000fe20008000000 */
[----:B------:R-:W-:Y:S01]  /*1bb0*/  UIADD3 UR4, UR4, 0x24400, URZ ;  /* 0x0002440004047890 */ /* 0x000fe2000fffe03f */
[----:B01----:R-:W-:Y:S01]  /*1bc0*/  @!P1 VIADD R0, R0, 0x38840 ;  /* 0x0003884000009836 */ /* 0x003fe20000000000 */
[----:B------:R-:W-:Y:S01]  /*1bd0*/  UMOV UR16, UR20 ;  /* 0x0000001400107c82 */ /* 0x000fe20008000000 */
[----:B------:R-:W-:Y:S01]  /*1be0*/  UMOV UR17, UR21 ;  /* 0x0000001500117c82 */ /* 0x000fe20008000000 */
[----:B------:R-:W-:Y:S01]  /*1bf0*/  USHF.R.U32.HI UR4, URZ, 0x4, UR4 ;  /* 0x000000043f047899 */ /* 0x000fe20008011604 */
[----:B------:R-:W-:Y:S01]  /*1c00*/  CS2R R150, SRZ ;  /* 0x0000000000967805 */ /* 0x000fe2000001ff00 */
[----:B------:R-:W-:Y:S01]  /*1c10*/  UMOV UR19, 0x40000040 ;  /* 0x4000004000137882 */ /* 0x000fe20000000000 */
[----:B------:R-:W-:Y:S01]  /*1c20*/  UMOV UR23, 0x40000040 ;  /* 0x4000004000177882 */ /* 0x000fe20000000000 */
[----:B------:R-:W-:Y:S01]  /*1c30*/  ULOP3.LUT UR4, UR4, 0x3fff, URZ, 0xc0, !UPT ;  /* 0x00003fff04047892 */ /* 0x000fe2000f8ec03f */
[----:B------:R-:W-:Y:S01]  /*1c40*/  @!P1 PRMT R0, RZ, 0x654, R0 ;  /* 0x00000654ff009816 */ /* 0x000fe20000000000 */
[----:B------:R-:W-:Y:S01]  /*1c50*/  UMOV UR27, 0x40000040 ;  /* 0x40000040001b7882 */ /* 0x000fe20000000000 */
[----:B------:R-:W-:Y:S01]  /*1c60*/  UMOV UR31, 0x40000040 ;  /* 0x40000040001f7882 */ /* 0x000fe20000000000 */
[----:B------:R-:W-:Y:S01]  /*1c70*/  ULOP3.LUT UR6, UR4, 0x10000, URZ, 0xfc, !UPT ;  /* 0x0001000004067892 */ /* 0x000fe2000f8efc3f */
[----:B------:R-:W-:Y:S01]  /*1c80*/  CS2R R148, SRZ ;  /* 0x0000000000947805 */ /* 0x000fe2000001ff00 */
[----:B------:R-:W-:Y:S01]  /*1c90*/  UMOV UR35, 0x40000040 ;  /* 0x4000004000237882 */ /* 0x000fe20000000000 */
[----:B------:R-:W-:Y:S01]  /*1ca0*/  UMOV UR39, 0x40000040 ;  /* 0x4000004000277882 */ /* 0x000fe20000000000 */
[----:B------:R-:W-:Y:S01]  /*1cb0*/  UIMAD UR4, UR60, 0xa00, UR6 ;  /* 0x00000a003c0478a4 */ /* 0x000fe2000f8e0206 */
[----:B------:R-:W-:Y:S01]  /*1cc0*/  CS2R R146, SRZ ;  /* 0x0000000000927805 */ /* 0x000fe2000001ff00 */
[----:B------:R-:W-:Y:S01]  /*1cd0*/  IMAD.U32 R15, RZ, RZ, UR6 ;  /* 0x00000006ff0f7e24 */ /* 0x000fe2000f8e00ff */
[----:B------:R-:W-:Y:S01]  /*1ce0*/  UIADD3 UR6, UR5, 0x2, URZ ;  /* 0x0000000205067890 */ /* 0x000fe2000fffe03f */
[----:B------:R-:W-:Y:S01]  /*1cf0*/  CS2R R144, SRZ ;  /* 0x0000000000907805 */ /* 0x000fe2000001ff00 */
[----:B------:R-:W-:Y:S01]  /*1d00*/  UIADD3 UR14, UR4, 0x100, URZ ;  /* 0x00000100040e7890 */ /* 0x000fe2000fffe03f */
[----:B------:R-:W-:Y:S01]  /*1d10*/  CS2R R142, SRZ ;  /* 0x00000000008e7805 */ /* 0x000fe2000001ff00 */
[----:B------:R-:W-:Y:S01]  /*1d20*/  UMOV UR10, UR4 ;  /* 0x00000004000a7c82 */ /* 0x000fe20008000000 */
[----:B------:R-:W-:Y:S01]  /*1d30*/  UIADD3 UR18, UR4, 0x180, URZ ;  /* 0x0000018004127890 */ /* 0x000fe2000fffe03f */
[----:B------:R-:W-:Y:S01]  /*1d40*/  HGMMA.64x16x16.F32 R56, gdesc[UR8], RZ, !UPT, gsb0 ;  /* 0x00200000083879f0 */ /* 0x000fe2000c0008ff */
[----:B------:R-:W-:Y:S01]  /*1d50*/  UIADD3 UR10, UR4, 0x80, URZ ;  /* 0x00000080040a7890 */ /* 0x000fe2000fffe03f */
[----:B------:R-:W-:Y:S01]  /*1d60*/  CS2R R140, SRZ ;  /* 0x00000000008c7805 */ /* 0x000fe2000001ff00 */
[----:B------:R-:W-:Y:S01]  /*1d70*/  UMOV UR8, UR20 ;  /* 0x0000001400087c82 */ /* 0x000fe20008000000 */
[----:B------:R-:W-:Y:S01]  /*1d80*/  UMOV UR9, UR21 ;  /* 0x0000001500097c82 */ /* 0x000fe20008000000 */
[----:B------:R-:W-:Y:S01]  /*1d90*/  UMOV UR11, 0x40000040 ;  /* 0x40000040000b7882 */ /* 0x000fe20000000000 */
[----:B------:R-:W-:Y:S01]  /*1da0*/  UIADD3 UR7, UR4, 0x2, URZ ;  /* 0x0000000204077890 */ /* 0x000fe2000fffe03f */
[----:B------:R-:W-:Y:S01]  /*1db0*/  CS2R R138, SRZ ;  /* 0x00000000008a7805 */ /* 0x000fe2000001ff00 */
        /* <DEDUP_REMOVED lines=12> */
[----:B------:R-:W-:Y:S01]  /*1e80*/  UMOV UR43, 0x40000040 ;  /* 0x40000040002b7882 */ /* 0x000fe20000000000 */
        /* <DEDUP_REMOVED lines=31> */
[----:B------:R-:W-:-:S02]  /*2080*/  WARPGROUP.DEPBAR.LE gsb0, 0x0 ;  /* 0x00008000000079c5 */ /* 0x000fc40000010000 */
[----:B------:R-:W-:Y:S01]  /*2090*/  WARPGROUP.ARRIVE ;  /* 0x00000000000079c5 */ /* 0x000fe20000000000 */
[----:B------:R-:W-:Y:S02]  /*20a0*/  CS2R R78, SRZ ;  /* 0x00000000004e7805 */ /* 0x000fe4000001ff00 */
[----:B------:R-:W-:Y:S02]  /*20b0*/  CS2R R76, SRZ ;  /* 0x00000000004c7805 */ /* 0x000fe4000001ff00 */
[----:B------:R-:W-:Y:S02]  /*20c0*/  CS2R R74, SRZ ;  /* 0x00000000004a7805 */ /* 0x000fe4000001ff00 */
[----:B------:R-:W-:Y:S02]  /*20d0*/  CS2R R72, SRZ ;  /* 0x0000000000487805 */ /* 0x000fe4000001ff00 */
[----:B------:R-:W-:Y:S01]  /*20e0*/  CS2R R70, SRZ ;  /* 0x0000000000467805 */ /* 0x000fe2000001ff00 */
[----:B------:R-:W-:Y:S01]  /*20f0*/  HGMMA.64x16x16.F32 R48, gdesc[UR8], RZ, !UPT, gsb0 ;  /* 0x00200000083079f0 */ /* 0x000fe2000c0008ff */
[----:B------:R-:W-:Y:S01]  /*2100*/  UIADD3 UR10, UR4, 0x200, URZ ;  /* 0x00000200040a7890 */ /* 0x000fe2000fffe03f */
[----:B------:R-:W-:Y:S01]  /*2110*/  UMOV UR8, UR20 ;  /* 0x0000001400087c82 */ /* 0x000fe20008000000 */
[----:B------:R-:W-:Y:S01]  /*2120*/  UMOV UR9, UR21 ;  /* 0x0000001500097c82 */ /* 0x000fe20008000000 */
[----:B------:R-:W-:Y:S01]  /*2130*/  UMOV UR11, 0x40000040 ;  /* 0x40000040000b7882 */ /* 0x000fe20000000000 */
[----:B------:R-:W-:-:S02]  /*2140*/  WARPGROUP.DEPBAR.LE gsb0, 0x0 ;  /* 0x00008000000079c5 */ /* 0x000fc40000010000 */
[----:B------:R-:W-:-:S06]  /*2150*/  WARPGROUP.ARRIVE ;  /* 0x00000000000079c5 */ /* 0x000fcc0000000000 */
        /* <DEDUP_REMOVED lines=136> */
[----:B------:R-:W-:Y:S02]  /*29e0*/  ULDC UR11, c[0x0][0x2f0] ;  /* 0x0000bc00000b7ab9 */ /* 0x000fe40000000800 */
[----:B------:R-:W-:Y:S01]  /*29f0*/  IMAD.U32 R20, RZ, RZ, UR11 ;  /* 0x0000000bff147e24 */ /* 0x000fe2000f8e00ff */
        /* <DEDUP_REMOVED lines=61> */
[----:B------:R-:W-:Y:S02]  /*2dd0*/  R2UR UR19, R22 ;  /* 0x00000000161372ca */ /* 0x000fe400000e0000 */
[----:B------:R-:W-:Y:S01]  /*2de0*/  R2UR UR18, R19 ;  /* 0x00000000131272ca */ /* 0x000fe200000e0000 */
        /* <DEDUP_REMOVED lines=259> */
[----:B------:R-:W-:-:S06]  /*3e20*/  UIADD3 UR15, UR61, -0x2, URZ ;  /* 0xfffffffe3d0f7890 */ /* 0x000fcc000fffe03f */
[----:B------:R-:W-:Y:S01]  /*3e30*/  IMAD.U32 R232, RZ, RZ, UR15 ;  /* 0x0000000fffe87e24 */ /* 0x000fe2000f8e00ff */
        /* <DEDUP_REMOVED lines=10> */
[----:B------:R-:W-:Y:S01]  /*3ee0*/  ULDC UR5, c[0x0][0x448] ;  /* 0x0001120000057ab9 */ /* 0x000fe20000000800 */
[----:B------:R-:W-:Y:S01]  /*3ef0*/  IMAD.U32 R9, RZ, RZ, UR57 ;  /* 0x00000039ff097e24 */ /* 0x000fe2000f8e00ff */
[----:B------:R-:W-:-:S06]  /*3f00*/  UISETP.NE.AND UP0, UPT, UR5, 0x1, UPT ;  /* 0x000000010500788c */ /* 0x000fcc000bf05270 */
[----:B------:R-:W-:-:S05]  /*3f10*/  PLOP3.LUT P2, PT, PT, PT, UP0, 0x80, 0x0 ;  /* 0x000000000000781c */ /* 0x000fca0003f4f008 */
[----:B------:R-:W-:-:S08]  /*3f20*/  @UP0 ULDC UR5, c[0x0][0x44c] ;  /* 0x0001130000050ab9 */ /* 0x000fd00000000800 */
[----:B------:R-:W-:Y:S01]  /*3f30*/  @P2 IMAD.HI.U32 R3, R2, UR5, RZ ;  /* 0x0000000502032c27 */ /* 0x000fe2000f8e00ff */
[----:B------:R-:W-:-:S04]  /*3f40*/  @UP0 ULDC UR5, c[0x0][0x450] ;  /* 0x0001140000050ab9 */ /* 0x000fc80000000800 */
[----:B------:R-:W-:Y:S01]  /*3f50*/  @P2 SHF.R.U32.HI R2, RZ, UR5, R3 ;  /* 0x00000005ff022c19 */ /* 0x000fe20008011603 */
[----:B------:R-:W-:-:S04]  /*3f60*/  UIMAD UR5, UR61, -0x50, URZ ;  /* 0xffffffb03d0578a4 */ /* 0x000fc8000f8e023f */
[----:B------:R-:W0:Y:S01]  /*3f70*/  SHFL.IDX PT, R5, R2, 0x1, 0x1c1f ;  /* 0x003c1f0002057f89 */ /* 0x000e2200000e0000 */
[----:B------:R-:W-:Y:S02]  /*3f80*/  UIADD3 UR7, UR5, 0x51, URZ ;  /* 0x0000005105077890 */ /* 0x000fe4000fffe03f */
[----:B------:R-:W-:Y:S01]  /*3f90*/  UIMAD UR5, UR18, UR11, UR5 ;  /* 0x0000000b120572a4 */ /* 0x000fe2000f8e0205 */
[----:B------:R-:W1:Y:S03]  /*3fa0*/  SHFL.IDX PT, R2, R2, RZ, 0x1c1f ;  /* 0x001c1fff02027589 */ /* 0x000e6600000e0000 */
[----:B------:R-:W-:Y:S01]  /*3fb0*/  IMAD.U32 R4, RZ, RZ, UR7 ;  /* 0x00000007ff047e24 */ /* 0x000fe2000f8e00ff */
[----:B------:R-:W-:Y:S01]  /*3fc0*/  UIADD3 UR14, UR5, 0x50, URZ ;  /* 0x00000050050e7890 */ /* 0x000fe2000fffe03f */
[----:B------:R-:W-:Y:S02]  /*3fd0*/  UMOV UR7, 0x40000040 ;  /* 0x4000004000077882 */ /* 0x000fe40000000000 */
[----:B------:R-:W-:Y:S01]  /*3fe0*/  IMAD R3, R23, -0x2, R4 ;  /* 0xfffffffe17037824 */ /* 0x000fe200078e0204 */
[----:B------:R-:W-:Y:S01]  /*3ff0*/  UMOV UR5, UR23 ;  /* 0x0000001700057c82 */ /* 0x000fe20008000000 */
[----:B------:R-:W-:-:S02]  /*4000*/  WARPGROUP.DEPBAR.LE gsb0, 0x0 ;  /* 0x00008000000079c5 */ /* 0x000fc40000010000 */
[----:B------:R-:W-:Y:S01]  /*4010*/  WARPGROUP.ARRIVE ;  /* 0x00000000000079c5 */ /* 0x000fe20000000000 */
[----:B------:R-:W-:Y:S01]  /*4020*/  IMAD.U32 R14, RZ, RZ, UR14 ;  /* 0x0000000eff0e7e24 */ /* 0x000fe2000f8e00ff */
[----:B------:R-:W-:Y:S01]  /*4030*/  ULDC UR14, c[0x0][0x288] ;  /* 0x0000a200000e7ab9 */ /* 0x000fe20000000800 */
[----:B------:R-:W-:Y:S01]  /*4040*/  IMAD R4, R20, UR18, R3 ;  /* 0x0000001214047c24 */ /* 0x000fe2000f8e0203 */
[----:B------:R-:W-:Y:S01]  /*4050*/  UIMAD UR11, UR18, UR11, -UR14 ;  /* 0x0000000b120b72a4 */ /* 0x000fe2000f8e0a0e */
[----:B------:R-:W-:Y:S01]  /*4060*/  IMAD R3, R23, -0x2, R14 ;  /* 0xfffffffe17037824 */ /* 0x000fe200078e020e */
[----:B------:R-:W-:Y:S01]  /*4070*/  HGMMA.64x16x16.F32 R32, gdesc[UR52], R32, gsb0 ;  /* 0x00200000342079f0 */ /* 0x000fe20008000820 */
[----:B------:R-:W-:Y:S01]  /*4080*/  UMOV UR54, UR6 ;  /* 0x0000000600367c82 */ /* 0x000fe20008000000 */
[----:B------:R-:W-:Y:S01]  /*4090*/  UMOV UR55, 0x40000040 ;  /* 0x4000004000377882 */ /* 0x000fe20000000000 */
[----:B------:R-:W-:Y:S01]  /*40a0*/  UIADD3 UR6, UR4, 0x986, URZ ;  /* 0x0000098604067890 */ /* 0x000fe2000fffe03f */
[----:B0-----:R-:W-:Y:S01]  /*40b0*/  IADD3 R14, R5, -UR14, R4 ;  /* 0x8000000e050e7c10 */ /* 0x001fe2000fffe004 */
[----:B------:R-:W-:-:S03]  /*40c0*/  VIADD R4, R4, -UR14 ;  /* 0x8000000e04047c36 */ /* 0x000fc60008000000 */
[----:B------:R-:W-:Y:S02]  /*40d0*/  VIMNMX R14, R3, R14, PT ;  /* 0x0000000e030e7248 */ /* 0x000fe40003fe0100 */
[----:B-1----:R-:W-:Y:S02]  /*40e0*/  VIADDMNMX R2, R2, R4, R3, PT ;  /* 0x0000000402027246 */ /* 0x002fe40003800103 */
[C---:B------:R-:W-:Y:S02]  /*40f0*/  ISETP.GT.AND P3, PT, R14.reuse, RZ, PT ;  /* 0x000000ff0e00720c */ /* 0x040fe40003f64270 */
[C---:B------:R-:W-:Y:S02]  /*4100*/  ISETP.GT.AND P4, PT, R14.reuse, 0x1, PT ;  /* 0x000000010e00780c */ /* 0x040fe40003f84270 */
[----:B------:R-:W-:Y:S02]  /*4110*/  ISETP.GT.AND P5, PT, R14, 0x8, PT ;  /* 0x000000080e00780c */ /* 0x000fe40003fa4270 */
[----:B------:R-:W-:Y:S01]  /*4120*/  ISETP.GT.AND P6, PT, R2, 0x11, PT ;  /* 0x000000110200780c */ /* 0x000fe20003fc4270 */
[----:B------:R-:W-:-:S02]  /*4130*/  WARPGROUP.DEPBAR.LE gsb0, 0x0 ;  /* 0x00008000000079c5 */ /* 0x000fc40000010000 */
        /* <DEDUP_REMOVED lines=26> */
[----:B------:R-:W-:Y:S08]  /*42e0*/  MUFU.TANH R62, R62 ;  /* 0x0000003e003e7308 */ /* 0x000ff00000002400 */
[----:B------:R-:W-:Y:S08]  /*42f0*/  MUFU.TANH R63, R63 ;  /* 0x0000003f003f7308 */ /* 0x000ff00000002400 */
[----:B------:R-:W-:Y:S08]  /*4300*/  MUFU.TANH R21, R56 ;  /* 0x0000003800157308 */ /* 0x000ff00000002400 */
[----:B------:R-:W-:Y:S08]  /*4310*/  MUFU.TANH R67, R57 ;  /* 0x0000003900437308 */ /* 0x000ff00000002400 */
[----:B------:R-:W-:Y:S01]  /*4320*/  MUFU.TANH R68, R60 ;  /* 0x0000003c00447308 */ /* 0x000fe20000002400 */
[----:B------:R-:W-:-:S02]  /*4330*/  WARPGROUP.DEPBAR.LE gsb0, 0x0 ;  /* 0x00008000000079c5 */ /* 0x000fc40000010000 */
[----:B------:R-:W-:Y:S01]  /*4340*/  WARPGROUP.ARRIVE ;  /* 0x00000000000079c5 */ /* 0x000fe20000000000 */
[----:B------:R-:W-:Y:S01]  /*4350*/  FMUL.FTZ R50, R50, UR10 ;  /* 0x0000000a32327c20 */ /* 0x000fe20008410000 */
[----:B------:R-:W-:Y:S01]  /*4360*/  FMUL.FTZ R51, R51, UR10 ;  /* 0x0000000a33337c20 */ /* 0x000fe20008410000 */
[----:B------:R-:W-:Y:S01]  /*4370*/  FMUL.FTZ R54, R54, UR10 ;  /* 0x0000000a36367c20 */ /* 0x000fe20008410000 */
[----:B------:R-:W-:Y:S01]  /*4380*/  FMUL.FTZ R55, R55, UR10 ;  /* 0x0000000a37377c20 */ /* 0x000fe20008410000 */
[----:B------:R-:W-:Y:S01]  /*4390*/  MUFU.TANH R69, R61 ;  /* 0x0000003d00457308 */ /* 0x000fe20000002400 */
[----:B------:R-:W-:Y:S01]  /*43a0*/  HGMMA.64x16x16.F32 R40, gdesc[UR56], R40, gsb0 ;  /* 0x00200000382879f0 */ /* 0x000fe20008000828 */
[----:B------:R-:W-:Y:S01]  /*43b0*/  UIADD3 UR58, UR4, 0x906, URZ ;  /* 0x00000906043a7890 */ /* 0x000fe2000fffe03f */
[----:B------:R-:W-:Y:S01]  /*43c0*/  FMUL.FTZ R48, R48, UR10 ;  /* 0x0000000a30307c20 */ /* 0x000fe20008410000 */
[----:B------:R-:W-:Y:S01]  /*43d0*/  UMOV UR56, UR22 ;  /* 0x0000001600387c82 */ /* 0x000fe20008000000 */
[----:B------:R-:W-:Y:S01]  /*43e0*/  UMOV UR57, UR23 ;  /* 0x0000001700397c82 */ /* 0x000fe20008000000 */
[----:B------:R-:W-:Y:S01]  /*43f0*/  UMOV UR59, 0x40000040 ;  /* 0x40000040003b7882 */ /* 0x000fe20000000000 */
[----:B------:R-:W-:Y:S01]  /*4400*/  UMOV UR4, UR22 ;  /* 0x0000001600047c82 */ /* 0x000fe20008000000 */
[----:B------:R-:W2:Y:S01]  /*4410*/  MUFU.TANH R50, R50 ;  /* 0x0000003200327308 */ /* 0x000ea20000002400 */
[----:B------:R-:W-:Y:S01]  /*4420*/  FMUL.FTZ R49, R49, UR10 ;  /* 0x0000000a31317c20 */ /* 0x000fe20008410000 */
[----:B------:R-:W-:Y:S01]  /*4430*/  FMUL.FTZ R52, R52, UR10 ;  /* 0x0000000a34347c20 */ /* 0x000fe20008410000 */
[----:B------:R-:W-:-:S05]  /*4440*/  FMUL.FTZ R53, R53, UR10 ;  /* 0x0000000a35357c20 */ /* 0x000fca0008410000 */
[----:B------:R-:W-:Y:S08]  /*4450*/  MUFU.TANH R51, R51 ;  /* 0x0000003300337308 */ /* 0x000ff00000002400 */
[----:B------:R-:W3:Y:S08]  /*4460*/  MUFU.TANH R54, R54 ;  /* 0x0000003600367308 */ /* 0x000ef00000002400 */
[----:B------:R-:W4:Y:S08]  /*4470*/  MUFU.TANH R55, R55 ;  /* 0x0000003700377308 */ /* 0x000f300000002400 */
        /* <DEDUP_REMOVED lines=8> */
[----:B------:R0:W5:Y:S01]  /*4500*/  MUFU.TANH R56, R42 ;  /* 0x0000002a00387308 */ /* 0x0001620000002400 */
[----:B------:R-:W-:Y:S01]  /*4510*/  HGMMA.64x16x16.F32 R32, gdesc[UR56], R32, gsb0 ;  /* 0x00200000382079f0 */ /* 0x000fe20008000820 */
[----:B------:R-:W-:Y:S01]  /*4520*/  FMUL.FTZ R40, R40, UR10 ;  /* 0x0000000a28287c20 */ /* 0x000fe20008410000 */
[----:B------:R-:W-:Y:S01]  /*4530*/  FMUL.FTZ R41, R41, UR10 ;  /* 0x0000000a29297c20 */ /* 0x000fe20008410000 */
[----:B------:R-:W-:Y:S01]  /*4540*/  FMUL.FTZ R44, R44, UR10 ;  /* 0x0000000a2c2c7c20 */ /* 0x000fe20008410000 */
[----:B------:R-:W-:-:S03]  /*4550*/  FMUL.FTZ R45, R45, UR10 ;  /* 0x0000000a2d2d7c20 */ /* 0x000fc60008410000 */
[----:B------:R1:W5:Y:S01]  /*4560*/  MUFU.TANH R57, R43 ;  /* 0x0000002b00397308 */ /* 0x0003620000002400 */
[----:B0-----:R-:W-:Y:S02]  /*4570*/  FSEL R42, R58, -INF , P3 ;  /* 0xff8000003a2a7808 */ /* 0x001fe40001800000 */
[----:B------:R-:W-:-:S05]  /*4580*/  ISETP.GT.AND P3, PT, R14, 0x9, PT ;  /* 0x000000090e00780c */ /* 0x000fca0003f64270 */
[----:B------:R0:W-:Y:S01]  /*4590*/  MUFU.TANH R60, R46 ;  /* 0x0000002e003c7308 */ /* 0x0001e20000002400 */
[----:B-1----:R-:W-:Y:S02]  /*45a0*/  FSEL R43, R59, -INF , P4 ;  /* 0xff8000003b2b7808 */ /* 0x002fe40002000000 */
[----:B------:R-:W-:Y:S02]  /*45b0*/  ISETP.GT.AND P4, PT, R14, 0x10, PT ;  /* 0x000000100e00780c */ /* 0x000fe40003f84270 */
[----:B------:R-:W-:Y:S02]  /*45c0*/  FMNMX.FTZ R5, R42, R43, !PT ;  /* 0x0000002b2a057209 */ /* 0x000fe40007810000 */
[----:B--2---:R-:W-:Y:S01]  /*45d0*/  FSEL R50, R50, -INF , P4 ;  /* 0xff80000032327808 */ /* 0x004fe20002000000 */
[----:B------:R1:W2:Y:S01]  /*45e0*/  MUFU.TANH R61, R47 ;  /* 0x0000002f003d7308 */ /* 0x0002a20000002400 */
[----:B0-----:R-:W-:Y:S02]  /*45f0*/  FSEL R46, R62, -INF , P5 ;  /* 0xff8000003e2e7808 */ /* 0x001fe40002800000 */
[----:B------:R-:W-:-:S02]  /*4600*/  ISETP.GT.AND P4, PT, R14, 0x18, PT ;  /* 0x000000180e00780c */ /* 0x000fc40003f84270 */
[----:B------:R-:W-:Y:S02]  /*4610*/  FMNMX.FTZ R20, R46, R5, !PT ;  /* 0x000000052e147209 */ /* 0x000fe40007810000 */
[----:B---3--:R-:W-:Y:S01]  /*4620*/  FSEL R54, R54, -INF , P4 ;  /* 0xff80000036367808 */ /* 0x008fe20002000000 */
[----:B------:R-:W-:Y:S01]  /*4630*/  MUFU.TANH R53, R53 ;  /* 0x0000003500357308 */ /* 0x000fe20000002400 */
[----:B-1----:R-:W-:Y:S02]  /*4640*/  FSEL R47, R63, -INF , P3 ;  /* 0xff8000003f2f7808 */ /* 0x002fe40001800000 */
[----:B------:R-:W-:Y:S02]  /*4650*/  ISETP.GT.AND P3, PT, R14, 0x11, PT ;  /* 0x000000110e00780c */ /* 0x000fe40003f64270 */
[----:B------:R-:W-:Y:S02]  /*4660*/  FMNMX.FTZ R5, R47, R20, !PT ;  /* 0x000000142f057209 */ /* 0x000fe40007810000 */
[----:B------:R-:W-:Y:S01]  /*4670*/  FSEL R51, R51, -INF , P3 ;  /* 0xff80000033337808 */ /* 0x000fe20001800000 */
[----:B------:R-:W-:Y:S01]  /*4680*/  MUFU.TANH R41, R41 ;  /* 0x0000002900297308 */ /* 0x000fe20000002400 */
[----:B------:R-:W-:-:S02]  /*4690*/  FMNMX.FTZ R20, R50, R5, !PT ;  /* 0x0000000532147209 */ /* 0x000fc40007810000 */
[C---:B------:R-:W-:Y:S02]  /*46a0*/  ISETP.GT.AND P3, PT, R14.reuse, 0x19, PT ;  /* 0x000000190e00780c */ /* 0x040fe40003f64270 */
[----:B------:R-:W-:Y:S02]  /*46b0*/  FMNMX.FTZ R5, R51, R20, !PT ;  /* 0x0000001433057209 */ /* 0x000fe40007810000 */
[----:B------:R-:W-:Y:S01]  /*46c0*/  ISETP.GT.AND P4, PT, R14, 0x20, PT ;  /* 0x000000200e00780c */ /* 0x000fe20003f84270 */
[----:B------:R-:W-:Y:S01]  /*46d0*/  MUFU.TANH R44, R44 ;  /* 0x0000002c002c7308 */ /* 0x000fe20000002400 */
[----:B----4-:R-:W-:Y:S02]  /*46e0*/  FSEL R55, R55, -INF , P3 ;  /* 0xff80000037377808 */ /* 0x010fe40001800000 */
[----:B------:R-:W-:Y:S01]  /*46f0*/  FMNMX.FTZ R20, R54, R5, !PT ;  /* 0x0000000536147209 */ /* 0x000fe20007810000 */
[----:B------:R-:W-:Y:S02]  /*4700*/  WARPGROUP.DEPBAR.LE gsb0, 0x0 ;  /* 0x00008000000079c5 */ /* 0x000fe40000010000 */
[----:B------:R-:W-:Y:S01]  /*4710*/  WARPGROUP.ARRIVE ;  /* 0x00000000000079c5 */ /* 0x000fe20000000000 */
[----:B------:R-:W-:Y:S01]  /*4720*/  FMUL.FTZ R34, R34, UR10 ;  /* 0x0000000a22227c20 */ /* 0x000fe20008410000 */
[----:B------:R-:W-:Y:S01]  /*4730*/  FMUL.FTZ R35, R35, UR10 ;  /* 0x0000000a23237c20 */ /* 0x000fe20008410000 */
[----:B------:R-:W-:Y:S01]  /*4740*/  ISETP.GT.AND P3, PT, R14, 0x21, PT ;  /* 0x000000210e00780c */ /* 0x000fe20003f64270 */
[----:B------:R-:W-:Y:S01]  /*4750*/  FMUL.FTZ R38, R38, UR10 ;  /* 0x0000000a26267c20 */ /* 0x000fe20008410000 */
[----:B-----5:R-:W-:Y:S01]  /*4760*/  FSEL R56, R56, -INF , P4 ;  /* 0xff80000038387808 */ /* 0x020fe20002000000 */
[----:B------:R-:W-:Y:S01]  /*4770*/  HGMMA.64x16x16.F32 R24, gdesc[UR4], R24, gsb0 ;  /* 0x00200000041879f0 */ /* 0x000fe20008000818 */
[----:B------:R-:W0:Y:S01]  /*4780*/  MUFU.TANH R34, R34 ;  /* 0x0000002200227308 */ /* 0x000e220000002400 */
[----:B------:R-:W-:Y:S01]  /*4790*/  FMNMX.FTZ R5, R55, R20, !PT ;  /* 0x0000001437057209 */ /* 0x000fe20007810000 */
[----:B------:R-:W-:Y:S01]  /*47a0*/  FMUL.FTZ R39, R39, UR10 ;  /* 0x0000000a27277c20 */ /* 0x000fe20008410000 */
[----:B------:R-:W-:Y:S01]  /*47b0*/  ISETP.GT.AND P4, PT, R14, 0x28, PT ;  /* 0x000000280e00780c */ /* 0x000fe20003f84270 */
[----:B------:R-:W-:Y:S01]  /*47c0*/  FMUL.FTZ R36, R36, UR10 ;  /* 0x0000000a24247c20 */ /* 0x000fe20008410000 */
[----:B------:R-:W-:Y:S01]  /*47d0*/  FSEL R57, R57, -INF , P3 ;  /* 0xff80000039397808 */ /* 0x000fe20001800000 */
[----:B------:R-:W-:Y:S01]  /*47e0*/  FMUL.FTZ R32, R32, UR10 ;  /* 0x0000000a20207c20 */ /* 0x000fe20008410000 */
[----:B------:R-:W-:Y:S01]  /*47f0*/  FMNMX.FTZ R20, R56, R5, !PT ;  /* 0x0000000538147209 */ /* 0x000fe20007810000 */
[----:B------:R-:W1:Y:S01]  /*4800*/  MUFU.TANH R35, R35 ;  /* 0x0000002300237308 */ /* 0x000e620000002400 */
[C---:B------:R-:W-:Y:S01]  /*4810*/  ISETP.GT.AND P3, PT, R14.reuse, 0x29, PT ;  /* 0x000000290e00780c */ /* 0x040fe20003f64270 */
[----:B------:R-:W-:Y:S01]  /*4820*/  ULDC UR5, c[0x0][0x988] ;  /* 0x0002620000057ab9 */ /* 0x000fe20000000800 */
[----:B------:R-:W-:Y:S01]  /*4830*/  FMNMX.FTZ R20, R57, R20, !PT ;  /* 0x0000001439147209 */ /* 0x000fe20007810000 */
[----:B------:R-:W-:Y:S01]  /*4840*/  FMUL.FTZ R33, R33, UR10 ;  /* 0x0000000a21217c20 */ /* 0x000fe20008410000 */
[----:B--2---:R-:W-:Y:S01]  /*4850*/  FSEL R58, R61, -INF , P3 ;  /* 0xff8000003d3a7808 */ /* 0x004fe20001800000 */
[----:B------:R-:W-:Y:S01]  /*4860*/  FMUL.FTZ R37, R37, UR10 ;  /* 0x0000000a25257c20 */ /* 0x000fe20008410000 */
[----:B------:R-:W-:Y:S01]  /*4870*/  ISETP.GT.AND P3, PT, R14, 0x31, PT ;  /* 0x000000310e00780c */ /* 0x000fe20003f64270 */
[----:B------:R-:W2:Y:S01]  /*4880*/  MUFU.TANH R38, R38 ;  /* 0x0000002600267308 */ /* 0x000ea20000002400 */
[----:B------:R-:W-:Y:S01]  /*4890*/  ISETP.GT.AND P5, PT, R2, 0x1, PT ;  /* 0x000000010200780c */ /* 0x000fe20003fa4270 */
[----:B------:R-:W-:Y:S01]  /*48a0*/  @UP0 ULDC UR6, c[0x0][0x44c] ;  /* 0x0001130000060ab9 */ /* 0x000fe20000000800 */
[----:B------:R-:W-:Y:S01]  /*48b0*/  UMOV UR4, UR19 ;  /* 0x0000001300047c82 */ /* 0x000fe20008000000 */
[----:B------:R-:W-:-:S04]  /*48c0*/  UIMAD.WIDE.U32 UR6, UR19, UR6, URZ ;  /* 0x00000006130672a5 */ /* 0x000fc8000f8e003f */
[----:B------:R3:W4:Y:S08]  /*48d0*/  MUFU.TANH R62, R39 ;  /* 0x00000027003e7308 */ /* 0x0007300000002400 */
[----:B------:R-:W-:Y:S01]  /*48e0*/  MUFU.TANH R45, R45 ;  /* 0x0000002d002d7308 */ /* 0x000fe20000002400 */
[----:B---3--:R-:W-:Y:S02]  /*48f0*/  FSEL R39, R60, -INF , P4 ;  /* 0xff8000003c277808 */ /* 0x008fe40002000000 */
[----:B------:R-:W-:-:S02]  /*4900*/  ISETP.GT.AND P4, PT, R14, 0x30, PT ;  /* 0x000000300e00780c */ /* 0x000fc40003f84270 */
[----:B------:R-:W-:Y:S02]  /*4910*/  FMNMX.FTZ R5, R39, R20, !PT ;  /* 0x0000001427057209 */ /* 0x000fe40007810000 */
[----:B0-----:R-:W-:Y:S01]  /*4920*/  FSEL R59, R34, -INF , P4 ;  /* 0xff800000223b7808 */ /* 0x001fe20002000000 */
[----:B------:R-:W-:Y:S01]  /*4930*/  MUFU.TANH R32, R32 ;  /* 0x0000002000207308 */ /* 0x000fe20000002400 */
[----:B------:R-:W-:Y:S02]  /*4940*/  FMNMX.FTZ R20, R58, R5, !PT ;  /* 0x000000053a147209 */ /* 0x000fe40007810000 */
[C---:B------:R-:W-:Y:S02]  /*4950*/  ISETP.GT.AND P4, PT, R14.reuse, 0x38, PT ;  /* 0x000000380e00780c */ /* 0x040fe40003f84270 */
[----:B-1----:R-:W-:Y:S02]  /*4960*/  FSEL R60, R35, -INF , P3 ;  /* 0xff800000233c7808 */ /* 0x002fe40001800000 */
[----:B------:R-:W-:Y:S01]  /*4970*/  FMNMX.FTZ R5, R59, R20, !PT ;  /* 0x000000143b057209 */ /* 0x000fe20007810000 */
[----:B------:R-:W-:Y:S01]  /*4980*/  MUFU.TANH R34, R36 ;  /* 0x0000002400227308 */ /* 0x000fe20000002400 */
[----:B------:R-:W-:Y:S01]  /*4990*/  ISETP.GT.AND P3, PT, R14, 0x39, PT ;  /* 0x000000390e00780c */ /* 0x000fe20003f64270 */
[----:B------:R-:W-:-:S02]  /*49a0*/  WARPGROUP.DEPBAR.LE gsb0, 0x0 ;  /* 0x00008000000079c5 */ /* 0x000fc40000010000 */
[----:B------:R-:W-:Y:S01]  /*49b0*/  FMUL.FTZ R26, R26, UR10 ;  /* 0x0000000a1a1a7c20 */ /* 0x000fe20008410000 */
[----:B------:R-:W-:Y:S01]  /*49c0*/  FMUL.FTZ R27, R27, UR10 ;  /* 0x0000000a1b1b7c20 */ /* 0x000fe20008410000 */
[----:B------:R-:W-:Y:S01]  /*49d0*/  FMUL.FTZ R30, R30, UR10 ;  /* 0x0000000a1e1e7c20 */ /* 0x000fe20008410000 */
[----:B------:R-:W-:Y:S01]  /*49e0*/  FMUL.FTZ R31, R31, UR10 ;  /* 0x0000000a1f1f7c20 */ /* 0x000fe20008410000 */
[----:B--2---:R-:W-:Y:S01]  /*49f0*/  FSEL R61, R38, -INF , P4 ;  /* 0xff800000263d7808 */ /* 0x004fe20002000000 */
[----:B------:R-:W-:Y:S01]  /*4a00*/  FMUL.FTZ R24, R24, UR10 ;  /* 0x0000000a18187c20 */ /* 0x000fe20008410000 */
[----:B------:R-:W0:Y:S01]  /*4a10*/  MUFU.TANH R26, R26 ;  /* 0x0000001a001a7308 */ /* 0x000e220000002400 */
[----:B------:R-:W-:Y:S01]  /*4a20*/  FMNMX.FTZ R20, R60, R5, !PT ;  /* 0x000000053c147209 */ /* 0x000fe20007810000 */
[----:B------:R-:W-:Y:S01]  /*4a30*/  FMUL.FTZ R25, R25, UR10 ;  /* 0x0000000a19197c20 */ /* 0x000fe20008410000 */
[----:B------:R-:W-:Y:S01]  /*4a40*/  ISETP.GT.AND P4, PT, R14, 0x40, PT ;  /* 0x000000400e00780c */ /* 0x000fe20003f84270 */
[----:B------:R-:W-:Y:S01]  /*4a50*/  FMUL.FTZ R28, R28, UR10 ;  /* 0x0000000a1c1c7c20 */ /* 0x000fe20008410000 */
[----:B----4-:R-:W-:Y:S01]  /*4a60*/  FSEL R62, R62, -INF , P3 ;  /* 0xff8000003e3e7808 */ /* 0x010fe20001800000 */
[----:B------:R-:W-:Y:S01]  /*4a70*/  FMUL.FTZ R29, R29, UR10 ;  /* 0x0000000a1d1d7c20 */ /* 0x000fe20008410000 */
[----:B------:R-:W-:Y:S01]  /*4a80*/  FMNMX.FTZ R5, R61, R20, !PT ;  /* 0x000000143d057209 */ /* 0x000fe20007810000 */
[----:B------:R-:W1:Y:S01]  /*4a90*/  MUFU.TANH R27, R27 ;  /* 0x0000001b001b7308 */ /* 0x000e620000002400 */
[----:B------:R-:W-:Y:S01]  /*4aa0*/  ISETP.GT.AND P3, PT, R14, 0x41, PT ;  /* 0x000000410e00780c */ /* 0x000fe20003f64270 */
[----:B------:R-:W-:Y:S01]  /*4ab0*/  @UP0 ULDC UR10, c[0x0][0x450] ;  /* 0x00011400000a0ab9 */ /* 0x000fe20000000800 */
[----:B------:R-:W-:Y:S01]  /*4ac0*/  FMNMX.FTZ R20, R62, R5, !PT ;  /* 0x000000053e147209 */ /* 0x000fe20007810000 */
[----:B------:R-:W-:Y:S01]  /*4ad0*/  @UP0 USHF.R.U32.HI UR4, URZ, UR10, UR7 ;  /* 0x0000000a3f040299 */ /* 0x000fe20008011607 */
[----:B------:R2:W-:Y:S03]  /*4ae0*/  @!P1 SYNCS.ARRIVE.TRANS64.RED.A1T0 RZ, [R0+URZ], RZ ;  /* 0x000000ff00ff99a7 */ /* 0x0005e6000810043f */
[----:B------:R-:W3:Y:S01]  /*4af0*/  MUFU.TANH R30, R30 ;  /* 0x0000001e001e7308 */ /* 0x000ee20000002400 */
[----:B0-----:R-:W-:Y:S01]  /*4b00*/  FSEL R63, R26, -INF , P4 ;  /* 0xff8000001a3f7808 */ /* 0x001fe20002000000 */
[----:B------:R-:W-:Y:S01]  /*4b10*/  UIADD3 UR6, UR11, UR4, URZ ;  /* 0x000000040b067290 */ /* 0x000fe2000fffe03f */
[----:B------:R-:W-:-:S02]  /*4b20*/  ISETP.GT.AND P4, PT, R14, 0x48, PT ;  /* 0x000000480e00780c */ /* 0x000fc40003f84270 */
[----:B------:R-:W-:Y:S01]  /*4b30*/  FMNMX.FTZ R5, R63, R20, !PT ;  /* 0x000000143f057209 */ /* 0x000fe20007810000 */
[----:B------:R-:W-:Y:S02]  /*4b40*/  UIMAD.WIDE UR6, UR6, 0x66666667, URZ ;  /* 0x66666667060678a5 */ /* 0x000fe4000f8e023f */
[----:B------:R-:W0:Y:S01]  /*4b50*/  MUFU.TANH R31, R31 ;  /* 0x0000001f001f7308 */ /* 0x000e220000002400 */
[----:B-1----:R-:W-:Y:S01]  /*4b60*/  FSEL R64, R27, -INF , P3 ;  /* 0xff8000001b407808 */ /* 0x002fe20001800000 */
[----:B------:R-:W-:Y:S01]  /*4b70*/  USHF.R.U32.HI UR4, URZ, 0x1f, UR7 ;  /* 0x0000001f3f047899 */ /* 0x000fe20008011607 */
[----:B------:R-:W-:Y:S02]  /*4b80*/  ISETP.GT.AND P3, PT, R14, 0x49, PT ;  /* 0x000000490e00780c */ /* 0x000fe40003f64270 */
[----:B------:R-:W-:Y:S01]  /*4b90*/  FMNMX.FTZ R14, R64, R5, !PT ;  /* 0x00000005400e7209 */ /* 0x000fe20007810000 */
[----:B------:R-:W-:Y:S02]  /*4ba0*/  ULEA.HI.SX32 UR4, UR7, UR4, 0x1b ;  /* 0x0000000407047291 */ /* 0x000fe4000f8fda3f */
[----:B------:R-:W1:Y:S01]  /*4bb0*/  MUFU.TANH R26, R49 ;  /* 0x00000031001a7308 */ /* 0x000e620000002400 */
[----:B---3--:R-:W-:Y:S01]  /*4bc0*/  FSEL R65, R30, -INF , P4 ;  /* 0xff8000001e417808 */ /* 0x008fe20002000000 */
[----:B------:R-:W-:Y:S01]  /*4bd0*/  UISETP.LT.AND UP1, UPT, URZ, UR4, UPT ;  /* 0x000000043f00728c */ /* 0x000fe2000bf21270 */
[----:B------:R-:W-:-:S02]  /*4be0*/  ISETP.GT.AND P4, PT, R2, 0x8, PT ;  /* 0x000000080200780c */ /* 0x000fc40003f84270 */
[----:B------:R-:W-:Y:S01]  /*4bf0*/  FMNMX.FTZ R5, R65, R14, !PT ;  /* 0x0000000e41057209 */ /* 0x000fe20007810000 */
[----:B------:R-:W-:Y:S01]  /*4c00*/  USEL UR18, URZ, UR4, !UP1 ;  /* 0x000000043f127287 */ /* 0x000fe2000c800000 */
[----:B------:R-:W-:Y:S01]  /*4c10*/  FSEL R20, R68, -INF , P4 ;  /* 0xff80000044147808 */ /* 0x000fe20002000000 */
[----:B------:R-:W-:Y:S01]  /*4c20*/  MUFU.TANH R36, R24 ;  /* 0x0000001800247308 */ /* 0x000fe20000002400 */
[----:B0-----:R-:W-:Y:S01]  /*4c30*/  FSEL R66, R31, -INF , P3 ;  /* 0xff8000001f427808 */ /* 0x001fe20001800000 */
[----:B------:R-:W-:Y:S01]  /*4c40*/  UISETP.GE.AND UP1, UPT, UR15, UR18, UPT ;  /* 0x000000120f00728c */ /* 0x000fe2000bf26270 */
[----:B------:R-:W-:Y:S01]  /*4c50*/  ISETP.GT.AND P3, PT, R2, RZ, PT ;  /* 0x000000ff0200720c */ /* 0x000fe20003f64270 */
[----:B------:R-:W-:Y:S01]  /*4c60*/  IMAD.U32 R231, RZ, RZ, UR18 ;  /* 0x00000012ffe77e24 */ /* 0x000fe2000f8e00ff */
[----:B------:R-:W-:Y:S02]  /*4c70*/  FMNMX.FTZ R5, R66, R5, !PT ;  /* 0x0000000542057209 */ /* 0x000fe40007810000 */
[----:B------:R-:W-:Y:S01]  /*4c80*/  ISETP.GT.AND P4, PT, R2, 0x18, PT ;  /* 0x000000180200780c */ /* 0x000fe20003f84270 */
[----:B------:R-:W0:Y:S01]  /*4c90*/  MUFU.TANH R31, R40 ;  /* 0x00000028001f7308 */ /* 0x000e220000002400 */
[----:B-1----:R-:W-:Y:S01]  /*4ca0*/  FSEL R26, R26, -INF , P6 ;  /* 0xff8000001a1a7808 */ /* 0x002fe20003000000 */
[----:B------:R-:W1:Y:S06]  /*4cb0*/  SHFL.BFLY PT, R14, R5, 0x2, 0x1f ;  /* 0x0c401f00050e7f89 */ /* 0x000e6c00000e0000 */
[----:B------:R3:W-:Y:S08]  /*4cc0*/  MUFU.TANH R49, R25 ;  /* 0x0000001900317308 */ /* 0x0007f00000002400 */
[----:B------:R-:W4:Y:S01]  /*4cd0*/  MUFU.TANH R33, R33 ;  /* 0x0000002100217308 */ /* 0x000f220000002400 */
[----:B---3--:R-:W-:-:S02]  /*4ce0*/  FSEL R25, R52, -INF , P4 ;  /* 0xff80000034197808 */ /* 0x008fc40002000000 */
[----:B------:R-:W-:-:S05]  /*4cf0*/  ISETP.GT.AND P4, PT, R2, 0x21, PT ;  /* 0x000000210200780c */ /* 0x000fca0003f84270 */
[----:B------:R-:W-:Y:S01]  /*4d00*/  MUFU.TANH R52, R29 ;  /* 0x0000001d00347308 */ /* 0x000fe20000002400 */
[----:B-1----:R-:W-:-:S05]  /*4d10*/  FMNMX.FTZ R14, R5, R14, !PT ;  /* 0x0000000e050e7209 */ /* 0x002fca0007810000 */
[----:B------:R-:W1:Y:S02]  /*4d20*/  SHFL.BFLY PT, R5, R14, 0x1, 0x1f ;  /* 0x0c201f000e057f89 */ /* 0x000e6400000e0000 */
[----:B------:R-:W3:Y:S01]  /*4d30*/  MUFU.TANH R38, R37 ;  /* 0x0000002500267308 */ /* 0x000ee20000002400 */
[----:B-1----:R-:W-:Y:S02]  /*4d40*/  FMNMX.FTZ R3, R14, R5, !PT ;  /* 0x000000050e037209 */ /* 0x002fe40007810000 */
[----:B------:R-:W-:Y:S02]  /*4d50*/  FSEL R5, R21, -INF , P3 ;  /* 0xff80000015057808 */ /* 0x000fe40001800000 */
[----:B------:R-:W-:Y:S01]  /*4d60*/  FSEL R14, R67, -INF , P5 ;  /* 0xff800000430e7808 */ /* 0x000fe20002800000 */
[----:B------:R-:W-:Y:S01]  /*4d70*/  FMUL.FTZ R30, R3, UR5 ;  /* 0x00000005031e7c20 */ /* 0x000fe20008410000 */
[----:B------:R-:W-:Y:S02]  /*4d80*/  ISETP.GT.AND P5, PT, R2, 0x9, PT ;  /* 0x000000090200780c */ /* 0x000fe40003fa4270 */
[----:B------:R-:W-:-:S02]  /*4d90*/  FMNMX.FTZ R27, R5, R14, !PT ;  /* 0x0000000e051b7209 */ /* 0x000fc40007810000 */
[----:B------:R-:W-:Y:S02]  /*4da0*/  ISETP.GT.AND P3, PT, R2, 0x10, PT ;  /* 0x000000100200780c */ /* 0x000fe40003f64270 */
[----:B------:R-:W-:Y:S02]  /*4db0*/  FSEL R21, R69, -INF , P5 ;  /* 0xff80000045157808 */ /* 0x000fe40002800000 */
[----:B------:R-:W-:Y:S02]  /*4dc0*/  CS2R R68, SRZ ;  /* 0x0000000000447805 */ /* 0x000fe4000001ff00 */
[----:B------:R-:W-:Y:S02]  /*4dd0*/  FMNMX.FTZ R4, R20, R27, !PT ;  /* 0x0000001b14047209 */ /* 0x000fe40007810000 */
[----:B------:R-:W-:Y:S02]  /*4de0*/  FSEL R24, R48, -INF , P3 ;  /* 0xff80000030187808 */ /* 0x000fe40001800000 */
[----:B------:R-:W-:Y:S01]  /*4df0*/  FMNMX.FTZ R27, R21, R4, !PT ;  /* 0x00000004151b7209 */ /* 0x000fe20007810000 */
[----:B------:R0:W1:Y:S01]  /*4e00*/  MUFU.TANH R48, R28 ;  /* 0x0000001c00307308 */ /* 0x0000620000002400 */
[----:B------:R-:W-:-:S02]  /*4e10*/  ISETP.GT.AND P5, PT, R2, 0x19, PT ;  /* 0x000000190200780c */ /* 0x000fc40003fa4270 */
[----:B------:R-:W-:Y:S02]  /*4e20*/  FMNMX.FTZ R27, R24, R27, !PT ;  /* 0x0000001b181b7209 */ /* 0x000fe40007810000 */
[----:B------:R-:W-:Y:S02]  /*4e30*/  ISETP.GT.AND P3, PT, R2, 0x20, PT ;  /* 0x000000200200780c */ /* 0x000fe40003f64270 */
[----:B------:R-:W-:Y:S02]  /*4e40*/  FMNMX.FTZ R4, R26, R27, !PT ;  /* 0x0000001b1a047209 */ /* 0x000fe40007810000 */
[----:B------:R-:W-:Y:S02]  /*4e50*/  FSEL R27, R53, -INF , P5 ;  /* 0xff800000351b7808 */ /* 0x000fe40002800000 */
[----:B------:R-:W-:Y:S02]  /*4e60*/  FMNMX.FTZ R4, R25, R4, !PT ;  /* 0x0000000419047209 */ /* 0x000fe40007810000 */
[----:B------:R-:W-:-:S02]  /*4e70*/  FSETP.NEU.FTZ.AND P6, PT, R3, -INF , PT ;  /* 0xff8000000300780b */ /* 0x000fc40003fdd000 */
[----:B0-----:R-:W-:Y:S02]  /*4e80*/  FSEL R28, R31, -INF , P3 ;  /* 0xff8000001f1c7808 */ /* 0x001fe40001800000 */
[----:B------:R-:W-:Y:S02]  /*4e90*/  FMNMX.FTZ R31, R27, R4, !PT ;  /* 0x000000041b1f7209 */ /* 0x000fe40007810000 */
[----:B------:R-:W-:Y:S02]  /*4ea0*/  FSEL R40, R30, RZ, P6 ;  /* 0x000000ff1e287208 */ /* 0x000fe40003000000 */
[----:B------:R-:W-:Y:S02]  /*4eb0*/  ISETP.GT.AND P3, PT, R2, 0x28, PT ;  /* 0x000000280200780c */ /* 0x000fe40003f64270 */
[----:B------:R-:W-:Y:S01]  /*4ec0*/  FSEL R30, R41, -INF , P4 ;  /* 0xff800000291e7808 */ /* 0x000fe20002000000 */
[--C-:B------:R-:W-:Y:S01]  /*4ed0*/  FFMA.FTZ R43, R43, UR5, -R40.reuse ;  /* 0x000000052b2b7c23 */ /* 0x100fe20008010828 */
[----:B------:R-:W-:Y:S01]  /*4ee0*/  FMNMX.FTZ R31, R28, R31, !PT ;  /* 0x0000001f1c1f7209 */ /* 0x000fe20007810000 */
[--C-:B------:R-:W-:Y:S01]  /*4ef0*/  FFMA.FTZ R42, R42, UR5, -R40.reuse ;  /* 0x000000052a2a7c23 */ /* 0x100fe20008010828 */
[----:B------:R-:W-:Y:S01]  /*4f00*/  ISETP.GT.AND P4, PT, R2, 0x29, PT ;  /* 0x000000290200780c */ /* 0x000fe20003f84270 */
[----:B------:R0:W-:Y:S01]  /*4f10*/  MUFU.EX2 R209, R43 ;  /* 0x0000002b00d17308 */ /* 0x0001e20000000800 */
[----:B------:R-:W-:Y:S01]  /*4f20*/  FSEL R29, R44, -INF , P3 ;  /* 0xff8000002c1d7808 */ /* 0x000fe20001800000 */
[--C-:B------:R-:W-:Y:S01]  /*4f30*/  FFMA.FTZ R46, R46, UR5, -R40.reuse ;  /* 0x000000052e2e7c23 */ /* 0x100fe20008010828 */
[----:B------:R-:W-:Y:S01]  /*4f40*/  FMNMX.FTZ R4, R30, R31, !PT ;  /* 0x0000001f1e047209 */ /* 0x000fe20007810000 */
[--C-:B------:R-:W-:Y:S01]  /*4f50*/  FFMA.FTZ R47, R47, UR5, -R40.reuse ;  /* 0x000000052f2f7c23 */ /* 0x100fe20008010828 */
[----:B------:R-:W-:Y:S01]  /*4f60*/  ISETP.GT.AND P3, PT, R2, 0x30, PT ;  /* 0x000000300200780c */ /* 0x000fe20003f64270 */
[--C-:B------:R-:W-:Y:S01]  /*4f70*/  FFMA.FTZ R50, R50, UR5, -R40.reuse ;  /* 0x0000000532327c23 */ /* 0x100fe20008010828 */
[----:B------:R-:W-:Y:S01]  /*4f80*/  FSEL R31, R45, -INF , P4 ;  /* 0xff8000002d1f7808 */ /* 0x000fe20002000000 */
[----:B------:R-:W-:Y:S01]  /*4f90*/  MUFU.EX2 R42, R42 ;  /* 0x0000002a002a7308 */ /* 0x000fe20000000800 */
[----:B------:R-:W-:Y:S01]  /*4fa0*/  FMNMX.FTZ R4, R29, R4, !PT ;  /* 0x000000041d047209 */ /* 0x000fe20007810000 */
[--C-:B0-----:R-:W-:Y:S01]  /*4fb0*/  FFMA.FTZ R43, R39, UR5, -R40.reuse ;  /* 0x00000005272b7c23 */ /* 0x101fe20008010828 */
[----:B------:R-:W-:Y:S01]  /*4fc0*/  ISETP.GT.AND P4, PT, R2, 0x31, PT ;  /* 0x000000310200780c */ /* 0x000fe20003f84270 */
[--C-:B------:R-:W-:Y:S01]  /*4fd0*/  FFMA.FTZ R51, R51, UR5, -R40.reuse ;  /* 0x0000000533337c23 */ /* 0x100fe20008010828 */
[----:B------:R-:W-:Y:S01]  /*4fe0*/  FSEL R32, R32, -INF , P3 ;  /* 0xff80000020207808 */ /* 0x000fe20001800000 */
[--C-:B------:R-:W-:Y:S01]  /*4ff0*/  FFMA.FTZ R54, R54, UR5, -R40.reuse ;  /* 0x0000000536367c23 */ /* 0x100fe20008010828 */
[----:B------:R-:W-:Y:S01]  /*5000*/  FMNMX.FTZ R35, R31, R4, !PT ;  /* 0x000000041f237209 */ /* 0x000fe20007810000 */
[----:B------:R-:W-:Y:S01]  /*5010*/  MUFU.EX2 R46, R46 ;  /* 0x0000002e002e7308 */ /* 0x000fe20000000800 */
[----:B------:R-:W-:Y:S01]  /*5020*/  ISETP.GT.AND P3, PT, R2, 0x38, PT ;  /* 0x000000380200780c */ /* 0x000fe20003f64270 */
[--C-:B------:R-:W-:Y:S01]  /*5030*/  FFMA.FTZ R55, R55, UR5, -R40.reuse ;  /* 0x0000000537377c23 */ /* 0x100fe20008010828 */
[----:B----4-:R-:W-:Y:S01]  /*5040*/  FSEL R33, R33, -INF , P4 ;  /* 0xff80000021217808 */ /* 0x010fe20002000000 */
[--C-:B------:R-:W-:Y:S01]  /*5050*/  FFMA.FTZ R56, R56, UR5, -R40.reuse ;  /* 0x0000000538387c23 */ /* 0x100fe20008010828 */
[----:B------:R-:W-:Y:S01]  /*5060*/  FMNMX.FTZ R4, R32, R35, !PT ;  /* 0x0000002320047209 */ /* 0x000fe20007810000 */
[--C-:B------:R-:W-:Y:S01]  /*5070*/  FFMA.FTZ R57, R57, UR5, -R40.reuse ;  /* 0x0000000539397c23 */ /* 0x100fe20008010828 */
[----:B------:R-:W-:Y:S01]  /*5080*/  ISETP.GT.AND P4, PT, R2, 0x39, PT ;  /* 0x000000390200780c */ /* 0x000fe20003f84270 */
[----:B------:R-:W0:Y:S01]  /*5090*/  MUFU.EX2 R47, R47 ;  /* 0x0000002f002f7308 */ /* 0x000e220000000800 */
[----:B------:R-:W-:Y:S01]  /*50a0*/  FSEL R34, R34, -INF , P3 ;  /* 0xff80000022227808 */ /* 0x000fe20001800000 */
[--C-:B------:R-:W-:Y:S01]  /*50b0*/  FFMA.FTZ R58, R58, UR5, -R40.reuse ;  /* 0x000000053a3a7c23 */ /* 0x100fe20008010828 */
[----:B------:R-:W-:Y:S01]  /*50c0*/  FMNMX.FTZ R37, R33, R4, !PT ;  /* 0x0000000421257209 */ /* 0x000fe20007810000 */
[--C-:B------:R-:W-:Y:S01]  /*50d0*/  FFMA.FTZ R59, R59, UR5, -R40.reuse ;  /* 0x000000053b3b7c23 */ /* 0x100fe20008010828 */
[----:B------:R-:W-:Y:S01]  /*50e0*/  ISETP.GT.AND P3, PT, R2, 0x40, PT ;  /* 0x000000400200780c */ /* 0x000fe20003f64270 */
[--C-:B------:R-:W-:Y:S01]  /*50f0*/  FFMA.FTZ R60, R60, UR5, -R40.reuse ;  /* 0x000000053c3c7c23 */ /* 0x100fe20008010828 */
[----:B---3--:R-:W-:Y:S01]  /*5100*/  FSEL R35, R38, -INF , P4 ;  /* 0xff80000026237808 */ /* 0x008fe20002000000 */
[----:B------:R-:W-:Y:S01]  /*5110*/  MUFU.EX2 R50, R50 ;  /* 0x0000003200327308 */ /* 0x000fe20000000800 */
[----:B------:R-:W-:Y:S01]  /*5120*/  FMNMX.FTZ R4, R34, R37, !PT ;  /* 0x0000002522047209 */ /* 0x000fe20007810000 */
[--C-:B------:R-:W-:Y:S01]  /*5130*/  FFMA.FTZ R61, R61, UR5, -R40.reuse ;  /* 0x000000053d3d7c23 */ /* 0x100fe20008010828 */
[----:B------:R-:W-:Y:S01]  /*5140*/  ISETP.GT.AND P4, PT, R2, 0x41, PT ;  /* 0x000000410200780c */ /* 0x000fe20003f84270 */
[--C-:B------:R-:W-:Y:S01]  /*5150*/  FFMA.FTZ R62, R62, UR5, -R40.reuse ;  /* 0x000000053e3e7c23 */ /* 0x100fe20008010828 */
[----:B------:R-:W-:Y:S01]  /*5160*/  FSEL R36, R36, -INF , P3 ;  /* 0xff80000024247808 */ /* 0x000fe20001800000 */
[--C-:B------:R-:W-:Y:S01]  /*5170*/  FFMA.FTZ R63, R63, UR5, -R40.reuse ;  /* 0x000000053f3f7c23 */ /* 0x100fe20008010828 */
[----:B------:R-:W-:Y:S01]  /*5180*/  FMNMX.FTZ R41, R35, R4, !PT ;  /* 0x0000000423297209 */ /* 0x000fe20007810000 */
[----:B------:R-:W3:Y:S01]  /*5190*/  MUFU.EX2 R51, R51 ;  /* 0x0000003300337308 */ /* 0x000ee20000000800 */
[----:B------:R-:W-:Y:S01]  /*51a0*/  ISETP.GT.AND P3, PT, R2, 0x48, PT ;  /* 0x000000480200780c */ /* 0x000fe20003f64270 */
[--C-:B------:R-:W-:Y:S01]  /*51b0*/  FFMA.FTZ R64, R64, UR5, -R40.reuse ;  /* 0x0000000540407c23 */ /* 0x100fe20008010828 */
[----:B------:R-:W-:Y:S01]  /*51c0*/  FSEL R37, R49, -INF , P4 ;  /* 0xff80000031257808 */ /* 0x000fe20002000000 */
[--C-:B------:R-:W-:Y:S01]  /*51d0*/  FFMA.FTZ R65, R65, UR5, -R40.reuse ;  /* 0x0000000541417c23 */ /* 0x100fe20008010828 */
[----:B------:R-:W-:Y:S01]  /*51e0*/  FMNMX.FTZ R4, R36, R41, !PT ;  /* 0x0000002924047209 */ /* 0x000fe20007810000 */
[----:B------:R-:W-:Y:S01]  /*51f0*/  FFMA.FTZ R40, R66, UR5, -R40 ;  /* 0x0000000542287c23 */ /* 0x000fe20008010828 */
[----:B------:R-:W-:Y:S01]  /*5200*/  ISETP.GT.AND P4, PT, R2, 0x49, PT ;  /* 0x000000490200780c */ /* 0x000fe20003f84270 */
[----:B------:R-:W-:Y:S01]  /*5210*/  MUFU.EX2 R54, R54 ;  /* 0x0000003600367308 */ /* 0x000fe20000000800 */
[----:B-1----:R-:W-:-:S02]  /*5220*/  FSEL R2, R48, -INF , P3 ;  /* 0xff80000030027808 */ /* 0x002fc40001800000 */
[----:B------:R-:W-:Y:S02]  /*5230*/  CS2R R66, SRZ ;  /* 0x0000000000427805 */ /* 0x000fe4000001ff00 */
[----:B------:R-:W-:Y:S02]  /*5240*/  FMNMX.FTZ R41, R37, R4, !PT ;  /* 0x0000000425297209 */ /* 0x000fe40007810000 */
[----:B------:R-:W-:Y:S02]  /*5250*/  CS2R R48, SRZ ;  /* 0x0000000000307805 */ /* 0x000fe4000001ff00 */
[----:B------:R-:W-:Y:S02]  /*5260*/  FSEL R38, R52, -INF , P4 ;  /* 0xff80000034267808 */ /* 0x000fe40002000000 */
[----:B------:R-:W-:Y:S02]  /*5270*/  CS2R R52, SRZ ;  /* 0x0000000000347805 */ /* 0x000fe4000001ff00 */
[----:B------:R-:W-:Y:S01]  /*5280*/  FMNMX.FTZ R41, R2, R41, !PT ;  /* 0x0000002902297209 */ /* 0x000fe20007810000 */
[----:B------:R-:W1:Y:S01]  /*5290*/  MUFU.EX2 R55, R55 ;  /* 0x0000003700377308 */ /* 0x000e620000000800 */
[----:B0-----:R-:W-:-:S02]  /*52a0*/  F2FP.F16.F32.PACK_AB R211, R47, R46 ;  /* 0x0000002e2fd3723e */ /* 0x001fc400000000ff */
[----:B------:R-:W-:Y:S02]  /*52b0*/  FMNMX.FTZ R41, R38, R41, !PT ;  /* 0x0000002926297209 */ /* 0x000fe40007810000 */
[----:B---3--:R-:W-:-:S03]  /*52c0*/  F2FP.F16.F32.PACK_AB R205, R51, R50 ;  /* 0x0000003233cd723e */ /* 0x008fc600000000ff */
[----:B------:R-:W0:Y:S01]  /*52d0*/  SHFL.BFLY PT, R4, R41, 0x2, 0x1f ;  /* 0x0c401f0029047f89 */ /* 0x000e2200000e0000 */
[----:B------:R-:W-:Y:S08]  /*52e0*/  MUFU.EX2 R56, R56 ;  /* 0x0000003800387308 */ /* 0x000ff00000000800 */
[----:B------:R-:W-:Y:S01]  /*52f0*/  MUFU.EX2 R203, R43 ;  /* 0x0000002b00cb7308 */ /* 0x000fe20000000800 */
[----:B-1----:R-:W-:-:S07]  /*5300*/  F2FP.F16.F32.PACK_AB R207, R55, R54 ;  /* 0x0000003637cf723e */ /* 0x002fce00000000ff */
[----:B------:R-:W1:Y:S01]  /*5310*/  MUFU.EX2 R57, R57 ;  /* 0x0000003900397308 */ /* 0x000e620000000800 */
[----:B0-----:R-:W-:-:S07]  /*5320*/  FMNMX.FTZ R39, R41, R4, !PT ;  /* 0x0000000429277209 */ /* 0x001fce0007810000 */
[----:B------:R-:W-:Y:S01]  /*5330*/  MUFU.EX2 R58, R58 ;  /* 0x0000003a003a7308 */ /* 0x000fe20000000800 */
[----:B------:R-:W0:Y:S07]  /*5340*/  SHFL.BFLY PT, R4, R39, 0x1, 0x1f ;  /* 0x0c201f0027047f89 */ /* 0x000e2e00000e0000 */
[----:B------:R-:W-:Y:S01]  /*5350*/  MUFU.EX2 R59, R59 ;  /* 0x0000003b003b7308 */ /* 0x000fe20000000800 */
[----:B-1----:R-:W-:-:S07]  /*5360*/  F2FP.F16.F32.PACK_AB R201, R57, R56 ;  /* 0x0000003839c9723e */ /* 0x002fce00000000ff */
[----:B------:R-:W1:Y:S08]  /*5370*/  MUFU.EX2 R60, R60 ;  /* 0x0000003c003c7308 */ /* 0x000e700000000800 */
[----:B------:R-:W-:Y:S01]  /*5380*/  MUFU.EX2 R61, R61 ;  /* 0x0000003d003d7308 */ /* 0x000fe20000000800 */
[----:B0-----:R-:W-:-:S04]  /*5390*/  FMNMX.FTZ R4, R39, R4, !PT ;  /* 0x0000000427047209 */ /* 0x001fc80007810000 */
[C---:B------:R-:W-:Y:S01]  /*53a0*/  FSETP.NEU.FTZ.AND P3, PT, R4.reuse, -INF , PT ;  /* 0xff8000000400780b */ /* 0x040fe20003f7d000 */
[----:B------:R-:W-:Y:S02]  /*53b0*/  FMUL.FTZ R39, R4, UR5 ;  /* 0x0000000504277c20 */ /* 0x000fe40008410000 */
[----:B------:R-:W0:Y:S01]  /*53c0*/  MUFU.EX2 R62, R62 ;  /* 0x0000003e003e7308 */ /* 0x000e220000000800 */
[----:B-1----:R-:W-:Y:S02]  /*53d0*/  F2FP.F16.F32.PACK_AB R197, R60, R59 ;  /* 0x0000003b3cc5723e */ /* 0x002fe400000000ff */
[----:B------:R-:W-:Y:S02]  /*53e0*/  FSEL R39, R39, RZ, P3 ;  /* 0x000000ff27277208 */ /* 0x000fe40001800000 */
[----:B------:R-:W-:-:S03]  /*53f0*/  PLOP3.LUT P3, PT, PT, PT, UP1, 0x80, 0x0 ;  /* 0x000000000000781c */ /* 0x000fc60003f6f018 */
        /* <DEDUP_REMOVED lines=16> */
[----:B------:R3:W4:Y:S01]  /*5500*/  MUFU.EX2 R41, R14 ;  /* 0x0000000e00297308 */ /* 0x0007220000000800 */
[----:B-1----:R-:W-:Y:S01]  /*5510*/  FADD.FTZ R5, R42, R209 ;  /* 0x000000d12a057221 */ /* 0x002fe20000010000 */
[--C-:B------:R-:W-:Y:S01]  /*5520*/  FFMA.FTZ R34, R34, UR5, -R39.reuse ;  /* 0x0000000522227c23 */ /* 0x100fe20008010827 */
[--C-:B------:R-:W-:Y:S01]  /*5530*/  FFMA.FTZ R35, R35, UR5, -R39.reuse ;  /* 0x0000000523237c23 */ /* 0x100fe20008010827 */
[--C-:B------:R-:W-:Y:S01]  /*5540*/  FFMA.FTZ R36, R36, UR5, -R39.reuse ;  /* 0x0000000524247c23 */ /* 0x100fe20008010827 */
[--C-:B------:R-:W-:Y:S01]  /*5550*/  FFMA.FTZ R37, R37, UR5, -R39.reuse ;  /* 0x0000000525257c23 */ /* 0x100fe20008010827 */
[--C-:B------:R-:W-:Y:S01]  /*5560*/  FFMA.FTZ R2, R2, UR5, -R39.reuse ;  /* 0x0000000502027c23 */ /* 0x100fe20008010827 */
[----:B------:R-:W-:Y:S01]  /*5570*/  FFMA.FTZ R38, R38, UR5, -R39 ;  /* 0x0000000526267c23 */ /* 0x000fe20008010827 */
[----:B------:R-:W-:Y:S01]  /*5580*/  MUFU.EX2 R20, R20 ;  /* 0x0000001400147308 */ /* 0x000fe20000000800 */
[----:B---3--:R-:W-:Y:S01]  /*5590*/  FADD.FTZ R14, R46, R5 ;  /* 0x000000052e0e7221 */ /* 0x008fe20000010000 */
[----:B------:R-:W-:-:S02]  /*55a0*/  F2FP.F16.F32.PACK_AB R209, R209, R42 ;  /* 0x0000002ad1d1723e */ /* 0x000fc400000000ff */
[----:B0-----:R-:W-:Y:S01]  /*55b0*/  F2FP.F16.F32.PACK_AB R199, R62, R61 ;  /* 0x0000003d3ec7723e */ /* 0x001fe200000000ff */
[----:B------:R-:W-:Y:S01]  /*55c0*/  FADD.FTZ R5, R47, R14 ;  /* 0x0000000e2f057221 */ /* 0x000fe20000010000 */
[----:B------:R-:W-:Y:S02]  /*55d0*/  CS2R R46, SRZ ;  /* 0x00000000002e7805 */ /* 0x000fe4000001ff00 */
[----:B------:R-:W0:Y:S01]  /*55e0*/  MUFU.EX2 R21, R21 ;  /* 0x0000001500157308 */ /* 0x000e220000000800 */
[----:B------:R-:W-:Y:S01]  /*55f0*/  FADD.FTZ R14, R50, R5 ;  /* 0x00000005320e7221 */ /* 0x000fe20000010000 */
[----:B----4-:R-:W-:Y:S01]  /*5600*/  FADD.FTZ R5, R208, R41 ;  /* 0x00000029d0057221 */ /* 0x010fe20000010000 */
[----:B------:R-:W-:-:S05]  /*5610*/  F2FP.F16.F32.PACK_AB R208, R41, R208 ;  /* 0x000000d029d0723e */ /* 0x000fca00000000ff */
[----:B------:R-:W-:Y:S08]  /*5620*/  MUFU.EX2 R24, R24 ;  /* 0x0000001800187308 */ /* 0x000ff00000000800 */
[----:B------:R-:W1:Y:S01]  /*5630*/  MUFU.EX2 R43, R26 ;  /* 0x0000001a002b7308 */ /* 0x000e620000000800 */
[----:B0-----:R-:W-:-:S07]  /*5640*/  F2FP.F16.F32.PACK_AB R210, R21, R20 ;  /* 0x0000001415d2723e */ /* 0x001fce00000000ff */
[----:B------:R0:W-:Y:S08]  /*5650*/  MUFU.EX2 R206, R27 ;  /* 0x0000001b00ce7308 */ /* 0x0001f00000000800 */
[----:B------:R-:W3:Y:S01]  /*5660*/  MUFU.EX2 R25, R25 ;  /* 0x0000001900197308 */ /* 0x000ee20000000800 */
[----:B0-----:R-:W-:Y:S01]  /*5670*/  FADD.FTZ R27, R51, R14 ;  /* 0x0000000e331b7221 */ /* 0x001fe20000010000 */
[----:B------:R-:W-:Y:S01]  /*5680*/  FADD.FTZ R14, R20, R5 ;  /* 0x00000005140e7221 */ /* 0x000fe20000010000 */
[----:B-1----:R-:W-:-:S02]  /*5690*/  F2FP.F16.F32.PACK_AB R204, R43, R24 ;  /* 0x000000182bcc723e */ /* 0x002fc400000000ff */
[----:B------:R-:W-:Y:S01]  /*56a0*/  CS2R R50, SRZ ;  /* 0x0000000000327805 */ /* 0x000fe2000001ff00 */
[----:B------:R-:W-:Y:S01]  /*56b0*/  FADD.FTZ R26, R54, R27 ;  /* 0x0000001b361a7221 */ /* 0x000fe20000010000 */
[----:B------:R-:W-:Y:S01]  /*56c0*/  FADD.FTZ R5, R21, R14 ;  /* 0x0000000e15057221 */ /* 0x000fe20000010000 */
[----:B------:R-:W2:Y:S02]  /*56d0*/  MUFU.EX2 R28, R28 ;  /* 0x0000001c001c7308 */ /* 0x000ea40000000800 */
[----:B------:R-:W-:Y:S01]  /*56e0*/  FADD.FTZ R27, R55, R26 ;  /* 0x0000001a371b7221 */ /* 0x000fe20000010000 */
[----:B------:R-:W-:Y:S01]  /*56f0*/  FADD.FTZ R14, R24, R5 ;  /* 0x00000005180e7221 */ /* 0x000fe20000010000 */
[----:B------:R-:W-:Y:S02]  /*5700*/  CS2R R54, SRZ ;  /* 0x0000000000367805 */ /* 0x000fe4000001ff00 */
[----:B------:R-:W-:Y:S01]  /*5710*/  FADD.FTZ R26, R56, R27 ;  /* 0x0000001b381a7221 */ /* 0x000fe20000010000 */
[----:B------:R-:W-:Y:S01]  /*5720*/  FADD.FTZ R14, R43, R14 ;  /* 0x0000000e2b0e7221 */ /* 0x000fe20000010000 */
[----:B------:R-:W-:Y:S01]  /*5730*/  CS2R R42, SRZ ;  /* 0x00000000002a7805 */ /* 0x000fe2000001ff00 */
[----:B------:R-:W0:Y:S01]  /*5740*/  MUFU.EX2 R45, R30 ;  /* 0x0000001e002d7308 */ /* 0x000e220000000800 */
[----:B------:R-:W-:Y:S01]  /*5750*/  FADD.FTZ R26, R57, R26 ;  /* 0x0000001a391a7221 */ /* 0x000fe20000010000 */
[----:B---3--:R-:W-:Y:S01]  /*5760*/  FADD.FTZ R5, R25, R14 ;  /* 0x0000000e19057221 */ /* 0x008fe20000010000 */
[----:B------:R-:W-:-:S02]  /*5770*/  CS2R R56, SRZ ;  /* 0x0000000000387805 */ /* 0x000fc4000001ff00 */
[----:B------:R-:W-:Y:S01]  /*5780*/  FADD.FTZ R27, R203, R26 ;  /* 0x0000001acb1b7221 */ /* 0x000fe20000010000 */
[----:B------:R-:W-:Y:S01]  /*5790*/  FADD.FTZ R5, R206, R5 ;  /* 0x00000005ce057221 */ /* 0x000fe20000010000 */
[C---:B------:R-:W-:Y:S01]  /*57a0*/  F2FP.F16.F32.PACK_AB R203, R58.reuse, R203 ;  /* 0x000000cb3acb723e */ /* 0x040fe200000000ff */
[----:B------:R-:W1:Y:S01]  /*57b0*/  MUFU.EX2 R29, R29 ;  /* 0x0000001d001d7308 */ /* 0x000e620000000800 */
[----:B------:R-:W-:Y:S01]  /*57c0*/  FADD.FTZ R14, R58, R27 ;  /* 0x0000001b3a0e7221 */ /* 0x000fe20000010000 */
[----:B--2---:R-:W-:Y:S01]  /*57d0*/  FADD.FTZ R0, R28, R5 ;  /* 0x000000051c007221 */ /* 0x004fe20000010000 */
[----:B------:R-:W-:Y:S02]  /*57e0*/  F2FP.F16.F32.PACK_AB R206, R206, R25 ;  /* 0x00000019cece723e */ /* 0x000fe400000000ff */
[----:B------:R-:W-:Y:S01]  /*57f0*/  CS2R R24, SRZ ;  /* 0x0000000000187805 */ /* 0x000fe2000001ff00 */
[----:B------:R-:W-:Y:S01]  /*5800*/  FADD.FTZ R5, R59, R14 ;  /* 0x0000000e3b057221 */ /* 0x000fe20000010000 */
[----:B------:R-:W-:Y:S01]  /*5810*/  CS2R R58, SRZ ;  /* 0x00000000003a7805 */ /* 0x000fe2000001ff00 */
[----:B------:R-:W2:Y:S01]  /*5820*/  MUFU.EX2 R202, R31 ;  /* 0x0000001f00ca7308 */ /* 0x000ea20000000800 */
[C---:B0-----:R-:W-:Y:S01]  /*5830*/  FADD.FTZ R0, R45.reuse, R0 ;  /* 0x000000002d007221 */ /* 0x041fe20000010000 */
[----:B------:R-:W-:Y:S01]  /*5840*/  FADD.FTZ R14, R60, R5 ;  /* 0x000000053c0e7221 */ /* 0x000fe20000010000 */
[----:B------:R-:W-:-:S02]  /*5850*/  F2FP.F16.F32.PACK_AB R200, R45, R28 ;  /* 0x0000001c2dc8723e */ /* 0x000fc400000000ff */
[----:B------:R-:W-:Y:S01]  /*5860*/  CS2R R44, SRZ ;  /* 0x00000000002c7805 */ /* 0x000fe2000001ff00 */
[----:B------:R-:W-:Y:S01]  /*5870*/  FADD.FTZ R27, R61, R14 ;  /* 0x0000000e3d1b7221 */ /* 0x000fe20000010000 */
[----:B------:R-:W-:Y:S01]  /*5880*/  CS2R R60, SRZ ;  /* 0x00000000003c7805 */ /* 0x000fe2000001ff00 */
[----:B------:R-:W0:Y:S01]  /*5890*/  MUFU.EX2 R32, R32 ;  /* 0x0000002000207308 */ /* 0x000e220000000800 */
[----:B-1----:R-:W-:Y:S01]  /*58a0*/  FADD.FTZ R5, R29, R0 ;  /* 0x000000001d057221 */ /* 0x002fe20000010000 */
[----:B------:R-:W-:-:S04]  /*58b0*/  FADD.FTZ R14, R62, R27 ;  /* 0x0000001b3e0e7221 */ /* 0x000fc80000010000 */
[----:B------:R-:W-:Y:S02]  /*58c0*/  FADD.FTZ R27, R63, R14 ;  /* 0x0000000e3f1b7221 */ /* 0x000fe40000010000 */
        /* <DEDUP_REMOVED lines=21> */
[----:B--2---:R-:W-:Y:S01]  /*5a20*/  FADD.FTZ R0, R36, R31 ;  /* 0x0000001f24007221 */ /* 0x004fe20000010000 */
[----:B------:R-:W-:-:S06]  /*5a30*/  CS2R R30, SRZ ;  /* 0x00000000001e7805 */ /* 0x000fcc000001ff00 */
[----:B------:R-:W2:Y:S01]  /*5a40*/  MUFU.EX2 R2, R2 ;  /* 0x0000000200027308 */ /* 0x000ea20000000800 */
[C---:B0-----:R-:W-:Y:S01]  /*5a50*/  FADD.FTZ R21, R37.reuse, R0 ;  /* 0x0000000025157221 */ /* 0x041fe20000010000 */
[----:B------:R-:W-:Y:S01]  /*5a60*/  F2FP.F16.F32.PACK_AB R192, R37, R36 ;  /* 0x0000002425c0723e */ /* 0x000fe200000000ff */
[----:B------:R-:W-:Y:S01]  /*5a70*/  IMAD.MOV.U32 R0, RZ, RZ, 0x3f800000 ;  /* 0x3f800000ff007424 */ /* 0x000fe200078e00ff */
[----:B------:R-:W-:-:S04]  /*5a80*/  CS2R R36, SRZ ;  /* 0x0000000000247805 */ /* 0x000fc8000001ff00 */
[----:B------:R-:W0:Y:S01]  /*5a90*/  MUFU.EX2 R40, R40 ;  /* 0x0000002800287308 */ /* 0x000e220000000800 */
[----:B-1----:R-:W-:-:S07]  /*5aa0*/  FADD.FTZ R5, R65, R14 ;  /* 0x0000000e41057221 */ /* 0x002fce0000010000 */
[----:B------:R1:W3:Y:S01]  /*5ab0*/  MUFU.EX2 R27, R38 ;  /* 0x00000026001b7308 */ /* 0x0002e20000000800 */
[----:B--2---:R-:W-:Y:S01]  /*5ac0*/  FADD.FTZ R14, R2, R21 ;  /* 0x00000015020e7221 */ /* 0x004fe20000010000 */
[C---:B0-----:R-:W-:Y:S01]  /*5ad0*/  FADD.FTZ R5, R40.reuse, R5 ;  /* 0x0000000528057221 */ /* 0x041fe20000010000 */
[----:B------:R-:W-:Y:S02]  /*5ae0*/  F2FP.F16.F32.PACK_AB R195, R40, R65 ;  /* 0x0000004128c3723e */ /* 0x000fe400000000ff */
[----:B------:R-:W-:Y:S02]  /*5af0*/  CS2R R64, SRZ ;  /* 0x0000000000407805 */ /* 0x000fe4000001ff00 */
[----:B------:R-:W-:Y:S02]  /*5b00*/  CS2R R40, SRZ ;  /* 0x0000000000287805 */ /* 0x000fe4000001ff00 */
[----:B-1----:R-:W-:Y:S01]  /*5b10*/  CS2R R38, SRZ ;  /* 0x0000000000267805 */ /* 0x002fe2000001ff00 */
[C---:B---3--:R-:W-:Y:S01]  /*5b20*/  FADD.FTZ R14, R27.reuse, R14 ;  /* 0x0000000e1b0e7221 */ /* 0x048fe20000010000 */
[----:B------:R-:W-:Y:S01]  /*5b30*/  F2FP.F16.F32.PACK_AB R194, R27, R2 ;  /* 0x000000021bc2723e */ /* 0x000fe200000000ff */
[----:B------:R-:W-:Y:S01]  /*5b40*/  IMAD.MOV.U32 R2, RZ, RZ, 0x3f800000 ;  /* 0x3f800000ff027424 */ /* 0x000fe200078e00ff */
[----:B------:R-:W-:Y:S01]  /*5b50*/  CS2R R26, SRZ ;  /* 0x00000000001a7805 */ /* 0x000fe2000001ff00 */
[----:B------:R-:W-:Y:S06]  /*5b60*/  @!P3 BRA `(.L_x_2379) ;  /* 0x00000040009cb947 */ /* 0x000fec0003800000 */
[----:B------:R-:W-:Y:S01]  /*5b70*/  R2UR UR5, R232 ;  /* 0x00000000e80572ca */ /* 0x000fe200000e0000 */
[----:B------:R-:W-:Y:S01]  /*5b80*/  IMAD.MOV.U32 R21, RZ, RZ, R3 ;  /* 0x000000ffff157224 */ /* 0x000fe200078e0003 */
[----:B------:R-:W-:Y:S01]  /*5b90*/  R2UR UR4, R16 ;  /* 0x00000000100472ca */ /* 0x000fe200000e0000 */
[----:B------:R-:W-:Y:S01]  /*5ba0*/  IMAD.MOV.U32 R20, RZ, RZ, R4 ;  /* 0x000000ffff147224 */ /* 0x000fe200078e0004 */
[----:B------:R-:W-:Y:S01]  /*5bb0*/  ULDC UR61, c[0x0][0x9d8] ;  /* 0x00027600003d7ab9 */ /* 0x000fe20000000800 */
[----:B------:R-:W-:Y:S02]  /*5bc0*/  IMAD.U32 R233, RZ, RZ, UR60 ;  /* 0x0000003cffe97e24 */ /* 0x000fe4000f8e00ff */
[----:B------:R-:W-:Y:S02]  /*5bd0*/  IMAD.MOV.U32 R2, RZ, RZ, 0x3f800000 ;  /* 0x3f800000ff027424 */ /* 0x000fe400078e00ff */
[----:B------:R-:W-:-:S04]  /*5be0*/  IMAD.MOV.U32 R151, RZ, RZ, RZ ;  /* 0x000000ffff977224 */ /* 0x000fc800078e00ff */
[----:B------:R-:W-:Y:S02]  /*5bf0*/  IMAD.U32 R234, RZ, RZ, UR5 ;  /* 0x00000005ffea7e24 */ /* 0x000fe4000f8e00ff */
[----:B------:R-:W-:-:S07]  /*5c00*/  IMAD.U32 R235, RZ, RZ, UR4 ;  /* 0x00000004ffeb7e24 */ /* 0x000fce000f8e00ff */
.L_x_2388:
        /* <DEDUP_REMOVED lines=10> */
.L_x_2380:
[----:B------:R-:W-:Y:S02]  /*5cb0*/  R2UR UR4, R17 ;  /* 0x00000000110472ca */ /* 0x000fe400000e0000 */
[----:B------:R-:W-:-:S11]  /*5cc0*/  R2UR UR5, R16 ;  /* 0x00000000100572ca */ /* 0x000fd600000e0000 */
[----:B------:R-:W-:Y:S02]  /*5cd0*/  ULEA UR4, UR60, UR4, 0x3 ;  /* 0x000000043c047291 */ /* 0x000fe4000f8e183f */
[----:B------:R-:W-:-:S04]  /*5ce0*/  IMAD.U32 R3, RZ, RZ, UR5 ;  /* 0x00000005ff037e24 */ /* 0x000fc8000f8e00ff */
[----:B------:R-:W-:Y:S01]  /*5cf0*/  IMAD.U32 R232, RZ, RZ, UR4 ;  /* 0x00000004ffe87e24 */ /* 0x000fe2000f8e00ff */
[----:B------:R-:W-:-:S04]  /*5d00*/  SHF.L.U32 R3, R3, 0x1f, RZ ;  /* 0x0000001f03037819 */ /* 0x000fc800000006ff */
[----:B------:R0:W1:Y:S01]  /*5d10*/  SYNCS.PHASECHK.TRANS64.TRYWAIT P3, [UR4+0x38830], R3 ;  /* 0x03883003ff0075a7 */ /* 0x0000620008060144 */
[----:B------:R-:W-:Y:S05]  /*5d20*/  @!P0 BRA `(.L_x_2381) ;  /* 0x0000000000048947 */ /* 0x000fea0003800000 */
[----:B------:R-:W-:Y:S01]  /*5d30*/  BPT.TRAP 0x1 ;  /* 0x000000040000795c */ /* 0x000fe20000300000 */
.L_x_2381:
[----:B-1----:R-:W-:Y:S05]  /*5d40*/  @P3 BRA `(.L_x_2382) ;  /* 0x00000000000c3947 */ /* 0x002fea0003800000 */
[----:B------:R-:W-:-:S13]  /*5d50*/  R2UR UR4, R232 ;  /* 0x00000000e80472ca */ /* 0x000fda00000e0000 */
[----:B------:R-:W1:Y:S02]  /*5d60*/  SYNCS.PHASECHK.TRANS64.TRYWAIT P3, [UR4+0x38830], R3 ;  /* 0x03883003ff0075a7 */ /* 0x000e640008060144 */
[----:B-1----:R-:W-:Y:S05]  /*5d70*/  @!P3 BRA `(.L_x_2383) ;  /* 0x0000011400d4b947 */ /* 0x002fea0003800000 */
.L_x_2382:
        /* <DEDUP_REMOVED lines=23> */
[----:B------:R-:W-:Y:S01]  /*5ef0*/  UIADD3 UR58, UR4, 0x80, URZ ;  /* 0x00000080043a7890 */ /* 0x000fe2000fffe03f */
[-C--:B------:R-:W-:Y:S01]  /*5f00*/  FMUL.FTZ R28, R28, R0.reuse ;  /* 0x000000001c1c7220 */ /* 0x080fe20000410000 */
        /* <DEDUP_REMOVED lines=57> */
[----:B------:R-:W-:Y:S01]  /*62a0*/  UIADD3 UR58, UR4, 0x100, URZ ;  /* 0x00000100043a7890 */ /* 0x000fe2000fffe03f */
[-C--:B------:R-:W-:Y:S01]  /*62b0*/  FMUL.FTZ R105, R105, R0.reuse ;  /* 0x0000000069697220 */ /* 0x080fe20000410000 */
[----:B------:R-:W-:Y:S01]  /*62c0*/  UMOV UR56, UR14 ;  /* 0x0000000e00387c82 */ /* 0x000fe20008000000 */
[----:B------:R-:W-:Y:S01]  /*62d0*/  UMOV UR57, UR15 ;  /* 0x0000000f00397c82 */ /* 0x000fe20008000000 */
        /* <DEDUP_REMOVED lines=97> */
[----:B------:R-:W-:Y:S01]  /*68f0*/  UIADD3 UR58, UR4, 0x200, URZ ;  /* 0x00000200043a7890 */ /* 0x000fe2000fffe03f */
[----:B------:R-:W-:Y:S01]  /*6900*/  UMOV UR56, UR14 ;  /* 0x0000000e00387c82 */ /* 0x000fe20008000000 */
[----:B------:R-:W-:Y:S01]  /*6910*/  UMOV UR57, UR15 ;  /* 0x0000000f00397c82 */ /* 0x000fe20008000000 */
[----:B------:R-:W-:Y:S01]  /*6920*/  UMOV UR59, 0x40000040 ;  /* 0x40000040003b7882 */ /* 0x000fe20000000000 */
        /* <DEDUP_REMOVED lines=129> */
[----:B------:R-:W-:-:S11]  /*7140*/  R2UR UR15, R9 ;  /* 0x00000000090f72ca */ /* 0x000fd600000e0000 */
[----:B------:R-:W-:Y:S02]  /*7150*/  UMOV UR56, UR14 ;  /* 0x0000000e00387c82 */ /* 0x000fe40008000000 */
[----:B------:R-:W-:Y:S01]  /*7160*/  UMOV UR57, UR15 ;  /* 0x0000000f00397c82 */ /* 0x000fe20008000000 */
[----:B------:R-:W-:Y:S01]  /*7170*/  UMOV UR5, UR15 ;  /* 0x0000000f00057c82 */ /* 0x000fe20008000000 */
        /* <DEDUP_REMOVED lines=261> */
.L_x_2384:
        /* <DEDUP_REMOVED lines=9> */
.L_x_2385:
[----:B---3--:R-:W-:Y:S05]  /*8260*/  @P3 BRA `(.L_x_2386) ;  /* 0x0000000000083947 */ /* 0x008fea0003800000 */
[----:B------:R-:W3:Y:S02]  /*8270*/  SYNCS.PHASECHK.TRANS64.TRYWAIT P3, [UR4+0x38850], R0 ;  /* 0x03885000ff0075a7 */ /* 0x000ee40008060144 */
[----:B---3--:R-:W-:Y:S05]  /*8280*/  @!P3 BRA `(.L_x_2387) ;  /* 0x000000f000acb947 */ /* 0x008fea0003800000 */
.L_x_2386:
[----:B------:R-:W-:Y:S01]  /*8290*/  R2UR UR5, R17 ;  /* 0x00000000110572ca */ /* 0x000fe200000e0000 */
[----:B------:R-:W-:Y:S01]  /*82a0*/  WARPGROUP.ARRIVE ;  /* 0x00000000000079c5 */ /* 0x000fe20000000000 */
[----:B------:R-:W-:Y:S01]  /*82b0*/  R2UR UR6, R233 ;  /* 0x00000000e90672ca */ /* 0x000fe200000e0000 */
[----:B------:R-:W-:Y:S01]  /*82c0*/  UMOV UR7, 0x40000040 ;  /* 0x4000004000077882 */ /* 0x000fe20000000000 */
[----:B------:R-:W-:Y:S01]  /*82d0*/  R2UR UR14, R22 ;  /* 0x00000000160e72ca */ /* 0x000fe200000e0000 */
[----:B0-2---:R-:W-:Y:S01]  /*82e0*/  FMUL.FTZ R0, R184, UR61 ;  /* 0x0000003db8007c20 */ /* 0x005fe20008410000 */
[----:B------:R-:W-:Y:S01]  /*82f0*/  FMUL.FTZ R184, R186, UR61 ;  /* 0x0000003dbab87c20 */ /* 0x000fe20008410000 */
[----:B-1----:R-:W-:Y:S01]  /*8300*/  FMUL.FTZ R3, R188, UR61 ;  /* 0x0000003dbc037c20 */ /* 0x002fe20008410000 */
[----:B------:R-:W-:Y:S01]  /*8310*/  FMUL.FTZ R188, R190, UR61 ;  /* 0x0000003dbebc7c20 */ /* 0x000fe20008410000 */
[----:B------:R-:W-:Y:S01]  /*8320*/  FMUL.FTZ R190, R191, UR61 ;  /* 0x0000003dbfbe7c20 */ /* 0x000fe20008410000 */
[----:B------:R-:W-:Y:S01]  /*8330*/  FMUL.FTZ R191, R178, UR61 ;  /* 0x0000003db2bf7c20 */ /* 0x000fe20008410000 */
[----:B------:R-:W-:Y:S01]  /*8340*/  FMUL.FTZ R178, R180, UR61 ;  /* 0x0000003db4b27c20 */ /* 0x000fe20008410000 */
[----:B------:R-:W-:Y:S01]  /*8350*/  R2UR UR11, R234 ;  /* 0x00000000ea0b72ca */ /* 0x000fe200000e0000 */
[----:B------:R-:W-:Y:S01]  /*8360*/  UIADD3 UR5, UR5, 0x400, URZ ;  /* 0x0000040005057890 */ /* 0x000fe2000fffe03f */
[----:B------:R-:W-:Y:S01]  /*8370*/  R2UR UR15, R19 ;  /* 0x00000000130f72ca */ /* 0x000fe200000e0000 */
[----:B------:R-:W-:Y:S01]  /*8380*/  FMUL.FTZ R2, R185, UR61 ;  /* 0x0000003db9027c20 */ /* 0x000fe20008410000 */
[----:B------:R-:W-:Y:S01]  /*8390*/  FMUL.FTZ R185, R187, UR61 ;  /* 0x0000003dbbb97c20 */ /* 0x000fe20008410000 */
[----:B------:R-:W-:Y:S01]  /*83a0*/  USHF.R.U32.HI UR5, URZ, 0x4, UR5 ;  /* 0x000000043f057899 */ /* 0x000fe20008011605 */
[----:B------:R-:W-:Y:S01]  /*83b0*/  VIADD R186, R212, UR14 ;  /* 0x0000000ed4ba7c36 */ /* 0x000fe20008000000 */
[----:B------:R-:W0:Y:S01]  /*83c0*/  MUFU.TANH R184, R184 ;  /* 0x000000b800b87308 */ /* 0x000e220000002400 */
[----:B------:R-:W-:Y:S01]  /*83d0*/  ULDC UR14, c[0x0][0x288] ;  /* 0x0000a200000e7ab9 */ /* 0x000fe20000000800 */
[----:B------:R-:W-:Y:S01]  /*83e0*/  ULOP3.LUT UR5, UR5, 0x3fff, URZ, 0xc0, !UPT ;  /* 0x00003fff05057892 */ /* 0x000fe2000f8ec03f */
[----:B------:R-:W-:Y:S01]  /*83f0*/  FMUL.FTZ R4, R189, UR61 ;  /* 0x0000003dbd047c20 */ /* 0x000fe20008410000 */
[----:B------:R-:W-:Y:S01]  /*8400*/  FMUL.FTZ R179, R179, UR61 ;  /* 0x0000003db3b37c20 */ /* 0x000fe20008410000 */
[----:B------:R-:W-:Y:S01]  /*8410*/  FMUL.FTZ R159, R159, UR61 ;  /* 0x0000003d9f9f7c20 */ /* 0x000fe20008410000 */
[----:B------:R-:W-:Y:S01]  /*8420*/  ULOP3.LUT UR5, UR5, 0x2800000, URZ, 0xfc, !UPT ;  /* 0x0280000005057892 */ /* 0x000fe2000f8efc3f */
[----:B------:R-:W-:Y:S01]  /*8430*/  FMUL.FTZ R176, R176, UR61 ;  /* 0x0000003db0b07c20 */ /* 0x000fe20008410000 */
[----:B------:R-:W1:Y:S01]  /*8440*/  MUFU.TANH R185, R185 ;  /* 0x000000b900b97308 */ /* 0x000e620000002400 */
[----:B------:R-:W-:Y:S01]  /*8450*/  FMUL.FTZ R177, R177, UR61 ;  /* 0x0000003db1b17c20 */ /* 0x000fe20008410000 */
[----:B------:R-:W-:Y:S01]  /*8460*/  UIMAD UR10, UR6, 0xa00, UR5 ;  /* 0x00000a00060a78a4 */ /* 0x000fe2000f8e0205 */
[----:B------:R-:W-:Y:S01]  /*8470*/  FMUL.FTZ R165, R165, UR61 ;  /* 0x0000003da5a57c20 */ /* 0x000fe20008410000 */
[----:B------:R-:W-:Y:S01]  /*8480*/  FMUL.FTZ R156, R156, UR61 ;  /* 0x0000003d9c9c7c20 */ /* 0x000fe20008410000 */
[----:B------:R-:W-:Y:S01]  /*8490*/  @UP0 ULDC UR5, c[0x0][0x44c] ;  /* 0x0001130000050ab9 */ /* 0x000fe20000000800 */
[----:B------:R-:W-:-:S02]  /*84a0*/  IMAD.U32 R233, RZ, RZ, UR60 ;  /* 0x0000003cffe97e24 */ /* 0x000fc4000f8e00ff */
[----:B------:R-:W-:Y:S01]  /*84b0*/  @P2 IMAD.HI.U32 R180, R186, UR5, RZ ;  /* 0x00000005bab42c27 */ /* 0x000fe2000f8e00ff */
[----:B------:R-:W-:Y:S01]  /*84c0*/  UMOV UR6, UR10 ;  /* 0x0000000a00067c82 */ /* 0x000fe20008000000 */
[----:B------:R-:W-:Y:S02]  /*84d0*/  @UP0 ULDC UR5, c[0x0][0x450] ;  /* 0x0001140000050ab9 */ /* 0x000fe40000000800 */
[----:B------:R-:W-:Y:S01]  /*84e0*/  HGMMA.64x256x16.F32 R24, R208, gdesc[UR4].tnspB, R24, gsb0 ;  /* 0x43e00004d0187df0 */ /* 0x000fe20008000818 */
[----:B------:R-:W-:Y:S01]  /*84f0*/  UIADD3 UR6, UR10, 0x80, URZ ;  /* 0x000000800a067890 */ /* 0x000fe2000fffe03f */
[----:B------:R-:W-:Y:S01]  /*8500*/  @P2 SHF.R.U32.HI R186, RZ, UR5, R180 ;  /* 0x00000005ffba2c19 */ /* 0x000fe200080116b4 */
[----:B------:R-:W-:Y:S01]  /*8510*/  UMOV UR7, 0x40000040 ;  /* 0x4000004000077882 */ /* 0x000fe20000000000 */
[----:B------:R-:W2:Y:S01]  /*8520*/  LDC R180, c[0x0][0x2f0] ;  /* 0x0000bc00ffb47b82 */ /* 0x000ea20000000800 */
[----:B------:R-:W-:Y:S01]  /*8530*/  UMOV UR5, 0x1 ;  /* 0x0000000100057882 */ /* 0x000fe20000000000 */
[----:B------:R-:W3:Y:S01]  /*8540*/  MUFU.TANH R188, R188 ;  /* 0x000000bc00bc7308 */ /* 0x000ee20000002400 */
[----:B------:R-:W-:-:S07]  /*8550*/  UIMAD UR5, UR11, -0x50, UR5 ;  /* 0xffffffb00b0578a4 */ /* 0x000fce000f8e0205 */
[----:B------:R-:W4:Y:S08]  /*8560*/  MUFU.TANH R190, R190 ;  /* 0x000000be00be7308 */ /* 0x000f300000002400 */
[----:B------:R-:W5:Y:S08]  /*8570*/  MUFU.TANH R191, R191 ;  /* 0x000000bf00bf7308 */ /* 0x000f700000002400 */
[----:B------:R-:W5:Y:S08]  /*8580*/  MUFU.TANH R179, R179 ;  /* 0x000000b300b37308 */ /* 0x000f700000002400 */
        /* <DEDUP_REMOVED lines=11> */
[----:B------:R-:W-:Y:S01]  /*8640*/  UMOV UR7, 0x40000040 ;  /* 0x4000004000077882 */ /* 0x000fe20000000000 */
[----:B------:R-:W-:Y:S02]  /*8650*/  WARPGROUP.DEPBAR.LE gsb0, 0x0 ;  /* 0x00008000000079c5 */ /* 0x000fe40000010000 */
[----:B------:R-:W-:Y:S01]  /*8660*/  WARPGROUP.ARRIVE ;  /* 0x00000000000079c5 */ /* 0x000fe20000000000 */
[----:B------:R-:W0:Y:S04]  /*8670*/  SHFL.IDX PT, R204, R186, 0x1, 0x1c1f ;  /* 0x003c1f00bacc7f89 */ /* 0x000e2800000e0000 */
[----:B------:R-:W5:-:S15]  /*8680*/  SHFL.IDX PT, R186, R186, RZ, 0x1c1f ;  /* 0x001c1fffbaba7589 */ /* 0x000f5e00000e0000 */
[----:B------:R-:W-:-:S03]  /*8690*/  NOP ;  /* 0x0000000000007918 */ /* 0x000fc60000000000 */
[----:B------:R-:W-:Y:S01]  /*86a0*/  HGMMA.64x256x16.F32 R24, R200, gdesc[UR4].tnspB, R24, gsb0 ;  /* 0x43e00004c8187df0 */ /* 0x000fe20008000818 */
[----:B------:R-:W-:Y:S01]  /*86b0*/  UIADD3 UR6, UR10, 0x180, URZ ;  /* 0x000001800a067890 */ /* 0x000fe2000fffe03f */
[----:B------:R-:W-:Y:S01]  /*86c0*/  UMOV UR7, 0x40000040 ;  /* 0x4000004000077882 */ /* 0x000fe20000000000 */
[----:B------:R-:W-:Y:S02]  /*86d0*/  WARPGROUP.DEPBAR.LE gsb0, 0x0 ;  /* 0x00008000000079c5 */ /* 0x000fe40000010000 */
[----:B------:R-:W-:Y:S01]  /*86e0*/  WARPGROUP.ARRIVE ;  /* 0x00000000000079c5 */ /* 0x000fe20000000000 */
[----:B------:R-:W-:Y:S01]  /*86f0*/  FMUL.FTZ R201, R170, UR61 ;  /* 0x0000003daac97c20 */ /* 0x000fe20008410000 */
[----:B------:R-:W-:Y:S02]  /*8700*/  IMAD.MOV.U32 R170, RZ, RZ, -0x2 ;  /* 0xfffffffeffaa7424 */ /* 0x000fe400078e00ff */
[----:B------:R-:W-:Y:S01]  /*8710*/  FMUL.FTZ R200, R182, UR61 ;  /* 0x0000003db6c87c20 */ /* 0x000fe20008410000 */
[----:B------:R-:W-:Y:S01]  /*8720*/  FMUL.FTZ R202, R174, UR61 ;  /* 0x0000003daeca7c20 */ /* 0x000fe20008410000 */
[----:B------:R-:W-:-:S15]  /*8730*/  FMUL.FTZ R174, R162, UR61 ;  /* 0x0000003da2ae7c20 */ /* 0x000fde0008410000 */
[----:B------:R-:W-:-:S02]  /*8740*/  NOP ;  /* 0x0000000000007918 */ /* 0x000fc40000000000 */
[----:B------:R-:W-:Y:S01]  /*8750*/  HGMMA.64x256x16.F32 R24, R196, gdesc[UR4].tnspB, R24, gsb0 ;  /* 0x43e00004c4187df0 */ /* 0x000fe20008000818 */
[----:B------:R-:W-:Y:S02]  /*8760*/  IMAD R187, R23, R170, UR5 ;  /* 0x0000000517bb7e24 */ /* 0x000fe4000f8e02aa */
[----:B------:R-:W-:Y:S01]  /*8770*/  FMUL.FTZ R182, R183, UR61 ;  /* 0x0000003db7b67c20 */ /* 0x000fe20008410000 */
[----:B------:R-:W5:Y:S01]  /*8780*/  MUFU.TANH R200, R200 ;  /* 0x000000c800c87308 */ /* 0x000f620000002400 */
[----:B------:R-:W-:Y:S01]  /*8790*/  FMUL.FTZ R183, R171, UR61 ;  /* 0x0000003dabb77c20 */ /* 0x000fe20008410000 */
[----:B--2---:R-:W-:Y:S02]  /*87a0*/  IMAD R187, R180, UR15, R187 ;  /* 0x0000000fb4bb7c24 */ /* 0x004fe4000f8e02bb */
[----:B------:R-:W-:Y:S01]  /*87b0*/  FMUL.FTZ R180, R175, UR61 ;  /* 0x0000003dafb47c20 */ /* 0x000fe20008410000 */
[----:B------:R-:W-:Y:S01]  /*87c0*/  UIADD3 UR6, UR10, 0x200, URZ ;  /* 0x000002000a067890 */ /* 0x000fe2000fffe03f */
[----:B------:R-:W-:Y:S01]  /*87d0*/  UMOV UR7, 0x40000040 ;  /* 0x4000004000077882 */ /* 0x000fe20000000000 */
[----:B0-----:R-:W-:Y:S01]  /*87e0*/  IADD3 R189, R204, -UR14, R187 ;  /* 0x8000000eccbd7c10 */ /* 0x001fe2000fffe0bb */
[----:B------:R-:W0:Y:S01]  /*87f0*/  MUFU.TANH R182, R182 ;  /* 0x000000b600b67308 */ /* 0x000e220000002400 */
[----:B------:R-:W-:-:S02]  /*8800*/  ULDC UR5, c[0x0][0x988] ;  /* 0x0002620000057ab9 */ /* 0x000fc40000000800 */
[C---:B------:R-:W-:Y:S02]  /*8810*/  ISETP.GT.AND P3, PT, R189.reuse, RZ, PT ;  /* 0x000000ffbd00720c */ /* 0x040fe40003f64270 */
[C---:B------:R-:W-:Y:S02]  /*8820*/  ISETP.GT.AND P4, PT, R189.reuse, 0x1, PT ;  /* 0x00000001bd00780c */ /* 0x040fe40003f84270 */
[----:B------:R-:W-:Y:S01]  /*8830*/  FSEL R170, R184, -INF , P3 ;  /* 0xff800000b8aa7808 */ /* 0x000fe20001800000 */
[----:B------:R-:W2:Y:S01]  /*8840*/  MUFU.TANH R201, R201 ;  /* 0x000000c900c97308 */ /* 0x000ea20000002400 */
[----:B------:R-:W-:Y:S02]  /*8850*/  ISETP.GT.AND P3, PT, R189, 0x8, PT ;  /* 0x00000008bd00780c */ /* 0x000fe40003f64270 */
[----:B-1----:R-:W-:Y:S01]  /*8860*/  FSEL R162, R185, -INF , P4 ;  /* 0xff800000b9a27808 */ /* 0x002fe20002000000 */
[----:B------:R-:W-:Y:S01]  /*8870*/  FMUL.FTZ R185, R163, UR61 ;  /* 0x0000003da3b97c20 */ /* 0x000fe20008410000 */
[----:B------:R-:W-:-:S02]  /*8880*/  FMNMX.FTZ R175, R170, R21, !PT ;  /* 0x00000015aaaf7209 */ /* 0x000fc40007810000 */
[----:B---3--:R-:W-:Y:S01]  /*8890*/  FSEL R171, R188, -INF , P3 ;  /* 0xff800000bcab7808 */ /* 0x008fe20001800000 */
[----:B------:R1:W-:Y:S01]  /*88a0*/  MUFU.TANH R184, R174 ;  /* 0x000000ae00b87308 */ /* 0x0003e20000002400 */
[C---:B------:R-:W-:Y:S02]  /*88b0*/  ISETP.GT.AND P4, PT, R189.reuse, 0x9, PT ;  /* 0x00000009bd00780c */ /* 0x040fe40003f84270 */
[----:B------:R-:W-:Y:S02]  /*88c0*/  FMNMX.FTZ R188, R162, R175, !PT ;  /* 0x000000afa2bc7209 */ /* 0x000fe40007810000 */
[----:B------:R-:W-:Y:S02]  /*88d0*/  ISETP.GT.AND P3, PT, R189, 0x10, PT ;  /* 0x00000010bd00780c */ /* 0x000fe40003f64270 */
[----:B----4-:R-:W-:Y:S01]  /*88e0*/  FSEL R163, R190, -INF , P4 ;  /* 0xff800000bea37808 */ /* 0x010fe20002000000 */
[----:B------:R-:W3:Y:S01]  /*88f0*/  MUFU.TANH R183, R183 ;  /* 0x000000b700b77308 */ /* 0x000ee20000002400 */
[----:B-1----:R-:W-:Y:S01]  /*8900*/  FMNMX.FTZ R174, R171, R188, !PT ;  /* 0x000000bcabae7209 */ /* 0x002fe20007810000 */
[----:B------:R-:W-:Y:S01]  /*8910*/  FMUL.FTZ R188, R166, UR61 ;  /* 0x0000003da6bc7c20 */ /* 0x000fe20008410000 */
[----:B------:R-:W-:Y:S01]  /*8920*/  ISETP.GT.AND P4, PT, R189, 0x11, PT ;  /* 0x00000011bd00780c */ /* 0x000fe20003f84270 */
[----:B------:R-:W-:Y:S01]  /*8930*/  FMUL.FTZ R190, R167, UR61 ;  /* 0x0000003da7be7c20 */ /* 0x000fe20008410000 */
[----:B-----5:R-:W-:Y:S01]  /*8940*/  FSEL R166, R191, -INF , P3 ;  /* 0xff800000bfa67808 */ /* 0x020fe20001800000 */
[----:B------:R-:W-:Y:S01]  /*8950*/  FMUL.FTZ R191, R154, UR61 ;  /* 0x0000003d9abf7c20 */ /* 0x000fe20008410000 */
[----:B------:R-:W-:Y:S01]  /*8960*/  FMNMX.FTZ R175, R163, R174, !PT ;  /* 0x000000aea3af7209 */ /* 0x000fe20007810000 */
[----:B------:R-:W1:Y:S01]  /*8970*/  MUFU.TANH R202, R202 ;  /* 0x000000ca00ca7308 */ /* 0x000e620000002400 */
[----:B------:R-:W-:-:S02]  /*8980*/  ISETP.GT.AND P3, PT, R189, 0x18, PT ;  /* 0x00000018bd00780c */ /* 0x000fc40003f64270 */
[----:B------:R-:W-:Y:S02]  /*8990*/  FSEL R174, R179, -INF , P4 ;  /* 0xff800000b3ae7808 */ /* 0x000fe40002000000 */
[----:B------:R-:W-:Y:S02]  /*89a0*/  FMNMX.FTZ R175, R166, R175, !PT ;  /* 0x000000afa6af7209 */ /* 0x000fe40007810000 */
[----:B------:R-:W-:Y:S01]  /*89b0*/  FSEL R167, R200, -INF , P3 ;  /* 0xff800000c8a77808 */ /* 0x000fe20001800000 */
[----:B------:R-:W4:Y:S01]  /*89c0*/  MUFU.TANH R180, R180 ;  /* 0x000000b400b47308 */ /* 0x000f220000002400 */
[C---:B------:R-:W-:Y:S02]  /*89d0*/  ISETP.GT.AND P4, PT, R189.reuse, 0x19, PT ;  /* 0x00000019bd00780c */ /* 0x040fe40003f84270 */
[----:B------:R-:W-:Y:S02]  /*89e0*/  FMNMX.FTZ R200, R174, R175, !PT ;  /* 0x000000afaec87209 */ /* 0x000fe40007810000 */
[----:B------:R-:W-:-:S02]  /*89f0*/  ISETP.GT.AND P3, PT, R189, 0x20, PT ;  /* 0x00000020bd00780c */ /* 0x000fc40003f64270 */
[----:B0-----:R-:W-:Y:S01]  /*8a00*/  FSEL R175, R182, -INF , P4 ;  /* 0xff800000b6af7808 */ /* 0x001fe20002000000 */
[----:B------:R-:W0:Y:S01]  /*8a10*/  MUFU.TANH R185, R185 ;  /* 0x000000b900b97308 */ /* 0x000e220000002400 */
[----:B------:R-:W-:Y:S02]  /*8a20*/  FMNMX.FTZ R200, R167, R200, !PT ;  /* 0x000000c8a7c87209 */ /* 0x000fe40007810000 */
[----:B--2---:R-:W-:Y:S02]  /*8a30*/  FSEL R154, R201, -INF , P3 ;  /* 0xff800000c99a7808 */ /* 0x004fe40001800000 */
[----:B------:R-:W-:Y:S02]  /*8a40*/  ISETP.GT.AND P4, PT, R189, 0x21, PT ;  /* 0x00000021bd00780c */ /* 0x000fe40003f84270 */
[----:B------:R-:W-:Y:S01]  /*8a50*/  FMNMX.FTZ R201, R175, R200, !PT ;  /* 0x000000c8afc97209 */ /* 0x000fe20007810000 */
[----:B------:R-:W2:Y:S01]  /*8a60*/  MUFU.TANH R188, R188 ;  /* 0x000000bc00bc7308 */ /* 0x000ea20000002400 */
[----:B------:R-:W-:Y:S01]  /*8a70*/  ISETP.GT.AND P3, PT, R189, 0x28, PT ;  /* 0x00000028bd00780c */ /* 0x000fe20003f64270 */
[----:B------:R-:W-:Y:S01]  /*8a80*/  FMUL.FTZ R200, R155, UR61 ;  /* 0x0000003d9bc87c20 */ /* 0x000fe20008410000 */
[----:B---3--:R-:W-:-:S02]  /*8a90*/  FSEL R179, R183, -INF , P4 ;  /* 0xff800000b7b37808 */ /* 0x008fc40002000000 */
[----:B------:R-:W-:Y:S01]  /*8aa0*/  FMNMX.FTZ R182, R154, R201, !PT ;  /* 0x000000c99ab67209 */ /* 0x000fe20007810000 */
[----:B------:R-:W-:Y:S01]  /*8ab0*/  FMUL.FTZ R201, R158, UR61 ;  /* 0x0000003d9ec97c20 */ /* 0x000fe20008410000 */
[----:B------:R-:W-:Y:S01]  /*8ac0*/  ISETP.GT.AND P4, PT, R189, 0x29, PT ;  /* 0x00000029bd00780c */ /* 0x000fe20003f84270 */
[----:B------:R-:W3:Y:S01]  /*8ad0*/  MUFU.TANH R190, R190 ;  /* 0x000000be00be7308 */ /* 0x000ee20000002400 */
[----:B-1----:R-:W-:Y:S02]  /*8ae0*/  FSEL R155, R202, -INF , P3 ;  /* 0xff800000ca9b7808 */ /* 0x002fe40001800000 */
[----:B------:R-:W-:Y:S02]  /*8af0*/  FMNMX.FTZ R182, R179, R182, !PT ;  /* 0x000000b6b3b67209 */ /* 0x000fe40007810000 */
[----:B------:R-:W-:Y:S02]  /*8b00*/  ISETP.GT.AND P3, PT, R189, 0x30, PT ;  /* 0x00000030bd00780c */ /* 0x000fe40003f64270 */
[----:B----4-:R-:W-:Y:S01]  /*8b10*/  FSEL R180, R180, -INF , P4 ;  /* 0xff800000b4b47808 */ /* 0x010fe20002000000 */
[----:B------:R-:W1:Y:S01]  /*8b20*/  MUFU.TANH R191, R191 ;  /* 0x000000bf00bf7308 */ /* 0x000e620000002400 */
[----:B------:R-:W-:-:S02]  /*8b30*/  FMNMX.FTZ R183, R155, R182, !PT ;  /* 0x000000b69bb77209 */ /* 0x000fc40007810000 */
[----:B------:R-:W-:Y:S02]  /*8b40*/  ISETP.GT.AND P4, PT, R189, 0x31, PT ;  /* 0x00000031bd00780c */ /* 0x000fe40003f84270 */
[----:B------:R-:W-:Y:S02]  /*8b50*/  FSEL R158, R184, -INF , P3 ;  /* 0xff800000b89e7808 */ /* 0x000fe40001800000 */
[----:B------:R-:W-:Y:S01]  /*8b60*/  FMNMX.FTZ R183, R180, R183, !PT ;  /* 0x000000b7b4b77209 */ /* 0x000fe20007810000 */
[----:B------:R-:W4:Y:S01]  /*8b70*/  MUFU.TANH R200, R200 ;  /* 0x000000c800c87308 */ /* 0x000f220000002400 */
[----:B0-----:R-:W-:Y:S02]  /*8b80*/  FSEL R182, R185, -INF , P4 ;  /* 0xff800000b9b67808 */ /* 0x001fe40002000000 */
[----:B------:R-:W-:Y:S02]  /*8b90*/  ISETP.GT.AND P3, PT, R189, 0x38, PT ;  /* 0x00000038bd00780c */ /* 0x000fe40003f64270 */
[----:B------:R-:W-:-:S02]  /*8ba0*/  FMNMX.FTZ R185, R158, R183, !PT ;  /* 0x000000b79eb97209 */ /* 0x000fc40007810000 */
[----:B------:R-:W-:Y:S01]  /*8bb0*/  ISETP.GT.AND P4, PT, R189, 0x39, PT ;  /* 0x00000039bd00780c */ /* 0x000fe20003f84270 */
[----:B------:R-:W0:Y:S01]  /*8bc0*/  MUFU.TANH R201, R201 ;  /* 0x000000c900c97308 */ /* 0x000e220000002400 */
[----:B--2---:R-:W-:Y:S01]  /*8bd0*/  FSEL R183, R188, -INF , P3 ;  /* 0xff800000bcb77808 */ /* 0x004fe20001800000 */
[----:B------:R-:W-:Y:S01]  /*8be0*/  FMUL.FTZ R188, R181, UR61 ;  /* 0x0000003db5bc7c20 */ /* 0x000fe20008410000 */
[----:B------:R-:W-:Y:S02]  /*8bf0*/  FMNMX.FTZ R184, R182, R185, !PT ;  /* 0x000000b9b6b87209 */ /* 0x000fe40007810000 */
[----:B------:R-:W-:Y:S02]  /*8c00*/  ISETP.GT.AND P3, PT, R189, 0x40, PT ;  /* 0x00000040bd00780c */ /* 0x000fe40003f64270 */
[----:B---3--:R-:W-:Y:S01]  /*8c10*/  FSEL R185, R190, -INF , P4 ;  /* 0xff800000beb97808 */ /* 0x008fe20002000000 */
[----:B------:R2:W3:Y:S01]  /*8c20*/  MUFU.TANH R202, R159 ;  /* 0x0000009f00ca7308 */ /* 0x0004e20000002400 */
[----:B------:R-:W-:-:S02]  /*8c30*/  FMNMX.FTZ R184, R183, R184, !PT ;  /* 0x000000b8b7b87209 */ /* 0x000fc40007810000 */
[----:B------:R-:W-:Y:S02]  /*8c40*/  ISETP.GT.AND P4, PT, R189, 0x41, PT ;  /* 0x00000041bd00780c */ /* 0x000fe40003f84270 */
[----:B-1----:R-:W-:Y:S02]  /*8c50*/  FSEL R181, R191, -INF , P3 ;  /* 0xff800000bfb57808 */ /* 0x002fe40001800000 */
[----:B------:R-:W-:Y:S01]  /*8c60*/  FMNMX.FTZ R190, R185, R184, !PT ;  /* 0x000000b8b9be7209 */ /* 0x000fe20007810000 */
[----:B------:R-:W1:Y:S01]  /*8c70*/  MUFU.TANH R188, R188 ;  /* 0x000000bc00bc7308 */ /* 0x000e620000002400 */
[----:B------:R-:W-:Y:S02]  /*8c80*/  ISETP.GT.AND P3, PT, R189, 0x48, PT ;  /* 0x00000048bd00780c */ /* 0x000fe40003f64270 */
[----:B----4-:R-:W-:Y:S01]  /*8c90*/  FSEL R184, R200, -INF , P4 ;  /* 0xff800000c8b87808 */ /* 0x010fe20002000000 */
[----:B------:R-:W-:Y:S01]  /*8ca0*/  FMUL.FTZ R200, R169, UR61 ;  /* 0x0000003da9c87c20 */ /* 0x000fe20008410000 */
[----:B--2---:R-:W-:Y:S01]  /*8cb0*/  FMNMX.FTZ R159, R181, R190, !PT ;  /* 0x000000beb59f7209 */ /* 0x004fe20007810000 */
[----:B------:R-:W-:Y:S01]  /*8cc0*/  FMUL.FTZ R169, R172, UR61 ;  /* 0x0000003daca97c20 */ /* 0x000fe20008410000 */
[----:B------:R-:W-:Y:S01]  /*8cd0*/  ISETP.GT.AND P4, PT, R189, 0x49, PT ;  /* 0x00000049bd00780c */ /* 0x000fe20003f84270 */
[----:B------:R-:W-:Y:S01]  /*8ce0*/  FMUL.FTZ R189, R168, UR61 ;  /* 0x0000003da8bd7c20 */ /* 0x000fe20008410000 */
[----:B0-----:R-:W-:Y:S01]  /*8cf0*/  FSEL R168, R201, -INF , P3 ;  /* 0xff800000c9a87808 */ /* 0x001fe20001800000 */
[----:B------:R-:W-:Y:S01]  /*8d00*/  FMUL.FTZ R172, R161, UR61 ;  /* 0x0000003da1ac7c20 */ /* 0x000fe20008410000 */
[----:B------:R-:W-:Y:S01]  /*8d10*/  FMNMX.FTZ R191, R184, R159, !PT ;  /* 0x0000009fb8bf7209 */ /* 0x000fe20007810000 */
[----:B------:R-:W-:Y:S01]  /*8d20*/  MUFU.TANH R200, R200 ;  /* 0x000000c800c87308 */ /* 0x000fe20000002400 */
[----:B---3--:R-:W-:-:S02]  /*8d30*/  FSEL R159, R202, -INF , P4 ;  /* 0xff800000ca9f7808 */ /* 0x008fc40002000000 */
[----:B------:R-:W-:Y:S01]  /*8d40*/  FMNMX.FTZ R190, R168, R191, !PT ;  /* 0x000000bfa8be7209 */ /* 0x000fe20007810000 */
[----:B------:R-:W-:Y:S01]  /*8d50*/  FMUL.FTZ R191, R173, UR61 ;  /* 0x0000003dadbf7c20 */ /* 0x000fe20008410000 */
[----:B------:R-:W-:Y:S02]  /*8d60*/  FMUL.FTZ R173, R164, UR61 ;  /* 0x0000003da4ad7c20 */ /* 0x000fe40008410000 */
[----:B------:R-:W-:Y:S01]  /*8d70*/  FMNMX.FTZ R201, R159, R190, !PT ;  /* 0x000000be9fc97209 */ /* 0x000fe20007810000 */
[----:B------:R-:W-:Y:S01]  /*8d80*/  FMUL.FTZ R190, R160, UR61 ;  /* 0x0000003da0be7c20 */ /* 0x000fe20008410000 */
[----:B------:R-:W-:Y:S01]  /*8d90*/  IADD3 R160, R186, -UR14, R187 ;  /* 0x8000000ebaa07c10 */ /* 0x000fe2000fffe0bb */
[----:B------:R-:W-:Y:S01]  /*8da0*/  FMUL.FTZ R187, R152, UR61 ;  /* 0x0000003d98bb7c20 */ /* 0x000fe20008410000 */
[----:B------:R0:W-:Y:S01]  /*8db0*/  MUFU.TANH R186, R165 ;  /* 0x000000a500ba7308 */ /* 0x0001e20000002400 */
[----:B------:R-:W2:Y:S01]  /*8dc0*/  SHFL.BFLY PT, R202, R201, 0x2, 0x1f ;  /* 0x0c401f00c9ca7f89 */ /* 0x000ea200000e0000 */
[----:B------:R-:W-:-:S02]  /*8dd0*/  ISETP.GT.AND P3, PT, R160, RZ, PT ;  /* 0x000000ffa000720c */ /* 0x000fc40003f64270 */
[C---:B------:R-:W-:Y:S02]  /*8de0*/  ISETP.GT.AND P4, PT, R160.reuse, 0x1, PT ;  /* 0x00000001a000780c */ /* 0x040fe40003f84270 */
[----:B------:R-:W-:Y:S02]  /*8df0*/  ISETP.GT.AND P5, PT, R160, 0x20, PT ;  /* 0x00000020a000780c */ /* 0x000fe40003fa4270 */
[----:B------:R-:W-:Y:S01]  /*8e00*/  FSEL R2, R2, -INF , P4 ;  /* 0xff80000002027808 */ /* 0x000fe20002000000 */
[----:B------:R-:W3:Y:S01]  /*8e10*/  MUFU.TANH R189, R189 ;  /* 0x000000bd00bd7308 */ /* 0x000ee20000002400 */
[C---:B------:R-:W-:Y:S02]  /*8e20*/  ISETP.GT.AND P4, PT, R160.reuse, 0x9, PT ;  /* 0x00000009a000780c */ /* 0x040fe40003f84270 */
[----:B------:R-:W-:Y:S02]  /*8e30*/  ISETP.GT.AND P6, PT, R160, 0x21, PT ;  /* 0x00000021a000780c */ /* 0x000fe40003fc4270 */
[----:B------:R-:W-:-:S02]  /*8e40*/  FSEL R152, R4, -INF , P4 ;  /* 0xff80000004987808 */ /* 0x000fc40002000000 */
[----:B------:R-:W-:Y:S01]  /*8e50*/  ISETP.GT.AND P4, PT, R160, 0x11, PT ;  /* 0x00000011a000780c */ /* 0x000fe20003f84270 */
[----:B------:R-:W4:Y:S01]  /*8e60*/  MUFU.TANH R169, R169 ;  /* 0x000000a900a97308 */ /* 0x000f220000002400 */
[----:B------:R-:W-:Y:S02]  /*8e70*/  R2UR UR14, R232 ;  /* 0x00000000e80e72ca */ /* 0x000fe400000e0000 */
[----:B------:R-:W-:Y:S02]  /*8e80*/  FSEL R177, R177, -INF , P4 ;  /* 0xff800000b1b17808 */ /* 0x000fe40002000000 */
[----:B------:R-:W-:Y:S02]  /*8e90*/  ISETP.GT.AND P4, PT, R160, 0x19, PT ;  /* 0x00000019a000780c */ /* 0x000fe40003f84270 */
[----:B--2---:R-:W-:Y:S01]  /*8ea0*/  FMNMX.FTZ R161, R201, R202, !PT ;  /* 0x000000cac9a17209 */ /* 0x004fe20007810000 */
[----:B------:R-:W2:Y:S04]  /*8eb0*/  MUFU.TANH R191, R191 ;  /* 0x000000bf00bf7308 */ /* 0x000ea80000002400 */
[----:B------:R-:W5:Y:S04]  /*8ec0*/  SHFL.BFLY PT, R164, R161, 0x1, 0x1f ;  /* 0x0c201f00a1a47f89 */ /* 0x000f6800000e0000 */
[----:B------:R3:W-:Y:S08]  /*8ed0*/  MUFU.TANH R4, R156 ;  /* 0x0000009c00047308 */ /* 0x0007f00000002400 */
[----:B------:R-:W2:Y:S08]  /*8ee0*/  MUFU.TANH R190, R190 ;  /* 0x000000be00be7308 */ /* 0x000eb00000002400 */
[----:B------:R-:W2:Y:S08]  /*8ef0*/  MUFU.TANH R172, R172 ;  /* 0x000000ac00ac7308 */ /* 0x000eb00000002400 */
[----:B------:R-:W2:Y:S08]  /*8f00*/  MUFU.TANH R173, R173 ;  /* 0x000000ad00ad7308 */ /* 0x000eb00000002400 */
[----:B------:R-:W2:Y:S01]  /*8f10*/  MUFU.TANH R187, R187 ;  /* 0x000000bb00bb7308 */ /* 0x000ea20000002400 */
[----:B------:R-:W-:-:S02]  /*8f20*/  WARPGROUP.DEPBAR.LE gsb0, 0x0 ;  /* 0x00008000000079c5 */ /* 0x000fc40000010000 */
[----:B------:R-:W-:Y:S01]  /*8f30*/  FMUL.FTZ R196, R153, UR61 ;  /* 0x0000003d99c47c20 */ /* 0x000fe20008410000 */
[----:B------:R-:W-:Y:S01]  /*8f40*/  FSEL R153, R0, -INF , P3 ;  /* 0xff80000000997808 */ /* 0x000fe20001800000 */
[----:B------:R-:W-:Y:S01]  /*8f50*/  FMUL.FTZ R197, R157, UR61 ;  /* 0x0000003d9dc57c20 */ /* 0x000fe20008410000 */
[----:B------:R-:W-:Y:S01]  /*8f60*/  ISETP.GT.AND P3, PT, R160, 0x8, PT ;  /* 0x00000008a000780c */ /* 0x000fe20003f64270 */
[----:B------:R-:W-:Y:S01]  /*8f70*/  WARPGROUP.ARRIVE ;  /* 0x00000000000079c5 */ /* 0x000fe20000000000 */
[----:B0-----:R-:W-:Y:S01]  /*8f80*/  FMNMX.FTZ R165, R153, R20, !PT ;  /* 0x0000001499a57209 */ /* 0x001fe20007810000 */
[----:B------:R-:W0:Y:S01]  /*8f90*/  MUFU.TANH R196, R196 ;  /* 0x000000c400c47308 */ /* 0x000e220000002400 */
[----:B------:R-:W-:Y:S02]  /*8fa0*/  FSEL R0, R3, -INF , P3 ;  /* 0xff80000003007808 */ /* 0x000fe40001800000 */
[----:B------:R-:W-:Y:S01]  /*8fb0*/  FMNMX.FTZ R165, R2, R165, !PT ;  /* 0x000000a502a57209 */ /* 0x000fe20007810000 */
[----:B------:R-:W-:Y:S01]  /*8fc0*/  HGMMA.64x256x16.F32 R24, R192, gdesc[UR4].tnspB, R24, gsb0 ;  /* 0x43e00004c0187df0 */ /* 0x000fe20008000818 */
[----:B------:R-:W-:-:S02]  /*8fd0*/  ISETP.GT.AND P3, PT, R160, 0x10, PT ;  /* 0x00000010a000780c */ /* 0x000fc40003f64270 */
[----:B------:R-:W-:Y:S01]  /*8fe0*/  FMNMX.FTZ R165, R0, R165, !PT ;  /* 0x000000a500a57209 */ /* 0x000fe20007810000 */
[----:B------:R-:W0:Y:S01]  /*8ff0*/  MUFU.TANH R197, R197 ;  /* 0x000000c500c57308 */ /* 0x000e220000002400 */
[----:B------:R-:W-:Y:S02]  /*9000*/  FSEL R176, R176, -INF , P3 ;  /* 0xff800000b0b07808 */ /* 0x000fe40001800000 */
[----:B------:R-:W-:Y:S02]  /*9010*/  FMNMX.FTZ R165, R152, R165, !PT ;  /* 0x000000a598a57209 */ /* 0x000fe40007810000 */
[----:B-----5:R-:W-:Y:S02]  /*9020*/  FMNMX.FTZ R3, R161, R164, !PT ;  /* 0x000000a4a1037209 */ /* 0x020fe40007810000 */
[----:B------:R-:W-:Y:S02]  /*9030*/  ISETP.GT.AND P3, PT, R160, 0x18, PT ;  /* 0x00000018a000780c */ /* 0x000fe40003f64270 */
[----:B------:R-:W-:-:S02]  /*9040*/  FMNMX.FTZ R164, R176, R165, !PT ;  /* 0x000000a5b0a47209 */ /* 0x000fc40007810000 */
[----:B------:R-:W-:Y:S02]  /*9050*/  FSEL R178, R178, -INF , P3 ;  /* 0xff800000b2b27808 */ /* 0x000fe40001800000 */
[----:B------:R-:W-:Y:S02]  /*9060*/  FMNMX.FTZ R161, R177, R164, !PT ;  /* 0x000000a4b1a17209 */ /* 0x000fe40007810000 */
[----:B-1----:R-:W-:Y:S02]  /*9070*/  FSEL R157, R188, -INF , P4 ;  /* 0xff800000bc9d7808 */ /* 0x002fe40002000000 */
[----:B---3--:R-:W-:Y:S02]  /*9080*/  FMNMX.FTZ R156, R178, R161, !PT ;  /* 0x000000a1b29c7209 */ /* 0x008fe40007810000 */
[----:B------:R-:W-:Y:S02]  /*9090*/  FSEL R164, R189, -INF , P5 ;  /* 0xff800000bda47808 */ /* 0x000fe40002800000 */
[----:B------:R-:W-:Y:S01]  /*90a0*/  FMNMX.FTZ R161, R157, R156, !PT ;  /* 0x0000009c9da17209 */ /* 0x000fe20007810000 */
[----:B------:R-:W-:Y:S01]  /*90b0*/  FMUL.FTZ R156, R3, UR5 ;  /* 0x00000005039c7c20 */ /* 0x000fe20008410000 */
[----:B------:R-:W-:-:S02]  /*90c0*/  ISETP.GT.AND P3, PT, R160, 0x28, PT ;  /* 0x00000028a000780c */ /* 0x000fc40003f64270 */
[----:B------:R-:W-:Y:S02]  /*90d0*/  FSEL R165, R200, -INF , P6 ;  /* 0xff800000c8a57808 */ /* 0x000fe40003000000 */
[----:B------:R-:W-:Y:S02]  /*90e0*/  FMNMX.FTZ R188, R164, R161, !PT ;  /* 0x000000a1a4bc7209 */ /* 0x000fe40007810000 */
[----:B------:R-:W-:Y:S02]  /*90f0*/  FSETP.NEU.FTZ.AND P4, PT, R3, -INF , PT ;  /* 0xff8000000300780b */ /* 0x000fe40003f9d000 */
[----:B------:R-:W-:Y:S02]  /*9100*/  ISETP.GT.AND P5, PT, R160, 0x29, PT ;  /* 0x00000029a000780c */ /* 0x000fe40003fa4270 */
[----:B----4-:R-:W-:Y:S02]  /*9110*/  FSEL R169, R169, -INF , P3 ;  /* 0xff800000a9a97808 */ /* 0x010fe40001800000 */
[----:B------:R-:W-:-:S02]  /*9120*/  FMNMX.FTZ R188, R165, R188, !PT ;  /* 0x000000bca5bc7209 */ /* 0x000fc40007810000 */
[----:B------:R-:W-:Y:S02]  /*9130*/  FSEL R156, R156, RZ, P4 ;  /* 0x000000ff9c9c7208 */ /* 0x000fe40002000000 */
[----:B------:R-:W-:Y:S02]  /*9140*/  ISETP.GT.AND P3, PT, R160, 0x30, PT ;  /* 0x00000030a000780c */ /* 0x000fe40003f64270 */
[----:B--2---:R-:W-:Y:S01]  /*9150*/  FSEL R161, R191, -INF , P5 ;  /* 0xff800000bfa17808 */ /* 0x004fe20002800000 */
[--C-:B------:R-:W-:Y:S01]  /*9160*/  FFMA.FTZ R209, R170, UR5, -R156.reuse ;  /* 0x00000005aad17c23 */ /* 0x100fe2000801089c */
[----:B------:R-:W-:Y:S01]  /*9170*/  FMNMX.FTZ R188, R169, R188, !PT ;  /* 0x000000bca9bc7209 */ /* 0x000fe20007810000 */
[--C-:B------:R-:W-:Y:S01]  /*9180*/  FFMA.FTZ R211, R171, UR5, -R156.reuse ;  /* 0x00000005abd37c23 */ /* 0x100fe2000801089c */
[----:B------:R-:W-:Y:S01]  /*9190*/  ISETP.GT.AND P5, PT, R160, 0x31, PT ;  /* 0x00000031a000780c */ /* 0x000fe20003fa4270 */
[--C-:B------:R-:W-:Y:S01]  /*91a0*/  FFMA.FTZ R201, R154, UR5, -R156.reuse ;  /* 0x000000059ac97c23 */ /* 0x100fe2000801089c */
        /* <DEDUP_REMOVED lines=18> */
[----:B------:R-:W-:Y:S01]  /*92d0*/  FSEL R186, R186, -INF , P5 ;  /* 0xff800000baba7808 */ /* 0x000fe20002800000 */
[--C-:B------:R-:W-:Y:S01]  /*92e0*/  FFMA.FTZ R199, R183, UR5, -R156.reuse ;  /* 0x00000005b7c77c23 */ /* 0x100fe2000801089c */
[----:B------:R-:W-:Y:S01]  /*92f0*/  FMNMX.FTZ R171, R173, R188, !PT ;  /* 0x000000bcadab7209 */ /* 0x000fe20007810000 */
[--C-:B------:R-:W-:Y:S01]  /*9300*/  FFMA.FTZ R155, R181, UR5, -R156.reuse ;  /* 0x00000005b59b7c23 */ /* 0x100fe2000801089c */
[----:B------:R-:W-:Y:S01]  /*9310*/  ISETP.GT.AND P5, PT, R160, 0x41, PT ;  /* 0x00000041a000780c */ /* 0x000fe20003fa4270 */
[----:B------:R-:W-:Y:S01]  /*9320*/  MUFU.EX2 R211, R211 ;  /* 0x000000d300d37308 */ /* 0x000fe20000000800 */
[----:B------:R-:W-:Y:S01]  /*9330*/  FSEL R187, R187, -INF , P3 ;  /* 0xff800000bbbb7808 */ /* 0x000fe20001800000 */
[--C-:B------:R-:W-:Y:S01]  /*9340*/  FFMA.FTZ R180, R184, UR5, -R156.reuse ;  /* 0x00000005b8b47c23 */ /* 0x100fe2000801089c */
[----:B------:R-:W-:Y:S01]  /*9350*/  FMNMX.FTZ R188, R186, R171, !PT ;  /* 0x000000abbabc7209 */ /* 0x000fe20007810000 */
[----:B------:R-:W-:Y:S01]  /*9360*/  FFMA.FTZ R167, R168, UR5, -R156 ;  /* 0x00000005a8a77c23 */ /* 0x000fe2000801089c */
[----:B------:R-:W-:-:S02]  /*9370*/  ISETP.GT.AND P3, PT, R160, 0x48, PT ;  /* 0x00000048a000780c */ /* 0x000fc40003f64270 */
[----:B0-----:R-:W-:Y:S01]  /*9380*/  FSEL R171, R196, -INF , P5 ;  /* 0xff800000c4ab7808 */ /* 0x001fe20002800000 */
[----:B------:R-:W-:Y:S01]  /*9390*/  MUFU.EX2 R190, R190 ;  /* 0x000000be00be7308 */ /* 0x000fe20000000800 */
[----:B------:R-:W-:Y:S02]  /*93a0*/  FMNMX.FTZ R188, R187, R188, !PT ;  /* 0x000000bcbbbc7209 */ /* 0x000fe40007810000 */
[----:B------:R-:W-:Y:S01]  /*93b0*/  ISETP.GT.AND P5, PT, R160, 0x49, PT ;  /* 0x00000049a000780c */ /* 0x000fe20003fa4270 */
[--C-:B------:R-:W-:Y:S01]  /*93c0*/  FFMA.FTZ R160, R175, UR5, -R156.reuse ;  /* 0x00000005afa07c23 */ /* 0x100fe2000801089c */
[----:B------:R-:W-:Y:S02]  /*93d0*/  FSEL R163, R4, -INF , P3 ;  /* 0xff80000004a37808 */ /* 0x000fe40001800000 */
[----:B------:R-:W-:Y:S01]  /*93e0*/  FMNMX.FTZ R188, R171, R188, !PT ;  /* 0x000000bcabbc7209 */ /* 0x000fe20007810000 */
[----:B------:R-:W-:Y:S01]  /*93f0*/  MUFU.EX2 R205, R205 ;  /* 0x000000cd00cd7308 */ /* 0x000fe20000000800 */
[----:B------:R-:W-:Y:S01]  /*9400*/  FSEL R189, R197, -INF , P5 ;  /* 0xff800000c5bd7808 */ /* 0x000fe20002800000 */
[--C-:B------:R-:W-:Y:S01]  /*9410*/  FFMA.FTZ R197, R158, UR5, -R156.reuse ;  /* 0x000000059ec57c23 */ /* 0x100fe2000801089c */
[----:B------:R-:W-:Y:S01]  /*9420*/  FMNMX.FTZ R188, R163, R188, !PT ;  /* 0x000000bca3bc7209 */ /* 0x000fe20007810000 */
[----:B------:R-:W-:Y:S01]  /*9430*/  FFMA.FTZ R158, R185, UR5, -R156 ;  /* 0x00000005b99e7c23 */ /* 0x000fe2000801089c */
[----:B------:R-:W-:-:S02]  /*9440*/  R2UR UR6, R231 ;  /* 0x00000000e70672ca */ /* 0x000fc400000e0000 */
[----:B------:R-:W-:Y:S01]  /*9450*/  FMNMX.FTZ R4, R189, R188, !PT ;  /* 0x000000bcbd047209 */ /* 0x000fe20007810000 */
[--C-:B------:R-:W-:Y:S01]  /*9460*/  FFMA.FTZ R188, R174, UR5, -R156.reuse ;  /* 0x00000005aebc7c23 */ /* 0x100fe2000801089c */
[----:B------:R-:W-:Y:S01]  /*9470*/  MUFU.EX2 R207, R207 ;  /* 0x000000cf00cf7308 */ /* 0x000fe20000000800 */
[--C-:B------:R-:W-:Y:S01]  /*9480*/  FFMA.FTZ R174, R179, UR5, -R156.reuse ;  /* 0x00000005b3ae7c23 */ /* 0x100fe2000801089c */
[----:B------:R-:W-:Y:S01]  /*9490*/  FFMA.FTZ R156, R159, UR5, -R156 ;  /* 0x000000059f9c7c23 */ /* 0x000fe2000801089c */
[----:B------:R-:W0:Y:S05]  /*94a0*/  SHFL.BFLY PT, R191, R4, 0x2, 0x1f ;  /* 0x0c401f0004bf7f89 */ /* 0x000e2a00000e0000 */
[----:B------:R-:W-:Y:S01]  /*94b0*/  MUFU.EX2 R188, R188 ;  /* 0x000000bc00bc7308 */ /* 0x000fe20000000800 */
[----:B------:R-:W-:Y:S01]  /*94c0*/  UISETP.GT.AND UP1, UPT, UR11, UR6, UPT ;  /* 0x000000060b00728c */ /* 0x000fe2000bf24270 */
[----:B------:R-:W-:-:S06]  /*94d0*/  R2UR UR6, R16 ;  /* 0x00000000100672ca */ /* 0x000fcc00000e0000 */
[----:B------:R-:W-:Y:S07]  /*94e0*/  MUFU.EX2 R160, R160 ;  /* 0x000000a000a07308 */ /* 0x000fee0000000800 */
[----:B------:R-:W-:Y:S01]  /*94f0*/  IMAD.U32 R235, RZ, RZ, UR6 ;  /* 0x00000006ffeb7e24 */ /* 0x000fe2000f8e00ff */
        /* <DEDUP_REMOVED lines=8> */
[C---:B------:R-:W-:Y:S01]  /*9580*/  FSETP.NEU.FTZ.AND P3, PT, R4.reuse, -INF , PT ;  /* 0xff8000000400780b */ /* 0x040fe20003f7d000 */
[----:B------:R-:W-:-:S06]  /*9590*/  FMUL.FTZ R182, R4, UR5 ;  /* 0x0000000504b67c20 */ /* 0x000fcc0008410000 */
[----:B------:R-:W-:Y:S01]  /*95a0*/  MUFU.EX2 R154, R154 ;  /* 0x0000009a009a7308 */ /* 0x000fe20000000800 */
[----:B------:R-:W-:-:S05]  /*95b0*/  FSEL R182, R182, RZ, P3 ;  /* 0x000000ffb6b67208 */ /* 0x000fca0001800000 */
[--C-:B------:R-:W-:Y:S01]  /*95c0*/  FFMA.FTZ R210, R0, UR5, -R182.reuse ;  /* 0x0000000500d27c23 */ /* 0x100fe200080108b6 */
[----:B------:R-:W-:Y:S01]  /*95d0*/  FSEL R0, R3, RZ, P4 ;  /* 0x000000ff03007208 */ /* 0x000fe20002000000 */
[--C-:B------:R-:W-:Y:S01]  /*95e0*/  FFMA.FTZ R208, R2, UR5, -R182.reuse ;  /* 0x0000000502d07c23 */ /* 0x100fe200080108b6 */
[--C-:B------:R-:W-:Y:S01]  /*95f0*/  FFMA.FTZ R153, R153, UR5, -R182.reuse ;  /* 0x0000000599997c23 */ /* 0x100fe200080108b6 */
[--C-:B------:R-:W-:Y:S01]  /*9600*/  FFMA.FTZ R175, R152, UR5, -R182.reuse ;  /* 0x0000000598af7c23 */ /* 0x100fe200080108b6 */
[--C-:B------:R-:W-:Y:S01]  /*9610*/  FFMA.FTZ R204, R176, UR5, -R182.reuse ;  /* 0x00000005b0cc7c23 */ /* 0x100fe200080108b6 */
[----:B------:R-:W-:Y:S01]  /*9620*/  FADD.FTZ R0, -R0, R21 ;  /* 0x0000001500007221 */ /* 0x000fe20000010100 */
[----:B------:R-:W-:Y:S01]  /*9630*/  FSEL R21, R4, RZ, P3 ;  /* 0x000000ff04157208 */ /* 0x000fe20001800000 */
[----:B------:R-:W-:Y:S01]  /*9640*/  MUFU.EX2 R208, R208 ;  /* 0x000000d000d07308 */ /* 0x000fe20000000800 */
[--C-:B------:R-:W-:Y:S01]  /*9650*/  FFMA.FTZ R177, R177, UR5, -R182.reuse ;  /* 0x00000005b1b17c23 */ /* 0x100fe200080108b6 */
[----:B------:R-:W-:Y:S01]  /*9660*/  FMUL.FTZ R2, R0, UR5 ;  /* 0x0000000500027c20 */ /* 0x000fe20008410000 */
[----:B------:R-:W-:Y:S01]  /*9670*/  FFMA.FTZ R202, R169, UR5, -R182 ;  /* 0x00000005a9ca7c23 */ /* 0x000fe200080108b6 */
[----:B------:R-:W-:Y:S01]  /*9680*/  FADD.FTZ R21, -R21, R20 ;  /* 0x0000001415157221 */ /* 0x000fe20000010100 */
[----:B------:R-:W-:-:S02]  /*9690*/  IMAD.U32 R20, RZ, RZ, UR14 ;  /* 0x0000000eff147e24 */ /* 0x000fc4000f8e00ff */
[--C-:B------:R-:W-:Y:S01]  /*96a0*/  FFMA.FTZ R206, R178, UR5, -R182.reuse ;  /* 0x00000005b2ce7c23 */ /* 0x100fe200080108b6 */
[--C-:B------:R-:W-:Y:S01]  /*96b0*/  FFMA.FTZ R157, R157, UR5, -R182.reuse ;  /* 0x000000059d9d7c23 */ /* 0x100fe200080108b6 */
[----:B------:R-:W-:Y:S01]  /*96c0*/  FMUL.FTZ R0, R21, UR5 ;  /* 0x0000000515007c20 */ /* 0x000fe20008410000 */
[----:B------:R-:W-:Y:S01]  /*96d0*/  MUFU.EX2 R153, R153 ;  /* 0x0000009900997308 */ /* 0x000fe20000000800 */
[----:B------:R-:W-:Y:S02]  /*96e0*/  @!P1 VIADD R20, R20, 0x38840 ;  /* 0x0003884014149836 */ /* 0x000fe40000000000 */
[--C-:B------:R-:W-:Y:S01]  /*96f0*/  FFMA.FTZ R21, R161, UR5, -R182.reuse ;  /* 0x00000005a1157c23 */ /* 0x100fe200080108b6 */
[--C-:B------:R-:W-:Y:S01]  /*9700*/  FFMA.FTZ R200, R164, UR5, -R182.reuse ;  /* 0x00000005a4c87c23 */ /* 0x100fe200080108b6 */
[--C-:B------:R-:W-:Y:S01]  /*9710*/  FFMA.FTZ R165, R165, UR5, -R182.reuse ;  /* 0x00000005a5a57c23 */ /* 0x100fe200080108b6 */
[----:B------:R-:W-:Y:S01]  /*9720*/  FFMA.FTZ R196, R170, UR5, -R182 ;  /* 0x00000005aac47c23 */ /* 0x000fe200080108b6 */
[----:B------:R-:W-:Y:S01]  /*9730*/  @!P1 PRMT R20, RZ, 0x654, R20 ;  /* 0x00000654ff149816 */ /* 0x000fe20000000014 */
[--C-:B------:R-:W-:Y:S01]  /*9740*/  FFMA.FTZ R172, R172, UR5, -R182.reuse ;  /* 0x00000005acac7c23 */ /* 0x100fe200080108b6 */
[----:B------:R-:W0:Y:S01]  /*9750*/  MUFU.EX2 R0, R0 ;  /* 0x0000000000007308 */ /* 0x000e220000000800 */
[--C-:B------:R-:W-:Y:S01]  /*9760*/  FFMA.FTZ R198, R173, UR5, -R182.reuse ;  /* 0x00000005adc67c23 */ /* 0x100fe200080108b6 */
[--C-:B------:R-:W-:Y:S01]  /*9770*/  FFMA.FTZ R159, R186, UR5, -R182.reuse ;  /* 0x00000005ba9f7c23 */ /* 0x100fe200080108b6 */
[--C-:B------:R-:W-:Y:S01]  /*9780*/  FFMA.FTZ R171, R171, UR5, -R182.reuse ;  /* 0x00000005abab7c23 */ /* 0x100fe200080108b6 */
[----:B------:R-:W-:Y:S01]  /*9790*/  FFMA.FTZ R163, R163, UR5, -R182 ;  /* 0x00000005a3a37c23 */ /* 0x000fe200080108b6 */
[----:B------:R-:W-:Y:S01]  /*97a0*/  IMAD.U32 R152, RZ, RZ, UR4 ;  /* 0x00000004ff987e24 */ /* 0x000fe2000f8e00ff */
[----:B------:R-:W-:Y:S01]  /*97b0*/  PLOP3.LUT P3, PT, PT, PT, UP1, 0x80, 0x0 ;  /* 0x000000000000781c */ /* 0x000fe20003f6f018 */
[----:B------:R-:W-:Y:S01]  /*97c0*/  UIADD3 UR4, UR11, -0x1, URZ ;  /* 0xffffffff0b047890 */ /* 0x000fe2000fffe03f */
[----:B------:R-:W1:Y:S01]  /*97d0*/  MUFU.EX2 R2, R2 ;  /* 0x0000000200027308 */ /* 0x000e620000000800 */
[----:B------:R-:W-:-:S04]  /*97e0*/  @!P1 VIADD R152, R152, 0x38860 ;  /* 0x0003886098989836 */ /* 0x000fc80000000000 */
[----:B------:R-:W-:Y:S01]  /*97f0*/  IMAD.U32 R234, RZ, RZ, UR4 ;  /* 0x00000004ffea7e24 */ /* 0x000fe2000f8e00ff */
[----:B------:R-:W-:Y:S02]  /*9800*/  @!P1 PRMT R152, RZ, 0x654, R152 ;  /* 0x00000654ff989816 */ /* 0x000fe40000000098 */
[----:B------:R-:W2:Y:S01]  /*9810*/  MUFU.EX2 R210, R210 ;  /* 0x000000d200d27308 */ /* 0x000ea20000000800 */
[----:B0-----:R-:W-:-:S04]  /*9820*/  FFMA.FTZ R161, R0, R14, R153 ;  /* 0x0000000e00a17223 */ /* 0x001fc80000010099 */
[C---:B------:R-:W-:Y:S01]  /*9830*/  FADD.FTZ R161, R208.reuse, R161 ;  /* 0x000000a1d0a17221 */ /* 0x040fe20000010000 */
[----:B------:R-:W-:Y:S02]  /*9840*/  F2FP.F16.F32.PACK_AB R208, R208, R153 ;  /* 0x00000099d0d0723e */ /* 0x000fe400000000ff */
[----:B------:R-:W0:Y:S01]  /*9850*/  MUFU.EX2 R175, R175 ;  /* 0x000000af00af7308 */ /* 0x000e220000000800 */
[----:B-1----:R-:W-:Y:S01]  /*9860*/  FFMA.FTZ R169, R2, R5, R209 ;  /* 0x0000000502a97223 */ /* 0x002fe200000100d1 */
[----:B------:R-:W-:-:S03]  /*9870*/  F2FP.F16.F32.PACK_AB R209, R162, R209 ;  /* 0x000000d1a2d1723e */ /* 0x000fc600000000ff */
[----:B------:R-:W-:-:S03]  /*9880*/  FADD.FTZ R14, R162, R169 ;  /* 0x000000a9a20e7221 */ /* 0x000fc60000010000 */
[----:B------:R-:W1:Y:S08]  /*9890*/  MUFU.EX2 R204, R204 ;  /* 0x000000cc00cc7308 */ /* 0x000e700000000800 */
[----:B------:R-:W3:Y:S08]  /*98a0*/  MUFU.EX2 R177, R177 ;  /* 0x000000b100b17308 */ /* 0x000ef00000000800 */
[----:B------:R-:W4:Y:S08]  /*98b0*/  MUFU.EX2 R206, R206 ;  /* 0x000000ce00ce7308 */ /* 0x000f300000000800 */
[----:B------:R-:W5:Y:S08]  /*98c0*/  MUFU.EX2 R157, R157 ;  /* 0x0000009d009d7308 */ /* 0x000f700000000800 */
[----:B------:R-:W5:Y:S08]  /*98d0*/  MUFU.EX2 R200, R200 ;  /* 0x000000c800c87308 */ /* 0x000f700000000800 */
[----:B------:R-:W5:Y:S01]  /*98e0*/  MUFU.EX2 R165, R165 ;  /* 0x000000a500a57308 */ /* 0x000f620000000800 */
[----:B------:R-:W-:-:S02]  /*98f0*/  WARPGROUP.DEPBAR.LE gsb0, 0x0 ;  /* 0x00008000000079c5 */ /* 0x000fc40000010000 */
[----:B------:R2:W-:Y:S01]  /*9900*/  @!P1 SYNCS.ARRIVE.TRANS64.RED.A1T0 RZ, [R20+URZ], RZ ;  /* 0x000000ff14ff99a7 */ /* 0x0005e2000810043f */
[--C-:B------:R-:W-:Y:S01]  /*9910*/  FFMA.FTZ R192, R187, UR5, -R182.reuse ;  /* 0x00000005bbc07c23 */ /* 0x100fe200080108b6 */
[----:B------:R-:W-:-:S03]  /*9920*/  FFMA.FTZ R182, R189, UR5, -R182 ;  /* 0x00000005bdb67c23 */ /* 0x000fc600080108b6 */
[----:B------:R-:W5:Y:S01]  /*9930*/  MUFU.EX2 R202, R202 ;  /* 0x000000ca00ca7308 */ /* 0x000f620000000800 */
[----:B--2---:R-:W-:Y:S01]  /*9940*/  FADD.FTZ R20, R210, R161 ;  /* 0x000000a1d2147221 */ /* 0x004fe20000010000 */
[----:B------:R-:W-:Y:S01]  /*9950*/  FADD.FTZ R161, R211, R14 ;  /* 0x0000000ed3a17221 */ /* 0x000fe20000010000 */
[----:B------:R2:W-:Y:S05]  /*9960*/  @!P1 SYNCS.ARRIVE.TRANS64.RED.A1T0 RZ, [R152+URZ], RZ ;  /* 0x000000ff98ff99a7 */ /* 0x0005ea000810043f */
[----:B------:R-:W2:Y:S01]  /*9970*/  MUFU.EX2 R21, R21 ;  /* 0x0000001500157308 */ /* 0x000ea20000000800 */
[----:B0-----:R-:W-:Y:S01]  /*9980*/  FADD.FTZ R169, R175, R20 ;  /* 0x00000014afa97221 */ /* 0x001fe20000010000 */
[C---:B------:R-:W-:Y:S01]  /*9990*/  FADD.FTZ R14, R190.reuse, R161 ;  /* 0x000000a1be0e7221 */ /* 0x040fe20000010000 */
[----:B------:R-:W-:-:S02]  /*99a0*/  F2FP.F16.F32.PACK_AB R211, R190, R211 ;  /* 0x000000d3bed3723e */ /* 0x000fc400000000ff */
[----:B-1----:R-:W-:Y:S01]  /*99b0*/  FADD.FTZ R20, R204, R169 ;  /* 0x000000a9cc147221 */ /* 0x002fe20000010000 */
[----:B------:R-:W-:Y:S01]  /*99c0*/  FADD.FTZ R161, R205, R14 ;  /* 0x0000000ecda17221 */ /* 0x000fe20000010000 */
[----:B------:R-:W-:Y:S01]  /*99d0*/  F2FP.F16.F32.PACK_AB R210, R175, R210 ;  /* 0x000000d2afd2723e */ /* 0x000fe200000000ff */
[----:B------:R-:W0:Y:S01]  /*99e0*/  MUFU.EX2 R196, R196 ;  /* 0x000000c400c47308 */ /* 0x000e220000000800 */
[C---:B---3--:R-:W-:Y:S01]  /*99f0*/  FADD.FTZ R169, R177.reuse, R20 ;  /* 0x00000014b1a97221 */ /* 0x048fe20000010000 */
[----:B------:R-:W-:Y:S01]  /*9a00*/  FADD.FTZ R14, R188, R161 ;  /* 0x000000a1bc0e7221 */ /* 0x000fe20000010000 */
[----:B------:R-:W-:Y:S02]  /*9a10*/  F2FP.F16.F32.PACK_AB R204, R177, R204 ;  /* 0x000000ccb1cc723e */ /* 0x000fe400000000ff */
[----:B----4-:R-:W-:Y:S01]  /*9a20*/  FADD.FTZ R20, R206, R169 ;  /* 0x000000a9ce147221 */ /* 0x010fe20000010000 */
[----:B------:R-:W-:Y:S01]  /*9a30*/  FADD.FTZ R161, R207, R14 ;  /* 0x0000000ecfa17221 */ /* 0x000fe20000010000 */
[C---:B-----5:R-:W-:Y:S01]  /*9a40*/  F2FP.F16.F32.PACK_AB R206, R157.reuse, R206 ;  /* 0x000000ce9dce723e */ /* 0x060fe200000000ff */
[----:B------:R-:W1:Y:S01]  /*9a50*/  MUFU.EX2 R5, R172 ;  /* 0x000000ac00057308 */ /* 0x000e620000000800 */
[----:B------:R-:W-:Y:S01]  /*9a60*/  FADD.FTZ R169, R157, R20 ;  /* 0x000000149da97221 */ /* 0x000fe20000010000 */
[----:B------:R-:W-:Y:S01]  /*9a70*/  FADD.FTZ R14, R160, R161 ;  /* 0x000000a1a00e7221 */ /* 0x000fe20000010000 */
[----:B------:R-:W-:-:S02]  /*9a80*/  F2FP.F16.F32.PACK_AB R205, R188, R205 ;  /* 0x000000cdbccd723e */ /* 0x000fc400000000ff */
[----:B------:R-:W-:Y:S01]  /*9a90*/  FADD.FTZ R20, R200, R169 ;  /* 0x000000a9c8147221 */ /* 0x000fe20000010000 */
[----:B------:R-:W-:Y:S01]  /*9aa0*/  FADD.FTZ R153, R201, R14 ;  /* 0x0000000ec9997221 */ /* 0x000fe20000010000 */
[----:B------:R-:W-:Y:S01]  /*9ab0*/  F2FP.F16.F32.PACK_AB R207, R160, R207 ;  /* 0x000000cfa0cf723e */ /* 0x000fe200000000ff */
[----:B------:R-:W3:Y:S01]  /*9ac0*/  MUFU.EX2 R198, R198 ;  /* 0x000000c600c67308 */ /* 0x000ee20000000800 */
[C---:B------:R-:W-:Y:S01]  /*9ad0*/  FADD.FTZ R161, R165.reuse, R20 ;  /* 0x00000014a5a17221 */ /* 0x040fe20000010000 */
[----:B------:R-:W-:Y:S01]  /*9ae0*/  FADD.FTZ R14, R174, R153 ;  /* 0x00000099ae0e7221 */ /* 0x000fe20000010000 */
[----:B------:R-:W-:Y:S02]  /*9af0*/  F2FP.F16.F32.PACK_AB R200, R165, R200 ;  /* 0x000000c8a5c8723e */ /* 0x000fe400000000ff */
[----:B------:R-:W-:Y:S01]  /*9b00*/  FADD.FTZ R20, R202, R161 ;  /* 0x000000a1ca147221 */ /* 0x000fe20000010000 */
[----:B------:R-:W-:Y:S01]  /*9b10*/  FADD.FTZ R153, R203, R14 ;  /* 0x0000000ecb997221 */ /* 0x000fe20000010000 */
[C---:B--2---:R-:W-:Y:S01]  /*9b20*/  F2FP.F16.F32.PACK_AB R202, R21.reuse, R202 ;  /* 0x000000ca15ca723e */ /* 0x044fe200000000ff */
[----:B------:R-:W2:Y:S01]  /*9b30*/  MUFU.EX2 R199, R199 ;  /* 0x000000c700c77308 */ /* 0x000ea20000000800 */
[----:B------:R-:W-:Y:S01]  /*9b40*/  FADD.FTZ R157, R21, R20 ;  /* 0x00000014159d7221 */ /* 0x000fe20000010000 */
[----:B------:R-:W-:Y:S01]  /*9b50*/  FADD.FTZ R14, R166, R153 ;  /* 0x00000099a60e7221 */ /* 0x000fe20000010000 */
[----:B------:R-:W-:-:S02]  /*9b60*/  F2FP.F16.F32.PACK_AB R201, R174, R201 ;  /* 0x000000c9aec9723e */ /* 0x000fc400000000ff */
[----:B0-----:R-:W-:Y:S01]  /*9b70*/  FADD.FTZ R20, R196, R157 ;  /* 0x0000009dc4147221 */ /* 0x001fe20000010000 */
[----:B------:R-:W-:Y:S01]  /*9b80*/  FADD.FTZ R153, R197, R14 ;  /* 0x0000000ec5997221 */ /* 0x000fe20000010000 */
[C---:B-1----:R-:W-:Y:S01]  /*9b90*/  F2FP.F16.F32.PACK_AB R196, R5.reuse, R196 ;  /* 0x000000c405c4723e */ /* 0x042fe200000000ff */
[----:B------:R-:W0:Y:S01]  /*9ba0*/  MUFU.EX2 R159, R159 ;  /* 0x0000009f009f7308 */ /* 0x000e220000000800 */
[----:B------:R-:W-:Y:S01]  /*9bb0*/  FADD.FTZ R157, R5, R20 ;  /* 0x00000014059d7221 */ /* 0x000fe20000010000 */
[----:B------:R-:W-:Y:S01]  /*9bc0*/  FADD.FTZ R14, R154, R153 ;  /* 0x000000999a0e7221 */ /* 0x000fe20000010000 */
[----:B------:R-:W-:Y:S02]  /*9bd0*/  F2FP.F16.F32.PACK_AB R203, R166, R203 ;  /* 0x000000cba6cb723e */ /* 0x000fe400000000ff */
[----:B---3--:R-:W-:Y:S01]  /*9be0*/  FADD.FTZ R20, R198, R157 ;  /* 0x0000009dc6147221 */ /* 0x008fe20000010000 */
[----:B------:R-:W-:Y:S02]  /*9bf0*/  F2FP.F16.F32.PACK_AB R197, R154, R197 ;  /* 0x000000c59ac5723e */ /* 0x000fe400000000ff */
[----:B------:R-:W1:Y:S01]  /*9c00*/  MUFU.EX2 R158, R158 ;  /* 0x0000009e009e7308 */ /* 0x000e620000000800 */
[----:B--2---:R-:W-:-:S07]  /*9c10*/  FADD.FTZ R5, R199, R14 ;  /* 0x0000000ec7057221 */ /* 0x004fce0000010000 */
[----:B------:R-:W2:Y:S01]  /*9c20*/  MUFU.EX2 R192, R192 ;  /* 0x000000c000c07308 */ /* 0x000ea20000000800 */
[C---:B0-----:R-:W-:Y:S01]  /*9c30*/  FADD.FTZ R21, R159.reuse, R20 ;  /* 0x000000149f157221 */ /* 0x041fe20000010000 */
[----:B------:R-:W-:Y:S01]  /*9c40*/  F2FP.F16.F32.PACK_AB R198, R159, R198 ;  /* 0x000000c69fc6723e */ /* 0x000fe200000000ff */
[----:B------:R-:W-:-:S05]  /*9c50*/  IMAD.MOV.U32 R20, RZ, RZ, R4 ;  /* 0x000000ffff147224 */ /* 0x000fca00078e0004 */
        /* <DEDUP_REMOVED lines=20> */
[C---:B0-----:R-:W-:Y:S01]  /*9da0*/  FADD.FTZ R5, R156.reuse, R5 ;  /* 0x000000059c057221 */ /* 0x041fe20000010000 */
[----:B------:R-:W-:Y:S01]  /*9db0*/  F2FP.F16.F32.PACK_AB R195, R156, R167 ;  /* 0x000000a79cc3723e */ /* 0x000fe200000000ff */
[----:B------:R-:W-:Y:S06]  /*9dc0*/  @P3 BRA `(.L_x_2388) ;  /* 0xffffffbc00903947 */ /* 0x000fec000383ffff */
[----:B------:R-:W-:-:S07]  /*9dd0*/  IMAD.U32 R232, RZ, RZ, UR4 ;  /* 0x00000004ffe87e24 */ /* 0x000fce000f8e00ff */
.L_x_2379:
[----:B------:R-:W-:-:S13]  /*9de0*/  R2UR UR4, R232 ;  /* 0x00000000e80472ca */ /* 0x000fda00000e0000 */
[----:B------:R-:W-:-:S13]  /*9df0*/  ISETP.LE.AND P2, PT, RZ, UR4, PT ;  /* 0x00000004ff007c0c */ /* 0x000fda000bf43270 */
[----:B------:R-:W-:Y:S05]  /*9e00*/  @!P2 BRA `(.L_x_2389) ;  /* 0x0000003c00d8a947 */ /* 0x000fea0003800000 */
[----:B------:R-:W-:Y:S01]  /*9e10*/  R2UR UR4, R16 ;  /* 0x00000000100472ca */ /* 0x000fe200000e0000 */
[----:B------:R-:W-:Y:S01]  /*9e20*/  IMAD.MOV.U32 R20, RZ, RZ, R3 ;  /* 0x000000ffff147224 */ /* 0x000fe200078e0003 */
[----:B------:R-:W-:Y:S01]  /*9e30*/  ULDC UR61, c[0x0][0x9d8] ;  /* 0x00027600003d7ab9 */ /* 0x000fe20000000800 */
[----:B------:R-:W-:Y:S02]  /*9e40*/  IMAD.MOV.U32 R19, RZ, RZ, R4 ;  /* 0x000000ffff137224 */ /* 0x000fe400078e0004 */
[----:B------:R-:W-:-:S08]  /*9e50*/  IMAD.U32 R21, RZ, RZ, UR60 ;  /* 0x0000003cff157e24 */ /* 0x000fd0000f8e00ff */
[----:B------:R-:W-:-:S07]  /*9e60*/  IMAD.U32 R231, RZ, RZ, UR4 ;  /* 0x00000004ffe77e24 */ /* 0x000fce000f8e00ff */
.L_x_2398:
        /* <DEDUP_REMOVED lines=10> */
.L_x_2390:
[----:B------:R-:W-:Y:S02]  /*9f10*/  R2UR UR4, R17 ;  /* 0x00000000110472ca */ /* 0x000fe400000e0000 */
[----:B------:R-:W-:-:S11]  /*9f20*/  R2UR UR5, R16 ;  /* 0x00000000100572ca */ /* 0x000fd600000e0000 */
[----:B------:R-:W-:Y:S02]  /*9f30*/  ULEA UR4, UR60, UR4, 0x3 ;  /* 0x000000043c047291 */ /* 0x000fe4000f8e183f */
[----:B------:R-:W-:-:S05]  /*9f40*/  IMAD.U32 R3, RZ, RZ, UR5 ;  /* 0x00000005ff037e24 */ /* 0x000fca000f8e00ff */
[----:B------:R-:W-:-:S04]  /*9f50*/  SHF.L.U32 R3, R3, 0x1f, RZ ;  /* 0x0000001f03037819 */ /* 0x000fc800000006ff */
[----:B------:R0:W1:Y:S01]  /*9f60*/  SYNCS.PHASECHK.TRANS64.TRYWAIT P2, [UR4+0x38830], R3 ;  /* 0x03883003ff0075a7 */ /* 0x0000620008040144 */
[----:B------:R-:W-:Y:S05]  /*9f70*/  @!P0 BRA `(.L_x_2391) ;  /* 0x0000000000048947 */ /* 0x000fea0003800000 */
[----:B------:R-:W-:Y:S01]  /*9f80*/  BPT.TRAP 0x1 ;  /* 0x000000040000795c */ /* 0x000fe20000300000 */
.L_x_2391:
[----:B-1----:R-:W-:Y:S05]  /*9f90*/  @P2 BRA `(.L_x_2392) ;  /* 0x0000000000082947 */ /* 0x002fea0003800000 */
[----:B------:R-:W1:Y:S02]  /*9fa0*/  SYNCS.PHASECHK.TRANS64.TRYWAIT P2, [UR4+0x38830], R3 ;  /* 0x03883003ff0075a7 */ /* 0x000e640008040144 */
[----:B-1----:R-:W-:Y:S05]  /*9fb0*/  @!P2 BRA `(.L_x_2393) ;  /* 0x000000d40078a947 */ /* 0x002fea0003800000 */
.L_x_2392:
        /* <DEDUP_REMOVED lines=644> */
.L_x_2394:
        /* <DEDUP_REMOVED lines=9> */
.L_x_2395:
[----:B---3--:R-:W-:Y:S05]  /*c890*/  @P2 BRA `(.L_x_2396) ;  /* 0x0000000000082947 */ /* 0x008fea0003800000 */
[----:B------:R-:W3:Y:S02]  /*c8a0*/  SYNCS.PHASECHK.TRANS64.TRYWAIT P2, [UR4+0x38850], R0 ;  /* 0x03885000ff0075a7 */ /* 0x000ee40008040144 */
[----:B---3--:R-:W-:Y:S05]  /*c8b0*/  @!P2 BRA `(.L_x_2397) ;  /* 0x000000ac0050a947 */ /* 0x008fea0003800000 */
.L_x_2396:
[----:B------:R-:W-:Y:S01]  /*c8c0*/  R2UR UR11, R17 ;  /* 0x00000000110b72ca */ /* 0x000fe200000e0000 */
[----:B------:R-:W-:Y:S01]  /*c8d0*/  WARPGROUP.ARRIVE ;  /* 0x00000000000079c5 */ /* 0x000fe20000000000 */
[----:B------:R-:W-:Y:S01]  /*c8e0*/  R2UR UR6, R21 ;  /* 0x00000000150672ca */ /* 0x000fe200000e0000 */
[----:B------:R-:W-:Y:S01]  /*c8f0*/  UMOV UR7, 0x40000040 ;  /* 0x4000004000077882 */ /* 0x000fe20000000000 */
[----:B------:R-:W-:Y:S01]  /*c900*/  FMUL.FTZ R2, R184, UR61 ;  /* 0x0000003db8027c20 */ /* 0x000fe20008410000 */
[----:B01----:R-:W-:Y:S01]  /*c910*/  FMUL.FTZ R3, R185, UR61 ;  /* 0x0000003db9037c20 */ /* 0x003fe20008410000 */
[----:B------:R-:W-:Y:S01]  /*c920*/  FMUL.FTZ R21, R186, UR61 ;  /* 0x0000003dba157c20 */ /* 0x000fe20008410000 */
[----:B------:R-:W-:Y:S01]  /*c930*/  FMUL.FTZ R186, R188, UR61 ;  /* 0x0000003dbcba7c20 */ /* 0x000fe20008410000 */
[----:B------:R-:W-:Y:S01]  /*c940*/  FMUL.FTZ R184, R187, UR61 ;  /* 0x0000003dbbb87c20 */ /* 0x000fe20008410000 */
[----:B------:R-:W-:Y:S01]  /*c950*/  FMUL.FTZ R187, R189, UR61 ;  /* 0x0000003dbdbb7c20 */ /* 0x000fe20008410000 */
[----:B------:R-:W2:Y:S01]  /*c960*/  MUFU.TANH R2, R2 ;  /* 0x0000000200027308 */ /* 0x000ea20000002400 */
[----:B------:R-:W-:Y:S01]  /*c970*/  FMUL.FTZ R176, R176, UR61 ;  /* 0x0000003db0b07c20 */ /* 0x000fe20008410000 */
[----:B------:R-:W-:Y:S01]  /*c980*/  FMUL.FTZ R189, R177, UR61 ;  /* 0x0000003db1bd7c20 */ /* 0x000fe20008410000 */
[----:B------:R-:W-:Y:S01]  /*c990*/  UIADD3 UR5, UR11, 0x400, URZ ;  /* 0x000004000b057890 */ /* 0x000fe2000fffe03f */
[----:B------:R-:W-:Y:S01]  /*c9a0*/  FMUL.FTZ R180, R180, UR61 ;  /* 0x0000003db4b47c20 */ /* 0x000fe20008410000 */
[----:B------:R-:W-:Y:S01]  /*c9b0*/  FMUL.FTZ R188, R191, UR61 ;  /* 0x0000003dbfbc7c20 */ /* 0x000fe20008410000 */
[----:B------:R-:W-:Y:S01]  /*c9c0*/  FMUL.FTZ R181, R181, UR61 ;  /* 0x0000003db5b57c20 */ /* 0x000fe20008410000 */
[----:B------:R-:W-:Y:S01]  /*c9d0*/  USHF.R.U32.HI UR5, URZ, 0x4, UR5 ;  /* 0x000000043f057899 */ /* 0x000fe20008011605 */
[----:B------:R-:W0:Y:S01]  /*c9e0*/  MUFU.TANH R3, R3 ;  /* 0x0000000300037308 */ /* 0x000e220000002400 */
[----:B------:R-:W-:Y:S01]  /*c9f0*/  FMUL.FTZ R168, R168, UR61 ;  /* 0x0000003da8a87c20 */ /* 0x000fe20008410000 */
[----:B------:R-:W-:Y:S01]  /*ca00*/  FMUL.FTZ R169, R169, UR61 ;  /* 0x0000003da9a97c20 */ /* 0x000fe20008410000 */
[----:B------:R-:W-:Y:S01]  /*ca10*/  ULOP3.LUT UR5, UR5, 0x3fff, URZ, 0xc0, !UPT ;  /* 0x00003fff05057892 */ /* 0x000fe2000f8ec03f */
[----:B------:R-:W-:Y:S01]  /*ca20*/  FMUL.FTZ R172, R172, UR61 ;  /* 0x0000003dacac7c20 */ /* 0x000fe20008410000 */
[----:B------:R-:W-:Y:S01]  /*ca30*/  FMUL.FTZ R173, R173, UR61 ;  /* 0x0000003dadad7c20 */ /* 0x000fe20008410000 */
[----:B------:R-:W-:Y:S01]  /*ca40*/  FMUL.FTZ R160, R160, UR61 ;  /* 0x0000003da0a07c20 */ /* 0x000fe20008410000 */
[----:B------:R-:W-:Y:S01]  /*ca50*/  ULOP3.LUT UR5, UR5, 0x2800000, URZ, 0xfc, !UPT ;  /* 0x0280000005057892 */ /* 0x000fe2000f8efc3f */
[----:B------:R-:W1:Y:S01]  /*ca60*/  MUFU.TANH R186, R186 ;  /* 0x000000ba00ba7308 */ /* 0x000e620000002400 */
[----:B--2---:R-:W-:Y:S01]  /*ca70*/  FMNMX.FTZ R0, R2, R19, !PT ;  /* 0x0000001302007209 */ /* 0x004fe20007810000 */
[----:B------:R-:W-:Y:S01]  /*ca80*/  FMUL.FTZ R161, R161, UR61 ;  /* 0x0000003da1a17c20 */ /* 0x000fe20008410000 */
[----:B------:R-:W-:Y:S01]  /*ca90*/  UIMAD UR10, UR6, 0xa00, UR5 ;  /* 0x00000a00060a78a4 */ /* 0x000fe2000f8e0205 */
[----:B------:R-:W-:Y:S01]  /*caa0*/  FMUL.FTZ R164, R164, UR61 ;  /* 0x0000003da4a47c20 */ /* 0x000fe20008410000 */
[----:B------:R-:W-:Y:S01]  /*cab0*/  FMUL.FTZ R165, R165, UR61 ;  /* 0x0000003da5a57c20 */ /* 0x000fe20008410000 */
[----:B------:R-:W-:Y:S01]  /*cac0*/  FMUL.FTZ R152, R152, UR61 ;  /* 0x0000003d98987c20 */ /* 0x000fe20008410000 */
[----:B------:R-:W-:Y:S01]  /*cad0*/  FMUL.FTZ R153, R153, UR61 ;  /* 0x0000003d99997c20 */ /* 0x000fe20008410000 */
[----:B------:R-:W2:Y:S01]  /*cae0*/  MUFU.TANH R187, R187 ;  /* 0x000000bb00bb7308 */ /* 0x000ea20000002400 */
[----:B0-----:R-:W-:Y:S01]  /*caf0*/  FMNMX.FTZ R191, R3, R0, !PT ;  /* 0x0000000003bf7209 */ /* 0x001fe20007810000 */
[----:B------:R-:W-:Y:S01]  /*cb00*/  UMOV UR6, UR10 ;  /* 0x0000000a00067c82 */ /* 0x000fe20008000000 */
[----:B------:R-:W-:Y:S01]  /*cb10*/  FMUL.FTZ R177, R178, UR61 ;  /* 0x0000003db2b17c20 */ /* 0x000fe20008410000 */
[----:B------:R-:W-:Y:S01]  /*cb20*/  HGMMA.64x256x16.F32 R24, R208, gdesc[UR4].tnspB, R24, gsb0 ;  /* 0x43e00004d0187df0 */ /* 0x000fe20008000818 */
[----:B------:R-:W-:Y:S01]  /*cb30*/  UIADD3 UR6, UR10, 0x80, URZ ;  /* 0x000000800a067890 */ /* 0x000fe2000fffe03f */
[----:B------:R-:W-:Y:S01]  /*cb40*/  FMUL.FTZ R178, R179, UR61 ;  /* 0x0000003db3b27c20 */ /* 0x000fe20008410000 */
[----:B------:R-:W-:Y:S01]  /*cb50*/  UMOV UR7, 0x40000040 ;  /* 0x4000004000077882 */ /* 0x000fe20000000000 */
[----:B------:R-:W0:Y:S01]  /*cb60*/  MUFU.TANH R176, R176 ;  /* 0x000000b000b07308 */ /* 0x000e220000002400 */
[----:B-1----:R-:W-:Y:S01]  /*cb70*/  FMNMX.FTZ R0, R186, R191, !PT ;  /* 0x000000bfba007209 */ /* 0x002fe20007810000 */
[----:B------:R-:W-:Y:S01]  /*cb80*/  FMUL.FTZ R156, R156, UR61 ;  /* 0x0000003d9c9c7c20 */ /* 0x000fe20008410000 */
[----:B------:R-:W-:Y:S01]  /*cb90*/  FMUL.FTZ R179, R182, UR61 ;  /* 0x0000003db6b37c20 */ /* 0x000fe20008410000 */
[----:B------:R-:W-:Y:S01]  /*cba0*/  FMUL.FTZ R182, R157, UR61 ;  /* 0x0000003d9db67c20 */ /* 0x000fe20008410000 */
[----:B------:R-:W-:Y:S01]  /*cbb0*/  FMUL.FTZ R185, R190, UR61 ;  /* 0x0000003dbeb97c20 */ /* 0x000fe20008410000 */
[----:B------:R-:W-:Y:S01]  /*cbc0*/  ULDC UR14, c[0x0][0x988] ;  /* 0x00026200000e7ab9 */ /* 0x000fe20000000800 */
[----:B------:R-:W-:Y:S01]  /*cbd0*/  FMUL.FTZ R170, R170, UR61 ;  /* 0x0000003daaaa7c20 */ /* 0x000fe20008410000 */
[----:B------:R-:W1:Y:S01]  /*cbe0*/  MUFU.TANH R189, R189 ;  /* 0x000000bd00bd7308 */ /* 0x000e620000002400 */
[----:B--2---:R-:W-:Y:S01]  /*cbf0*/  FMNMX.FTZ R191, R187, R0, !PT ;  /* 0x00000000bbbf7209 */ /* 0x004fe20007810000 */
[----:B------:R-:W-:Y:S01]  /*cc00*/  UMOV UR5, UR14 ;  /* 0x0000000e00057c82 */ /* 0x000fe20008000000 */
[----:B------:R-:W-:Y:S01]  /*cc10*/  FMUL.FTZ R171, R171, UR61 ;  /* 0x0000003dabab7c20 */ /* 0x000fe20008410000 */
[----:B------:R-:W-:Y:S01]  /*cc20*/  FMUL.FTZ R174, R174, UR61 ;  /* 0x0000003daeae7c20 */ /* 0x000fe20008410000 */
[----:B------:R-:W-:Y:S01]  /*cc30*/  FMUL.FTZ R175, R175, UR61 ;  /* 0x0000003dafaf7c20 */ /* 0x000fe20008410000 */
        /* <DEDUP_REMOVED lines=9> */
[----:B------:R-:W-:Y:S01]  /*ccd0*/  FMUL.FTZ R159, R159, UR61 ;  /* 0x0000003d9f9f7c20 */ /* 0x000fe20008410000 */
        /* <DEDUP_REMOVED lines=19> */
[----:B-1----:R-:W-:Y:S01]  /*ce10*/  FMNMX.FTZ R0, R164, R157, !PT ;  /* 0x0000009da4007209 */ /* 0x002fe20007810000 */
[----:B------:R-:W-:-:S06]  /*ce20*/  FMUL.FTZ R157, R183, UR61 ;  /* 0x0000003db79d7c20 */ /* 0x000fcc0008410000 */
        /* <DEDUP_REMOVED lines=9> */
[----:B0-----:R-:W-:-:S05]  /*cec0*/  FMNMX.FTZ R183, R182, R183, !PT ;  /* 0x000000b7b6b77209 */ /* 0x001fca0007810000 */
[----:B------:R-:W0:Y:S02]  /*ced0*/  SHFL.BFLY PT, R0, R183, 0x2, 0x1f ;  /* 0x0c401f00b7007f89 */ /* 0x000e2400000e0000 */
[----:B------:R-:W3:Y:S08]  /*cee0*/  MUFU.TANH R185, R185 ;  /* 0x000000b900b97308 */ /* 0x000ef00000002400 */
[----:B------:R-:W4:Y:S08]  /*cef0*/  MUFU.TANH R188, R188 ;  /* 0x000000bc00bc7308 */ /* 0x000f300000002400 */
[----:B------:R-:W5:Y:S01]  /*cf00*/  MUFU.TANH R177, R177 ;  /* 0x000000b100b17308 */ /* 0x000f620000002400 */
[----:B0-----:R-:W-:-:S07]  /*cf10*/  FMNMX.FTZ R0, R183, R0, !PT ;  /* 0x00000000b7007209 */ /* 0x001fce0007810000 */
[----:B------:R-:W0:Y:S01]  /*cf20*/  MUFU.TANH R178, R178 ;  /* 0x000000b200b27308 */ /* 0x000e220000002400 */
[----:B------:R-:W1:Y:S07]  /*cf30*/  SHFL.BFLY PT, R183, R0, 0x1, 0x1f ;  /* 0x0c201f0000b77f89 */ /* 0x000e6e00000e0000 */
[----:B------:R-:W0:Y:S08]  /*cf40*/  MUFU.TANH R179, R179 ;  /* 0x000000b300b37308 */ /* 0x000e300000002400 */
[----:B------:R-:W0:Y:S08]  /*cf50*/  MUFU.TANH R157, R157 ;  /* 0x0000009d009d7308 */ /* 0x000e300000002400 */
[----:B------:R-:W0:Y:S01]  /*cf60*/  MUFU.TANH R170, R170 ;  /* 0x000000aa00aa7308 */ /* 0x000e220000002400 */
[----:B-1----:R-:W-:-:S02]  /*cf70*/  FMNMX.FTZ R4, R0, R183, !PT ;  /* 0x000000b700047209 */ /* 0x002fc40007810000 */
[----:B------:R-:W-:-:S03]  /*cf80*/  FMNMX.FTZ R183, R21, R20, !PT ;  /* 0x0000001415b77209 */ /* 0x000fc60007810000 */
[----:B------:R-:W-:Y:S01]  /*cf90*/  FADD.FTZ R19, -R4, R19 ;  /* 0x0000001304137221 */ /* 0x000fe20000010100 */
[----:B--2---:R-:W-:Y:S01]  /*cfa0*/  FMNMX.FTZ R0, R184, R183, !PT ;  /* 0x000000b7b8007209 */ /* 0x004fe20007810000 */
[----:B------:R-:W1:Y:S02]  /*cfb0*/  MUFU.TANH R171, R171 ;  /* 0x000000ab00ab7308 */ /* 0x000e640000002400 */
[----:B------:R-:W-:Y:S01]  /*cfc0*/  FMUL.FTZ R191, R19, UR5 ;  /* 0x0000000513bf7c20 */ /* 0x000fe20008410000 */
[----:B---3--:R-:W-:-:S04]  /*cfd0*/  FMNMX.FTZ R19, R185, R0, !PT ;  /* 0x00000000b9137209 */ /* 0x008fc80007810000 */
[----:B----4-:R-:W-:Y:S01]  /*cfe0*/  FMNMX.FTZ R190, R188, R19, !PT ;  /* 0x00000013bcbe7209 */ /* 0x010fe20007810000 */
[----:B------:R-:W2:Y:S03]  /*cff0*/  MUFU.TANH R174, R174 ;  /* 0x000000ae00ae7308 */ /* 0x000ea60000002400 */
[----:B-----5:R-:W-:-:S05]  /*d000*/  FMNMX.FTZ R19, R177, R190, !PT ;  /* 0x000000beb1137209 */ /* 0x020fca0007810000 */
[----:B------:R-:W3:Y:S08]  /*d010*/  MUFU.TANH R175, R175 ;  /* 0x000000af00af7308 */ /* 0x000ef00000002400 */
[----:B------:R-:W4:Y:S08]  /*d020*/  MUFU.TANH R162, R162 ;  /* 0x000000a200a27308 */ /* 0x000f300000002400 */
[----:B------:R-:W5:Y:S08]  /*d030*/  MUFU.TANH R163, R163 ;  /* 0x000000a300a37308 */ /* 0x000f700000002400 */
[----:B------:R-:W5:Y:S08]  /*d040*/  MUFU.TANH R166, R166 ;  /* 0x000000a600a67308 */ /* 0x000f700000002400 */
[----:B------:R-:W5:Y:S08]  /*d050*/  MUFU.TANH R167, R167 ;  /* 0x000000a700a77308 */ /* 0x000f700000002400 */
[----:B------:R-:W5:Y:S01]  /*d060*/  MUFU.TANH R154, R154 ;  /* 0x0000009a009a7308 */ /* 0x000f620000002400 */
[----:B------:R-:W-:-:S02]  /*d070*/  WARPGROUP.DEPBAR.LE gsb0, 0x0 ;  /* 0x00008000000079c5 */ /* 0x000fc40000010000 */
[----:B------:R-:W-:-:S05]  /*d080*/  WARPGROUP.ARRIVE ;  /* 0x00000000000079c5 */ /* 0x000fca0000000000 */
[----:B------:R-:W5:Y:S01]  /*d090*/  MUFU.TANH R155, R155 ;  /* 0x0000009b009b7308 */ /* 0x000f620000002400 */
[----:B------:R-:W-:Y:S01]  /*d0a0*/  HGMMA.64x256x16.F32 R24, R204, gdesc[UR4].tnspB, R24, gsb0 ;  /* 0x43e00004cc187df0 */ /* 0x000fe20008000818 */
[----:B------:R-:W-:Y:S01]  /*d0b0*/  UIADD3 UR6, UR10, 0x100, URZ ;  /* 0x000001000a067890 */ /* 0x000fe2000fffe03f */
[----:B------:R-:W-:-:S05]  /*d0c0*/  UMOV UR7, 0x40000040 ;  /* 0x4000004000077882 */ /* 0x000fca0000000000 */
[----:B------:R-:W5:Y:S08]  /*d0d0*/  MUFU.TANH R158, R158 ;  /* 0x0000009e009e7308 */ /* 0x000f700000002400 */
[----:B------:R-:W5:Y:S08]  /*d0e0*/  MUFU.TANH R159, R159 ;  /* 0x0000009f009f7308 */ /* 0x000f700000002400 */
[----:B------:R1:W-:Y:S01]  /*d0f0*/  MUFU.EX2 R0, R191 ;  /* 0x000000bf00007308 */ /* 0x0003e20000000800 */
        /* <DEDUP_REMOVED lines=12> */
[----:B------:R-:W-:Y:S01]  /*d1c0*/  WARPGROUP.ARRIVE ;  /* 0x00000000000079c5 */ /* 0x000fe20000000000 */
[----:B------:R-:W-:-:S04]  /*d1d0*/  FMUL.FTZ R197, R4, UR5 ;  /* 0x0000000504c57c20 */ /* 0x000fc80008410000 */
[----:B------:R-:W-:-:S15]  /*d1e0*/  FFMA.FTZ R183, R2, UR5, -R197 ;  /* 0x0000000502b77c23 */ /* 0x000fde00080108c5 */
[----:B------:R-:W-:-:S03]  /*d1f0*/  NOP ;  /* 0x0000000000007918 */ /* 0x000fc60000000000 */
[----:B------:R-:W-:Y:S01]  /*d200*/  HGMMA.64x256x16.F32 R24, R192, gdesc[UR4].tnspB, R24, gsb0 ;  /* 0x43e00004c0187df0 */ /* 0x000fe20008000818 */
[----:B0-----:R-:W-:Y:S01]  /*d210*/  FMNMX.FTZ R2, R178, R19, !PT ;  /* 0x00000013b2027209 */ /* 0x001fe20007810000 */
        /* <DEDUP_REMOVED lines=9> */
[--C-:B-1----:R-:W-:Y:S01]  /*d2b0*/  FFMA.FTZ R191, R187, UR5, -R197.reuse ;  /* 0x00000005bbbf7c23 */ /* 0x102fe200080108c5 */
        /* <DEDUP_REMOVED lines=9> */
[----:B--2---:R-:W-:Y:S01]  /*d350*/  FMNMX.FTZ R2, R174, R3, !PT ;  /* 0x00000003ae027209 */ /* 0x004fe20007810000 */
[--C-:B------:R-:W-:Y:S01]  /*d360*/  FFMA.FTZ R181, R161, UR5, -R197.reuse ;  /* 0x00000005a1b57c23 */ /* 0x100fe200080108c5 */
[--C-:B------:R-:W-:Y:S01]  /*d370*/  FFMA.FTZ R169, R169, UR5, -R197.reuse ;  /* 0x00000005a9a97c23 */ /* 0x100fe200080108c5 */
[----:B------:R-:W-:Y:S01]  /*d380*/  MUFU.EX2 R210, R210 ;  /* 0x000000d200d27308 */ /* 0x000fe20000000800 */
[----:B---3--:R-:W-:Y:S01]  /*d390*/  FMNMX.FTZ R3, R175, R2, !PT ;  /* 0x00000002af037209 */ /* 0x008fe20007810000 */
[--C-:B------:R-:W-:Y:S01]  /*d3a0*/  FFMA.FTZ R202, R172, UR5, -R197.reuse ;  /* 0x00000005acca7c23 */ /* 0x100fe200080108c5 */
[--C-:B------:R-:W-:Y:S01]  /*d3b0*/  FFMA.FTZ R173, R173, UR5, -R197.reuse ;  /* 0x00000005adad7c23 */ /* 0x100fe200080108c5 */
[--C-:B------:R-:W-:Y:S01]  /*d3c0*/  FFMA.FTZ R161, R165, UR5, -R197.reuse ;  /* 0x00000005a5a17c23 */ /* 0x100fe200080108c5 */
[----:B----4-:R-:W-:Y:S01]  /*d3d0*/  FMNMX.FTZ R2, R162, R3, !PT ;  /* 0x00000003a2027209 */ /* 0x010fe20007810000 */
[----:B------:R-:W-:Y:S01]  /*d3e0*/  FFMA.FTZ R182, R182, UR5, -R197 ;  /* 0x00000005b6b67c23 */ /* 0x000fe200080108c5 */
[----:B------:R-:W-:Y:S01]  /*d3f0*/  R2UR UR6, R232 ;  /* 0x00000000e80672ca */ /* 0x000fe200000e0000 */
[----:B------:R-:W-:Y:S01]  /*d400*/  MUFU.EX2 R191, R191 ;  /* 0x000000bf00bf7308 */ /* 0x000fe20000000800 */
[----:B-----5:R-:W-:-:S04]  /*d410*/  FMNMX.FTZ R3, R163, R2, !PT ;  /* 0x00000002a3037209 */ /* 0x020fc80007810000 */
        /* <DEDUP_REMOVED lines=26> */
[----:B------:R-:W-:Y:S02]  /*d5c0*/  IMAD.U32 R21, RZ, RZ, UR60 ;  /* 0x0000003cff157e24 */ /* 0x000fe4000f8e00ff */
[--C-:B------:R-:W-:Y:S01]  /*d5d0*/  FFMA.FTZ R160, R184, UR5, -R156.reuse ;  /* 0x00000005b8a07c23 */ /* 0x100fe2000801089c */
[--C-:B------:R-:W-:Y:S01]  /*d5e0*/  FFMA.FTZ R211, R185, UR5, -R156.reuse ;  /* 0x00000005b9d37c23 */ /* 0x100fe2000801089c */
[--C-:B------:R-:W-:Y:S01]  /*d5f0*/  FFMA.FTZ R164, R188, UR5, -R156.reuse ;  /* 0x00000005bca47c23 */ /* 0x100fe2000801089c */
[----:B------:R-:W-:Y:S01]  /*d600*/  MUFU.EX2 R2, R2 ;  /* 0x0000000200027308 */ /* 0x000fe20000000800 */
[----:B------:R-:W-:Y:S01]  /*d610*/  @!P1 LEA R21, R21, UR11, 0x3 ;  /* 0x0000000b15159c11 */ /* 0x000fe2000f8e18ff */
[--C-:B------:R-:W-:Y:S01]  /*d620*/  FFMA.FTZ R205, R177, UR5, -R156.reuse ;  /* 0x00000005b1cd7c23 */ /* 0x100fe2000801089c */
[--C-:B------:R-:W-:Y:S01]  /*d630*/  FFMA.FTZ R168, R178, UR5, -R156.reuse ;  /* 0x00000005b2a87c23 */ /* 0x100fe2000801089c */
[--C-:B------:R-:W-:Y:S01]  /*d640*/  FFMA.FTZ R207, R179, UR5, -R156.reuse ;  /* 0x00000005b3cf7c23 */ /* 0x100fe2000801089c */
[----:B------:R-:W-:Y:S01]  /*d650*/  FFMA.FTZ R197, R162, UR5, -R156 ;  /* 0x00000005a2c57c23 */ /* 0x000fe2000801089c */
[----:B------:R-:W-:-:S02]  /*d660*/  @!P1 VIADD R21, R21, 0x38840 ;  /* 0x0003884015159836 */ /* 0x000fc40000000000 */
[--C-:B------:R-:W-:Y:S01]  /*d670*/  FFMA.FTZ R172, R157, UR5, -R156.reuse ;  /* 0x000000059dac7c23 */ /* 0x100fe2000801089c */
[----:B------:R-:W0:Y:S01]  /*d680*/  MUFU.EX2 R209, R209 ;  /* 0x000000d100d17308 */ /* 0x000e220000000800 */
[--C-:B------:R-:W-:Y:S01]  /*d690*/  FFMA.FTZ R201, R170, UR5, -R156.reuse ;  /* 0x00000005aac97c23 */ /* 0x100fe2000801089c */
[--C-:B------:R-:W-:Y:S01]  /*d6a0*/  FFMA.FTZ R170, R171, UR5, -R156.reuse ;  /* 0x00000005abaa7c23 */ /* 0x100fe2000801089c */
[----:B------:R-:W-:Y:S01]  /*d6b0*/  @!P1 PRMT R21, RZ, 0x654, R21 ;  /* 0x00000654ff159816 */ /* 0x000fe20000000015 */
[--C-:B------:R-:W-:Y:S01]  /*d6c0*/  FFMA.FTZ R199, R166, UR5, -R156.reuse ;  /* 0x00000005a6c77c23 */ /* 0x100fe2000801089c */
[--C-:B------:R-:W-:Y:S01]  /*d6d0*/  FFMA.FTZ R203, R174, UR5, -R156.reuse ;  /* 0x00000005aecb7c23 */ /* 0x100fe2000801089c */
[--C-:B------:R-:W-:Y:S01]  /*d6e0*/  FFMA.FTZ R174, R175, UR5, -R156.reuse ;  /* 0x00000005afae7c23 */ /* 0x100fe2000801089c */
[--C-:B------:R-:W-:Y:S01]  /*d6f0*/  FFMA.FTZ R167, R167, UR5, -R156.reuse ;  /* 0x00000005a7a77c23 */ /* 0x100fe2000801089c */
[----:B------:R-:W1:Y:S01]  /*d700*/  MUFU.EX2 R160, R160 ;  /* 0x000000a000a07308 */ /* 0x000e620000000800 */
[--C-:B------:R-:W-:Y:S01]  /*d710*/  FFMA.FTZ R155, R155, UR5, -R156.reuse ;  /* 0x000000059b9b7c23 */ /* 0x100fe2000801089c */
[----:B------:R-:W-:Y:S01]  /*d720*/  FFMA.FTZ R158, R158, UR5, -R156 ;  /* 0x000000059e9e7c23 */ /* 0x000fe2000801089c */
[----:B------:R-:W-:Y:S01]  /*d730*/  IMAD.U32 R157, RZ, RZ, UR4 ;  /* 0x00000004ff9d7e24 */ /* 0x000fe2000f8e00ff */
[----:B------:R-:W-:Y:S01]  /*d740*/  UIADD3 UR4, UR6, -0x1, URZ ;  /* 0xffffffff06047890 */ /* 0x000fe2000fffe03f */
[----:B------:R-:W-:-:S02]  /*d750*/  R2UR UR6, R16 ;  /* 0x00000000100672ca */ /* 0x000fc400000e0000 */
[----:B------:R-:W-:Y:S01]  /*d760*/  @!P1 VIADD R157, R157, 0x38860 ;  /* 0x000388609d9d9836 */ /* 0x000fe20000000000 */
[----:B------:R-:W2:Y:S01]  /*d770*/  MUFU.EX2 R211, R211 ;  /* 0x000000d300d37308 */ /* 0x000ea20000000800 */
[----:B0-----:R-:W-:Y:S01]  /*d780*/  FFMA.FTZ R5, R2, R5, R209 ;  /* 0x0000000502057223 */ /* 0x001fe200000100d1 */
[----:B------:R-:W-:Y:S02]  /*d790*/  IMAD.U32 R232, RZ, RZ, UR4 ;  /* 0x00000004ffe87e24 */ /* 0x000fe4000f8e00ff */
[----:B------:R-:W-:-:S04]  /*d7a0*/  @!P1 PRMT R157, RZ, 0x654, R157 ;  /* 0x00000654ff9d9816 */ /* 0x000fc8000000009d */
[----:B------:R-:W0:Y:S01]  /*d7b0*/  MUFU.EX2 R164, R164 ;  /* 0x000000a400a47308 */ /* 0x000e220000000800 */
[C---:B-1----:R-:W-:Y:S01]  /*d7c0*/  FADD.FTZ R162, R160.reuse, R5 ;  /* 0x00000005a0a27221 */ /* 0x042fe20000010000 */
[----:B------:R-:W-:Y:S01]  /*d7d0*/  F2FP.F16.F32.PACK_AB R209, R160, R209 ;  /* 0x000000d1a0d1723e */ /* 0x000fe200000000ff */
[----:B------:R-:W-:-:S05]  /*d7e0*/  IMAD.U32 R231, RZ, RZ, UR6 ;  /* 0x00000006ffe77e24 */ /* 0x000fca000f8e00ff */
        /* <DEDUP_REMOVED lines=17> */
[----:B------:R-:W2:Y:S01]  /*d900*/  MUFU.EX2 R152, R152 ;  /* 0x0000009800987308 */ /* 0x000ea20000000800 */
[----:B------:R-:W-:-:S02]  /*d910*/  WARPGROUP.DEPBAR.LE gsb0, 0x0 ;  /* 0x00008000000079c5 */ /* 0x000fc40000010000 */
[----:B------:R3:W-:Y:S01]  /*d920*/  @!P1 SYNCS.ARRIVE.TRANS64.RED.A1T0 RZ, [R21+URZ], RZ ;  /* 0x000000ff15ff99a7 */ /* 0x0007e2000810043f */
[----:B------:R-:W-:Y:S01]  /*d930*/  FFMA.FTZ R193, R154, UR5, -R156 ;  /* 0x000000059ac17c23 */ /* 0x000fe2000801089c */
[----:B------:R-:W-:-:S03]  /*d940*/  FADD.FTZ R154, R168, R5 ;  /* 0x00000005a89a7221 */ /* 0x000fc60000010000 */
[----:B------:R-:W-:Y:S01]  /*d950*/  MUFU.EX2 R155, R155 ;  /* 0x0000009b009b7308 */ /* 0x000fe20000000800 */
[----:B0-----:R-:W-:Y:S01]  /*d960*/  FADD.FTZ R5, R207, R154 ;  /* 0x0000009acf057221 */ /* 0x001fe20000010000 */
[----:B-1----:R-:W-:Y:S01]  /*d970*/  F2FP.F16.F32.PACK_AB R207, R172, R207 ;  /* 0x000000cfaccf723e */ /* 0x002fe200000000ff */
[----:B---3--:R-:W-:Y:S01]  /*d980*/  FFMA.FTZ R21, R0, R14, R183 ;  /* 0x0000000e00157223 */ /* 0x008fe200000100b7 */
[--C-:B------:R-:W-:Y:S01]  /*d990*/  FFMA.FTZ R14, R163, UR5, -R156.reuse ;  /* 0x00000005a30e7c23 */ /* 0x100fe2000801089c */
[----:B------:R-:W-:-:S03]  /*d9a0*/  FFMA.FTZ R156, R159, UR5, -R156 ;  /* 0x000000059f9c7c23 */ /* 0x000fc6000801089c */
[----:B------:R-:W-:Y:S01]  /*d9b0*/  MUFU.EX2 R154, R167 ;  /* 0x000000a7009a7308 */ /* 0x000fe20000000800 */
[----:B------:R-:W-:Y:S01]  /*d9c0*/  FADD.FTZ R21, R208, R21 ;  /* 0x00000015d0157221 */ /* 0x000fe20000010000 */
[----:B------:R0:W-:Y:S01]  /*d9d0*/  @!P1 SYNCS.ARRIVE.TRANS64.RED.A1T0 RZ, [R157+URZ], RZ ;  /* 0x000000ff9dff99a7 */ /* 0x0001e2000810043f */
[----:B--2---:R-:W-:Y:S02]  /*d9e0*/  F2FP.F16.F32.PACK_AB R192, R152, R19 ;  /* 0x0000001398c0723e */ /* 0x004fe400000000ff */
[----:B------:R-:W-:Y:S01]  /*d9f0*/  FADD.FTZ R176, R210, R21 ;  /* 0x00000015d2b07221 */ /* 0x000fe20000010000 */
[----:B------:R-:W-:Y:S02]  /*da00*/  F2FP.F16.F32.PACK_AB R208, R208, R183 ;  /* 0x000000b7d0d0723e */ /* 0x000fe400000000ff */
[----:B------:R-:W1:Y:S01]  /*da10*/  MUFU.EX2 R14, R14 ;  /* 0x0000000e000e7308 */ /* 0x000e620000000800 */
[C---:B------:R-:W-:Y:S01]  /*da20*/  FADD.FTZ R21, R191.reuse, R176 ;  /* 0x000000b0bf157221 */ /* 0x040fe20000010000 */
[----:B------:R-:W-:-:S03]  /*da30*/  F2FP.F16.F32.PACK_AB R210, R191, R210 ;  /* 0x000000d2bfd2723e */ /* 0x000fc600000000ff */
[----:B------:R-:W-:Y:S01]  /*da40*/  FADD.FTZ R166, R204, R21 ;  /* 0x00000015cca67221 */ /* 0x000fe20000010000 */
[C---:B------:R-:W-:Y:S02]  /*da50*/  F2FP.F16.F32.PACK_AB R204, R187.reuse, R204 ;  /* 0x000000ccbbcc723e */ /* 0x040fe400000000ff */
[----:B------:R-:W-:Y:S01]  /*da60*/  MUFU.EX2 R193, R193 ;  /* 0x000000c100c17308 */ /* 0x000fe20000000800 */
[----:B------:R-:W-:-:S04]  /*da70*/  FADD.FTZ R21, R187, R166 ;  /* 0x000000a6bb157221 */ /* 0x000fc80000010000 */
[----:B------:R-:W-:Y:S01]  /*da80*/  FADD.FTZ R162, R206, R21 ;  /* 0x00000015cea27221 */ /* 0x000fe20000010000 */
[C---:B------:R-:W-:Y:S02]  /*da90*/  F2FP.F16.F32.PACK_AB R206, R189.reuse, R206 ;  /* 0x000000cebdce723e */ /* 0x040fe400000000ff */
[----:B------:R-:W-:Y:S01]  /*daa0*/  MUFU.EX2 R153, R153 ;  /* 0x0000009900997308 */ /* 0x000fe20000000800 */
[----:B------:R-:W-:Y:S01]  /*dab0*/  FADD.FTZ R21, R189, R162 ;  /* 0x000000a2bd157221 */ /* 0x000fe20000010000 */
[----:B------:R-:W-:-:S03]  /*dac0*/  FADD.FTZ R162, R172, R5 ;  /* 0x00000005aca27221 */ /* 0x000fc60000010000 */
[----:B------:R-:W-:Y:S01]  /*dad0*/  FADD.FTZ R166, R200, R21 ;  /* 0x00000015c8a67221 */ /* 0x000fe20000010000 */
[----:B------:R-:W-:Y:S01]  /*dae0*/  FADD.FTZ R5, R201, R162 ;  /* 0x000000a2c9057221 */ /* 0x000fe20000010000 */
[C---:B------:R-:W-:Y:S01]  /*daf0*/  F2FP.F16.F32.PACK_AB R200, R169.reuse, R200 ;  /* 0x000000c8a9c8723e */ /* 0x040fe200000000ff */
[----:B------:R-:W-:Y:S01]  /*db00*/  MUFU.EX2 R195, R158 ;  /* 0x0000009e00c37308 */ /* 0x000fe20000000800 */
[----:B------:R-:W-:Y:S01]  /*db10*/  FADD.FTZ R21, R169, R166 ;  /* 0x000000a6a9157221 */ /* 0x000fe20000010000 */
[C---:B------:R-:W-:Y:S01]  /*db20*/  FADD.FTZ R160, R170.reuse, R5 ;  /* 0x00000005aaa07221 */ /* 0x040fe20000010000 */
[----:B------:R-:W-:Y:S02]  /*db30*/  F2FP.F16.F32.PACK_AB R201, R170, R201 ;  /* 0x000000c9aac9723e */ /* 0x000fe400000000ff */
[----:B------:R-:W-:Y:S01]  /*db40*/  FADD.FTZ R162, R202, R21 ;  /* 0x00000015caa27221 */ /* 0x000fe20000010000 */
[----:B------:R-:W-:Y:S01]  /*db50*/  FADD.FTZ R5, R203, R160 ;  /* 0x000000a0cb057221 */ /* 0x000fe20000010000 */
[C---:B------:R-:W-:Y:S01]  /*db60*/  F2FP.F16.F32.PACK_AB R202, R173.reuse, R202 ;  /* 0x000000caadca723e */ /* 0x040fe200000000ff */
[----:B------:R-:W2:Y:S01]  /*db70*/  MUFU.EX2 R20, R182 ;  /* 0x000000b600147308 */ /* 0x000ea20000000800 */
[----:B------:R-:W-:Y:S01]  /*db80*/  FADD.FTZ R21, R173, R162 ;  /* 0x000000a2ad157221 */ /* 0x000fe20000010000 */
[C---:B------:R-:W-:Y:S01]  /*db90*/  FADD.FTZ R160, R174.reuse, R5 ;  /* 0x00000005aea07221 */ /* 0x040fe20000010000 */
[----:B------:R-:W-:-:S02]  /*dba0*/  F2FP.F16.F32.PACK_AB R203, R174, R203 ;  /* 0x000000cbaecb723e */ /* 0x000fc400000000ff */
[----:B------:R-:W-:Y:S01]  /*dbb0*/  FADD.FTZ R162, R196, R21 ;  /* 0x00000015c4a27221 */ /* 0x000fe20000010000 */
[----:B------:R-:W-:Y:S01]  /*dbc0*/  FADD.FTZ R5, R197, R160 ;  /* 0x000000a0c5057221 */ /* 0x000fe20000010000 */
[C---:B-1----:R-:W-:Y:S01]  /*dbd0*/  F2FP.F16.F32.PACK_AB R197, R14.reuse, R197 ;  /* 0x000000c50ec5723e */ /* 0x042fe200000000ff */
[----:B------:R-:W1:Y:S01]  /*dbe0*/  MUFU.EX2 R156, R156 ;  /* 0x0000009c009c7308 */ /* 0x000e620000000800 */
[C---:B------:R-:W-:Y:S01]  /*dbf0*/  FADD.FTZ R21, R181.reuse, R162 ;  /* 0x000000a2b5157221 */ /* 0x040fe20000010000 */
[----:B------:R-:W-:Y:S01]  /*dc00*/  FADD.FTZ R160, R14, R5 ;  /* 0x000000050ea07221 */ /* 0x000fe20000010000 */
[----:B------:R-:W-:Y:S02]  /*dc10*/  F2FP.F16.F32.PACK_AB R196, R181, R196 ;  /* 0x000000c4b5c4723e */ /* 0x000fe400000000ff */
[----:B------:R-:W-:Y:S01]  /*dc20*/  FADD.FTZ R162, R198, R21 ;  /* 0x00000015c6a27221 */ /* 0x000fe20000010000 */
[----:B------:R-:W-:Y:S01]  /*dc30*/  FADD.FTZ R5, R199, R160 ;  /* 0x000000a0c7057221 */ /* 0x000fe20000010000 */
[----:B------:R-:W-:Y:S01]  /*dc40*/  F2FP.F16.F32.PACK_AB R198, R161, R198 ;  /* 0x000000c6a1c6723e */ /* 0x000fe200000000ff */
[----:B------:R-:W-:-:S02]  /*dc50*/  IMAD.U32 R21, RZ, RZ, UR60 ;  /* 0x0000003cff157e24 */ /* 0x000fc4000f8e00ff */
[----:B------:R-:W-:Y:S01]  /*dc60*/  FADD.FTZ R162, R161, R162 ;  /* 0x000000a2a1a27221 */ /* 0x000fe20000010000 */
[----:B------:R-:W-:Y:S01]  /*dc70*/  FADD.FTZ R160, R154, R5 ;  /* 0x000000059aa07221 */ /* 0x000fe20000010000 */
[----:B--2---:R-:W-:Y:S02]  /*dc80*/  F2FP.F16.F32.PACK_AB R194, R20, R153 ;  /* 0x0000009914c2723e */ /* 0x004fe400000000ff */
[----:B------:R-:W-:Y:S01]  /*dc90*/  FADD.FTZ R5, R19, R162 ;  /* 0x000000a213057221 */ /* 0x000fe20000010000 */
[----:B------:R-:W-:Y:S01]  /*dca0*/  FADD.FTZ R160, R193, R160 ;  /* 0x000000a0c1a07221 */ /* 0x000fe20000010000 */
[----:B------:R-:W-:Y:S01]  /*dcb0*/  F2FP.F16.F32.PACK_AB R199, R154, R199 ;  /* 0x000000c79ac7723e */ /* 0x000fe200000000ff */
[----:B------:R-:W-:Y:S02]  /*dcc0*/  IMAD.MOV.U32 R19, RZ, RZ, R4 ;  /* 0x000000ffff137224 */ /* 0x000fe400078e0004 */
[----:B------:R-:W-:Y:S01]  /*dcd0*/  FADD.FTZ R14, R152, R5 ;  /* 0x00000005980e7221 */ /* 0x000fe20000010000 */
[C---:B------:R-:W-:Y:S01]  /*dce0*/  FADD.FTZ R160, R155.reuse, R160 ;  /* 0x000000a09ba07221 */ /* 0x040fe20000010000 */
[----:B------:R-:W-:-:S02]  /*dcf0*/  F2FP.F16.F32.PACK_AB R193, R155, R193 ;  /* 0x000000c19bc1723e */ /* 0x000fc400000000ff */
[----:B------:R-:W-:Y:S01]  /*dd00*/  FADD.FTZ R5, R153, R14 ;  /* 0x0000000e99057221 */ /* 0x000fe20000010000 */
[----:B------:R-:W-:Y:S01]  /*dd10*/  FADD.FTZ R160, R195, R160 ;  /* 0x000000a0c3a07221 */ /* 0x000fe20000010000 */
[----:B-1----:R-:W-:Y:S02]  /*dd20*/  F2FP.F16.F32.PACK_AB R195, R156, R195 ;  /* 0x000000c39cc3723e */ /* 0x002fe400000000ff */
[----:B------:R-:W-:Y:S01]  /*dd30*/  FADD.FTZ R14, R20, R5 ;  /* 0x00000005140e7221 */ /* 0x000fe20000010000 */
[----:B------:R-:W-:Y:S01]  /*dd40*/  FADD.FTZ R5, R156, R160 ;  /* 0x000000a09c057221 */ /* 0x000fe20000010000 */
[----:B------:R-:W-:Y:S01]  /*dd50*/  IMAD.MOV.U32 R20, RZ, RZ, R3 ;  /* 0x000000ffff147224 */ /* 0x000fe200078e0003 */
[----:B0-----:R-:W-:Y:S06]  /*dd60*/  @P2 BRA `(.L_x_2398) ;  /* 0xffffffc000402947 */ /* 0x001fec000383ffff */
.L_x_2389:
        /* <DEDUP_REMOVED lines=131> */
.L_x_2399:
        /* <DEDUP_REMOVED lines=8> */
.L_x_2400:
[----:B-1----:R-:W-:Y:S05]  /*e620*/  @P2 BRA `(.L_x_2401) ;  /* 0x0000000000082947 */ /* 0x002fea0003800000 */
[----:B------:R-:W1:Y:S02]  /*e630*/  SYNCS.PHASECHK.TRANS64.TRYWAIT P0, [UR7+0x38850], R0 ;  /* 0x03885000ff0075a7 */ /* 0x000e640008000147 */
[----:B-1----:R-:W-:Y:S05]  /*e640*/  @!P0 BRA `(.L_x_2402) ;  /* 0x0000009000048947 */ /* 0x002fea0003800000 */
.L_x_2401:
[----:B------:R-:W-:Y:S01]  /*e650*/  R2UR UR4, R17 ;  /* 0x00000000110472ca */ /* 0x000fe200000e0000 */
[----:B------:R-:W-:Y:S01]  /*e660*/  WARPGROUP.ARRIVE ;  /* 0x00000000000079c5 */ /* 0x000fe20000000000 */
[----:B------:R-:W-:Y:S01]  /*e670*/  UMOV UR11, 0x40000040 ;  /* 0x40000040000b7882 */ /* 0x000fe20000000000 */
[----:B01----:R-:W0:Y:S01]  /*e680*/  SHFL.BFLY PT, R0, R5, 0x2, 0x1f ;  /* 0x0c401f0005007f89 */ /* 0x003e2200000e0000 */
[----:B------:R-:W-:Y:S01]  /*e690*/  IMAD.MOV.U32 R6, RZ, RZ, RZ ;  /* 0x000000ffff067224 */ /* 0x000fe200078e00ff */
[----:B------:R-:W-:Y:S01]  /*e6a0*/  R2UR UR9, R220 ;  /* 0x00000000dc0972ca */ /* 0x000fe200000e0000 */
[----:B------:R-:W-:Y:S01]  /*e6b0*/  IMAD.U32 R12, RZ, RZ, UR7 ;  /* 0x00000007ff0c7e24 */ /* 0x000fe2000f8e00ff */
[----:B------:R-:W1:Y:S01]  /*e6c0*/  SHFL.BFLY PT, R7, R14, 0x2, 0x1f ;  /* 0x0c401f000e077f89 */ /* 0x000e6200000e0000 */
[----:B------:R-:W-:Y:S01]  /*e6d0*/  R2UR UR8, R16 ;  /* 0x00000000100872ca */ /* 0x000fe200000e0000 */
[----:B------:R-:W-:-:S04]  /*e6e0*/  IMAD.U32 R13, RZ, RZ, UR5 ;  /* 0x00000005ff0d7e24 */ /* 0x000fc8000f8e00ff */
[----:B------:R-:W-:-:S04]  /*e6f0*/  UIADD3 UR4, UR4, 0x400, URZ ;  /* 0x0000040004047890 */ /* 0x000fc8000fffe03f */
[----:B------:R-:W-:Y:S02]  /*e700*/  USHF.R.U32.HI UR4, URZ, 0x4, UR4 ;  /* 0x000000043f047899 */ /* 0x000fe40008011604 */
[----:B------:R-:W-:Y:S02]  /*e710*/  UIADD3 UR9, UR9, 0x1, URZ ;  /* 0x0000000109097890 */ /* 0x000fe4000fffe03f */
[----:B------:R-:W-:-:S04]  /*e720*/  ULOP3.LUT UR4, UR4, 0x3fff, URZ, 0xc0, !UPT ;  /* 0x00003fff04047892 */ /* 0x000fc8000f8ec03f */
[----:B------:R-:W-:Y:S01]  /*e730*/  ULOP3.LUT UR4, UR4, 0x2800000, URZ, 0xfc, !UPT ;  /* 0x0280000004047892 */ /* 0x000fe2000f8efc3f */
[----:B------:R-:W-:Y:S02]  /*e740*/  IMAD.U32 R220, RZ, RZ, UR9 ;  /* 0x00000009ffdc7e24 */ /* 0x000fe4000f8e00ff */
[----:B0-----:R-:W-:Y:S01]  /*e750*/  FADD.FTZ R2, R0, R5 ;  /* 0x0000000500027221 */ /* 0x001fe20000010000 */
[----:B------:R-:W-:Y:S01]  /*e760*/  IMAD.MOV.U32 R5, RZ, RZ, RZ ;  /* 0x000000ffff057224 */ /* 0x000fe200078e00ff */
[----:B------:R-:W-:Y:S01]  /*e770*/  UIMAD UR4, UR60, 0xa00, UR4 ;  /* 0x00000a003c0478a4 */ /* 0x000fe2000f8e0204 */
[----:B-1----:R-:W-:Y:S02]  /*e780*/  FADD.FTZ R7, R7, R14 ;  /* 0x0000000e07077221 */ /* 0x002fe40000010000 */
[----:B------:R-:W0:Y:S01]  /*e790*/  SHFL.BFLY PT, R9, R2, 0x1, 0x1f ;  /* 0x0c201f0002097f89 */ /* 0x000e2200000e0000 */
[----:B------:R-:W-:Y:S02]  /*e7a0*/  UIADD3 UR6, UR4, 0x80, URZ ;  /* 0x0000008004067890 */ /* 0x000fe4000fffe03f */
[----:B------:R-:W-:Y:S01]  /*e7b0*/  UIADD3 UR60, UR60, 0x1, URZ ;  /* 0x000000013c3c7890 */ /* 0x000fe2000fffe03f */
[----:B------:R-:W1:Y:S01]  /*e7c0*/  SHFL.BFLY PT, R0, R7, 0x1, 0x1f ;  /* 0x0c201f0007007f89 */ /* 0x000e6200000e0000 */
[----:B------:R-:W-:-:S02]  /*e7d0*/  UMOV UR10, UR4 ;  /* 0x00000004000a7c82 */ /* 0x000fc40008000000 */
[----:B------:R-:W-:Y:S01]  /*e7e0*/  HGMMA.64x256x16.F32 R24, R208, gdesc[UR8].tnspB, R24, gsb0 ;  /* 0x43e00008d0187df0 */ /* 0x000fe20008000818 */
[----:B------:R-:W-:Y:S01]  /*e7f0*/  UMOV UR10, UR6 ;  /* 0x00000006000a7c82 */ /* 0x000fe20008000000 */
[----:B------:R-:W-:Y:S01]  /*e800*/  UMOV UR11, 0x40000040 ;  /* 0x40000040000b7882 */ /* 0x000fe20000000000 */
[----:B------:R-:W-:Y:S02]  /*e810*/  UIADD3 UR6, UR4, 0x100, URZ ;  /* 0x0000010004067890 */ /* 0x000fe4000fffe03f */
[----:B------:R-:W-:-:S04]  /*e820*/  UISETP.NE.AND UP0, UPT, UR60, 0x2, UPT ;  /* 0x000000023c00788c */ /* 0x000fc8000bf05270 */
[----:B------:R-:W-:Y:S01]  /*e830*/  USEL UR60, UR60, URZ, UP0 ;  /* 0x0000003f3c3c7287 */ /* 0x000fe20008000000 */
        /* <DEDUP_REMOVED lines=25> */
[----:B------:R-:W-:Y:S02]  /*e9d0*/  UIADD3 UR6, UR4, 0x180, URZ ;  /* 0x0000018004067890 */ /* 0x000fe4000fffe03f */
[----:B------:R-:W-:Y:S01]  /*e9e0*/  UIADD3 UR4, UR4, 0x200, URZ ;  /* 0x0000020004047890 */ /* 0x000fe2000fffe03f */
[----:B------:R-:W-:Y:S02]  /*e9f0*/  WARPGROUP.DEPBAR.LE gsb0, 0x0 ;  /* 0x00008000000079c5 */ /* 0x000fe40000010000 */
[----:B------:R-:W-:-:S15]  /*ea00*/  WARPGROUP.ARRIVE ;  /* 0x00000000000079c5 */ /* 0x000fde0000000000 */
[----:B------:R-:W-:-:S05]  /*ea10*/  NOP ;  /* 0x0000000000007918 */ /* 0x000fca0000000000 */
        /* <DEDUP_REMOVED lines=10> */
[----:B------:R-:W-:-:S06]  /*eac0*/  ULOP3.LUT UR8, UR8, UR4, URZ, 0x3c, !UPT ;  /* 0x0000000408087292 */ /* 0x000fcc000f8e3c3f */
[----:B------:R-:W-:Y:S01]  /*ead0*/  IMAD.U32 R16, RZ, RZ, UR8 ;  /* 0x00000008ff107e24 */ /* 0x000fe2000f8e00ff */
[----:B------:R-:W-:Y:S02]  /*eae0*/  WARPGROUP.DEPBAR.LE gsb0, 0x0 ;  /* 0x00008000000079c5 */ /* 0x000fe40000010000 */
[----:B------:R-:W-:-:S12]  /*eaf0*/  WARPGROUP.ARRIVE ;  /* 0x00000000000079c5 */ /* 0x000fd80000000000 */
        /* <DEDUP_REMOVED lines=131> */
.L_x_2372:
        /* <DEDUP_REMOVED lines=13> */
[----:B------:R-:W-:Y:S01]  /*f400*/  F2FP.F16.F32.PACK_AB R24, R25, R24 ;  /* 0x000000181918723e */ /* 0x000fe200000000ff */
[----:B------:R-:W-:Y:S01]  /*f410*/  ULDC.64 UR16, c[0x0][0x208] ;  /* 0x0000820000107ab9 */ /* 0x000fe20000000a00 */
[----:B------:R-:W-:Y:S02]  /*f420*/  F2FP.F16.F32.PACK_AB R25, R17, R26 ;  /* 0x0000001a1119723e */ /* 0x000fe400000000ff */
[----:B------:R-:W-:Y:S02]  /*f430*/  F2FP.F16.F32.PACK_AB R26, R29, R28 ;  /* 0x0000001c1d1a723e */ /* 0x000fe400000000ff */
[----:B------:R-:W-:-:S02]  /*f440*/  F2FP.F16.F32.PACK_AB R27, R27, R30 ;  /* 0x0000001e1b1b723e */ /* 0x000fc400000000ff */
[----:B------:R-:W-:Y:S02]  /*f450*/  R2UR UR11, R217 ;  /* 0x00000000d90b72ca */ /* 0x000fe400000e0000 */
[----:B------:R-:W-:Y:S02]  /*f460*/  R2UR UR14, R218 ;  /* 0x00000000da0e72ca */ /* 0x000fe400000e0000 */
[----:B------:R-:W-:Y:S02]  /*f470*/  F2FP.F16.F32.PACK_AB R32, R33, R32 ;  /* 0x000000202120723e */ /* 0x000fe400000000ff */
[----:B------:R-:W-:Y:S02]  /*f480*/  F2FP.F16.F32.PACK_AB R33, R35, R34 ;  /* 0x000000222321723e */ /* 0x000fe400000000ff */
[----:B------:R-:W-:Y:S01]  /*f490*/  F2FP.F16.F32.PACK_AB R34, R37, R176 ;  /* 0x000000b02522723e */ /* 0x000fe200000000ff */
[----:B------:R-:W-:Y:S01]  /*f4a0*/  VIADD R37, R212, UR13 ;  /* 0x0000000dd4257c36 */ /* 0x000fe20008000000 */
[----:B------:R-:W-:-:S02]  /*f4b0*/  F2FP.F16.F32.PACK_AB R35, R39, R38 ;  /* 0x000000262723723e */ /* 0x000fc400000000ff */
[----:B------:R-:W-:Y:S01]  /*f4c0*/  F2FP.F16.F32.PACK_AB R173, R174, R173 ;  /* 0x000000adaead723e */ /* 0x000fe200000000ff */
[----:B------:R-:W-:Y:S01]  /*f4d0*/  USHF.R.S32.HI UR10, URZ, 0x1f, UR11 ;  /* 0x0000001f3f0a7899 */ /* 0x000fe2000801140b */
[----:B------:R-:W-:Y:S01]  /*f4e0*/  F2FP.F16.F32.PACK_AB R174, R149, R148 ;  /* 0x0000009495ae723e */ /* 0x000fe200000000ff */
[----:B------:R-:W-:Y:S01]  /*f4f0*/  UIMAD.WIDE.U32 UR6, UR11, UR8, URZ ;  /* 0x000000080b0672a5 */ /* 0x000fe2000f8e003f */
[----:B------:R-:W-:Y:S01]  /*f500*/  F2FP.F16.F32.PACK_AB R175, R177, R175 ;  /* 0x000000afb1af723e */ /* 0x000fe200000000ff */
[----:B------:R-:W-:Y:S02]  /*f510*/  UIMAD UR5, UR10, UR8, URZ ;  /* 0x000000080a0572a4 */ /* 0x000fe4000f8e023f */
[----:B------:R-:W-:Y:S01]  /*f520*/  USHF.R.S32.HI UR12, URZ, 0x1f, UR14 ;  /* 0x0000001f3f0c7899 */ /* 0x000fe2000801140e */
[----:B------:R-:W-:Y:S02]  /*f530*/  MOV R168, R199 ;  /* 0x000000c700a87202 */ /* 0x000fe40000000f00 */
[----:B0-----:R-:W-:Y:S01]  /*f540*/  MOV R169, R4 ;  /* 0x0000000400a97202 */ /* 0x001fe20000000f00 */
[----:B------:R-:W-:-:S03]  /*f550*/  UIMAD UR5, UR11, UR9, UR5 ;  /* 0x000000090b0572a4 */ /* 0x000fc6000f8e0205 */
[----:B------:R-:W-:Y:S01]  /*f560*/  ULDC.64 UR8, c[0x0][0xb98] ;  /* 0x0002e60000087ab9 */ /* 0x000fe20000000a00 */
[--C-:B------:R-:W-:Y:S01]  /*f570*/  IMAD.WIDE R20, R224, 0x2, R168.reuse ;  /* 0x00000002e0147825 */ /* 0x100fe200078e02a8 */
[----:B------:R-:W-:Y:S02]  /*f580*/  UIADD3 UR7, UR7, UR5, URZ ;  /* 0x0000000507077290 */ /* 0x000fe4000fffe03f */
[----:B------:R-:W-:Y:S01]  /*f590*/  UIMAD UR5, UR12, UR8, URZ ;  /* 0x000000080c0572a4 */ /* 0x000fe2000f8e023f */
[----:B------:R-:W-:Y:S01]  /*f5a0*/  IMAD.WIDE R168, R5, 0x2, R168 ;  /* 0x0000000205a87825 */ /* 0x000fe200078e02a8 */
[C---:B------:R-:W-:Y:S01]  /*f5b0*/  IADD3 R119, P6, R20.reuse, 0xc000, RZ ;  /* 0x0000c00014777810 */ /* 0x040fe20007fde0ff */
[----:B------:R-:W-:Y:S01]  /*f5c0*/  UIMAD.WIDE.U32 UR6, UR14, UR8, UR6 ;  /* 0x000000080e0672a5 */ /* 0x000fe2000f8e0006 */
[C---:B------:R-:W-:Y:S01]  /*f5d0*/  IADD3 R7, P3, R20.reuse, 0xc060, RZ ;  /* 0x0000c06014077810 */ /* 0x040fe20007f7e0ff */
[----:B------:R-:W-:Y:S01]  /*f5e0*/  UIMAD UR5, UR14, UR9, UR5 ;  /* 0x000000090e0572a4 */ /* 0x000fe2000f8e0205 */
[C---:B------:R-:W-:Y:S01]  /*f5f0*/  IADD3 R111, P2, R20.reuse, 0x8040, RZ ;  /* 0x00008040146f7810 */ /* 0x040fe20007f5e0ff */
[--C-:B------:R-:W-:Y:S01]  /*f600*/  IMAD.X R11, RZ, RZ, R21.reuse, P6 ;  /* 0x000000ffff0b7224 */ /* 0x100fe200030e0615 */
[----:B------:R-:W-:Y:S01]  /*f610*/  LOP3.LUT R171, R20, 0x380, RZ, 0xc0, !PT ;  /* 0x0000038014ab7812 */ /* 0x000fe200078ec0ff */
[--C-:B------:R-:W-:Y:S01]  /*f620*/  IMAD.X R5, RZ, RZ, R21.reuse, P3 ;  /* 0x000000ffff057224 */ /* 0x100fe200018e0615 */
[----:B------:R-:W-:Y:S01]  /*f630*/  LOP3.LUT R10, R119, 0x380, RZ, 0xc0, !PT ;  /* 0x00000380770a7812 */ /* 0x000fe200078ec0ff */
[----:B------:R-:W-:Y:S01]  /*f640*/  IMAD.X R153, RZ, RZ, R21, P2 ;  /* 0x000000ffff997224 */ /* 0x000fe200010e0615 */
[----:B------:R-:W-:Y:S01]  /*f650*/  LOP3.LUT R4, R7, 0x380, RZ, 0xc0, !PT ;  /* 0x0000038007047812 */ /* 0x000fe200078ec0ff */
[----:B------:R-:W-:Y:S01]  /*f660*/  ULDC.64 UR8, c[0x0][0xae8] ;  /* 0x0002ba0000087ab9 */ /* 0x000fe20000000a00 */
[----:B------:R-:W-:-:S02]  /*f670*/  SHF.R.U64 R171, R171, 0x3, RZ ;  /* 0x00000003abab7819 */ /* 0x000fc400000012ff */
[----:B------:R-:W-:Y:S02]  /*f680*/  IADD3 R12, P2, R20, 0x4000, RZ ;  /* 0x00004000140c7810 */ /* 0x000fe40007f5e0ff */
[----:B------:R-:W-:Y:S02]  /*f690*/  SHF.R.U64 R10, R10, 0x3, RZ ;  /* 0x000000030a0a7819 */ /* 0x000fe400000012ff */
[----:B------:R-:W-:Y:S01]  /*f6a0*/  SHF.R.U64 R4, R4, 0x3, RZ ;  /* 0x0000000304047819 */ /* 0x000fe200000012ff */
[----:B------:R-:W-:Y:S01]  /*f6b0*/  IMAD.X R13, RZ, RZ, R21, P2 ;  /* 0x000000ffff0d7224 */ /* 0x000fe200010e0615 */
[C---:B------:R-:W-:Y:S02]  /*f6c0*/  IADD3 R127, P4, R20.reuse, 0xc040, RZ ;  /* 0x0000c040147f7810 */ /* 0x040fe40007f9e0ff */
[C---:B------:R-:W-:Y:S02]  /*f6d0*/  IADD3 R123, P5, R20.reuse, 0xc020, RZ ;  /* 0x0000c020147b7810 */ /* 0x040fe40007fbe0ff */
[----:B------:R-:W-:-:S02]  /*f6e0*/  IADD3 R115, P0, R20, 0x8060, RZ ;  /* 0x0000806014737810 */ /* 0x000fc40007f1e0ff */
[C---:B------:R-:W-:Y:S01]  /*f6f0*/  IADD3 R31, P1, R20.reuse, 0x20, RZ ;  /* 0x00000020141f7810 */ /* 0x040fe20007f3e0ff */
[--C-:B------:R-:W-:Y:S01]  /*f700*/  IMAD.X R9, RZ, RZ, R21.reuse, P5 ;  /* 0x000000ffff097224 */ /* 0x100fe200028e0615 */
[----:B------:R-:W-:Y:S01]  /*f710*/  IADD3 R107, P3, R20, 0x8020, RZ ;  /* 0x00008020146b7810 */ /* 0x000fe20007f7e0ff */
[--C-:B------:R-:W-:Y:S01]  /*f720*/  IMAD.X R15, RZ, RZ, R21.reuse, P0 ;  /* 0x000000ffff0f7224 */ /* 0x100fe200000e0615 */
[----:B------:R-:W-:Y:S01]  /*f730*/  LOP3.LUT R170, R171, R20, RZ, 0x3c, !PT ;  /* 0x00000014abaa7212 */ /* 0x000fe200078e3cff */
[--C-:B------:R-:W-:Y:S01]  /*f740*/  IMAD.MOV.U32 R171, RZ, RZ, R21.reuse ;  /* 0x000000ffffab7224 */ /* 0x100fe200078e0015 */
[----:B------:R-:W-:Y:S01]  /*f750*/  LOP3.LUT R10, R10, R119, RZ, 0x3c, !PT ;  /* 0x000000770a0a7212 */ /* 0x000fe200078e3cff */
[--C-:B------:R-:W-:Y:S01]  /*f760*/  IMAD.X R151, RZ, RZ, R21.reuse, P1 ;  /* 0x000000ffff977224 */ /* 0x100fe200008e0615 */
[----:B------:R-:W-:Y:S01]  /*f770*/  LOP3.LUT R4, R4, R7, RZ, 0x3c, !PT ;  /* 0x0000000704047212 */ /* 0x000fe200078e3cff */
[--C-:B------:R-:W-:Y:S01]  /*f780*/  IMAD.X R7, RZ, RZ, R21.reuse, P4 ;  /* 0x000000ffff077224 */ /* 0x100fe200020e0615 */
[----:B------:R-:W-:Y:S01]  /*f790*/  IADD3 R119, P2, R168, 0x7000, RZ ;  /* 0x00007000a8777810 */ /* 0x000fe20007f5e0ff */
        /* <DEDUP_REMOVED lines=11> */
[----:B------:R-:W-:Y:S01]  /*f850*/  MOV R171, R170 ;  /* 0x000000aa00ab7202 */ /* 0x000fe20000000f00 */
[--C-:B------:R-:W-:Y:S01]  /*f860*/  IMAD.X R165, RZ, RZ, R21.reuse, P1 ;  /* 0x000000ffffa57224 */ /* 0x100fe200008e0615 */
[----:B------:R-:W-:Y:S01]  /*f870*/  LOP3.LUT R118, R119, 0x380, RZ, 0xc0, !PT ;  /* 0x0000038077767812 */ /* 0x000fe200078ec0ff */
[----:B------:R-:W0:Y:S01]  /*f880*/  LDC R170, c[0x0][0xbe8] ;  /* 0x0002fa00ffaa7b82 */ /* 0x000e220000000800 */
[----:B------:R-:W-:Y:S01]  /*f890*/  IMAD.X R167, RZ, RZ, R21, P3 ;  /* 0x000000ffffa77224 */ /* 0x000fe200018e0615 */
[----:B------:R-:W-:-:S06]  /*f8a0*/  LOP3.LUT R21, R102, 0x380, RZ, 0xc0, !PT ;  /* 0x0000038066157812 */ /* 0x000fcc00078ec0ff */
[----:B------:R-:W-:Y:S01]  /*f8b0*/  BAR.SYNC.DEFER_BLOCKING 0x1, 0x100 ;  /* 0x0044000000007b1d */ /* 0x000fe20000010000 */
[----:B------:R-:W-:Y:S02]  /*f8c0*/  SHF.R.U64 R118, R118, 0x3, RZ ;  /* 0x0000000376767819 */ /* 0x000fe400000012ff */
[----:B------:R-:W-:Y:S02]  /*f8d0*/  LOP3.LUT R20, R31, 0x380, RZ, 0xc0, !PT ;  /* 0x000003801f147812 */ /* 0x000fe400078ec0ff */
[----:B------:R-:W-:Y:S02]  /*f8e0*/  SHF.R.U64 R21, R21, 0x3, RZ ;  /* 0x0000000315157819 */ /* 0x000fe400000012ff */
[----:B------:R-:W-:Y:S01]  /*f8f0*/  LOP3.LUT R118, R118, R119, RZ, 0x3c, !PT ;  /* 0x0000007776767212 */ /* 0x000fe200078e3cff */
[----:B------:R-:W-:Y:S01]  /*f900*/  IMAD.X R119, RZ, RZ, R169, P2 ;  /* 0x000000ffff777224 */ /* 0x000fe200010e06a9 */
[----:B------:R-:W-:Y:S02]  /*f910*/  IADD3 R147, P2, R168, 0xe000, RZ ;  /* 0x0000e000a8937810 */ /* 0x000fe40007f5e0ff */
[----:B------:R-:W-:-:S02]  /*f920*/  SHF.R.U64 R20, R20, 0x3, RZ ;  /* 0x0000000314147819 */ /* 0x000fc400000012ff */
[----:B------:R-:W-:Y:S02]  /*f930*/  LOP3.LUT R156, R21, R102, RZ, 0x3c, !PT ;  /* 0x00000066159c7212 */ /* 0x000fe400078e3cff */
[----:B------:R-:W-:Y:S02]  /*f940*/  LOP3.LUT R21, R22, 0x380, RZ, 0xc0, !PT ;  /* 0x0000038016157812 */ /* 0x000fe400078ec0ff */
[----:B------:R-:W-:Y:S02]  /*f950*/  LOP3.LUT R146, R147, 0x380, RZ, 0xc0, !PT ;  /* 0x0000038093927812 */ /* 0x000fe400078ec0ff */
[----:B------:R-:W-:Y:S02]  /*f960*/  LOP3.LUT R150, R20, R31, RZ, 0x3c, !PT ;  /* 0x0000001f14967212 */ /* 0x000fe400078e3cff */
[----:B------:R-:W-:Y:S02]  /*f970*/  LOP3.LUT R20, R99, 0x380, RZ, 0xc0, !PT ;  /* 0x0000038063147812 */ /* 0x000fe400078ec0ff */
[----:B------:R-:W-:Y:S01]  /*f980*/  SHF.R.U64 R21, R21, 0x3, RZ ;  /* 0x0000000315157819 */ /* 0x000fe200000012ff */
[----:B------:R1:W-:Y:S01]  /*f990*/  STSM.16.M88.4 [R171], R24 ;  /* 0x00000018ab007844 */ /* 0x0003e20000000200 */
[----:B------:R-:W-:-:S02]  /*f9a0*/  SHF.R.U64 R146, R146, 0x3, RZ ;  /* 0x0000000392927819 */ /* 0x000fc400000012ff */
[----:B------:R-:W-:Y:S02]  /*f9b0*/  SHF.R.U64 R20, R20, 0x3, RZ ;  /* 0x0000000314147819 */ /* 0x000fe400000012ff */
[----:B------:R-:W-:Y:S02]  /*f9c0*/  LOP3.LUT R164, R21, R22, RZ, 0x3c, !PT ;  /* 0x0000001615a47212 */ /* 0x000fe400078e3cff */
[----:B------:R-:W-:Y:S02]  /*f9d0*/  IADD3 R21, P3, R168, 0x1000, RZ ;  /* 0x00001000a8157810 */ /* 0x000fe40007f7e0ff */
[----:B------:R-:W-:Y:S01]  /*f9e0*/  LOP3.LUT R146, R146, R147, RZ, 0x3c, !PT ;  /* 0x0000009392927212 */ /* 0x000fe200078e3cff */
[----:B------:R-:W-:Y:S01]  /*f9f0*/  IMAD.X R147, RZ, RZ, R169, P2 ;  /* 0x000000ffff937224 */ /* 0x000fe200010e06a9 */
[----:B0-----:R-:W-:Y:S02]  /*fa00*/  ISETP.NE.AND P2, PT, R170, 0x1, PT ;  /* 0x00000001aa00780c */ /* 0x001fe40003f45270 */
[----:B------:R-:W-:-:S02]  /*fa10*/  LOP3.LUT R160, R20, R99, RZ, 0x3c, !PT ;  /* 0x0000006314a07212 */ /* 0x000fc400078e3cff */
[----:B------:R-:W-:Y:S02]  /*fa20*/  LOP3.LUT R20, R21, 0x380, RZ, 0xc0, !PT ;  /* 0x0000038015147812 */ /* 0x000fe400078ec0ff */
[----:B------:R-:W-:Y:S02]  /*fa30*/  LOP3.LUT R8, R123, 0x380, RZ, 0xc0, !PT ;  /* 0x000003807b087812 */ /* 0x000fe400078ec0ff */
[----:B------:R-:W-:Y:S02]  /*fa40*/  LOP3.LUT R14, R115, 0x380, RZ, 0xc0, !PT ;  /* 0x00000380730e7812 */ /* 0x000fe400078ec0ff */
[----:B------:R-:W-:Y:S02]  /*fa50*/  LOP3.LUT R110, R111, 0x380, RZ, 0xc0, !PT ;  /* 0x000003806f6e7812 */ /* 0x000fe400078ec0ff */
[----:B------:R-:W-:Y:S01]  /*fa60*/  LOP3.LUT R106, R107, 0x380, RZ, 0xc0, !PT ;  /* 0x000003806b6a7812 */ /* 0x000fe200078ec0ff */
[----:B-1----:R-:W0:Y:S01]  /*fa70*/  @P2 LDC R24, c[0x0][0xbec] ;  /* 0x0002fb00ff182b82 */ /* 0x002e220000000800 */
[----:B------:R-:W-:-:S02]  /*fa80*/  LOP3.LUT R102, R103, 0x380, RZ, 0xc0, !PT ;  /* 0x0000038067667812 */ /* 0x000fc400078ec0ff */
[----:B------:R-:W-:Y:S02]  /*fa90*/  SHF.R.U64 R20, R20, 0x3, RZ ;  /* 0x0000000314147819 */ /* 0x000fe400000012ff */
[----:B------:R-:W-:Y:S02]  /*faa0*/  SHF.R.U64 R8, R8, 0x3, RZ ;  /* 0x0000000308087819 */ /* 0x000fe400000012ff */
[----:B------:R-:W-:Y:S01]  /*fab0*/  SHF.R.U64 R14, R14, 0x3, RZ ;  /* 0x000000030e0e7819 */ /* 0x000fe200000012ff */
[----:B------:R-:W1:Y:S01]  /*fac0*/  @P2 LDC R27, c[0x0][0xbf0] ;  /* 0x0002fc00ff1b2b82 */ /* 0x000e620000000800 */
[----:B------:R-:W-:Y:S02]  /*fad0*/  SHF.R.U64 R110, R110, 0x3, RZ ;  /* 0x000000036e6e7819 */ /* 0x000fe400000012ff */
[----:B------:R-:W-:Y:S02]  /*fae0*/  SHF.R.U64 R106, R106, 0x3, RZ ;  /* 0x000000036a6a7819 */ /* 0x000fe400000012ff */
[----:B------:R-:W-:-:S02]  /*faf0*/  LOP3.LUT R31, R98, 0x380, RZ, 0xc0, !PT ;  /* 0x00000380621f7812 */ /* 0x000fc400078ec0ff */
[----:B------:R-:W-:Y:S02]  /*fb00*/  SHF.R.U64 R102, R102, 0x3, RZ ;  /* 0x0000000366667819 */ /* 0x000fe400000012ff */
[----:B------:R-:W-:Y:S01]  /*fb10*/  LOP3.LUT R20, R20, R21, RZ, 0x3c, !PT ;  /* 0x0000001514147212 */ /* 0x000fe200078e3cff */
[----:B------:R-:W-:Y:S01]  /*fb20*/  IMAD.X R21, RZ, RZ, R169, P3 ;  /* 0x000000ffff157224 */ /* 0x000fe200018e06a9 */
[----:B------:R-:W-:Y:S02]  /*fb30*/  LOP3.LUT R8, R8, R123, RZ, 0x3c, !PT ;  /* 0x0000007b08087212 */ /* 0x000fe400078e3cff */
[----:B------:R-:W-:Y:S02]  /*fb40*/  LOP3.LUT R14, R14, R115, RZ, 0x3c, !PT ;  /* 0x000000730e0e7212 */ /* 0x000fe400078e3cff */
[----:B------:R-:W-:Y:S01]  /*fb50*/  LOP3.LUT R152, R110, R111, RZ, 0x3c, !PT ;  /* 0x0000006f6e987212 */ /* 0x000fe200078e3cff */
[----:B0-----:R-:W-:Y:S01]  /*fb60*/  @P2 IMAD.HI.U32 R24, R37, R24, RZ ;  /* 0x0000001825182227 */ /* 0x001fe200078e00ff */
[----:B------:R-:W-:-:S02]  /*fb70*/  LOP3.LUT R154, R106, R107, RZ, 0x3c, !PT ;  /* 0x0000006b6a9a7212 */ /* 0x000fc400078e3cff */
[----:B------:R-:W-:Y:S02]  /*fb80*/  SHF.R.U64 R31, R31, 0x3, RZ ;  /* 0x000000031f1f7819 */ /* 0x000fe400000012ff */
[----:B------:R-:W-:Y:S02]  /*fb90*/  LOP3.LUT R158, R102, R103, RZ, 0x3c, !PT ;  /* 0x00000067669e7212 */ /* 0x000fe400078e3cff */
[C---:B------:R-:W-:Y:S02]  /*fba0*/  IADD3 R123, P3, R168.reuse, 0x8000, RZ ;  /* 0x00008000a87b7810 */ /* 0x040fe40007f7e0ff */
[C---:B------:R-:W-:Y:S02]  /*fbb0*/  IADD3 R99, P4, R168.reuse, 0x2000, RZ ;  /* 0x00002000a8637810 */ /* 0x040fe40007f9e0ff */
[C---:B------:R-:W-:Y:S02]  /*fbc0*/  IADD3 R103, P5, R168.reuse, 0x3000, RZ ;  /* 0x00003000a8677810 */ /* 0x040fe40007fbe0ff */
[----:B------:R-:W-:-:S02]  /*fbd0*/  IADD3 R107, P6, R168, 0x4000, RZ ;  /* 0x00004000a86b7810 */ /* 0x000fc40007fde0ff */
[C---:B------:R-:W-:Y:S02]  /*fbe0*/  IADD3 R111, P0, R168.reuse, 0x5000, RZ ;  /* 0x00005000a86f7810 */ /* 0x040fe40007f1e0ff */
[----:B------:R-:W-:Y:S02]  /*fbf0*/  IADD3 R115, P1, R168, 0x6000, RZ ;  /* 0x00006000a8737810 */ /* 0x000fe40007f3e0ff */
[----:B------:R-:W-:Y:S02]  /*fc00*/  LOP3.LUT R162, R31, R98, RZ, 0x3c, !PT ;  /* 0x000000621fa27212 */ /* 0x000fe400078e3cff */
        /* <DEDUP_REMOVED lines=16> */
[----:B------:R-:W-:Y:S01]  /*fd10*/  LOP3.LUT R122, R122, R123, RZ, 0x3c, !PT ;  /* 0x0000007b7a7a7212 */ /* 0x000fe200078e3cff */
[--C-:B------:R-:W-:Y:S01]  /*fd20*/  IMAD.X R123, RZ, RZ, R169.reuse, P3 ;  /* 0x000000ffff7b7224 */ /* 0x100fe200018e06a9 */
[----:B------:R-:W-:Y:S02]  /*fd30*/  LOP3.LUT R166, R22, R19, RZ, 0x3c, !PT ;  /* 0x0000001316a67212 */ /* 0x000fe400078e3cff */
        /* <DEDUP_REMOVED lines=10> */
[----:B------:R-:W-:-:S02]  /*fde0*/  LOP3.LUT R6, R6, R127, RZ, 0x3c, !PT ;  /* 0x0000007f06067212 */ /* 0x000fc400078e3cff */
[C---:B------:R-:W-:Y:S02]  /*fdf0*/  IADD3 R22, P3, R168.reuse, 0xf000, RZ ;  /* 0x0000f000a8167810 */ /* 0x040fe40007f7e0ff */
[C---:B------:R-:W-:Y:S02]  /*fe00*/  IADD3 R127, P4, R168.reuse, 0x9000, RZ ;  /* 0x00009000a87f7810 */ /* 0x040fe40007f9e0ff */
[C---:B------:R-:W-:Y:S02]  /*fe10*/  IADD3 R131, P5, R168.reuse, 0xa000, RZ ;  /* 0x0000a000a8837810 */ /* 0x040fe40007fbe0ff */
[C---:B------:R-:W-:Y:S02]  /*fe20*/  IADD3 R135, P6, R168.reuse, 0xb000, RZ ;  /* 0x0000b000a8877810 */ /* 0x040fe40007fde0ff */
[C---:B------:R-:W-:Y:S02]  /*fe30*/  IADD3 R139, P0, R168.reuse, 0xc000, RZ ;  /* 0x0000c000a88b7810 */ /* 0x040fe40007f1e0ff */
[----:B------:R-:W-:-:S02]  /*fe40*/  IADD3 R143, P1, R168, 0xd000, RZ ;  /* 0x0000d000a88f7810 */ /* 0x000fc40007f3e0ff */
[----:B------:R-:W-:Y:S02]  /*fe50*/  LOP3.LUT R31, R12, 0x380, RZ, 0xc0, !PT ;  /* 0x000003800c1f7812 */ /* 0x000fe400078ec0ff */
[----:B------:R-:W-:Y:S02]  /*fe60*/  LOP3.LUT R17, R22, 0x380, RZ, 0xc0, !PT ;  /* 0x0000038016117812 */ /* 0x000fe400078ec0ff */
[----:B------:R-:W-:Y:S02]  /*fe70*/  LOP3.LUT R126, R127, 0x380, RZ, 0xc0, !PT ;  /* 0x000003807f7e7812 */ /* 0x000fe400078ec0ff */
[----:B------:R-:W-:Y:S02]  /*fe80*/  LOP3.LUT R130, R131, 0x380, RZ, 0xc0, !PT ;  /* 0x0000038083827812 */ /* 0x000fe400078ec0ff */
[----:B------:R-:W-:Y:S02]  /*fe90*/  LOP3.LUT R134, R135, 0x380, RZ, 0xc0, !PT ;  /* 0x0000038087867812 */ /* 0x000fe400078ec0ff */
[----:B------:R-:W-:-:S02]  /*fea0*/  LOP3.LUT R138, R139, 0x380, RZ, 0xc0, !PT ;  /* 0x000003808b8a7812 */ /* 0x000fc400078ec0ff */
[----:B------:R-:W-:Y:S02]  /*feb0*/  LOP3.LUT R142, R143, 0x380, RZ, 0xc0, !PT ;  /* 0x000003808f8e7812 */ /* 0x000fe400078ec0ff */
[----:B------:R-:W-:Y:S02]  /*fec0*/  LOP3.LUT R29, R168, 0x380, RZ, 0xc0, !PT ;  /* 0x00000380a81d7812 */ /* 0x000fe400078ec0ff */
[----:B------:R-:W-:Y:S02]  /*fed0*/  SHF.R.U64 R31, R31, 0x3, RZ ;  /* 0x000000031f1f7819 */ /* 0x000fe400000012ff */
[----:B------:R-:W-:Y:S02]  /*fee0*/  SHF.R.U64 R17, R17, 0x3, RZ ;  /* 0x0000000311117819 */ /* 0x000fe400000012ff */
[----:B------:R-:W-:Y:S02]  /*fef0*/  SHF.R.U64 R126, R126, 0x3, RZ ;  /* 0x000000037e7e7819 */ /* 0x000fe400000012ff */
[----:B------:R-:W-:-:S02]  /*ff00*/  SHF.R.U64 R130, R130, 0x3, RZ ;  /* 0x0000000382827819 */ /* 0x000fc400000012ff */
[----:B------:R-:W-:Y:S02]  /*ff10*/  SHF.R.U64 R134, R134, 0x3, RZ ;  /* 0x0000000386867819 */ /* 0x000fe400000012ff */
[----:B------:R-:W-:Y:S02]  /*ff20*/  SHF.R.U64 R138, R138, 0x3, RZ ;  /* 0x000000038a8a7819 */ /* 0x000fe400000012ff */
[----:B------:R-:W-:Y:S02]  /*ff30*/  SHF.R.U64 R142, R142, 0x3, RZ ;  /* 0x000000038e8e7819 */ /* 0x000fe400000012ff */
[----:B------:R-:W-:Y:S02]  /*ff40*/  SHF.R.U64 R29, R29, 0x3, RZ ;  /* 0x000000031d1d7819 */ /* 0x000fe400000012ff */
[----:B------:R-:W-:Y:S02]  /*ff50*/  MOV R150, R150 ;  /* 0x0000009600967202 */ /* 0x000fe40000000f00 */
[----:B------:R-:W-:Y:S01]  /*ff60*/  LOP3.LUT R12, R31, R12, RZ, 0x3c, !PT ;  /* 0x0000000c1f0c7212 */ /* 0x000fe200078e3cff */
[--C-:B------:R-:W-:Y:S01]  /*ff70*/  IMAD.X R31, RZ, RZ, R169.reuse, P3 ;  /* 0x000000ffff1f7224 */ /* 0x100fe200018e06a9 */
[----:B------:R-:W-:Y:S01]  /*ff80*/  LOP3.LUT R30, R17, R22, RZ, 0x3c, !PT ;  /* 0x00000016111e7212 */ /* 0x000fe200078e3cff */
[----:B------:R0:W-:Y:S01]  /*ff90*/  STSM.16.M88.4 [R150], R32 ;  /* 0x0000002096007844 */ /* 0x0001e20000000200 */
        /* <DEDUP_REMOVED lines=12> */
[----:B------:R-:W-:-:S02]  /*10060*/  MOV R19, R4 ;  /* 0x0000000400137202 */ /* 0x000fc40000000f00 */
[----:B------:R-:W-:Y:S01]  /*10070*/  MOV R17, R6 ;  /* 0x0000000600117202 */ /* 0x000fe20000000f00 */
[----:B0-----:R-:W-:Y:S01]  /*10080*/  IMAD.MOV.U32 R32, RZ, RZ, R37 ;  /* 0x000000ffff207224 */ /* 0x001fe200078e0025 */
[----:B------:R-:W-:Y:S02]  /*10090*/  MOV R22, R8 ;  /* 0x0000000800167202 */ /* 0x000fe40000000f00 */
[----:B------:R-:W-:Y:S02]  /*100a0*/  MOV R168, R10 ;  /* 0x0000000a00a87202 */ /* 0x000fe40000000f00 */
[----:B------:R-:W-:Y:S02]  /*100b0*/  MOV R160, R160 ;  /* 0x000000a000a07202 */ /* 0x000fe40000000f00 */
[----:B------:R-:W-:Y:S02]  /*100c0*/  F2FP.F16.F32.PACK_AB R4, R41, R178 ;  /* 0x000000b22904723e */ /* 0x000fe400000000ff */
[----:B------:R-:W-:-:S02]  /*100d0*/  F2FP.F16.F32.PACK_AB R5, R43, R42 ;  /* 0x0000002a2b05723e */ /* 0x000fc400000000ff */
[----:B------:R-:W-:Y:S02]  /*100e0*/  F2FP.F16.F32.PACK_AB R6, R45, R179 ;  /* 0x000000b32d06723e */ /* 0x000fe400000000ff */
[----:B------:R-:W-:Y:S02]  /*100f0*/  F2FP.F16.F32.PACK_AB R7, R47, R46 ;  /* 0x0000002e2f07723e */ /* 0x000fe400000000ff */
[----:B------:R-:W-:Y:S02]  /*10100*/  MOV R169, R14 ;  /* 0x0000000e00a97202 */ /* 0x000fe40000000f00 */
[----:B------:R-:W-:Y:S01]  /*10110*/  MOV R166, R166 ;  /* 0x000000a600a67202 */ /* 0x000fe20000000f00 */
[----:B------:R0:W-:Y:S01]  /*10120*/  STSM.16.M88.4 [R160], R4 ;  /* 0x00000004a0007844 */ /* 0x0001e20000000200 */
        /* <DEDUP_REMOVED lines=11> */
[----:B------:R-:W-:Y:S01]  /*101e0*/  MOV R164, R164 ;  /* 0x000000a400a47202 */ /* 0x000fe20000000f00 */
[----:B------:R1:W-:Y:S01]  /*101f0*/  STSM.16.M88.4 [R25], R12 ;  /* 0x0000000c19007844 */ /* 0x0003e20000000200 */
[----:B0-----:R-:W-:Y:S01]  /*10200*/  F2FP.F16.F32.PACK_AB R4, R65, R184 ;  /* 0x000000b84104723e */ /* 0x001fe200000000ff */
[----:B------:R-:W-:Y:S01]  /*10210*/  IMAD.MOV R33, RZ, RZ, -R32 ;  /* 0x000000ffff217224 */ /* 0x000fe200078e0a20 */
[----:B------:R-:W-:Y:S02]  /*10220*/  F2FP.F16.F32.PACK_AB R5, R67, R66 ;  /* 0x000000424305723e */ /* 0x000fe400000000ff */
[----:B------:R-:W-:Y:S01]  /*10230*/  F2FP.F16.F32.PACK_AB R6, R69, R185 ;  /* 0x000000b94506723e */ /* 0x000fe200000000ff */
[----:B------:R-:W-:Y:S01]  /*10240*/  IMAD R33, R170, R33, R37 ;  /* 0x00000021aa217224 */ /* 0x000fe200078e0225 */
[----:B------:R-:W-:-:S02]  /*10250*/  F2FP.F16.F32.PACK_AB R7, R71, R70 ;  /* 0x000000464707723e */ /* 0x000fc400000000ff */
[----:B------:R-:W-:Y:S02]  /*10260*/  MOV R162, R162 ;  /* 0x000000a200a27202 */ /* 0x000fe40000000f00 */
[----:B--2---:R-:W-:Y:S01]  /*10270*/  F2FP.F16.F32.PACK_AB R8, R73, R186 ;  /* 0x000000ba4908723e */ /* 0x004fe200000000ff */
[----:B------:R0:W-:Y:S01]  /*10280*/  STSM.16.M88.4 [R164], R4 ;  /* 0x00000004a4007844 */ /* 0x0001e20000000200 */
[----:B------:R-:W-:Y:S02]  /*10290*/  F2FP.F16.F32.PACK_AB R9, R75, R74 ;  /* 0x0000004a4b09723e */ /* 0x000fe400000000ff */
[----:B------:R-:W-:Y:S02]  /*102a0*/  F2FP.F16.F32.PACK_AB R10, R77, R187 ;  /* 0x000000bb4d0a723e */ /* 0x000fe400000000ff */
[----:B------:R-:W-:Y:S02]  /*102b0*/  F2FP.F16.F32.PACK_AB R11, R79, R78 ;  /* 0x0000004e4f0b723e */ /* 0x000fe400000000ff */
[----:B------:R-:W-:-:S02]  /*102c0*/  MOV R158, R158 ;  /* 0x0000009e009e7202 */ /* 0x000fc40000000f00 */
[----:B-1----:R-:W-:Y:S01]  /*102d0*/  F2FP.F16.F32.PACK_AB R12, R81, R188 ;  /* 0x000000bc510c723e */ /* 0x002fe200000000ff */
[----:B------:R1:W-:Y:S01]  /*102e0*/  STSM.16.M88.4 [R162], R8 ;  /* 0x00000008a2007844 */ /* 0x0003e20000000200 */
[----:B------:R-:W-:Y:S02]  /*102f0*/  F2FP.F16.F32.PACK_AB R13, R83, R82 ;  /* 0x00000052530d723e */ /* 0x000fe400000000ff */
[----:B------:R-:W-:Y:S02]  /*10300*/  F2FP.F16.F32.PACK_AB R14, R85, R189 ;  /* 0x000000bd550e723e */ /* 0x000fe400000000ff */
[----:B------:R-:W-:Y:S02]  /*10310*/  F2FP.F16.F32.PACK_AB R15, R87, R86 ;  /* 0x00000056570f723e */ /* 0x000fe400000000ff */
[----:B0-----:R-:W-:Y:S02]  /*10320*/  F2FP.F16.F32.PACK_AB R5, R36, R3 ;  /* 0x000000032405723e */ /* 0x001fe400000000ff */
[----:B------:R-:W-:Y:S01]  /*10330*/  SHF.R.S32.HI R3, RZ, 0x1f, R33 ;  /* 0x0000001fff037819 */ /* 0x000fe20000011421 */
[----:B------:R0:W-:Y:S01]  /*10340*/  STSM.16.M88.4 [R158], R12 ;  /* 0x0000000c9e007844 */ /* 0x0001e20000000200 */
[----:B------:R-:W-:-:S02]  /*10350*/  MOV R156, R156 ;  /* 0x0000009c009c7202 */ /* 0x000fc40000000f00 */
[----:B------:R-:W-:Y:S02]  /*10360*/  F2FP.F16.F32.PACK_AB R24, R89, R190 ;  /* 0x000000be5918723e */ /* 0x000fe400000000ff */
[----:B------:R-:W-:Y:S01]  /*10370*/  F2FP.F16.F32.PACK_AB R25, R91, R90 ;  /* 0x0000005a5b19723e */ /* 0x000fe200000000ff */
[----:B-1----:R-:W-:Y:S01]  /*10380*/  IMAD.U32 R9, RZ, RZ, UR5 ;  /* 0x00000005ff097e24 */ /* 0x002fe2000f8e00ff */
[----:B------:R-:W-:Y:S01]  /*10390*/  SHF.R.S32.HI R8, RZ, 0x1f, R32 ;  /* 0x0000001fff087819 */ /* 0x000fe20000011420 */
[----:B------:R-:W-:Y:S01]  /*103a0*/  ULDC UR5, c[0x0][0xa88] ;  /* 0x0002a20000057ab9 */ /* 0x000fe20000000800 */
[----:B------:R-:W-:Y:S02]  /*103b0*/  F2FP.F16.F32.PACK_AB R26, R93, R191 ;  /* 0x000000bf5d1a723e */ /* 0x000fe400000000ff */
[----:B------:R-:W-:Y:S02]  /*103c0*/  F2FP.F16.F32.PACK_AB R27, R95, R94 ;  /* 0x0000005e5f1b723e */ /* 0x000fe400000000ff */
[----:B------:R-:W-:-:S02]  /*103d0*/  MOV R154, R154 ;  /* 0x0000009a009a7202 */ /* 0x000fc40000000f00 */
[----:B------:R-:W-:Y:S01]  /*103e0*/  F2FP.F16.F32.PACK_AB R4, R97, R192 ;  /* 0x000000c06104723e */ /* 0x000fe200000000ff */
[----:B------:R1:W-:Y:S01]  /*103f0*/  STSM.16.M88.4 [R156], R24 ;  /* 0x000000189c007844 */ /* 0x0003e20000000200 */
[----:B0-----:R-:W-:Y:S01]  /*10400*/  IADD3 R12, P0, R32, UR6, RZ ;  /* 0x00000006200c7c10 */ /* 0x001fe2000ff1e0ff */
[----:B------:R-:W-:Y:S01]  /*10410*/  VIADD R14, R223, UR13 ;  /* 0x0000000ddf0e7c36 */ /* 0x000fe20008000000 */
[----:B------:R-:W-:Y:S02]  /*10420*/  F2FP.F16.F32.PACK_AB R6, R101, R193 ;  /* 0x000000c16506723e */ /* 0x000fe400000000ff */
[----:B------:R-:W-:Y:S01]  /*10430*/  IADD3.X R13, R8, UR7, R9, P0, !PT ;  /* 0x00000007080d7c10 */ /* 0x000fe200087fe409 */
[----:B------:R-:W-:Y:S01]  /*10440*/  ULDC.64 UR6, c[0x0][0xb88] ;  /* 0x0002e20000067ab9 */ /* 0x000fe20000000a00 */
[----:B------:R-:W-:Y:S01]  /*10450*/  F2FP.F16.F32.PACK_AB R7, R44, R40 ;  /* 0x000000282c07723e */ /* 0x000fe200000000ff */
[----:B------:R-:W-:Y:S01]  /*10460*/  IMAD R8, R3, UR6, RZ ;  /* 0x0000000603087c24 */ /* 0x000fe2000f8e02ff */
[----:B------:R-:W-:Y:S01]  /*10470*/  LOP3.LUT P0, RZ, R221, 0x3, RZ, 0xc0, !PT ;  /* 0x00000003ddff7812 */ /* 0x000fe2000780c0ff */
[C---:B------:R-:W-:Y:S01]  /*10480*/  IMAD.WIDE.U32 R12, R33.reuse, UR6, R12 ;  /* 0x00000006210c7c25 */ /* 0x040fe2000f8e000c */
[----:B------:R-:W-:Y:S01]  /*10490*/  MOV R152, R152 ;  /* 0x0000009800987202 */ /* 0x000fe20000000f00 */
[----:B------:R0:W-:Y:S01]  /*104a0*/  STSM.16.M88.4 [R154], R4 ;  /* 0x000000049a007844 */ /* 0x0001e20000000200 */
[----:B------:R-:W-:Y:S01]  /*104b0*/  F2FP.F16.F32.PACK_AB R9, R52, R48 ;  /* 0x000000303409723e */ /* 0x000fe200000000ff */
[----:B------:R-:W-:Y:S01]  /*104c0*/  IMAD R33, R33, UR7, R8 ;  /* 0x0000000721217c24 */ /* 0x000fe2000f8e0208 */
[----:B------:R-:W-:Y:S01]  /*104d0*/  ULDC.64 UR6, c[0x0][0xb50] ;  /* 0x0002d40000067ab9 */ /* 0x000fe20000000a00 */
[----:B------:R-:W-:Y:S01]  /*104e0*/  IMAD R3, R170, UR5, RZ ;  /* 0x00000005aa037c24 */ /* 0x000fe2000f8e02ff */
[----:B-1----:R-:W-:-:S02]  /*104f0*/  LEA R26, P3, R12, UR6, 0x2 ;  /* 0x000000060c1a7c11 */ /* 0x002fc4000f8610ff */
[----:B------:R-:W-:Y:S02]  /*10500*/  F2FP.F16.F32.PACK_AB R8, R105, R194 ;  /* 0x000000c26908723e */ /* 0x000fe400000000ff */
[----:B------:R-:W-:Y:S01]  /*10510*/  F2FP.F16.F32.PACK_AB R10, R109, R195 ;  /* 0x000000c36d0a723e */ /* 0x000fe200000000ff */
[----:B------:R-:W-:Y:S01]  /*10520*/  SHFL.IDX PT, R40, R26, RZ, 0x1c1f ;  /* 0x001c1fff1a287589 */ /* 0x000fe200000e0000 */
[----:B------:R-:W-:Y:S02]  /*10530*/  F2FP.F16.F32.PACK_AB R11, R60, R56 ;  /* 0x000000383c0b723e */ /* 0x000fe400000000ff */
[----:B------:R-:W-:Y:S01]  /*10540*/  ISETP.GE.OR P1, PT, R14, R3, P0 ;  /* 0x000000030e00720c */ /* 0x000fe20000726670 */
[----:B------:R-:W-:Y:S01]  /*10550*/  SHFL.IDX PT, R42, R26, 0x1, 0x1c1f ;  /* 0x003c1f001a2a7f89 */ /* 0x000fe200000e0000 */
[----:B------:R-:W-:Y:S01]  /*10560*/  F2FP.F16.F32.PACK_AB R15, R108, R104 ;  /* 0x000000686c0f723e */ /* 0x000fe200000000ff */
[----:B0-----:R-:W-:Y:S01]  /*10570*/  IMAD.IADD R5, R13, 0x1, R33 ;  /* 0x000000010d057824 */ /* 0x001fe200078e0221 */
[----:B------:R-:W-:Y:S01]  /*10580*/  F2FP.F16.F32.PACK_AB R6, R117, R197 ;  /* 0x000000c57506723e */ /* 0x000fe200000000ff */
[----:B------:R-:W-:Y:S01]  /*10590*/  VIADD R4, R14, 0x8 ;  /* 0x000000080e047836 */ /* 0x000fe20000000000 */
[----:B------:R0:W-:Y:S01]  /*105a0*/  STSM.16.M88.4 [R152], R8 ;  /* 0x0000000898007844 */ /* 0x0001e20000000200 */
[----:B------:R-:W-:-:S02]  /*105b0*/  F2FP.F16.F32.PACK_AB R7, R76, R72 ;  /* 0x000000484c07723e */ /* 0x000fc400000000ff */
[----:B------:R-:W-:Y:S02]  /*105c0*/  LEA.HI.X R27, R12, UR7, R5, 0x2, P3 ;  /* 0x000000070c1b7c11 */ /* 0x000fe400098f1405 */
[----:B------:R-:W-:Y:S02]  /*105d0*/  ISETP.GE.OR P0, PT, R4, R3, P0 ;  /* 0x000000030400720c */ /* 0x000fe40000706670 */
[----:B------:R-:W-:Y:S01]  /*105e0*/  F2FP.F16.F32.PACK_AB R4, R113, R196 ;  /* 0x000000c47104723e */ /* 0x000fe200000000ff */
[----:B------:R-:W1:Y:S01]  /*105f0*/  SHFL.IDX PT, R41, R27, RZ, 0x1c1f ;  /* 0x001c1fff1b297589 */ /* 0x000e6200000e0000 */
[----:B------:R-:W-:Y:S02]  /*10600*/  F2FP.F16.F32.PACK_AB R5, R68, R64 ;  /* 0x000000404405723e */ /* 0x000fe400000000ff */
[----:B------:R-:W-:Y:S01]  /*10610*/  F2FP.F16.F32.PACK_AB R12, R129, R128 ;  /* 0x00000080810c723e */ /* 0x000fe200000000ff */
[----:B------:R2:W3:Y:S01]  /*10620*/  SHFL.IDX PT, R43, R27, 0x1, 0x1c1f ;  /* 0x003c1f001b2b7f89 */ /* 0x0004e200000e0000 */
[----:B------:R-:W-:-:S02]  /*10630*/  F2FP.F16.F32.PACK_AB R13, R100, R96 ;  /* 0x00000060640d723e */ /* 0x000fc400000000ff */
[----:B------:R-:W-:Y:S01]  /*10640*/  F2FP.F16.F32.PACK_AB R14, R133, R132 ;  /* 0x00000084850e723e */ /* 0x000fe200000000ff */
[----:B------:R4:W-:Y:S01]  /*10650*/  STSM.16.M88.4 [R169], R4 ;  /* 0x00000004a9007844 */ /* 0x0009e20000000200 */
[----:B0-----:R-:W-:Y:S02]  /*10660*/  F2FP.F16.F32.PACK_AB R8, R121, R198 ;  /* 0x000000c67908723e */ /* 0x001fe400000000ff */
[----:B------:R-:W-:Y:S02]  /*10670*/  F2FP.F16.F32.PACK_AB R9, R84, R80 ;  /* 0x000000505409723e */ /* 0x000fe400000000ff */
[----:B------:R-:W-:Y:S02]  /*10680*/  F2FP.F16.F32.PACK_AB R10, R125, R124 ;  /* 0x0000007c7d0a723e */ /* 0x000fe400000000ff */
[----:B------:R-:W-:Y:S02]  /*10690*/  F2FP.F16.F32.PACK_AB R11, R92, R88 ;  /* 0x000000585c0b723e */ /* 0x000fe400000000ff */
[----:B------:R-:W-:-:S02]  /*106a0*/  F2FP.F16.F32.PACK_AB R24, R137, R136 ;  /* 0x000000888918723e */ /* 0x000fc400000000ff */
[----:B------:R-:W-:Y:S01]  /*106b0*/  F2FP.F16.F32.PACK_AB R25, R116, R112 ;  /* 0x000000707419723e */ /* 0x000fe200000000ff */
[----:B------:R0:W-:Y:S01]  /*106c0*/  STSM.16.M88.4 [R168], R8 ;  /* 0x00000008a8007844 */ /* 0x0001e20000000200 */
[----:B------:R-:W-:Y:S02]  /*106d0*/  F2FP.F16.F32.PACK_AB R26, R141, R140 ;  /* 0x0000008c8d1a723e */ /* 0x000fe400000000ff */
[----:B--2---:R-:W-:Y:S01]  /*106e0*/  F2FP.F16.F32.PACK_AB R27, R172, R120 ;  /* 0x00000078ac1b723e */ /* 0x004fe200000000ff */
[----:B------:R-:W-:Y:S01]  /*106f0*/  STSM.16.M88.4 [R22], R12 ;  /* 0x0000000c16007844 */ /* 0x000fe20000000200 */
[----:B------:R-:W-:Y:S01]  /*10700*/  F2FP.F16.F32.PACK_AB R172, R145, R144 ;  /* 0x0000009091ac723e */ /* 0x000fe200000000ff */
[----:B----4-:R-:W2:Y:S02]  /*10710*/  @P2 LDC R5, c[0x0][0xbec] ;  /* 0x0002fb00ff052b82 */ /* 0x010ea40000000800 */
[----:B------:R-:W-:Y:S04]  /*10720*/  STSM.16.M88.4 [R17], R24 ;  /* 0x0000001811007844 */ /* 0x000fe80000000200 */
[----:B------:R-:W-:Y:S02]  /*10730*/  STSM.16.M88.4 [R19], R172 ;  /* 0x000000ac13007844 */ /* 0x000fe40000000200 */
[----:B------:R-:W-:Y:S08]  /*10740*/  BAR.SYNC.DEFER_BLOCKING 0x1, 0x100 ;  /* 0x0044000000007b1d */ /* 0x000ff00000010000 */
[----:B0-----:R-:W0:Y:S01]  /*10750*/  @P2 LDC R9, c[0x0][0xbf0] ;  /* 0x0002fc00ff092b82 */ /* 0x001e220000000800 */
[----:B------:R-:W-:-:S02]  /*10760*/  UIMAD UR5, UR10, UR8, URZ ;  /* 0x000000080a0572a4 */ /* 0x000fc4000f8e023f */
[----:B------:R-:W-:Y:S02]  /*10770*/  UIMAD.WIDE.U32 UR6, UR11, UR8, URZ ;  /* 0x000000080b0672a5 */ /* 0x000fe4000f8e003f */
[----:B------:R-:W-:-:S03]  /*10780*/  UIMAD UR5, UR11, UR9, UR5 ;  /* 0x000000090b0572a4 */ /* 0x000fc6000f8e0205 */
[----:B------:R-:W-:Y:S01]  /*10790*/  ULDC.64 UR10, c[0x0][0xaf0] ;  /* 0x0002bc00000a7ab9 */ /* 0x000fe20000000a00 */
[----:B-1----:R1:W-:Y:S04]  /*107a0*/  @!P1 ST.E desc[UR16][R40.64], R0 ;  /* 0x0000000028009985 */ /* 0x0023e8000c101910 */
[----:B---3--:R3:W-:Y:S01]  /*107b0*/  @!P0 ST.E desc[UR16][R42.64], R2 ;  /* 0x000000022a008985 */ /* 0x0087e2000c101910 */
[----:B------:R-:W-:Y:S02]  /*107c0*/  UIMAD UR8, UR12, UR10, URZ ;  /* 0x0000000a0c0872a4 */ /* 0x000fe4000f8e023f */
[----:B------:R-:W-:Y:S01]  /*107d0*/  UIADD3 UR7, UR7, UR5, URZ ;  /* 0x0000000507077290 */ /* 0x000fe2000fffe03f */
[----:B------:R4:W5:Y:S01]  /*107e0*/  LD.E.128 R32, desc[UR16][R28.64] ;  /* 0x000000101c207980 */ /* 0x000962000c101d00 */
[----:B-1----:R-:W-:-:S03]  /*107f0*/  IMAD R0, R216, 0x20, R219 ;  /* 0x00000020d8007824 */ /* 0x002fc600078e02db */
[----:B------:R4:W5:Y:S01]  /*10800*/  LD.E.128 R36, desc[UR16][R20.64] ;  /* 0x0000001014247980 */ /* 0x000962000c101d00 */
[----:B---3--:R-:W-:Y:S01]  /*10810*/  VIADD R2, R0, UR13 ;  /* 0x0000000d00027c36 */ /* 0x008fe20008000000 */
[----:B------:R-:W-:Y:S02]  /*10820*/  UIMAD UR5, UR14, UR11, UR8 ;  /* 0x0000000b0e0572a4 */ /* 0x000fe4000f8e0208 */
[----:B------:R-:W5:Y:S01]  /*10830*/  LD.E.128 R96, desc[UR16][R98.64] ;  /* 0x0000001062607980 */ /* 0x000f62000c101d00 */
[----:B--2---:R-:W-:Y:S01]  /*10840*/  @P2 IMAD.HI.U32 R0, R2, R5, RZ ;  /* 0x0000000502002227 */ /* 0x004fe200078e00ff */
[----:B------:R-:W-:Y:S02]  /*10850*/  UIMAD.WIDE.U32 UR6, UR14, UR10, UR6 ;  /* 0x0000000a0e0672a5 */ /* 0x000fe4000f8e0006 */
[----:B------:R-:W5:Y:S01]  /*10860*/  LD.E.128 R100, desc[UR16][R102.64] ;  /* 0x0000001066647980 */ /* 0x000f62000c101d00 */
[----:B------:R-:W-:Y:S01]  /*10870*/  ULDC.64 UR8, c[0x0][0xae0] ;  /* 0x0002b80000087ab9 */ /* 0x000fe20000000a00 */
[----:B------:R-:W-:Y:S01]  /*10880*/  IMAD.MOV.U32 R7, RZ, RZ, R2 ;  /* 0x000000ffff077224 */ /* 0x000fe200078e0002 */
[----:B0-----:R-:W-:Y:S01]  /*10890*/  @P2 SHF.R.U32.HI R7, RZ, R9, R0 ;  /* 0x00000009ff072219 */ /* 0x001fe20000011600 */
[----:B------:R-:W-:Y:S01]  /*108a0*/  UIADD3 UR5, UR7, UR5, URZ ;  /* 0x0000000507057290 */ /* 0x000fe2000fffe03f */
[----:B------:R-:W5:Y:S02]  /*108b0*/  LD.E.128 R104, desc[UR16][R106.64] ;  /* 0x000000106a687980 */ /* 0x000f64000c101d00 */
[--C-:B------:R-:W-:Y:S01]  /*108c0*/  SHF.R.S32.HI R0, RZ, 0x1f, R7.reuse ;  /* 0x0000001fff007819 */ /* 0x100fe20000011407 */
[----:B------:R-:W-:Y:S01]  /*108d0*/  IMAD.MOV R9, RZ, RZ, -R7 ;  /* 0x000000ffff097224 */ /* 0x000fe200078e0a07 */
[----:B------:R-:W5:Y:S01]  /*108e0*/  LD.E.128 R108, desc[UR16][R110.64] ;  /* 0x000000106e6c7980 */ /* 0x000f62000c101d00 */
[----:B------:R-:W-:-:S02]  /*108f0*/  IMAD.U32 R5, RZ, RZ, UR7 ;  /* 0x00000007ff057e24 */ /* 0x000fc4000f8e00ff */
[----:B------:R-:W-:Y:S01]  /*10900*/  IMAD R0, R0, UR8, RZ ;  /* 0x0000000800007c24 */ /* 0x000fe2000f8e02ff */
[----:B------:R-:W5:Y:S01]  /*10910*/  LD.E.128 R112, desc[UR16][R114.64] ;  /* 0x0000001072707980 */ /* 0x000f62000c101d00 */
[----:B------:R-:W-:Y:S02]  /*10920*/  IMAD R9, R170, R9, R2 ;  /* 0x00000009aa097224 */ /* 0x000fe400078e0202 */
[----:B------:R-:W-:Y:S01]  /*10930*/  IMAD.U32 R4, RZ, RZ, UR6 ;  /* 0x00000006ff047e24 */ /* 0x000fe2000f8e00ff */
[----:B------:R-:W5:Y:S01]  /*10940*/  LD.E.128 R116, desc[UR16][R118.64] ;  /* 0x0000001076747980 */ /* 0x000f62000c101d00 */
[----:B------:R-:W-:Y:S01]  /*10950*/  IMAD.U32 R5, RZ, RZ, UR5 ;  /* 0x00000005ff057e24 */ /* 0x000fe2000f8e00ff */
[----:B------:R-:W-:Y:S01]  /*10960*/  ULDC.64 UR6, c[0x0][0xad8] ;  /* 0x0002b60000067ab9 */ /* 0x000fe20000000a00 */
[----:B------:R-:W-:Y:S01]  /*10970*/  IMAD R11, R7, UR9, R0 ;  /* 0x00000009070b7c24 */ /* 0x000fe2000f8e0200 */
[----:B------:R-:W5:Y:S01]  /*10980*/  LD.E.128 R120, desc[UR16][R122.64] ;  /* 0x000000107a787980 */ /* 0x000f62000c101d00 */
[----:B------:R-:W-:-:S03]  /*10990*/  SHF.R.S32.HI R0, RZ, 0x1f, R9 ;  /* 0x0000001fff007819 */ /* 0x000fc60000011409 */
[----:B------:R-:W5:Y:S01]  /*109a0*/  LD.E.128 R124, desc[UR16][R126.64] ;  /* 0x000000107e7c7980 */ /* 0x000f62000c101d00 */
[----:B------:R-:W-:-:S03]  /*109b0*/  IMAD.WIDE.U32 R4, R7, UR8, R4 ;  /* 0x0000000807047c25 */ /* 0x000fc6000f8e0004 */
        /* <DEDUP_REMOVED lines=27> */
[----:B0-----:R4:W0:Y:S01]  /*10b70*/  SHFL.IDX PT, R10, R2, RZ, 0x181f ;  /* 0x00181fff020a7589 */ /* 0x00182200000e0000 */
[----:B------:R-:W-:-:S02]  /*10b80*/  PRMT R199, RZ, 0x654, R199 ;  /* 0x00000654ffc77816 */ /* 0x000fc400000000c7 */
[----:B------:R-:W-:Y:S02]  /*10b90*/  ISETP.GE.AND P0, PT, R0, R3, PT ;  /* 0x000000030000720c */ /* 0x000fe40003f06270 */
[----:B------:R4:W1:Y:S01]  /*10ba0*/  SHFL.IDX PT, R0, R12, RZ, 0x181f ;  /* 0x00181fff0c007589 */ /* 0x00086200000e0000 */
        /* <DEDUP_REMOVED lines=20> */
.L_x_2406:
[----:B------:R-:W-:Y:S05]  /*10cf0*/  BSYNC B1 ;  /* 0x0000000000017941 */ /* 0x000fea0003800000 */
.L_x_2405:
[----:B-1----:R1:W3:Y:S01]  /*10d00*/  SHFL.IDX PT, R0, R12, 0x1, 0x181f ;  /* 0x00381f000c007f89 */ /* 0x0022e200000e0000 */
[----:B------:R-:W-:Y:S03]  /*10d10*/  BSSY B1, `(.L_x_2407) ;  /* 0x0000015000017945 */ /* 0x000fe60003800000 */
[----:B0-2---:R1:W0:Y:S01]  /*10d20*/  SHFL.IDX PT, R10, R2, 0x1, 0x181f ;  /* 0x00381f00020a7f89 */ /* 0x00522200000e0000 */
        /* <DEDUP_REMOVED lines=19> */
.L_x_2408:
[----:B------:R-:W-:Y:S05]  /*10e60*/  BSYNC B1 ;  /* 0x0000000000017941 */ /* 0x000fea0003800000 */
.L_x_2407:
[----:B---3--:R3:W1:Y:S01]  /*10e70*/  SHFL.IDX PT, R0, R12, 0x2, 0x181f ;  /* 0x00581f000c007f89 */ /* 0x00866200000e0000 */
        /* <DEDUP_REMOVED lines=12> */
[----:B-1----:R-:W-:Y:S02]  /*10f40*/  @!P3 LEA.HI.X R5, R18, R0, R229, 0x1, P6 ;  /* 0x000000001205b211 */ /* 0x002fe400030f0ce5 */
        /* <DEDUP_REMOVED lines=8> */
.L_x_2410:
[----:B------:R-:W-:Y:S05]  /*10fd0*/  BSYNC B1 ;  /* 0x0000000000017941 */ /* 0x000fea0003800000 */
.L_x_2409:
[----:B-1----:R-:W-:Y:S01]  /*10fe0*/  VIADD R0, R14, 0x60 ;  /* 0x000000600e007836 */ /* 0x002fe20000000000 */
[----:B---34-:R-:W3:Y:S04]  /*10ff0*/  SHFL.IDX PT, R12, R12, 0x3, 0x181f ;  /* 0x00781f000c0c7f89 */ /* 0x018ee800000e0000 */
[----:B------:R-:W-:Y:S01]  /*11000*/  ISETP.GE.AND P0, PT, R0, R3, PT ;  /* 0x000000030000720c */ /* 0x000fe20003f06270 */
[----:B--2---:R4:W1:-:S12]  /*11010*/  SHFL.IDX PT, R8, R2, 0x3, 0x181f ;  /* 0x00781f0002087f89 */ /* 0x00485800000e0000 */
[----:B----4-:R-:W-:Y:S05]  /*11020*/  @P0 BRA `(.L_x_2411) ;  /* 0x0000000c005c0947 */ /* 0x010fea0003800000 */
[----:B------:R-:W-:Y:S01]  /*11030*/  ULDC UR5, c[0x0][0xac8] ;  /* 0x0002b20000057ab9 */ /* 0x000fe20000000800 */
[----:B------:R-:W-:Y:S01]  /*11040*/  ULDC.64 UR6, c[0x0][0x208] ;  /* 0x0000820000067ab9 */ /* 0x000fe20000000a00 */
[----:B------:R-:W-:Y:S02]  /*11050*/  ISETP.GE.AND P3, PT, R18, UR5, PT ;  /* 0x0000000512007c0c */ /* 0x000fe4000bf66270 */
[----:B------:R-:W-:Y:S02]  /*11060*/  ISETP.GE.AND P4, PT, R214, UR5, PT ;  /* 0x00000005d6007c0c */ /* 0x000fe4000bf86270 */
[----:B------:R-:W-:-:S09]  /*11070*/  ISETP.GE.AND P5, PT, R213, UR5, PT ;  /* 0x00000005d5007c0c */ /* 0x000fd2000bfa6270 */
[-C--:B-1----:R-:W-:Y:S02]  /*11080*/  @!P3 LEA R2, P0, R18, R8.reuse, 0x1 ;  /* 0x000000081202b211 */ /* 0x082fe400078008ff */
[----:B------:R-:W-:Y:S02]  /*11090*/  @!P4 LEA R4, P1, R214, R8, 0x1 ;  /* 0x00000008d604c211 */ /* 0x000fe400078208ff */
[----:B---3--:R-:W-:Y:S02]  /*110a0*/  @!P3 LEA.HI.X R3, R18, R12, R229, 0x1, P0 ;  /* 0x0000000c1203b211 */ /* 0x008fe400000f0ce5 */
        /* <DEDUP_REMOVED lines=13> */
.L_x_2404:
        /* <DEDUP_REMOVED lines=14> */
[----:B------:R-:W-:-:S13]  /*11260*/  R2UR UR5, R22 ;  /* 0x00000000160572ca */ /* 0x000fda00000e0000 */
        /* <DEDUP_REMOVED lines=41> */
.L_x_2413:
[----:B------:R-:W-:Y:S05]  /*11500*/  BSYNC B1 ;  /* 0x0000000000017941 */ /* 0x000fea0003800000 */
.L_x_2412:
[----:B------:R-:W-:Y:S01]  /*11510*/  R2UR UR12, R22 ;  /* 0x00000000160c72ca */ /* 0x000fe200000e0000 */
[----:B------:R-:W-:Y:S01]  /*11520*/  ULDC.64 UR10, c[0x0][0xae8] ;  /* 0x0002ba00000a7ab9 */ /* 0x000fe20000000a00 */
[----:B------:R-:W-:Y:S01]  /*11530*/  R2UR UR14, R217 ;  /* 0x00000000d90e72ca */ /* 0x000fe200000e0000 */
[----:B------:R-:W-:Y:S01]  /*11540*/  UIMAD UR5, UR8, UR10, URZ ;  /* 0x0000000a080572a4 */ /* 0x000fe2000f8e023f */
[----:B------:R-:W-:Y:S01]  /*11550*/  R2UR UR13, R218 ;  /* 0x00000000da0d72ca */ /* 0x000fe200000e0000 */
[----:B------:R-:W-:Y:S08]  /*11560*/  BSSY B1, `(.L_x_2414) ;  /* 0x000003e000017945 */ /* 0x000ff00003800000 */
[----:B------:R-:W-:-:S02]  /*11570*/  VIADD R6, R6, UR12 ;  /* 0x0000000c06067c36 */ /* 0x000fc40008000000 */
[----:B------:R-:W-:Y:S02]  /*11580*/  UIMAD.WIDE.U32 UR6, UR14, UR10, URZ ;  /* 0x0000000a0e0672a5 */ /* 0x000fe4000f8e003f */
[----:B------:R-:W-:Y:S01]  /*11590*/  UIMAD UR5, UR14, UR11, UR5 ;  /* 0x0000000b0e0572a4 */ /* 0x000fe2000f8e0205 */
[----:B0-----:R-:W-:Y:S02]  /*115a0*/  @P1 IMAD.HI.U32 R0, R6, R9, RZ ;  /* 0x0000000906001227 */ /* 0x001fe400078e00ff */
[----:B------:R-:W-:Y:S01]  /*115b0*/  ULDC.64 UR10, c[0x0][0xaf0] ;  /* 0x0002bc00000a7ab9 */ /* 0x000fe20000000a00 */
[----:B------:R-:W-:Y:S01]  /*115c0*/  UIADD3 UR7, UR7, UR5, URZ ;  /* 0x0000000507077290 */ /* 0x000fe2000fffe03f */
[----:B--2---:R-:W-:Y:S01]  /*115d0*/  IMAD.MOV.U32 R5, RZ, RZ, R6 ;  /* 0x000000ffff057224 */ /* 0x004fe200078e0006 */
[----:B------:R-:W-:Y:S01]  /*115e0*/  UIMAD UR5, UR9, UR10, URZ ;  /* 0x0000000a090572a4 */ /* 0x000fe2000f8e023f */
[----:B-1----:R-:W-:Y:S01]  /*115f0*/  @P1 SHF.R.U32.HI R5, RZ, R11, R0 ;  /* 0x0000000bff051219 */ /* 0x002fe20000011600 */
        /* <DEDUP_REMOVED lines=18> */
[----:B------:R-:W-:Y:S02]  /*11720*/  VIADD R6, R219, UR12 ;  /* 0x0000000cdb067c36 */ /* 0x000fe40008000000 */
        /* <DEDUP_REMOVED lines=33> */
.L_x_2415:
[----:B------:R-:W-:Y:S05]  /*11940*/  BSYNC B1 ;  /* 0x0000000000017941 */ /* 0x000fea0003800000 */
.L_x_2414:
        /* <DEDUP_REMOVED lines=22> */
.L_x_2417:
[----:B------:R-:W-:Y:S05]  /*11ab0*/  BSYNC B1 ;  /* 0x0000000000017941 */ /* 0x000fea0003800000 */
.L_x_2416:
        /* <DEDUP_REMOVED lines=22> */
.L_x_2419:
[----:B------:R-:W-:Y:S05]  /*11c20*/  BSYNC B1 ;  /* 0x0000000000017941 */ /* 0x000fea0003800000 */
.L_x_2418:
        /* <DEDUP_REMOVED lines=23> */
.L_x_2411:
[----:B------:R-:W-:Y:S05]  /*11da0*/  BSYNC B0 ;  /* 0x0000000000007941 */ /* 0x000fea0003800000 */
.L_x_2403:
[----:B------:R-:W-:Y:S02]  /*11db0*/  ULDC UR5, c[0x0][0xc38] ;  /* 0x00030e0000057ab9 */ /* 0x000fe40000000800 */
[----:B------:R-:W-:-:S06]  /*11dc0*/  UISETP.GE.AND UP0, UPT, UR4, UR5, UPT ;  /* 0x000000050400728c */ /* 0x000fcc000bf06270 */
[----:B------:R-:W-:-:S13]  /*11dd0*/  PLOP3.LUT P0, PT, PT, PT, UP0, 0x80, 0x0 ;  /* 0x000000000000781c */ /* 0x000fda0003f0f008 */
[----:B------:R-:W-:Y:S05]  /*11de0*/  @!P0 BRA `(.L_x_2420) ;  /* 0xfffffef000048947 */ /* 0x000fea000383ffff */
[----:B------:R-:W-:Y:S05]  /*11df0*/  EXIT ;  /* 0x000000000000794d */ /* 0x000fea0003800000 */
.L_x_2368:
[----:B------:R-:W-:-:S08]  /*11e00*/  NOP ;  /* 0x0000000000007918 */ /* 0x000fd00000000000 */
[----:B0-----:R-:W0:-:S00]  /*11e10*/  USETMAXREG.DEALLOC.CTAPOOL 0x18 ;  /* 0x00000018000079c8 */ /* 0x001e0000080e0500 */
[----:B0-----:R-:W-:-:S06]  /*11e20*/  LOP3.LUT R0, R0, 0x3, RZ, 0xc0, !PT ;  /* 0x0000000300007812 */ /* 0x001fcc00078ec0ff */
[----:B------:R-:W0:Y:S01]  /*11e30*/  S2UR UR6, SR_CTAID.X ;  /* 0x00000000000679c3 */ /* 0x000e220000002500 */
[----:B------:R-:W-:Y:S01]  /*11e40*/  IMAD.MOV.U32 R18, RZ, RZ, RZ ;  /* 0x000000ffff127224 */ /* 0x000fe200078e00ff */
[----:B------:R-:W1:Y:S02]  /*11e50*/  SHFL.IDX PT, R0, R0, RZ, 0x1f ;  /* 0x00001fff00007589 */ /* 0x000e6400000e0000 */
[----:B-1----:R-:W-:-:S04]  /*11e60*/  ISETP.NE.AND P0, PT, R0, RZ, PT ;  /* 0x000000ff0000720c */ /* 0x002fc80003f05270 */
[----:B------:R-:W0:Y:S01]  /*11e70*/  LDC R0, c[0x0][0xc38] ;  /* 0x00030e00ff007b82 */ /* 0x000e220000000800 */
[----:B------:R-:W-:-:S05]  /*11e80*/  P2R R2, PR, RZ, 0x1 ;  /* 0x00000001ff027803 */ /* 0x000fca0000000000 */
[----:B------:R1:W-:Y:S03]  /*11e90*/  STL [R1+0x20], R2 ;  /* 0x0000200201007387 */ /* 0x0003e60000100800 */
[----:B------:R-:W-:Y:S06]  /*11ea0*/  @P0 BAR.ARV 0x4, 0x180 ;  /* 0x0106000000000b1d */ /* 0x000fec0000002000 */
[----:B------:R1:W-:Y:S01]  /*11eb0*/  STL [R1+0x1c], RZ ;  /* 0x00001cff01007387 */ /* 0x0003e20000100800 */
[----:B0-----:R-:W-:Y:S01]  /*11ec0*/  ISETP.LE.AND P0, PT, R0, UR6, PT ;  /* 0x0000000600007c0c */ /* 0x001fe2000bf03270 */
[----:B------:R-:W-:-:S05]  /*11ed0*/  IMAD.MOV.U32 R0, RZ, RZ, 0x1 ;  /* 0x00000001ff007424 */ /* 0x000fca00078e00ff */
[----:B------:R1:W-:Y:S07]  /*11ee0*/  STL [R1+0x4], R0 ;  /* 0x0000040001007387 */ /* 0x0003ee0000100800 */
[----:B------:R-:W-:Y:S05]  /*11ef0*/  @P0 BRA `(.L_x_2421) ;  /* 0x0000005000500947 */ /* 0x000fea0003800000 */
[----:B------:R-:W0:Y:S01]  /*11f00*/  S2R R6, SR_TID.X ;  /* 0x0000000000067919 */ /* 0x000e220000002100 */
[----:B------:R-:W2:Y:S01]  /*11f10*/  S2UR UR5, SR_CgaCtaId ;  /* 0x00000000000579c3 */ /* 0x000ea20000008800 */
[----:B------:R-:W-:Y:S01]  /*11f20*/  UMOV UR4, 0x400 ;  /* 0x0000040000047882 */ /* 0x000fe20000000000 */
[----:B------:R-:W-:Y:S01]  /*11f30*/  IMAD.MOV.U32 R18, RZ, RZ, RZ ;  /* 0x000000ffff127224 */ /* 0x000fe200078e00ff */
[----:B------:R-:W-:Y:S01]  /*11f40*/  ULDC UR43, c[0x0][0xc] ;  /* 0x00000300002b7ab9 */ /* 0x000fe20000000800 */
[----:B------:R-:W-:Y:S01]  /*11f50*/  ULDC.64 UR38, c[0x0][0x198] ;  /* 0x0000660000267ab9 */ /* 0x000fe20000000a00 */
[----:B--2---:R-:W-:-:S06]  /*11f60*/  ULEA UR4, UR5, UR4, 0x18 ;  /* 0x0000000405047291 */ /* 0x004fcc000f8ec03f */
[----:B------:R-:W-:Y:S01]  /*11f70*/  IMAD.U32 R17, RZ, RZ, UR4 ;  /* 0x00000004ff117e24 */ /* 0x000fe2000f8e00ff */
[C---:B0-----:R-:W-:Y:S01]  /*11f80*/  LOP3.LUT R5, R6.reuse, 0x7f, RZ, 0xc0, !PT ;  /* 0x0000007f06057812 */ /* 0x041fe200078ec0ff */
[----:B-1----:R-:W-:-:S05]  /*11f90*/  IMAD.SHL.U32 R0, R6, 0x8, RZ ;  /* 0x0000000806007824 */ /* 0x002fca00078e00ff */
        /* <DEDUP_REMOVED lines=13> */
[----:B------:R1:W-:Y:S04]  /*12070*/  STL [R1+0x4], R2 ;  /* 0x0000040201007387 */ /* 0x0003e80000100800 */
[----:B------:R2:W-:Y:S01]  /*12080*/  STL [R1+0x1c], RZ ;  /* 0x00001cff01007387 */ /* 0x0005e20000100800 */
[----:B0-----:R-:W-:-:S02]  /*12090*/  LOP3.LUT R3, R0, 0x40, RZ, 0xfc, !PT ;  /* 0x0000004000037812 */ /* 0x001fc400078efcff */
[C---:B-1----:R-:W-:Y:S02]  /*120a0*/  LOP3.LUT R2, R0.reuse, 0x80, RZ, 0xfc, !PT ;  /* 0x0000008000027812 */ /* 0x042fe400078efcff */
[----:B--2---:R-:W-:-:S07]  /*120b0*/  LOP3.LUT R0, R0, 0xc0, RZ, 0xfc, !PT ;  /* 0x000000c000007812 */ /* 0x004fce00078efcff */
.L_x_2522:
        /* <DEDUP_REMOVED lines=14> */
[----:B01-3--:R-:W-:Y:S05]  /*121a0*/  @!P0 BRA `(.L_x_2422) ;  /* 0x0000000000208947 */ /* 0x00bfea0003800000 */
        /* <DEDUP_REMOVED lines=8> */
.L_x_2422:
[----:B------:R-:W-:Y:S01]  /*12230*/  ULDC UR9, c[0x0][0xc54] ;  /* 0x0003150000097ab9 */ /* 0x000fe20000000800 */
[----:B------:R-:W-:Y:S01]  /*12240*/  UMOV UR5, UR8 ;  /* 0x0000000800057c82 */ /* 0x000fe20008000000 */
[----:B------:R-:W-:-:S11]  /*12250*/  UISETP.NE.AND UP0, UPT, UR9, 0x1, UPT ;  /* 0x000000010900788c */ /* 0x000fd6000bf05270 */
[----:B------:R-:W-:Y:S02]  /*12260*/  @UP0 ULDC.64 UR10, c[0x0][0xc58] ;  /* 0x00031600000a0ab9 */ /* 0x000fe40000000a00 */
[----:B------:R-:W-:-:S04]  /*12270*/  UIMAD.WIDE.U32 UR6, UR8, UR10, URZ ;  /* 0x0000000a080672a5 */ /* 0x000fc8000f8e003f */
[----:B------:R-:W-:-:S04]  /*12280*/  @UP0 USHF.R.U32.HI UR5, URZ, UR11, UR7 ;  /* 0x0000000b3f050299 */ /* 0x000fc80008011607 */
[----:B------:R-:W-:-:S12]  /*12290*/  UIMAD UR6, UR5, UR9, URZ ;  /* 0x00000009050672a4 */ /* 0x000fd8000f8e023f */
.L_x_2423:
[----:B------:R-:W-:Y:S01]  /*122a0*/  ULOP3.LUT UR42, URZ, UR5, URZ, 0x33, !UPT ;  /* 0x000000053f2a7292 */ /* 0x000fe2000f8e333f */
[----:B------:R-:W-:Y:S01]  /*122b0*/  BSSY B7, `(.L_x_2424) ;  /* 0x00004bb000077945 */ /* 0x000fe20003800000 */
[----:B------:R-:W-:Y:S01]  /*122c0*/  ULDC UR7, c[0x0][0x448] ;  /* 0x0001120000077ab9 */ /* 0x000fe20000000800 */
[----:B------:R-:W-:Y:S01]  /*122d0*/  ULDC UR5, c[0x0][0xc3c] ;  /* 0x00030f0000057ab9 */ /* 0x000fe20000000800 */
[----:B------:R-:W-:Y:S02]  /*122e0*/  UISETP.NE.AND UP1, UPT, UR7, 0x1, UPT ;  /* 0x000000010700788c */ /* 0x000fe4000bf25270 */
[----:B------:R-:W-:Y:S01]  /*122f0*/  UIADD3 UR42, UR42, UR5, URZ ;  /* 0x000000052a2a7290 */ /* 0x000fe2000fffe03f */
[----:B------:R-:W-:Y:S01]  /*12300*/  ULDC.64 UR10, c[0x0][0x418] ;  /* 0x00010600000a7ab9 */ /* 0x000fe20000000a00 */
[----:B------:R-:W-:Y:S02]  /*12310*/  UIADD3 UR5, UR8, -UR6, URZ ;  /* 0x8000000608057290 */ /* 0x000fe4000fffe03f */
[----:B------:R-:W-:-:S02]  /*12320*/  UISETP.NE.U32.AND UP0, UPT, UR10, URZ, UPT ;  /* 0x0000003f0a00728c */ /* 0x000fc4000bf05070 */
[----:B------:R-:W-:Y:S02]  /*12330*/  USHF.L.U32 UR8, UR42, 0x7, URZ ;  /* 0x000000072a087899 */ /* 0x000fe4000800063f */
[----:B------:R-:W-:Y:S01]  /*12340*/  UISETP.NE.AND.EX UP0, UPT, UR11, URZ, UPT, UP0 ;  /* 0x0000003f0b00728c */ /* 0x000fe2000bf05300 */
[----:B------:R-:W-:Y:S01]  /*12350*/  ULDC UR7, c[0x0][0x288] ;  /* 0x0000a20000077ab9 */ /* 0x000fe20000000800 */
[----:B------:R-:W-:Y:S01]  /*12360*/  UIADD3 UR8, UR8, 0x7f, URZ ;  /* 0x0000007f08087890 */ /* 0x000fe2000fffe03f */
[----:B------:R-:W-:Y:S01]  /*12370*/  ULDC UR6, c[0x0][0x424] ;  /* 0x0001090000067ab9 */ /* 0x000fe20000000800 */
[----:B------:R-:W-:Y:S02]  /*12380*/  UIADD3 UR13, -UR7, 0x50, URZ ;  /* 0x00000050070d7890 */ /* 0x000fe4000fffe13f */
[----:B------:R-:W-:Y:S01]  /*12390*/  USEL UR9, UR6, 0x1, UP0 ;  /* 0x0000000106097887 */ /* 0x000fe20008000000 */
[----:B------:R-:W-:Y:S01]  /*123a0*/  @UP1 ULDC UR7, c[0x0][0x44c] ;  /* 0x0001130000071ab9 */ /* 0x000fe20000000800 */
[----:B------:R-:W-:Y:S01]  /*123b0*/  ULDC UR12, c[0x0][0x2f0] ;  /* 0x0000bc00000c7ab9 */ /* 0x000fe20000000800 */
[----:B------:R-:W-:Y:S01]  /*123c0*/  UIMAD.WIDE.U32 UR6, UR8, UR7, URZ ;  /* 0x00000007080672a5 */ /* 0x000fe2000f8e003f */
[----:B------:R-:W-:Y:S01]  /*123d0*/  @UP1 ULDC UR14, c[0x0][0x450] ;  /* 0x00011400000e1ab9 */ /* 0x000fe20000000800 */
[----:B------:R-:W-:-:S02]  /*123e0*/  UIMAD UR13, UR9, UR12, UR13 ;  /* 0x0000000c090d72a4 */ /* 0x000fc4000f8e020d */
[----:B------:R-:W-:Y:S02]  /*123f0*/  @UP1 USHF.R.U32.HI UR8, URZ, UR14, UR7 ;  /* 0x0000000e3f081299 */ /* 0x000fe40008011607 */
[----:B------:R-:W-:Y:S02]  /*12400*/  UIMAD UR6, UR9, UR12, 0x4f ;  /* 0x0000004f090674a4 */ /* 0x000fe4000f8e020c */
[----:B------:R-:W-:Y:S02]  /*12410*/  UIADD3 UR8, UR13, UR8, URZ ;  /* 0x000000080d087290 */ /* 0x000fe4000fffe03f */
[----:B------:R-:W-:Y:S02]  /*12420*/  UIMAD.WIDE UR6, UR6, 0x66666667, URZ ;  /* 0x66666667060678a5 */ /* 0x000fe4000f8e023f */
[----:B------:R-:W-:Y:S02]  /*12430*/  UIMAD.WIDE UR8, UR8, 0x66666667, URZ ;  /* 0x66666667080878a5 */ /* 0x000fe4000f8e023f */
[----:B------:R-:W-:-:S02]  /*12440*/  USHF.R.U32.HI UR12, URZ, 0x1f, UR7 ;  /* 0x0000001f3f0c7899 */ /* 0x000fc40008011607 */
[----:B------:R-:W-:Y:S01]  /*12450*/  USHF.R.U32.HI UR6, URZ, 0x1f, UR9 ;  /* 0x0000001f3f067899 */ /* 0x000fe20008011609 */
[----:B------:R-:W-:Y:S01]  /*12460*/  ULDC UR11, c[0x0][0xc48] ;  /* 0x00031200000b7ab9 */ /* 0x000fe20000000800 */
[----:B------:R-:W-:Y:S02]  /*12470*/  ULEA.HI.SX32 UR12, UR7, UR12, 0x1b ;  /* 0x0000000c070c7291 */ /* 0x000fe4000f8fda3f */
[----:B------:R-:W-:Y:S02]  /*12480*/  ULEA.HI.SX32 UR6, UR9, UR6, 0x1b ;  /* 0x0000000609067291 */ /* 0x000fe4000f8fda3f */
[----:B------:R-:W-:Y:S02]  /*12490*/  UISETP.NE.AND UP0, UPT, UR11, 0x1, UPT ;  /* 0x000000010b00788c */ /* 0x000fe4000bf05270 */
[----:B------:R-:W-:Y:S01]  /*124a0*/  UISETP.LT.AND UP1, UPT, UR12, UR6, UPT ;  /* 0x000000060c00728c */ /* 0x000fe2000bf21270 */
[----:B------:R-:W-:-:S03]  /*124b0*/  ULDC UR10, c[0x0][0xc54] ;  /* 0x00031500000a7ab9 */ /* 0x000fc60000000800 */
[----:B------:R-:W-:Y:S02]  /*124c0*/  USEL UR41, UR12, UR6, UP1 ;  /* 0x000000060c297287 */ /* 0x000fe40008800000 */
[----:B------:R-:W-:-:S03]  /*124d0*/  UIMAD UR10, UR4, UR10, UR5 ;  /* 0x0000000a040a72a4 */ /* 0x000fc6000f8e0205 */
[----:B------:R-:W-:Y:S01]  /*124e0*/  @UP0 ULDC UR4, c[0x0][0xc4c] ;  /* 0x0003130000040ab9 */ /* 0x000fe20000000800 */
[----:B------:R-:W-:Y:S01]  /*124f0*/  ISETP.LT.AND P0, PT, RZ, UR41, PT ;  /* 0x00000029ff007c0c */ /* 0x000fe2000bf01270 */
[----:B------:R-:W-:Y:S01]  /*12500*/  UIMAD.WIDE.U32 UR4, UR10, UR4, URZ ;  /* 0x000000040a0472a5 */ /* 0x000fe2000f8e003f */
[----:B------:R-:W-:Y:S01]  /*12510*/  @UP0 ULDC UR7, c[0x0][0xc50] ;  /* 0x0003140000070ab9 */ /* 0x000fe20000000800 */
[----:B------:R-:W-:Y:S02]  /*12520*/  UMOV UR40, UR10 ;  /* 0x0000000a00287c82 */ /* 0x000fe40008000000 */
[----:B------:R-:W-:-:S04]  /*12530*/  @UP0 USHF.R.U32.HI UR40, URZ, UR7, UR5 ;  /* 0x000000073f280299 */ /* 0x000fc80008011605 */
[----:B------:R-:W-:-:S04]  /*12540*/  UIADD3 UR36, -UR40, URZ, URZ ;  /* 0x0000003f28247290 */ /* 0x000fc8000fffe13f */
[----:B------:R-:W-:Y:S01]  /*12550*/  UIMAD UR36, UR11, UR36, UR10 ;  /* 0x000000240b2472a4 */ /* 0x000fe2000f8e020a */
[----:B------:R-:W-:Y:S11]  /*12560*/  @P0 BRA `(.L_x_2425) ;  /* 0x00000000004c0947 */ /* 0x000ff60003800000 */
        /* <DEDUP_REMOVED lines=19> */
.L_x_2425:
        /* <DEDUP_REMOVED lines=20> */
.L_x_2428:
[----:B------:R-:W-:Y:S05]  /*127e0*/  BSYNC B6 ;  /* 0x0000000000067941 */ /* 0x000fea0003800000 */
.L_x_2427:
        /* <DEDUP_REMOVED lines=20> */
.L_x_2431:
        /* <DEDUP_REMOVED lines=15> */
.L_x_2430:
[----:B------:R-:W-:Y:S05]  /*12a20*/  BSYNC B6 ;  /* 0x0000000000067941 */ /* 0x000fea0003800000 */
.L_x_2429:
        /* <DEDUP_REMOVED lines=13> */
[----:B------:R-:W1:Y:S03]  /*12b00*/  S2R R0, SR_TID.X ;  /* 0x0000000000007919 */ /* 0x000e660000002100 */
[----:B------:R-:W-:Y:S01]  /*12b10*/  VIADD R19, R19, 0xffffffff ;  /* 0xffffffff13137836 */ /* 0x000fe20000000000 */
[----:B0-----:R-:W0:Y:S02]  /*12b20*/  LDC.64 R2, c[0x0][0x418] ;  /* 0x00010600ff027b82 */ /* 0x001e240000000a00 */
[----:B0-----:R-:W-:Y:S02]  /*12b30*/  ISETP.NE.U32.AND P0, PT, R2, RZ, PT ;  /* 0x000000ff0200720c */ /* 0x001fe40003f05070 */
[----:B-1----:R-:W-:-:S02]  /*12b40*/  SHF.R.U32.HI R0, RZ, 0x5, R0 ;  /* 0x00000005ff007819 */ /* 0x002fc40000011600 */
[----:B------:R-:W-:Y:S02]  /*12b50*/  ISETP.NE.AND.EX P1, PT, R3, RZ, PT, P0 ;  /* 0x000000ff0300720c */ /* 0x000fe40003f25300 */
[----:B------:R-:W-:Y:S02]  /*12b60*/  LOP3.LUT R0, R0, 0x3, RZ, 0xc0, !PT ;  /* 0x0000000300007812 */ /* 0x000fe400078ec0ff */
[----:B------:R-:W-:Y:S02]  /*12b70*/  P2R R4, PR, RZ, 0x2 ;  /* 0x00000002ff047803 */ /* 0x000fe40000000000 */
[----:B--2---:R-:W-:Y:S01]  /*12b80*/  SHF.R.S32.HI R8, RZ, 0x1f, R7 ;  /* 0x0000001fff087819 */ /* 0x004fe20000011407 */
[----:B------:R0:W-:Y:S01]  /*12b90*/  STL [R1], R7 ;  /* 0x0000000701007387 */ /* 0x0001e20000100800 */
[----:B------:R-:W-:-:S03]  /*12ba0*/  SEL R16, R7, RZ, !P1 ;  /* 0x000000ff07107207 */ /* 0x000fc60004800000 */
[----:B------:R0:W-:Y:S04]  /*12bb0*/  STL [R1+0x10], R4 ;  /* 0x0000100401007387 */ /* 0x0001e80000100800 */
[----:B------:R0:W-:Y:S01]  /*12bc0*/  STL [R1+0x8], R8 ;  /* 0x0000080801007387 */ /* 0x0001e20000100800 */
[----:B------:R-:W-:Y:S05]  /*12bd0*/  BRA.DIV UR4, `(.L_x_2432) ;  /* 0x0000004a04b87947 */ /* 0x000fea000b800000 */
[----:B------:R1:W2:Y:S02]  /*12be0*/  SHFL.IDX PT, R14, R0, RZ, 0x1f ;  /* 0x00001fff000e7589 */ /* 0x0002a400000e0000 */
.L_x_2537:
        /* <DEDUP_REMOVED lines=8> */
.L_x_2540:
[----:B------:R-:W-:Y:S05]  /*12c70*/  @!P6 BRA `(.L_x_2433) ;  /* 0x00000004002ce947 */ /* 0x000fea0003800000 */
[----:B------:R-:W-:Y:S01]  /*12c80*/  IMAD.MOV.U32 R16, RZ, RZ, R7 ;  /* 0x000000ffff107224 */ /* 0x000fe200078e0007 */
[----:B------:R-:W-:Y:S06]  /*12c90*/  @!P1 BRA `(.L_x_2435) ;  /* 0x0000000000489947 */ /* 0x000fec0003800000 */
[----:B------:R-:W2:Y:S01]  /*12ca0*/  LDC R6, c[0x0][0x43c] ;  /* 0x00010f00ff067b82 */ /* 0x000ea20000000800 */
[----:B------:R-:W-:Y:S01]  /*12cb0*/  ULDC.64 UR4, c[0x0][0x428] ;  /* 0x00010a0000047ab9 */ /* 0x000fe20000000a00 */
[----:B------:R-:W-:Y:S01]  /*12cc0*/  ULDC.64 UR6, c[0x0][0x208] ;  /* 0x0000820000067ab9 */ /* 0x000fe20000000a00 */
[----:B--2---:R-:W-:-:S13]  /*12cd0*/  ISETP.NE.AND P0, PT, R6, 0x1, PT ;  /* 0x000000010600780c */ /* 0x004fda0003f05270 */
[----:B0-----:R-:W1:Y:S02]  /*12ce0*/  @P0 LDC.64 R4, c[0x0][0x440] ;  /* 0x00011000ff040b82 */ /* 0x001e640000000a00 */
[----:B-1----:R-:W-:-:S04]  /*12cf0*/  @P0 IMAD.HI.U32 R0, R19, R4, RZ ;  /* 0x0000000413000227 */ /* 0x002fc800078e00ff */
[----:B------:R-:W-:Y:S01]  /*12d00*/  IMAD.MOV.U32 R4, RZ, RZ, R19 ;  /* 0x000000ffff047224 */ /* 0x000fe200078e0013 */
[----:B------:R-:W-:-:S04]  /*12d10*/  @P0 SHF.R.U32.HI R4, RZ, R5, R0 ;  /* 0x00000005ff040219 */ /* 0x000fc80000011600 */
[--C-:B------:R-:W-:Y:S01]  /*12d20*/  SHF.R.S32.HI R5, RZ, 0x1f, R4.reuse ;  /* 0x0000001fff057819 */ /* 0x100fe20000011404 */
[----:B------:R-:W-:-:S04]  /*12d30*/  IMAD.MOV R0, RZ, RZ, -R4 ;  /* 0x000000ffff007224 */ /* 0x000fc800078e0a04 */
[----:B------:R-:W-:Y:S02]  /*12d40*/  IMAD R19, R6, R0, R19 ;  /* 0x0000000006137224 */ /* 0x000fe400078e0213 */
[----:B------:R-:W-:Y:S02]  /*12d50*/  IMAD R0, R8, UR4, RZ ;  /* 0x0000000408007c24 */ /* 0x000fe4000f8e02ff */
[----:B------:R-:W-:-:S04]  /*12d60*/  IMAD.WIDE.U32 R4, R7, UR4, R4 ;  /* 0x0000000407047c25 */ /* 0x000fc8000f8e0004 */
[----:B------:R-:W-:Y:S01]  /*12d70*/  IMAD R0, R7, UR5, R0 ;  /* 0x0000000507007c24 */ /* 0x000fe2000f8e0200 */
[----:B------:R-:W-:-:S03]  /*12d80*/  LEA R2, P0, R4, R2, 0x2 ;  /* 0x0000000204027211 */ /* 0x000fc600078010ff */
[----:B------:R-:W-:-:S05]  /*12d90*/  IMAD.IADD R0, R5, 0x1, R0 ;  /* 0x0000000105007824 */ /* 0x000fca00078e0200 */
[----:B------:R-:W-:-:S05]  /*12da0*/  LEA.HI.X R3, R4, R3, R0, 0x2, P0 ;  /* 0x0000000304037211 */ /* 0x000fca00000f1400 */
[----:B------:R2:W5:Y:S02]  /*12db0*/  LDG.E R16, desc[UR6][R2.64] ;  /* 0x0000000602107981 */ /* 0x000564000c1e1900 */
.L_x_2435:
[----:B--2---:R-:W2:Y:S01]  /*12dc0*/  LDL R2, [R1+0x4] ;  /* 0x0000040001027983 */ /* 0x004ea20000100800 */
[----:B-1----:R-:W-:Y:S01]  /*12dd0*/  IMAD R0, R18, 0x8, R17 ;  /* 0x0000000812007824 */ /* 0x002fe200078e0211 */
[----:B--2---:R-:W-:-:S04]  /*12de0*/  SHF.L.U32 R2, R2, 0x1f, RZ ;  /* 0x0000001f02027819 */ /* 0x004fc800000006ff */
[----:B------:R-:W1:Y:S02]  /*12df0*/  SYNCS.PHASECHK.TRANS64.TRYWAIT P0, [R0+URZ+0x38840], R2 ;  /* 0x03884002000075a7 */ /* 0x000e64000800017f */
[----:B-1----:R-:W-:Y:S05]  /*12e00*/  @!P0 BRA `(.L_x_2436) ;  /* 0x00000048006c8947 */ /* 0x002fea0003800000 */
.L_x_2541:
        /* <DEDUP_REMOVED lines=11> */
.L_x_2437:
[----:B------:R-:W-:Y:S01]  /*12ec0*/  R2UR UR33, R0 ;  /* 0x00000000002172ca */ /* 0x000fe200000e0000 */
[----:B-1----:R-:W-:Y:S01]  /*12ed0*/  IMAD R0, R18, 0xa000, R17 ;  /* 0x0000a00012007824 */ /* 0x002fe200078e0211 */
[----:B------:R-:W-:Y:S01]  /*12ee0*/  R2UR UR35, R19 ;  /* 0x00000000132372ca */ /* 0x000fe200000e0000 */
[----:B------:R-:W-:Y:S01]  /*12ef0*/  UIADD3 UR4, UP0, UR38, 0x370, URZ ;  /* 0x0000037026047890 */ /* 0x000fe2000ff1e03f */
[----:B-----5:R-:W-:Y:S01]  /*12f00*/  R2UR UR37, R16 ;  /* 0x00000000102572ca */ /* 0x020fe200000e0000 */
[----:B------:R-:W-:Y:S01]  /*12f10*/  UMOV UR6, 0x0 ;  /* 0x0000000000067882 */ /* 0x000fe20000000000 */
[----:B------:R-:W-:Y:S01]  /*12f20*/  R2UR UR8, R0 ;  /* 0x00000000000872ca */ /* 0x000fe200000e0000 */
[----:B------:R-:W-:Y:S01]  /*12f30*/  UIADD3.X UR5, URZ, UR39, URZ, UP0, !UPT ;  /* 0x000000273f057290 */ /* 0x000fe200087fe43f */
[----:B------:R-:W-:Y:S01]  /*12f40*/  PLOP3.LUT P0, PT, PT, PT, PT, 0x80, 0x0 ;  /* 0x000000000000781c */ /* 0x000fe20003f0f070 */
[----:B------:R-:W-:Y:S01]  /*12f50*/  UMOV UR7, 0x14f00000 ;  /* 0x14f0000000077882 */ /* 0x000fe20000000000 */
[----:B------:R-:W-:Y:S01]  /*12f60*/  UMOV UR34, URZ ;  /* 0x0000003f00227c82 */ /* 0x000fe20008000000 */
[----:B------:R-:W-:Y:S01]  /*12f70*/  UMOV UR26, 0x40 ;  /* 0x00000040001a7882 */ /* 0x000fe20000000000 */
[----:B------:R-:W-:Y:S01]  /*12f80*/  P2R R0, PR, RZ, 0x1 ;  /* 0x00000001ff007803 */ /* 0x000fe20000000000 */
[----:B------:R-:W-:-:S02]  /*12f90*/  UIADD3 UR33, UR33, 0x38830, URZ ;  /* 0x0003883021217890 */ /* 0x000fc4000fffe03f */
[----:B------:R-:W-:Y:S01]  /*12fa0*/  UIMAD UR35, UR35, 0x50, URZ ;  /* 0x00000050232378a4 */ /* 0x000fe2000f8e023f */
[----:B------:R-:W-:Y:S01]  /*12fb0*/  UMOV UR28, UR36 ;  /* 0x00000024001c7c82 */ /* 0x000fe20008000000 */
[----:B------:R-:W-:Y:S02]  /*12fc0*/  UMOV UR29, UR37 ;  /* 0x00000025001d7c82 */ /* 0x000fe40008000000 */
[----:B------:R-:W-:Y:S01]  /*12fd0*/  UIADD3 UR32, UR8, 0x24400, URZ ;  /* 0x0002440008207890 */ /* 0x000fe2000fffe03f */
[----:B------:R2:W-:Y:S01]  /*12fe0*/  STL [R1+0xc], R0 ;  /* 0x00000c0001007387 */ /* 0x0005e20000100800 */
[----:B------:R-:W-:Y:S02]  /*12ff0*/  UIADD3 UR24, UR8, 0x26c00, URZ ;  /* 0x00026c0008187890 */ /* 0x000fe4000fffe03f */
[----:B------:R-:W-:Y:S02]  /*13000*/  UIADD3 UR16, UR8, 0x29400, URZ ;  /* 0x0002940008107890 */ /* 0x000fe4000fffe03f */
[----:B------:R-:W-:Y:S01]  /*13010*/  UIADD3 UR8, UR8, 0x2bc00, URZ ;  /* 0x0002bc0008087890 */ /* 0x000fe2000fffe03f */
[----:B------:R-:W-:Y:S01]  /*13020*/  UMOV UR25, UR33 ;  /* 0x0000002100197c82 */ /* 0x000fe20008000000 */
[----:B------:R-:W-:Y:S01]  /*13030*/  UMOV UR27, UR35 ;  /* 0x00000023001b7c82 */ /* 0x000fe20008000000 */
[----:B------:R-:W-:Y:S01]  /*13040*/  UMOV UR18, 0x80 ;  /* 0x0000008000127882 */ /* 0x000fe20000000000 */
[----:B------:R-:W-:Y:S01]  /*13050*/  UMOV UR20, UR36 ;  /* 0x0000002400147c82 */ /* 0x000fe20008000000 */
[----:B------:R2:W-:Y:S01]  /*13060*/  UTMALDG.4D [UR32], [UR4], desc[UR6] ;  /* 0x00000620040075b4 */ /* 0x0005e20008019000 */
[----:B------:R-:W-:Y:S01]  /*13070*/  UMOV UR21, UR37 ;  /* 0x0000002500157c82 */ /* 0x000fe20008000000 */
[----:B------:R-:W-:Y:S01]  /*13080*/  UMOV UR17, UR33 ;  /* 0x0000002100117c82 */ /* 0x000fe20008000000 */
[----:B------:R-:W-:Y:S01]  /*13090*/  UMOV UR19, UR35 ;  /* 0x0000002300137c82 */ /* 0x000fe20008000000 */
[----:B------:R-:W-:Y:S01]  /*130a0*/  UMOV UR10, 0xc0 ;  /* 0x000000c0000a7882 */ /* 0x000fe20000000000 */
[----:B------:R-:W-:Y:S01]  /*130b0*/  UMOV UR12, UR36 ;  /* 0x00000024000c7c82 */ /* 0x000fe20008000000 */
[----:B------:R-:W-:Y:S01]  /*130c0*/  UMOV UR13, UR37 ;  /* 0x00000025000d7c82 */ /* 0x000fe20008000000 */
[----:B------:R-:W-:Y:S01]  /*130d0*/  UMOV UR9, UR33 ;  /* 0x0000002100097c82 */ /* 0x000fe20008000000 */
[----:B------:R2:W-:Y:S01]  /*130e0*/  UTMALDG.4D [UR24], [UR4], desc[UR6] ;  /* 0x00000618040075b4 */ /* 0x0005e20008019000 */
[----:B------:R-:W-:Y:S01]  /*130f0*/  UMOV UR11, UR35 ;  /* 0x00000023000b7c82 */ /* 0x000fe20008000000 */
[----:B------:R2:W-:Y:S01]  /*13100*/  UTMALDG.4D [UR16], [UR4], desc[UR6] ;  /* 0x00000610040075b4 */ /* 0x0005e20008019000 */
[----:B------:R2:W-:Y:S02]  /*13110*/  UTMALDG.4D [UR8], [UR4], desc[UR6] ;  /* 0x00000608040075b4 */ /* 0x0005e40008019000 */
[----:B--2---:R-:W-:Y:S01]  /*13120*/  NOP ;  /* 0x0000000000007918 */ /* 0x004fe20000000000 */
.L_x_2433:
[----:B-1----:R-:W-:Y:S01]  /*13130*/  VIADD R0, R17, 0x14400 ;  /* 0x0001440011007836 */ /* 0x002fe20000000000 */
        /* <DEDUP_REMOVED lines=21> */
.L_x_2439:
[----:B------:R-:W-:Y:S05]  /*13290*/  BSYNC B6 ;  /* 0x0000000000067941 */ /* 0x000fea0003800000 */
.L_x_2438:
[----:B0-----:R-:W0:Y:S01]  /*132a0*/  LDC R7, c[0x0][0x448] ;  /* 0x00011200ff077b82 */ /* 0x001e220000000800 */
[----:B------:R-:W1:Y:S01]  /*132b0*/  S2R R0, SR_TID.X ;  /* 0x0000000000007919 */ /* 0x000e620000002100 */
[----:B------:R-:W-:Y:S01]  /*132c0*/  USHF.R.S32.HI UR4, URZ, 0x1f, UR36 ;  /* 0x0000001f3f047899 */ /* 0x000fe20008011424 */
[----:B------:R-:W-:Y:S01]  /*132d0*/  ULDC.64 UR8, c[0x0][0x2d8] ;  /* 0x0000b60000087ab9 */ /* 0x000fe20000000a00 */
[----:B------:R-:W2:Y:S02]  /*132e0*/  S2R R2, SR_TID.X ;  /* 0x0000000000027919 */ /* 0x000ea40000002100 */
[----:B------:R-:W-:Y:S02]  /*132f0*/  UIMAD UR6, UR4, UR8, URZ ;  /* 0x00000008040672a4 */ /* 0x000fe4000f8e023f */
[----:B------:R-:W-:Y:S01]  /*13300*/  UIMAD.WIDE.U32 UR4, UR36, UR8, URZ ;  /* 0x00000008240472a5 */ /* 0x000fe2000f8e003f */
[----:B------:R-:W3:Y:S01]  /*13310*/  S2R R10, SR_TID.X ;  /* 0x00000000000a7919 */ /* 0x000ee20000002100 */
[----:B------:R-:W-:-:S02]  /*13320*/  UIMAD UR6, UR36, UR9, UR6 ;  /* 0x00000009240672a4 */ /* 0x000fc4000f8e0206 */
[----:B------:R-:W-:Y:S01]  /*13330*/  USHF.R.S32.HI UR7, URZ, 0x1f, UR40 ;  /* 0x0000001f3f077899 */ /* 0x000fe20008011428 */
[----:B------:R-:W4:Y:S01]  /*13340*/  S2R R8, SR_TID.X ;  /* 0x0000000000087919 */ /* 0x000f220000002100 */
[----:B------:R-:W-:Y:S01]  /*13350*/  UIADD3 UR5, UR5, UR6, URZ ;  /* 0x0000000605057290 */ /* 0x000fe2000fffe03f */
[----:B------:R-:W-:-:S03]  /*13360*/  ULDC.64 UR8, c[0x0][0x2e0] ;  /* 0x0000b80000087ab9 */ /* 0x000fc60000000a00 */
[----:B------:R-:W-:Y:S02]  /*13370*/  UIMAD.WIDE.U32 UR4, UR40, UR8, UR4 ;  /* 0x00000008280472a5 */ /* 0x000fe4000f8e0004 */
[----:B------:R-:W-:Y:S01]  /*13380*/  UIMAD UR6, UR7, UR8, URZ ;  /* 0x00000008070672a4 */ /* 0x000fe2000f8e023f */
[----:B0-----:R-:W-:-:S03]  /*13390*/  ISETP.NE.AND P0, PT, R7, 0x1, PT ;  /* 0x000000010700780c */ /* 0x001fc60003f05270 */
[----:B------:R-:W-:Y:S01]  /*133a0*/  UIMAD UR6, UR40, UR9, UR6 ;  /* 0x00000009280672a4 */ /* 0x000fe2000f8e0206 */
[----:B------:R-:W-:-:S03]  /*133b0*/  IMAD.U32 R5, RZ, RZ, UR5 ;  /* 0x00000005ff057e24 */ /* 0x000fc6000f8e00ff */
[----:B------:R-:W-:Y:S01]  /*133c0*/  UIADD3 UR6, UR5, UR6, URZ ;  /* 0x0000000605067290 */ /* 0x000fe2000fffe03f */
[----:B-1----:R-:W-:-:S05]  /*133d0*/  IMAD.SHL.U32 R4, R0, 0x10, RZ ;  /* 0x0000001000047824 */ /* 0x002fca00078e00ff */
[----:B------:R-:W0:Y:S01]  /*133e0*/  @P0 LDC R3, c[0x0][0x44c] ;  /* 0x00011300ff030b82 */ /* 0x000e220000000800 */
[----:B--2---:R-:W-:Y:S01]  /*133f0*/  LOP3.LUT R2, R2, 0x7f, RZ, 0xc0, !PT ;  /* 0x0000007f02027812 */ /* 0x004fe200078ec0ff */
[----:B---3--:R-:W-:-:S03]  /*13400*/  IMAD.SHL.U32 R10, R10, 0x8, RZ ;  /* 0x000000080a0a7824 */ /* 0x008fc600078e00ff */
[----:B------:R-:W-:-:S03]  /*13410*/  SHF.R.U32.HI R2, RZ, 0x3, R2 ;  /* 0x00000003ff027819 */ /* 0x000fc60000011602 */
[----:B------:R-:W1:Y:S01]  /*13420*/  @P0 LDC R0, c[0x0][0x450] ;  /* 0x00011400ff000b82 */ /* 0x000e620000000800 */
[----:B------:R-:W-:Y:S01]  /*13430*/  LOP3.LUT R4, R2, 0x70, R4, 0xf8, !PT ;  /* 0x0000007002047812 */ /* 0x000fe200078ef804 */
[----:B------:R-:W-:Y:S01]  /*13440*/  IMAD.U32 R2, RZ, RZ, UR42 ;  /* 0x0000002aff027e24 */ /* 0x000fe2000f8e00ff */
[----:B------:R-:W-:Y:S01]  /*13450*/  LOP3.LUT R10, R10, 0x38, RZ, 0xc0, !PT ;  /* 0x000000380a0a7812 */ /* 0x000fe200078ec0ff */
[----:B----4-:R-:W-:Y:S02]  /*13460*/  IMAD.SHL.U32 R9, R8, 0x8, RZ ;  /* 0x0000000808097824 */ /* 0x010fe400078e00ff */
[----:B------:R-:W-:Y:S01]  /*13470*/  IMAD R2, R2, 0x80, R4 ;  /* 0x0000008002027824 */ /* 0x000fe200078e0204 */
[C---:B------:R-:W-:Y:S01]  /*13480*/  LOP3.LUT R12, R10.reuse, 0x40, RZ, 0xfc, !PT ;  /* 0x000000400a0c7812 */ /* 0x040fe200078efcff */
[----:B------:R-:W-:Y:S01]  /*13490*/  IMAD.U32 R4, RZ, RZ, UR4 ;  /* 0x00000004ff047e24 */ /* 0x000fe2000f8e00ff */
[----:B------:R-:W-:Y:S01]  /*134a0*/  ULDC.64 UR4, c[0x0][0x2d0] ;  /* 0x0000b40000047ab9 */ /* 0x000fe20000000a00 */
[----:B------:R-:W-:Y:S01]  /*134b0*/  IMAD.MOV.U32 R6, RZ, RZ, R2 ;  /* 0x000000ffff067224 */ /* 0x000fe200078e0002 */
[----:B------:R-:W-:-:S02]  /*134c0*/  LOP3.LUT R11, R10, 0x80, RZ, 0xfc, !PT ;  /* 0x000000800a0b7812 */ /* 0x000fc400078efcff */
        /* <DEDUP_REMOVED lines=18> */
[----:B------:R-:W-:-:S03]  /*135f0*/  ULDC.64 UR4, c[0x0][0x280] ;  /* 0x0000a00000047ab9 */ /* 0x000fc60000000a00 */
[----:B------:R-:W-:Y:S01]  /*13600*/  IMAD.IADD R3, R3, 0x1, R4 ;  /* 0x0000000103037824 */ /* 0x000fe200078e0204 */
[----:B------:R-:W-:Y:S01]  /*13610*/  LEA R4, P0, R2, UR4, 0x1 ;  /* 0x0000000402047c11 */ /* 0x000fe2000f8008ff */
[----:B------:R-:W-:Y:S02]  /*13620*/  ULDC UR4, c[0x0][0x2b8] ;  /* 0x0000ae0000047ab9 */ /* 0x000fe40000000800 */
[----:B------:R-:W-:Y:S02]  /*13630*/  ISETP.GE.AND P3, PT, R10, UR4, PT ;  /* 0x000000040a007c0c */ /* 0x000fe4000bf66270 */
[----:B------:R-:W-:Y:S02]  /*13640*/  LOP3.LUT R10, R8, 0x7f, RZ, 0xc0, !PT ;  /* 0x0000007f080a7812 */ /* 0x000fe400078ec0ff */
[----:B------:R0:W5:Y:S01]  /*13650*/  LDL R8, [R1+0x14] ;  /* 0x0000140001087983 */ /* 0x0001620000100800 */
[----:B------:R-:W-:Y:S02]  /*13660*/  LEA.HI.X R3, R2, UR5, R3, 0x1, P0 ;  /* 0x0000000502037c11 */ /* 0x000fe400080f0c03 */
[----:B------:R-:W-:-:S02]  /*13670*/  ISETP.GE.AND P0, PT, R9, UR4, PT ;  /* 0x0000000409007c0c */ /* 0x000fc4000bf06270 */
[----:B------:R-:W-:Y:S02]  /*13680*/  ISETP.GE.AND P1, PT, R12, UR4, PT ;  /* 0x000000040c007c0c */ /* 0x000fe4000bf26270 */
[----:B------:R-:W-:Y:S01]  /*13690*/  ISETP.GE.AND P2, PT, R11, UR4, PT ;  /* 0x000000040b007c0c */ /* 0x000fe2000bf46270 */
[----:B------:R-:W-:Y:S01]  /*136a0*/  UMOV UR4, 0xffffffff ;  /* 0xffffffff00047882 */ /* 0x000fe20000000000 */
[----:B------:R-:W-:Y:S02]  /*136b0*/  SHF.R.U32.HI R10, RZ, 0x3, R10 ;  /* 0x00000003ff0a7819 */ /* 0x000fe4000001160a */
[----:B0-----:R-:W-:Y:S09]  /*136c0*/  BRA.DIV UR4, `(.L_x_2440) ;  /* 0x0000004204507947 */ /* 0x001ff2000b800000 */
[----:B------:R-:W0:Y:S01]  /*136d0*/  SHFL.IDX PT, R6, R4, RZ, 0x181f ;  /* 0x00181fff04067589 */ /* 0x000e2200000e0000 */
[----:B------:R-:W-:Y:S01]  /*136e0*/  IMAD.U32 R0, RZ, RZ, UR42 ;  /* 0x0000002aff007e24 */ /* 0x000fe2000f8e00ff */
[----:B------:R-:W-:Y:S01]  /*136f0*/  ULDC UR4, c[0x0][0x288] ;  /* 0x0000a20000047ab9 */ /* 0x000fe20000000800 */
[----:B------:R-:W-:Y:S01]  /*13700*/  ULDC.64 UR6, c[0x0][0x208] ;  /* 0x0000820000067ab9 */ /* 0x000fe20000000a00 */
[----:B------:R-:W1:Y:S01]  /*13710*/  SHFL.IDX PT, R5, R3, RZ, 0x181f ;  /* 0x00181fff03057589 */ /* 0x000e6200000e0000 */
[----:B------:R-:W-:Y:S02]  /*13720*/  IMAD R2, R7, UR4, RZ ;  /* 0x0000000407027c24 */ /* 0x000fe4000f8e02ff */
[----:B------:R-:W-:-:S05]  /*13730*/  IMAD R0, R0, 0x80, R10 ;  /* 0x0000008000007824 */ /* 0x000fca00078e020a */
[----:B------:R-:W-:-:S13]  /*13740*/  ISETP.GE.AND P4, PT, R0, R2, PT ;  /* 0x000000020000720c */ /* 0x000fda0003f86270 */
[----:B0-----:R-:W-:-:S05]  /*13750*/  @!P4 LEA R6, P5, R9, R6, 0x1 ;  /* 0x000000060906c211 */ /* 0x001fca00078a08ff */
[----:B-1----:R-:W-:-:S04]  /*13760*/  @!P4 IMAD.X R5, RZ, RZ, R5, P5 ;  /* 0x000000ffff05c224 */ /* 0x002fc800028e0605 */
[----:B------:R-:W-:Y:S02]  /*13770*/  @!P4 IMAD.MOV.U32 R7, RZ, RZ, R5 ;  /* 0x000000ffff07c224 */ /* 0x000fe400078e0005 */
[----:B------:R-:W-:-:S03]  /*13780*/  VIADD R5, R0, 0x10 ;  /* 0x0000001000057836 */ /* 0x000fc60000000000 */
        /* <DEDUP_REMOVED lines=72> */
.L_x_2558:
        /* <DEDUP_REMOVED lines=14> */
.L_x_2442:
[----:B------:R-:W-:Y:S05]  /*13cf0*/  BSYNC B0 ;  /* 0x0000000000007941 */ /* 0x000fea0003800000 */
.L_x_2441:
[----:B------:R-:W-:Y:S01]  /*13d00*/  NOP ;  /* 0x0000000000007918 */ /* 0x000fe20000000000 */
[----:B------:R-:W-:Y:S01]  /*13d10*/  PLOP3.LUT P0, PT, PT, PT, PT, 0x80, 0x0 ;  /* 0x000000000000781c */ /* 0x000fe20003f0f070 */
[----:B0-----:R-:W-:-:S12]  /*13d20*/  VIADD R6, R17, 0x38800 ;  /* 0x0003880011067836 */ /* 0x001fd80000000000 */
.L_x_2443:
[----:B------:R-:W-:Y:S02]  /*13d30*/  PLOP3.LUT P1, PT, P1, P0, PT, 0xa2, 0x0 ;  /* 0x000000000000781c */ /* 0x000fe40000f21472 */
[----:B------:R-:W-:-:S08]  /*13d40*/  @P0 R2UR P1, UR4, R17 ;  /* 0x00000000110402ca */ /* 0x000fd00000020000 */
        /* <DEDUP_REMOVED lines=14> */
[----:B------:R-:W3:Y:S03]  /*13e30*/  SYNCS.PHASECHK.TRANS64.TRYWAIT P0, [R17+URZ+0x38820], R0 ;  /* 0x03882000110075a7 */ /* 0x000ee6000800017f */
[----:B0--3--:R-:W-:Y:S05]  /*13e40*/  @!P0 BRA `(.L_x_2445) ;  /* 0x0000004400548947 */ /* 0x009fea0003800000 */
.L_x_2559:
[----:B------:R-:W-:Y:S05]  /*13e50*/  BSYNC B0 ;  /* 0x0000000000007941 */ /* 0x000fea0003800000 */
.L_x_2444:
[----:B------:R-:W-:-:S06]  /*13e60*/  UISETP.GE.AND UP0, UPT, UR41, 0x2, UPT ;  /* 0x000000022900788c */ /* 0x000fcc000bf06270 */
[----:B------:R-:W-:-:S13]  /*13e70*/  PLOP3.LUT P0, PT, PT, PT, UP0, 0x80, 0x0 ;  /* 0x000000000000781c */ /* 0x000fda0003f0f008 */
[----:B------:R-:W-:Y:S05]  /*13e80*/  @!P0 BRA `(.L_x_2446) ;  /* 0x0000002800288947 */ /* 0x000fea0003800000 */
[----:B------:R-:W-:Y:S02]  /*13e90*/  ULOP3.LUT UR4, UR41, 0x1, URZ, 0xc0, !UPT ;  /* 0x0000000129047892 */ /* 0x000fe4000f8ec03f */
[----:B------:R-:W-:Y:S02]  /*13ea0*/  IMAD.U32 R7, RZ, RZ, UR41 ;  /* 0x00000029ff077e24 */ /* 0x000fe4000f8e00ff */
[----:B------:R-:W-:Y:S02]  /*13eb0*/  UISETP.NE.U32.AND UP0, UPT, UR4, 0x1, UPT ;  /* 0x000000010400788c */ /* 0x000fe4000bf05070 */
[----:B------:R-:W-:-:S04]  /*13ec0*/  VIADD R7, R7, 0xfffffffe ;  /* 0xfffffffe07077836 */ /* 0x000fc80000000000 */
[----:B0-----:R-:W-:Y:S01]  /*13ed0*/  IMAD.MOV.U32 R0, RZ, RZ, R7 ;  /* 0x000000ffff007224 */ /* 0x001fe200078e0007 */
[----:B------:R-:W-:-:S13]  /*13ee0*/  PLOP3.LUT P0, PT, PT, PT, UP0, 0x80, 0x0 ;  /* 0x000000000000781c */ /* 0x000fda0003f0f008 */
[----:B------:R-:W-:Y:S05]  /*13ef0*/  @!P0 BRA `(.L_x_2447) ;  /* 0x0000000c00588947 */ /* 0x000fea0003800000 */
[----:B--2---:R-:W2:Y:S04]  /*13f00*/  LDL R3, [R1+0xc] ;  /* 0x00000c0001037983 */ /* 0x004ea80000100800 */
[----:B------:R-:W3:Y:S01]  /*13f10*/  LDL R2, [R1+0x4] ;  /* 0x0000040001027983 */ /* 0x000ee20000100800 */
        /* <DEDUP_REMOVED lines=9> */
[----:B------:R-:W-:Y:S02]  /*13fb0*/  IMAD.MOV.U32 R4, RZ, RZ, R16 ;  /* 0x000000ffff047224 */ /* 0x000fe400078e0010 */
[----:B------:R-:W-:Y:S01]  /*13fc0*/  IMAD.MOV.U32 R8, RZ, RZ, R7 ;  /* 0x000000ffff087224 */ /* 0x000fe200078e0007 */
[----:B--2---:R-:W-:-:S13]  /*13fd0*/  ISETP.NE.AND P1, PT, R2, RZ, PT ;  /* 0x000000ff0200720c */ /* 0x004fda0003f25270 */
[----:B------:R-:W-:Y:S05]  /*13fe0*/  @!P1 BRA `(.L_x_2450) ;  /* 0x0000000000549947 */ /* 0x000fea0003800000 */
[----:B------:R-:W2:Y:S01]  /*13ff0*/  LDL R10, [R1+0x8] ;  /* 0x00000800010a7983 */ /* 0x000ea20000100800 */
[----:B-1----:R-:W0:Y:S03]  /*14000*/  LDC R5, c[0x0][0x43c] ;  /* 0x00010f00ff057b82 */ /* 0x002e260000000800 */
[----:B------:R-:W3:Y:S01]  /*14010*/  LDL R11, [R1] ;  /* 0x00000000010b7983 */ /* 0x000ee20000100800 */
[----:B------:R-:W-:Y:S01]  /*14020*/  IMAD.MOV.U32 R4, RZ, RZ, R7 ;  /* 0x000000ffff047224 */ /* 0x000fe200078e0007 */
[----:B------:R-:W-:Y:S01]  /*14030*/  ULDC.64 UR4, c[0x0][0x428] ;  /* 0x00010a0000047ab9 */ /* 0x000fe20000000a00 */
[----:B------:R-:W-:Y:S01]  /*14040*/  ULDC.64 UR6, c[0x0][0x208] ;  /* 0x0000820000067ab9 */ /* 0x000fe20000000a00 */
[----:B0-----:R-:W-:-:S13]  /*14050*/  ISETP.NE.AND P0, PT, R5, 0x1, PT ;  /* 0x000000010500780c */ /* 0x001fda0003f05270 */
[----:B------:R-:W0:Y:S02]  /*14060*/  @P0 LDC.64 R2, c[0x0][0x440] ;  /* 0x00011000ff020b82 */ /* 0x000e240000000a00 */
[----:B0-----:R-:W-:-:S05]  /*14070*/  @P0 IMAD.HI.U32 R2, R7, R2, RZ ;  /* 0x0000000207020227 */ /* 0x001fca00078e00ff */
[----:B------:R-:W-:Y:S02]  /*14080*/  @P0 SHF.R.U32.HI R4, RZ, R3, R2 ;  /* 0x00000003ff040219 */ /* 0x000fe40000011602 */
[----:B------:R-:W0:Y:S03]  /*14090*/  LDC.64 R2, c[0x0][0x418] ;  /* 0x00010600ff027b82 */ /* 0x000e260000000a00 */
[----:B------:R-:W-:-:S04]  /*140a0*/  IMAD.MOV R8, RZ, RZ, -R4 ;  /* 0x000000ffff087224 */ /* 0x000fc800078e0a04 */
[----:B------:R-:W-:Y:S01]  /*140b0*/  IMAD R8, R5, R8, R7 ;  /* 0x0000000805087224 */ /* 0x000fe200078e0207 */
[----:B------:R-:W-:Y:S01]  /*140c0*/  SHF.R.S32.HI R5, RZ, 0x1f, R4 ;  /* 0x0000001fff057819 */ /* 0x000fe20000011404 */
[----:B--2---:R-:W-:-:S04]  /*140d0*/  IMAD R10, R10, UR4, RZ ;  /* 0x000000040a0a7c24 */ /* 0x004fc8000f8e02ff */
[C---:B---3--:R-:W-:Y:S02]  /*140e0*/  IMAD R10, R11.reuse, UR5, R10 ;  /* 0x000000050b0a7c24 */ /* 0x048fe4000f8e020a */
[----:B------:R-:W-:-:S04]  /*140f0*/  IMAD.WIDE.U32 R4, R11, UR4, R4 ;  /* 0x000000040b047c25 */ /* 0x000fc8000f8e0004 */
[----:B------:R-:W-:Y:S01]  /*14100*/  IMAD.IADD R5, R10, 0x1, R5 ;  /* 0x000000010a057824 */ /* 0x000fe200078e0205 */
[----:B0-----:R-:W-:-:S04]  /*14110*/  LEA R2, P0, R4, R2, 0x2 ;  /* 0x0000000204027211 */ /* 0x001fc800078010ff */
[----:B------:R-:W-:-:S05]  /*14120*/  LEA.HI.X R3, R4, R3, R5, 0x2, P0 ;  /* 0x0000000304037211 */ /* 0x000fca00000f1405 */
[----:B------:R0:W5:Y:S04]  /*14130*/  LDG.E R4, desc[UR6][R2.64] ;  /* 0x0000000602047981 */ /* 0x000168000c1e1900 */
.L_x_2450:
[----:B0-----:R-:W-:Y:S01]  /*14140*/  IMAD R2, R0, 0x8, R17 ;  /* 0x0000000800027824 */ /* 0x001fe200078e0211 */
[----:B------:R-:W-:Y:S01]  /*14150*/  SHF.L.U32 R3, R9, 0x1f, RZ ;  /* 0x0000001f09037819 */ /* 0x000fe200000006ff */
[----:B------:R-:W-:Y:S03]  /*14160*/  BSSY B1, `(.L_x_2451) ;  /* 0x0000003000017945 */ /* 0x000fe60003800000 */
[----:B------:R-:W0:Y:S02]  /*14170*/  SYNCS.PHASECHK.TRANS64.TRYWAIT P0, [R2+URZ+0x38840], R3 ;  /* 0x03884003020075a7 */ /* 0x000e24000800017f */
[----:B0-----:R-:W-:Y:S05]  /*14180*/  @!P0 BRA `(.L_x_2452) ;  /* 0x0000004000988947 */ /* 0x001fea0003800000 */
.L_x_2560:
[----:B------:R-:W-:Y:S05]  /*14190*/  BSYNC B1 ;  /* 0x0000000000017941 */ /* 0x000fea0003800000 */
.L_x_2451:
[----:B-1----:R-:W1:Y:S01]  /*141a0*/  S2R R5, SR_TID.X ;  /* 0x0000000000057919 */ /* 0x002e620000002100 */
        /* <DEDUP_REMOVED lines=11> */
.L_x_2454:
[----:B------:R-:W-:Y:S05]  /*14260*/  BSYNC B1 ;  /* 0x0000000000017941 */ /* 0x000fea0003800000 */
.L_x_2453:
[----:B------:R-:W-:Y:S01]  /*14270*/  IMAD.MOV.U32 R10, RZ, RZ, RZ ;  /* 0x000000ffff0a7224 */ /* 0x000fe200078e00ff */
[----:B------:R-:W-:Y:S01]  /*14280*/  R2UR UR11, R8 ;  /* 0x00000000080b72ca */ /* 0x000fe200000e0000 */
[----:B0-----:R-:W-:Y:S01]  /*14290*/  IMAD R3, R0, 0xa000, R17 ;  /* 0x0000a00000037824 */ /* 0x001fe200078e0211 */
[----:B------:R-:W-:Y:S01]  /*142a0*/  UIADD3 UR4, UP0, UR38, 0x370, URZ ;  /* 0x0000037026047890 */ /* 0x000fe2000ff1e03f */
[----:B------:R-:W-:Y:S01]  /*142b0*/  PLOP3.LUT P0, PT, PT, PT, PT, 0x80, 0x0 ;  /* 0x000000000000781c */ /* 0x000fe20003f0f070 */
[----:B------:R-:W-:Y:S01]  /*142c0*/  VIADD R2, R2, 0x38830 ;  /* 0x0003883002027836 */ /* 0x000fe20000000000 */
[----:B------:R-:W-:Y:S01]  /*142d0*/  R2UR UR10, R10 ;  /* 0x000000000a0a72ca */ /* 0x000fe200000e0000 */
[----:B------:R-:W-:Y:S01]  /*142e0*/  VIADD R5, R3, 0x24400 ;  /* 0x0002440003057836 */ /* 0x000fe20000000000 */
[----:B------:R-:W-:Y:S01]  /*142f0*/  UIADD3.X UR5, URZ, UR39, URZ, UP0, !UPT ;  /* 0x000000273f057290 */ /* 0x000fe200087fe43f */
[----:B------:R-:W-:Y:S01]  /*14300*/  UMOV UR6, 0x0 ;  /* 0x0000000000067882 */ /* 0x000fe20000000000 */
[----:B------:R-:W-:-:S04]  /*14310*/  UMOV UR7, 0x14f00000 ;  /* 0x14f0000000077882 */ /* 0x000fc80000000000 */
[----:B------:R-:W-:-:S12]  /*14320*/  UIMAD UR11, UR11, 0x50, URZ ;  /* 0x000000500b0b78a4 */ /* 0x000fd8000f8e023f */
.L_x_2455:
[----:B------:R-:W-:-:S13]  /*14330*/  @P0 ELECT P2, URZ, PT ;  /* 0x00000000003f082f */ /* 0x000fda0003840000 */
[----:B-----5:R-:W-:Y:S01]  /*14340*/  @P2 R2UR UR13, R4 ;  /* 0x00000000040d22ca */ /* 0x020fe200000e0000 */
[----:B------:R-:W-:Y:S01]  /*14350*/  UMOV UR12, UR36 ;  /* 0x00000024000c7c82 */ /* 0x000fe20008000000 */
        /* <DEDUP_REMOVED lines=12> */
.L_x_2456:
[----:B------:R-:W-:-:S13]  /*14420*/  @P0 ELECT P2, URZ, PT ;  /* 0x00000000003f082f */ /* 0x000fda0003840000 */
[----:B------:R-:W-:Y:S01]  /*14430*/  @P2 R2UR UR13, R4 ;  /* 0x00000000040d22ca */ /* 0x000fe200000e0000 */
        /* <DEDUP_REMOVED lines=13> */
.L_x_2457:
        /* <DEDUP_REMOVED lines=15> */
.L_x_2458:
        /* <DEDUP_REMOVED lines=15> */
.L_x_2561:
[----:B------:R-:W-:Y:S05]  /*146f0*/  BSYNC B1 ;  /* 0x0000000000017941 */ /* 0x000fea0003800000 */
.L_x_2459:
        /* <DEDUP_REMOVED lines=12> */
.L_x_2462:
[----:B------:R-:W-:Y:S05]  /*147c0*/  BSYNC B1 ;  /* 0x0000000000017941 */ /* 0x000fea0003800000 */
.L_x_2461:
[----:B------:R-:W-:Y:S01]  /*147d0*/  R2UR UR6, R12 ;  /* 0x000000000c0672ca */ /* 0x000fe200000e0000 */
[C-C-:B0-----:R-:W-:Y:S01]  /*147e0*/  IMAD R2, R18.reuse, 0x8, R17.reuse ;  /* 0x0000000812027824 */ /* 0x141fe200078e0211 */
[----:B------:R-:W-:Y:S01]  /*147f0*/  R2UR UR7, R13 ;  /* 0x000000000d0772ca */ /* 0x000fe200000e0000 */
[----:B------:R-:W-:Y:S01]  /*14800*/  IMAD R3, R18, 0xa000, R17 ;  /* 0x0000a00012037824 */ /* 0x000fe200078e0211 */
[----:B------:R-:W-:Y:S01]  /*14810*/  R2UR UR10, R10 ;  /* 0x000000000a0a72ca */ /* 0x000fe200000e0000 */
[----:B------:R-:W-:Y:S01]  /*14820*/  UIADD3 UR4, UP0, UR38, 0x470, URZ ;  /* 0x0000047026047890 */ /* 0x000fe2000ff1e03f */
[----:B------:R-:W-:Y:S01]  /*14830*/  PLOP3.LUT P0, PT, PT, PT, PT, 0x80, 0x0 ;  /* 0x000000000000781c */ /* 0x000fe20003f0f070 */
[----:B------:R-:W-:Y:S02]  /*14840*/  IMAD R5, R19, 0x50, RZ ;  /* 0x0000005013057824 */ /* 0x000fe400078e02ff */
[----:B------:R-:W-:Y:S01]  /*14850*/  VIADD R2, R2, 0x38850 ;  /* 0x0003885002027836 */ /* 0x000fe20000000000 */
[----:B------:R-:W-:Y:S01]  /*14860*/  UIADD3.X UR5, URZ, UR39, URZ, UP0, !UPT ;  /* 0x000000273f057290 */ /* 0x000fe200087fe43f */
[----:B------:R-:W-:-:S11]  /*14870*/  VIADD R10, R3, 0x400 ;  /* 0x00000400030a7836 */ /* 0x000fd60000000000 */
.L_x_2463:
        /* <DEDUP_REMOVED lines=15> */
.L_x_2464:
        /* <DEDUP_REMOVED lines=15> */
.L_x_2465:
        /* <DEDUP_REMOVED lines=15> */
.L_x_2466:
        /* <DEDUP_REMOVED lines=10> */
[----:B------:R-:W-:Y:S02]  /*14bf0*/  IMAD.MOV.U32 R16, RZ, RZ, R4 ;  /* 0x000000ffff107224 */ /* 0x000fe400078e0004 */
[----:B------:R-:W-:-:S07]  /*14c00*/  IMAD.MOV.U32 R19, RZ, RZ, R8 ;  /* 0x000000ffff137224 */ /* 0x000fce00078e0008 */
.L_x_2449:
[----:B------:R-:W-:Y:S05]  /*14c10*/  BSYNC B0 ;  /* 0x0000000000007941 */ /* 0x000fea0003800000 */
.L_x_2448:
[----:B------:R0:W-:Y:S01]  /*14c20*/  STL [R1+0x4], R9 ;  /* 0x0000040901007387 */ /* 0x0001e20000100800 */
[----:B------:R-:W-:Y:S01]  /*14c30*/  UIADD3 UR4, UR41, -0x3, URZ ;  /* 0xfffffffd29047890 */ /* 0x000fe2000fffe03f */
[----:B------:R-:W-:-:S05]  /*14c40*/  IMAD.MOV.U32 R18, RZ, RZ, R0 ;  /* 0x000000ffff127224 */ /* 0x000fca00078e0000 */
[----:B------:R-:W-:-:S07]  /*14c50*/  IMAD.U32 R0, RZ, RZ, UR4 ;  /* 0x00000004ff007e24 */ /* 0x000fce000f8e00ff */
.L_x_2447:
[----:B------:R-:W-:Y:S01]  /*14c60*/  ISETP.NE.AND P0, PT, R7, RZ, PT ;  /* 0x000000ff0700720c */ /* 0x000fe20003f05270 */
[----:B------:R-:W-:-:S12]  /*14c70*/  BSSY B0, `(.L_x_2446) ;  /* 0x00001ab000007945 */ /* 0x000fd80003800000 */
[----:B------:R-:W-:Y:S05]  /*14c80*/  @!P0 BRA `(.L_x_2467) ;  /* 0x0000001800a48947 */ /* 0x000fea0003800000 */
[----:B------:R-:W-:-:S07]  /*14c90*/  IMAD.MOV.U32 R8, RZ, RZ, R16 ;  /* 0x000000ffff087224 */ /* 0x000fce00078e0010 */
.L_x_2506:
[----:B--2---:R-:W2:Y:S04]  /*14ca0*/  LDL R3, [R1+0xc] ;  /* 0x00000c0001037983 */ /* 0x004ea80000100800 */
[----:B------:R-:W3:Y:S01]  /*14cb0*/  LDL R2, [R1+0x4] ;  /* 0x0000040001027983 */ /* 0x000ee20000100800 */
[----:B------:R-:W-:Y:S01]  /*14cc0*/  VIADD R4, R18, 0x1 ;  /* 0x0000000112047836 */ /* 0x000fe20000000000 */
[----:B------:R-:W-:Y:S05]  /*14cd0*/  YIELD ;  /* 0x0000000000007946 */ /* 0x000fea0003800000 */
[----:B------:R-:W-:Y:S01]  /*14ce0*/  ISETP.NE.AND P0, PT, R4, 0x2, PT ;  /* 0x000000020400780c */ /* 0x000fe20003f05270 */
[----:B------:R-:W-:Y:S03]  /*14cf0*/  BSSY B1, `(.L_x_2468) ;  /* 0x00000cd000017945 */ /* 0x000fe60003800000 */
[----:B-1----:R-:W-:-:S02]  /*14d00*/  SEL R5, RZ, 0x1, P0 ;  /* 0x00000001ff057807 */ /* 0x002fc40000000000 */
        /* <DEDUP_REMOVED lines=9> */
[----:B------:R-:W1:Y:S01]  /*14da0*/  LDC R8, c[0x0][0x43c] ;  /* 0x00010f00ff087b82 */ /* 0x000e620000000800 */
[----:B------:R-:W-:Y:S02]  /*14db0*/  ULDC.64 UR4, c[0x0][0x428] ;  /* 0x00010a0000047ab9 */ /* 0x000fe40000000a00 */
[----:B0-----:R-:W3:Y:S01]  /*14dc0*/  LDL R9, [R1] ;  /* 0x0000000001097983 */ /* 0x001ee20000100800 */
[----:B------:R-:W-:Y:S01]  /*14dd0*/  ULDC.64 UR6, c[0x0][0x208] ;  /* 0x0000820000067ab9 */ /* 0x000fe20000000a00 */
[----:B-1----:R-:W-:-:S13]  /*14de0*/  ISETP.NE.AND P0, PT, R8, 0x1, PT ;  /* 0x000000010800780c */ /* 0x002fda0003f05270 */
        /* <DEDUP_REMOVED lines=15> */
.L_x_2470:
[----:B------:R-:W-:Y:S01]  /*14ee0*/  IMAD R3, R4, 0x8, R17 ;  /* 0x0000000804037824 */ /* 0x000fe200078e0211 */
[----:B------:R-:W-:Y:S01]  /*14ef0*/  SHF.L.U32 R2, R5, 0x1f, RZ ;  /* 0x0000001f05027819 */ /* 0x000fe200000006ff */
[----:B------:R-:W-:Y:S03]  /*14f00*/  BSSY B2, `(.L_x_2471) ;  /* 0x0000003000027945 */ /* 0x000fe60003800000 */
[----:B------:R-:W2:Y:S02]  /*14f10*/  SYNCS.PHASECHK.TRANS64.TRYWAIT P0, [R3+URZ+0x38840], R2 ;  /* 0x03884002030075a7 */ /* 0x000ea4000800017f */
[----:B--2---:R-:W-:Y:S05]  /*14f20*/  @!P0 BRA `(.L_x_2472) ;  /* 0x0000003400588947 */ /* 0x004fea0003800000 */
.L_x_2562:
[----:B------:R-:W-:Y:S05]  /*14f30*/  BSYNC B2 ;  /* 0x0000000000027941 */ /* 0x000fea0003800000 */
.L_x_2471:
        /* <DEDUP_REMOVED lines=12> */
.L_x_2474:
[----:B------:R-:W-:Y:S05]  /*15000*/  BSYNC B2 ;  /* 0x0000000000027941 */ /* 0x000fea0003800000 */
.L_x_2473:
        /* <DEDUP_REMOVED lines=11> */
.L_x_2475:
        /* <DEDUP_REMOVED lines=16> */
.L_x_2476:
        /* <DEDUP_REMOVED lines=16> */
.L_x_2477:
        /* <DEDUP_REMOVED lines=16> */
.L_x_2478:
        /* <DEDUP_REMOVED lines=16> */
.L_x_2563:
[----:B------:R-:W-:Y:S05]  /*154c0*/  BSYNC B2 ;  /* 0x0000000000027941 */ /* 0x000fea0003800000 */
.L_x_2479:
        /* <DEDUP_REMOVED lines=11> */
.L_x_2482:
[----:B------:R-:W-:Y:S05]  /*15580*/  BSYNC B2 ;  /* 0x0000000000027941 */ /* 0x000fea0003800000 */
.L_x_2481:
[----:B------:R-:W-:Y:S01]  /*15590*/  R2UR UR10, R12 ;  /* 0x000000000c0a72ca */ /* 0x000fe200000e0000 */
[----:B------:R-:W-:Y:S01]  /*155a0*/  IMAD R18, R18, 0xa000, R17 ;  /* 0x0000a00012127824 */ /* 0x000fe200078e0211 */
[----:B------:R-:W-:Y:S01]  /*155b0*/  R2UR UR6, R10 ;  /* 0x000000000a0672ca */ /* 0x000fe200000e0000 */
[----:B------:R-:W-:Y:S01]  /*155c0*/  UIADD3 UR4, UP0, UR38, 0x470, URZ ;  /* 0x0000047026047890 */ /* 0x000fe2000ff1e03f */
[----:B------:R-:W-:Y:S01]  /*155d0*/  R2UR UR7, R11 ;  /* 0x000000000b0772ca */ /* 0x000fe200000e0000 */
[----:B0-----:R-:W-:Y:S01]  /*155e0*/  IMAD R3, R19, 0x50, RZ ;  /* 0x0000005013037824 */ /* 0x001fe200078e02ff */
[----:B------:R-:W-:Y:S01]  /*155f0*/  PLOP3.LUT P0, PT, PT, PT, PT, 0x80, 0x0 ;  /* 0x000000000000781c */ /* 0x000fe20003f0f070 */
[----:B------:R-:W-:Y:S01]  /*15600*/  VIADD R2, R2, 0x50 ;  /* 0x0000005002027836 */ /* 0x000fe20000000000 */
[----:B------:R-:W-:Y:S01]  /*15610*/  UIADD3.X UR5, URZ, UR39, URZ, UP0, !UPT ;  /* 0x000000273f057290 */ /* 0x000fe200087fe43f */
[----:B------:R-:W-:-:S11]  /*15620*/  VIADD R9, R18, 0x400 ;  /* 0x0000040012097836 */ /* 0x000fd60000000000 */
.L_x_2483:
        /* <DEDUP_REMOVED lines=15> */
.L_x_2484:
        /* <DEDUP_REMOVED lines=15> */
.L_x_2485:
        /* <DEDUP_REMOVED lines=15> */
.L_x_2486:
        /* <DEDUP_REMOVED lines=12> */
.L_x_2469:
[----:B------:R-:W-:Y:S05]  /*159c0*/  BSYNC B1 ;  /* 0x0000000000017941 */ /* 0x000fea0003800000 */
.L_x_2468:
        /* <DEDUP_REMOVED lines=8> */
[----:B------:R1:W-:Y:S02]  /*15a50*/  STL [R1+0x4], R10 ;  /* 0x0000040a01007387 */ /* 0x0003e40000100800 */
[----:B------:R-:W-:Y:S05]  /*15a60*/  @!P1 BRA `(.L_x_2488) ;  /* 0x0000000c001c9947 */ /* 0x000fea0003800000 */
[----:B------:R-:W2:Y:S01]  /*15a70*/  LDL R3, [R1+0x10] ;  /* 0x0000100001037983 */ /* 0x000ea20000100800 */
[----:B------:R-:W-:Y:S01]  /*15a80*/  VIADD R7, R0, 0xffffffff ;  /* 0xffffffff00077836 */ /* 0x000fe20000000000 */
[----:B--2---:R-:W-:-:S13]  /*15a90*/  ISETP.NE.AND P1, PT, R3, RZ, PT ;  /* 0x000000ff0300720c */ /* 0x004fda0003f25270 */
[----:B------:R-:W-:Y:S05]  /*15aa0*/  @!P1 BRA `(.L_x_2489) ;  /* 0x0000000000549947 */ /* 0x000fea0003800000 */
[----:B------:R-:W2:Y:S01]  /*15ab0*/  LDL R12, [R1+0x8] ;  /* 0x00000800010c7983 */ /* 0x000ea20000100800 */
[----:B0-----:R-:W0:Y:S01]  /*15ac0*/  LDC R9, c[0x0][0x43c] ;  /* 0x00010f00ff097b82 */ /* 0x001e220000000800 */
[----:B------:R-:W-:Y:S02]  /*15ad0*/  ULDC.64 UR4, c[0x0][0x428] ;  /* 0x00010a0000047ab9 */ /* 0x000fe40000000a00 */
[----:B------:R-:W3:Y:S01]  /*15ae0*/  LDL R11, [R1] ;  /* 0x00000000010b7983 */ /* 0x000ee20000100800 */
        /* <DEDUP_REMOVED lines=17> */
.L_x_2489:
[----:B------:R-:W-:Y:S01]  /*15c00*/  IMAD R2, R18, 0x8, R17 ;  /* 0x0000000812027824 */ /* 0x000fe200078e0211 */
[----:B------:R-:W-:Y:S01]  /*15c10*/  SHF.L.U32 R3, R10, 0x1f, RZ ;  /* 0x0000001f0a037819 */ /* 0x000fe200000006ff */
[----:B------:R-:W-:Y:S03]  /*15c20*/  BSSY B2, `(.L_x_2490) ;  /* 0x0000003000027945 */ /* 0x000fe60003800000 */
[----:B------:R-:W3:Y:S02]  /*15c30*/  SYNCS.PHASECHK.TRANS64.TRYWAIT P0, [R2+URZ+0x38840], R3 ;  /* 0x03884003020075a7 */ /* 0x000ee4000800017f */
[----:B---3--:R-:W-:Y:S05]  /*15c40*/  @!P0 BRA `(.L_x_2491) ;  /* 0x0000002800388947 */ /* 0x008fea0003800000 */
.L_x_2564:
[----:B------:R-:W-:Y:S05]  /*15c50*/  BSYNC B2 ;  /* 0x0000000000027941 */ /* 0x000fea0003800000 */
.L_x_2490:
        /* <DEDUP_REMOVED lines=12> */
.L_x_2493:
[----:B------:R-:W-:Y:S05]  /*15d20*/  BSYNC B2 ;  /* 0x0000000000027941 */ /* 0x000fea0003800000 */
.L_x_2492:
        /* <DEDUP_REMOVED lines=10> */
[----:B-1----:R-:W-:Y:S01]  /*15dd0*/  VIADD R10, R9, 0x24400 ;  /* 0x00024400090a7836 */ /* 0x002fe20000000000 */
[----:B------:R-:W-:-:S09]  /*15de0*/  UMOV UR7, 0x14f00000 ;  /* 0x14f0000000077882 */ /* 0x000fd20000000000 */
.L_x_2494:
        /* <DEDUP_REMOVED lines=16> */
.L_x_2495:
        /* <DEDUP_REMOVED lines=16> */
.L_x_2496:
        /* <DEDUP_REMOVED lines=16> */
.L_x_2497:
        /* <DEDUP_REMOVED lines=15> */
.L_x_2565:
[----:B------:R-:W-:Y:S05]  /*161e0*/  BSYNC B2 ;  /* 0x0000000000027941 */ /* 0x000fea0003800000 */
.L_x_2498:
        /* <DEDUP_REMOVED lines=11> */
.L_x_2501:
[----:B------:R-:W-:Y:S05]  /*162a0*/  BSYNC B2 ;  /* 0x0000000000027941 */ /* 0x000fea0003800000 */
.L_x_2500:
[----:B------:R-:W-:Y:S01]  /*162b0*/  R2UR UR10, R12 ;  /* 0x000000000c0a72ca */ /* 0x000fe200000e0000 */
[----:B------:R-:W-:Y:S01]  /*162c0*/  IMAD R4, R4, 0xa000, R17 ;  /* 0x0000a00004047824 */ /* 0x000fe200078e0211 */
[----:B------:R-:W-:Y:S01]  /*162d0*/  R2UR UR6, R10 ;  /* 0x000000000a0672ca */ /* 0x000fe200000e0000 */
[----:B------:R-:W-:Y:S01]  /*162e0*/  UIADD3 UR4, UP0, UR38, 0x470, URZ ;  /* 0x0000047026047890 */ /* 0x000fe2000ff1e03f */
[----:B------:R-:W-:Y:S01]  /*162f0*/  R2UR UR7, R11 ;  /* 0x000000000b0772ca */ /* 0x000fe200000e0000 */
[----:B------:R-:W-:Y:S01]  /*16300*/  IMAD R3, R19, 0x50, RZ ;  /* 0x0000005013037824 */ /* 0x000fe200078e02ff */
[----:B------:R-:W-:Y:S01]  /*16310*/  PLOP3.LUT P0, PT, PT, PT, PT, 0x80, 0x0 ;  /* 0x000000000000781c */ /* 0x000fe20003f0f070 */
[----:B0-----:R-:W-:Y:S01]  /*16320*/  VIADD R2, R2, 0x50 ;  /* 0x0000005002027836 */ /* 0x001fe20000000000 */
[----:B------:R-:W-:Y:S01]  /*16330*/  UIADD3.X UR5, URZ, UR39, URZ, UP0, !UPT ;  /* 0x000000273f057290 */ /* 0x000fe200087fe43f */
[----:B------:R-:W-:-:S11]  /*16340*/  VIADD R5, R4, 0x400 ;  /* 0x0000040004057836 */ /* 0x000fd60000000000 */
.L_x_2502:
        /* <DEDUP_REMOVED lines=15> */
.L_x_2503:
        /* <DEDUP_REMOVED lines=15> */
.L_x_2504:
        /* <DEDUP_REMOVED lines=15> */
.L_x_2505:
        /* <DEDUP_REMOVED lines=12> */
.L_x_2488:
[----:B------:R-:W-:Y:S05]  /*166e0*/  BSYNC B1 ;  /* 0x0000000000017941 */ /* 0x000fea0003800000 */
.L_x_2487:
[C---:B------:R-:W-:Y:S01]  /*166f0*/  ISETP.GT.AND P0, PT, R0.reuse, 0x1, PT ;  /* 0x000000010000780c */ /* 0x040fe20003f04270 */
[----:B------:R-:W-:-:S12]  /*16700*/  VIADD R0, R0, 0xfffffffe ;  /* 0xfffffffe00007836 */ /* 0x000fd80000000000 */
[----:B------:R-:W-:Y:S05]  /*16710*/  @P0 BRA `(.L_x_2506) ;  /* 0xffffffe400600947 */ /* 0x000fea000383ffff */
.L_x_2467:
[----:B------:R-:W-:Y:S05]  /*16720*/  BSYNC B0 ;  /* 0x0000000000007941 */ /* 0x000fea0003800000 */
.L_x_2446:
[----:B0-----:R-:W0:Y:S01]  /*16730*/  S2R R0, SR_TID.X ;  /* 0x0000000000007919 */ /* 0x001e220000002100 */
[----:B------:R-:W-:Y:S01]  /*16740*/  BSSY B0, `(.L_x_2507) ;  /* 0x0000012000007945 */ /* 0x000fe20003800000 */
[----:B0-----:R-:W-:-:S04]  /*16750*/  LOP3.LUT R6, R0, 0x7f, RZ, 0xc0, !PT ;  /* 0x0000007f00067812 */ /* 0x001fc800078ec0ff */
[----:B------:R-:W-:-:S13]  /*16760*/  ISETP.NE.AND P1, PT, R6, RZ, PT ;  /* 0x000000ff0600720c */ /* 0x000fda0003f25270 */
[----:B------:R-:W-:Y:S05]  /*16770*/  @P1 BRA `(.L_x_2508) ;  /* 0x0000000000381947 */ /* 0x000fea0003800000 */
[----:B--2---:R-:W0:Y:S01]  /*16780*/  S2R R3, SR_LANEID ;  /* 0x0000000000037919 */ /* 0x004e220000000000 */
[----:B------:R-:W-:Y:S01]  /*16790*/  VOTEU.ANY UR4, UPT, PT ;  /* 0x0000000000047886 */ /* 0x000fe200038e0100 */
[----:B-1----:R-:W1:Y:S01]  /*167a0*/  LDC.64 R4, c[0x0][0xc80] ;  /* 0x00032000ff047b82 */ /* 0x002e620000000a00 */
[----:B------:R-:W0:Y:S01]  /*167b0*/  FLO.U32 R0, UR4 ;  /* 0x0000000400007d00 */ /* 0x000e2200080e0000 */
[----:B------:R-:W-:-:S07]  /*167c0*/  ULDC.64 UR6, c[0x0][0x208] ;  /* 0x0000820000067ab9 */ /* 0x000fce0000000a00 */
[----:B------:R-:W1:Y:S01]  /*167d0*/  POPC R2, UR4 ;  /* 0x0000000400027d09 */ /* 0x000e620008000000 */
[----:B0-----:R-:W-:-:S13]  /*167e0*/  ISETP.EQ.U32.AND P0, PT, R0, R3, PT ;  /* 0x000000030000720c */ /* 0x001fda0003f02070 */
[----:B-1----:R-:W2:Y:S01]  /*167f0*/  @P0 ATOMG.E.ADD.STRONG.GPU PT, R5, desc[UR6][R4.64], R2 ;  /* 0x00000002040509a8 */ /* 0x002ea200081ee1c6 */
[----:B------:R-:W0:Y:S02]  /*16800*/  S2R R3, SR_LTMASK ;  /* 0x0000000000037919 */ /* 0x000e240000003900 */
[----:B0-----:R-:W-:-:S06]  /*16810*/  LOP3.LUT R3, R3, UR4, RZ, 0xc0, !PT ;  /* 0x0000000403037c12 */ /* 0x001fcc000f8ec0ff */
[----:B------:R-:W0:Y:S01]  /*16820*/  POPC R3, R3 ;  /* 0x0000000300037309 */ /* 0x000e220000000000 */
[----:B--2---:R-:W0:Y:S02]  /*16830*/  SHFL.IDX PT, R0, R5, R0, 0x1f ;  /* 0x00001f0005007589 */ /* 0x004e2400000e0000 */
[----:B0-----:R-:W-:-:S05]  /*16840*/  IADD3 R0, R0, UR43, R3 ;  /* 0x0000002b00007c10 */ /* 0x001fca000fffe003 */
[----:B------:R0:W-:Y:S02]  /*16850*/  STL [R1+0x18], R0 ;  /* 0x0000180001007387 */ /* 0x0001e40000100800 */
.L_x_2508:
[----:B------:R-:W-:Y:S05]  /*16860*/  BSYNC B0 ;  /* 0x0000000000007941 */ /* 0x000fea0003800000 */
.L_x_2507:
[----:B0-----:R-:W3:Y:S01]  /*16870*/  LDL.LU R0, [R1+0xc] ;  /* 0x00000c0001007983 */ /* 0x001ee20000300800 */
[----:B------:R-:W-:Y:S01]  /*16880*/  BSSY B0, `(.L_x_2509) ;  /* 0x0000056000007945 */ /* 0x000fe20003800000 */
[----:B---3--:R-:W-:-:S13]  /*16890*/  ISETP.NE.AND P0, PT, R0, RZ, PT ;  /* 0x000000ff0000720c */ /* 0x008fda0003f05270 */
[----:B------:R-:W-:Y:S05]  /*168a0*/  @!P0 BRA `(.L_x_2510) ;  /* 0x00000004004c8947 */ /* 0x000fea0003800000 */
[----:B------:R-:W2:Y:S01]  /*168b0*/  LDL R0, [R1+0x4] ;  /* 0x0000040001007983 */ /* 0x000ea20000100800 */
[----:B------:R-:W-:Y:S01]  /*168c0*/  IMAD R2, R18, 0x8, R17 ;  /* 0x0000000812027824 */ /* 0x000fe200078e0211 */
[----:B------:R-:W-:Y:S01]  /*168d0*/  BSSY B1, `(.L_x_2511) ;  /* 0x0000005000017945 */ /* 0x000fe20003800000 */
[----:B------:R-:W-:Y:S02]  /*168e0*/  ISETP.NE.AND P2, PT, R6, RZ, PT ;  /* 0x000000ff0600720c */ /* 0x000fe40003f45270 */
[----:B--2---:R-:W-:-:S04]  /*168f0*/  SHF.L.U32 R3, R0, 0x1f, RZ ;  /* 0x0000001f00037819 */ /* 0x004fc800000006ff */
[----:B------:R-:W0:Y:S02]  /*16900*/  SYNCS.PHASECHK.TRANS64.TRYWAIT P0, [R2+URZ+0x38860], R3 ;  /* 0x03886003020075a7 */ /* 0x000e24000800017f */
[----:B0-----:R-:W-:Y:S05]  /*16910*/  @!P0 BRA `(.L_x_2512) ;  /* 0x0000001c002c8947 */ /* 0x001fea0003800000 */
.L_x_2566:
[----:B------:R-:W-:Y:S05]  /*16920*/  BSYNC B1 ;  /* 0x0000000000017941 */ /* 0x000fea0003800000 */
.L_x_2511:
[----:B------:R-:W-:Y:S04]  /*16930*/  BSSY B1, `(.L_x_2513) ;  /* 0x0000009000017945 */ /* 0x000fe80003800000 */
        /* <DEDUP_REMOVED lines=8> */
.L_x_2514:
[----:B------:R-:W-:Y:S05]  /*169c0*/  BSYNC B1 ;  /* 0x0000000000017941 */ /* 0x000fea0003800000 */
.L_x_2513:
[----:B------:R-:W-:Y:S01]  /*169d0*/  IMAD R0, R18, 0xa000, R17 ;  /* 0x0000a00012007824 */ /* 0x000fe200078e0211 */
[----:B------:R-:W-:Y:S01]  /*169e0*/  UIADD3 UR4, UP0, UR38, 0x470, URZ ;  /* 0x0000047026047890 */ /* 0x000fe2000ff1e03f */
[----:B------:R-:W-:Y:S01]  /*169f0*/  PLOP3.LUT P0, PT, PT, PT, PT, 0x80, 0x0 ;  /* 0x000000000000781c */ /* 0x000fe20003f0f070 */
[----:B------:R-:W-:Y:S01]  /*16a00*/  IMAD R19, R19, 0x50, RZ ;  /* 0x0000005013137824 */ /* 0x000fe200078e02ff */
[----:B------:R-:W-:Y:S01]  /*16a10*/  UMOV UR6, 0x0 ;  /* 0x0000000000067882 */ /* 0x000fe20000000000 */
[----:B0-----:R-:W-:Y:S01]  /*16a20*/  VIADD R2, R2, 0x38850 ;  /* 0x0003885002027836 */ /* 0x001fe20000000000 */
[----:B------:R-:W-:Y:S01]  /*16a30*/  UIADD3.X UR5, URZ, UR39, URZ, UP0, !UPT ;  /* 0x000000273f057290 */ /* 0x000fe200087fe43f */
[----:B------:R-:W-:Y:S01]  /*16a40*/  VIADD R3, R0, 0x400 ;  /* 0x0000040000037836 */ /* 0x000fe20000000000 */
[----:B------:R-:W-:Y:S01]  /*16a50*/  UMOV UR7, 0x14f00000 ;  /* 0x14f0000000077882 */ /* 0x000fe20000000000 */
[----:B------:R-:W-:-:S09]  /*16a60*/  UMOV UR10, URZ ;  /* 0x0000003f000a7c82 */ /* 0x000fd20008000000 */
.L_x_2515:
        /* <DEDUP_REMOVED lines=15> */
.L_x_2516:
        /* <DEDUP_REMOVED lines=15> */
.L_x_2517:
        /* <DEDUP_REMOVED lines=15> */
.L_x_2518:
        /* <DEDUP_REMOVED lines=10> */
.L_x_2510:
[----:B------:R-:W-:Y:S05]  /*16de0*/  BSYNC B0 ;  /* 0x0000000000007941 */ /* 0x000fea0003800000 */
.L_x_2509:
[----:B--2---:R-:W2:Y:S01]  /*16df0*/  LDL.LU R3, [R1+0x4] ;  /* 0x0000040001037983 */ /* 0x004ea20000300800 */
[----:B------:R-:W-:-:S05]  /*16e00*/  VIADD R18, R18, 0x1 ;  /* 0x0000000112127836 */ /* 0x000fca0000000000 */
[----:B------:R-:W-:-:S04]  /*16e10*/  ISETP.NE.AND P0, PT, R18, 0x2, PT ;  /* 0x000000021200780c */ /* 0x000fc80003f05270 */
[----:B------:R-:W-:Y:S02]  /*16e20*/  SEL R0, RZ, 0x1, P0 ;  /* 0x00000001ff007807 */ /* 0x000fe40000000000 */
[----:B------:R-:W-:Y:S02]  /*16e30*/  SEL R18, R18, RZ, P0 ;  /* 0x000000ff12127207 */ /* 0x000fe40000000000 */
[----:B--2---:R-:W-:-:S05]  /*16e40*/  LOP3.LUT R3, R3, R0, RZ, 0x3c, !PT ;  /* 0x0000000003037212 */ /* 0x004fca00078e3cff */
[----:B------:R2:W-:Y:S02]  /*16e50*/  STL [R1+0x4], R3 ;  /* 0x0000040301007387 */ /* 0x0005e40000100800 */
.L_x_2426:
[----:B------:R-:W-:Y:S05]  /*16e60*/  BSYNC B7 ;  /* 0x0000000000077941 */ /* 0x000fea0003800000 */
.L_x_2424:
[----:B0-----:R-:W3:Y:S04]  /*16e70*/  LDL R0, [R1+0x20] ;  /* 0x0000200001007983 */ /* 0x001ee80000100800 */
[----:B------:R0:W5:Y:S01]  /*16e80*/  LDL R2, [R1+0x18] ;  /* 0x0000180001027983 */ /* 0x0001620000100800 */
[----:B---3--:R-:W-:-:S13]  /*16e90*/  ISETP.NE.AND P0, PT, R0, RZ, PT ;  /* 0x000000ff0000720c */ /* 0x008fda0003f05270 */
[----:B0-----:R-:W-:Y:S05]  /*16ea0*/  @!P0 BRA `(.L_x_2519) ;  /* 0x0000000000288947 */ /* 0x001fea0003800000 */
[----:B------:R-:W-:Y:S05]  /*16eb0*/  WARPSYNC.ALL ;  /* 0x0000000000007948 */ /* 0x000fea0003800000 */
[----:B------:R-:W0:Y:S08]  /*16ec0*/  S2UR UR5, SR_CgaCtaId ;  /* 0x00000000000579c3 */ /* 0x000e300000008800 */
[----:B------:R-:W-:Y:S06]  /*16ed0*/  BAR.SYNC.DEFER_BLOCKING 0x5, 0x180 ;  /* 0x0146000000007b1d */ /* 0x000fec0000010000 */
[----:B------:R-:W-:-:S02]  /*16ee0*/  UMOV UR4, 0x400 ;  /* 0x0000040000047882 */ /* 0x000fc40000000000 */
[----:B0-----:R-:W-:-:S06]  /*16ef0*/  ULEA UR4, UR5, UR4, 0x18 ;  /* 0x0000000405047291 */ /* 0x001fcc000f8ec03f */
[----:B------:R-:W-:-:S05]  /*16f00*/  IMAD.U32 R17, RZ, RZ, UR4 ;  /* 0x00000004ff117e24 */ /* 0x000fca000f8e00ff */
[----:B-----5:R-:W0:Y:S04]  /*16f10*/  LDS R2, [R17+0x388d0] ;  /* 0x0388d00011027984 */ /* 0x020e280000000800 */
[----:B0-----:R0:W-:Y:S01]  /*16f20*/  STL [R1+0x18], R2 ;  /* 0x0000180201007387 */ /* 0x0011e20000100800 */
[----:B------:R-:W-:Y:S06]  /*16f30*/  BAR.ARV 0x4, 0x180 ;  /* 0x0106000000007b1d */ /* 0x000fec0000002000 */
[----:B------:R-:W-:Y:S05]  /*16f40*/  BRA `(.L_x_2520) ;  /* 0x00000000002c7947 */ /* 0x000fea0003800000 */
.L_x_2519:
[----:B------:R-:W-:-:S03]  /*16f50*/  UMOV UR4, 0xffffffff ;  /* 0xffffffff00047882 */ /* 0x000fc60000000000 */
[----:B------:R-:W-:Y:S05]  /*16f60*/  BRA.DIV UR4, `(.L_x_2521) ;  /* 0x0000001604ac7947 */ /* 0x000fea000b800000 */
[----:B-----5:R0:W3:Y:S02]  /*16f70*/  SHFL.IDX PT, R14, R2, RZ, 0x1f ;  /* 0x00001fff020e7589 */ /* 0x0200e400000e0000 */
.L_x_2569:
[----:B--2---:R-:W2:Y:S01]  /*16f80*/  @!P1 S2R R3, SR_CgaCtaId ;  /* 0x0000000000039919 */ /* 0x004ea20000008800 */
[----:B------:R-:W-:Y:S05]  /*16f90*/  WARPSYNC.ALL ;  /* 0x0000000000007948 */ /* 0x000fea0003800000 */
[----:B------:R-:W-:Y:S01]  /*16fa0*/  BAR.SYNC.DEFER_BLOCKING 0x4, 0x180 ;  /* 0x0106000000007b1d */ /* 0x000fe20000010000 */
[----:B------:R-:W-:-:S05]  /*16fb0*/  @!P1 MOV R0, 0x400 ;  /* 0x0000040000009802 */ /* 0x000fca0000000f00 */
[----:B---3--:R3:W-:Y:S01]  /*16fc0*/  STL [R1+0x18], R14 ;  /* 0x0000180e01007387 */ /* 0x0087e20000100800 */
[----:B--2---:R-:W-:-:S05]  /*16fd0*/  @!P1 LEA R17, R3, R0, 0x18 ;  /* 0x0000000003119211 */ /* 0x004fca00078ec0ff */
[----:B------:R3:W-:Y:S01]  /*16fe0*/  @!P1 STS [R17+0x388d0], R2 ;  /* 0x0388d00211009388 */ /* 0x0007e20000000800 */
[----:B------:R-:W-:Y:S06]  /*16ff0*/  BAR.ARV 0x5, 0x180 ;  /* 0x0146000000007b1d */ /* 0x000fec0000002000 */
.L_x_2520:
[----:B------:R-:W4:Y:S01]  /*17000*/  LDL R0, [R1+0x18] ;  /* 0x0000180001007983 */ /* 0x000f220000100800 */
[----:B------:R-:W-:Y:S02]  /*17010*/  ULDC UR4, c[0x0][0xc38] ;  /* 0x00030e0000047ab9 */ /* 0x000fe40000000800 */
[----:B----4-:R-:W-:-:S13]  /*17020*/  ISETP.GE.AND P0, PT, R0, UR4, PT ;  /* 0x0000000400007c0c */ /* 0x010fda000bf06270 */
[----:B------:R-:W-:Y:S05]  /*17030*/  @!P0 BRA `(.L_x_2522) ;  /* 0xffffffb000208947 */ /* 0x000fea000383ffff */
.L_x_2421:
[----:B-1----:R-:W4:Y:S01]  /*17040*/  LDL.LU R0, [R1+0x1c] ;  /* 0x00001c0001007983 */ /* 0x002f220000300800 */
[----:B------:R-:W-:Y:S01]  /*17050*/  BSSY B0, `(.L_x_2523) ;  /* 0x000000b000007945 */ /* 0x000fe20003800000 */
[----:B------:R-:W1:Y:S01]  /*17060*/  S2R R5, SR_CgaCtaId ;  /* 0x0000000000057919 */ /* 0x000e620000008800 */
[----:B----4-:R-:W-:-:S05]  /*17070*/  VIADD R0, R0, 0x1 ;  /* 0x0000000100007836 */ /* 0x010fca0000000000 */
[----:B0--3--:R-:W-:-:S04]  /*17080*/  LEA.HI R2, R0, R0, RZ, 0x1 ;  /* 0x0000000000027211 */ /* 0x009fc800078f08ff */
[----:B--2---:R-:W-:-:S05]  /*17090*/  LOP3.LUT R3, R2, 0xfffffffe, RZ, 0xc0, !PT ;  /* 0xfffffffe02037812 */ /* 0x004fca00078ec0ff */
[----:B------:R-:W-:Y:S01]  /*170a0*/  IMAD.IADD R3, R0, 0x1, -R3 ;  /* 0x0000000100037824 */ /* 0x000fe200078e0a03 */
[----:B------:R-:W-:-:S04]  /*170b0*/  MOV R0, 0x400 ;  /* 0x0000040000007802 */ /* 0x000fc80000000f00 */
[----:B-1----:R-:W-:Y:S02]  /*170c0*/  LEA R0, R5, R0, 0x18 ;  /* 0x0000000005007211 */ /* 0x002fe400078ec0ff */
[----:B------:R-:W-:-:S04]  /*170d0*/  SHF.L.U32 R3, R3, 0x1f, RZ ;  /* 0x0000001f03037819 */ /* 0x000fc800000006ff */
[----:B------:R-:W0:Y:S02]  /*170e0*/  SYNCS.PHASECHK.TRANS64.TRYWAIT P0, [R0+URZ+0x38820], R3 ;  /* 0x03882003000075a7 */ /* 0x000e24000800017f */
[----:B0-----:R-:W-:Y:S05]  /*170f0*/  @!P0 BRA `(.L_x_2524) ;  /* 0x0000001400708947 */ /* 0x001fea0003800000 */
.L_x_2570:
[----:B------:R-:W-:Y:S05]  /*17100*/  BSYNC B0 ;  /* 0x0000000000007941 */ /* 0x000fea0003800000 */
.L_x_2523:
[----:B------:R-:W-:-:S03]  /*17110*/  UMOV UR4, 0xffffffff ;  /* 0xffffffff00047882 */ /* 0x000fc60000000000 */
[----:B------:R-:W-:Y:S05]  /*17120*/  BRA.DIV UR4, `(.L_x_2525) ;  /* 0x0000001604787947 */ /* 0x000fea000b800000 */
[----:B------:R-:W1:Y:S02]  /*17130*/  S2R R2, SR_TID.X ;  /* 0x0000000000027919 */ /* 0x000e640000002100 */
[----:B-1----:R-:W-:-:S04]  /*17140*/  SHF.R.U32.HI R2, RZ, 0x5, R2 ;  /* 0x00000005ff027819 */ /* 0x002fc80000011602 */
[----:B------:R-:W-:-:S05]  /*17150*/  LOP3.LUT R2, R2, 0x3, RZ, 0xc0, !PT ;  /* 0x0000000302027812 */ /* 0x000fca00078ec0ff */
[----:B------:R1:W2:Y:S02]  /*17160*/  SHFL.IDX PT, R14, R2, RZ, 0x1f ;  /* 0x00001fff020e7589 */ /* 0x0002a400000e0000 */
.L_x_2573:
[----:B--2---:R-:W-:Y:S01]  /*17170*/  ISETP.NE.AND P0, PT, R14, RZ, PT ;  /* 0x000000ff0e00720c */ /* 0x004fe20003f05270 */
[----:B------:R-:W-:-:S12]  /*17180*/  BSSY B0, `(.L_x_2526) ;  /* 0x0000027000007945 */ /* 0x000fd80003800000 */
[----:B------:R-:W-:Y:S05]  /*17190*/  @P0 BRA `(.L_x_2527) ;  /* 0x0000000000940947 */ /* 0x000fea0003800000 */
[----:B------:R-:W-:-:S03]  /*171a0*/  UMOV UR4, 0xffffffff ;  /* 0xffffffff00047882 */ /* 0x000fc60000000000 */
[----:B------:R-:W-:Y:S05]  /*171b0*/  BRA.DIV UR4, `(.L_x_2528) ;  /* 0x0000001604887947 */ /* 0x000fea000b800000 */
[----:B------:R-:W-:-:S13]  /*171c0*/  ELECT P6, URZ, PT ;  /* 0x00000000003f782f */ /* 0x000fda00038c0000 */
.L_x_2576:
        /* <DEDUP_REMOVED lines=8> */
.L_x_2529:
[----:B------:R-:W2:Y:S01]  /*17250*/  LDL.LU R7, [R1+0x4] ;  /* 0x0000040001077983 */ /* 0x000ea20000300800 */
        /* <DEDUP_REMOVED lines=9> */
[----:B------:R-:W-:-:S03]  /*172f0*/  SHF.L.U32 R2, R7, 0x1f, RZ ;  /* 0x0000001f07027819 */ /* 0x000fc600000006ff */
[----:B------:R-:W-:Y:S01]  /*17300*/  IMAD R3, R4, 0x8, R3 ;  /* 0x0000000804037824 */ /* 0x000fe200078e0203 */
[----:B0-----:R-:W-:Y:S06]  /*17310*/  @!P0 BRA `(.L_x_2530) ;  /* 0x0000001400508947 */ /* 0x001fec0003800000 */
.L_x_2577:
[----:B------:R-:W1:Y:S02]  /*17320*/  SYNCS.PHASECHK.TRANS64.TRYWAIT P0, [R3+URZ], R2 ;  /* 0x00000002030075a7 */ /* 0x000e64000800017f */
[----:B-1----:R-:W-:Y:S05]  /*17330*/  @!P0 BRA `(.L_x_2531) ;  /* 0x00000014005c8947 */ /* 0x002fea0003800000 */
.L_x_2578:
[----:B------:R-:W-:Y:S05]  /*17340*/  @!P2 BRA `(.L_x_2532) ;  /* 0x000000000004a947 */ /* 0x000fea0003800000 */
[----:B------:R-:W-:Y:S01]  /*17350*/  BPT.TRAP 0x1 ;  /* 0x000000040000795c */ /* 0x000fe20000300000 */
.L_x_2532:
[----:B-1----:R-:W-:-:S04]  /*17360*/  VIADD R3, R0, 0x38860 ;  /* 0x0003886000037836 */ /* 0x002fc80000000000 */
[----:B------:R-:W-:-:S04]  /*17370*/  IMAD R18, R18, 0x8, R3 ;  /* 0x0000000812127824 */ /* 0x000fc800078e0203 */
[----:B------:R-:W1:Y:S02]  /*17380*/  SYNCS.PHASECHK.TRANS64.TRYWAIT P0, [R18+URZ], R5 ;  /* 0x00000005120075a7 */ /* 0x000e64000800017f */
[----:B-1----:R-:W-:Y:S05]  /*17390*/  @!P0 BRA `(.L_x_2533) ;  /* 0x0000001400588947 */ /* 0x002fea0003800000 */
.L_x_2579:
[----:B------:R-:W-:-:S07]  /*173a0*/  IMAD R3, R4, 0x8, R3 ;  /* 0x0000000804037824 */ /* 0x000fce00078e0203 */
.L_x_2534:
[----:B--2---:R2:W3:Y:S02]  /*173b0*/  SYNCS.PHASECHK.TRANS64.TRYWAIT P0, [R3+URZ], R2 ;  /* 0x00000002030075a7 */ /* 0x0044e4000800017f */
[----:B---3--:R-:W-:Y:S05]  /*173c0*/  @!P0 NANOSLEEP.SYNCS 0x989680 ;  /* 0x009896800000895d */ /* 0x008fea0003900000 */
[----:B------:R-:W3:Y:S02]  /*173d0*/  @!P0 SYNCS.PHASECHK.TRANS64 P0, [R3+URZ], R2 ;  /* 0x00000002030085a7 */ /* 0x000ee4000800007f */
[----:B---3--:R-:W-:Y:S05]  /*173e0*/  @!P0 BRA `(.L_x_2534) ;  /* 0xfffffffc00f08947 */ /* 0x008fea000383ffff */
.L_x_2527:
[----:B------:R-:W-:Y:S05]  /*173f0*/  BSYNC B0 ;  /* 0x0000000000007941 */ /* 0x000fea0003800000 */
.L_x_2526:
[----:B------:R-:W-:Y:S05]  /*17400*/  EXIT ;  /* 0x000000000000794d */ /* 0x000fea0003800000 */
.L_x_2374:
[----:B------:R-:W-:-:S13]  /*17410*/  R2UR UR4, R17 ;  /* 0x00000000110472ca */ /* 0x000fda00000e0000 */
[----:B0-----:R-:W-:-:S04]  /*17420*/  IMAD.U32 R3, RZ, RZ, UR4 ;  /* 0x00000004ff037e24 */ /* 0x001fc8000f8e00ff */
[----:B------:R0:W1:Y:S03]  /*17430*/  SYNCS.PHASECHK.TRANS64.TRYWAIT P1, [R3+URZ+0x38800], R0 ;  /* 0x03880000030075a7 */ /* 0x000066000802017f */
[----:B-1----:R-:W-:Y:S05]  /*17440*/  @!P1 NANOSLEEP.SYNCS 0x989680 ;  /* 0x009896800000995d */ /* 0x002fea0003900000 */
[----:B------:R-:W1:Y:S02]  /*17450*/  @!P1 SYNCS.PHASECHK.TRANS64 P1, [R3+URZ+0x38800], R0 ;  /* 0x03880000030095a7 */ /* 0x000e64000802007f */
[----:B-1----:R-:W-:Y:S05]  /*17460*/  @!P1 BRA `(.L_x_2374) ;  /* 0xfffffffc00e89947 */ /* 0x002fea000383ffff */
[----:B------:R-:W-:Y:S05]  /*17470*/  BRA `(.L_x_2535) ;  /* 0xfffffea400547947 */ /* 0x000fea000383ffff */
.L_x_2378:
[----:B-1----:R1:W2:Y:S02]  /*17480*/  SYNCS.PHASECHK.TRANS64.TRYWAIT P2, [R0+URZ+0x38830], R3 ;  /* 0x03883003000075a7 */ /* 0x0022a4000804017f */
[----:B--2---:R-:W-:Y:S05]  /*17490*/  @!P2 NANOSLEEP.SYNCS 0x989680 ;  /* 0x009896800000a95d */ /* 0x004fea0003900000 */
[----:B------:R-:W2:Y:S02]  /*174a0*/  @!P2 SYNCS.PHASECHK.TRANS64 P2, [R0+URZ+0x38830], R3 ;  /* 0x038830030000a5a7 */ /* 0x000ea4000804007f */
[----:B--2---:R-:W-:Y:S05]  /*174b0*/  @!P2 BRA `(.L_x_2378) ;  /* 0xfffffffc00f0a947 */ /* 0x004fea000383ffff */
[----:B------:R-:W-:Y:S05]  /*174c0*/  BRA `(.L_x_2377) ;  /* 0xfffffea400807947 */ /* 0x000fea000383ffff */
.L_x_2383:
[----:B------:R-:W-:-:S13]  /*174d0*/  R2UR UR4, R232 ;  /* 0x00000000e80472ca */ /* 0x000fda00000e0000 */
[----:B-1----:R-:W-:-:S04]  /*174e0*/  IMAD.U32 R4, RZ, RZ, UR4 ;  /* 0x00000004ff047e24 */ /* 0x002fc8000f8e00ff */
[----:B------:R1:W2:Y:S03]  /*174f0*/  SYNCS.PHASECHK.TRANS64.TRYWAIT P3, [R4+URZ+0x38830], R3 ;  /* 0x03883003040075a7 */ /* 0x0002a6000806017f */
[----:B--2---:R-:W-:Y:S05]  /*17500*/  @!P3 NANOSLEEP.SYNCS 0x989680 ;  /* 0x009896800000b95d */ /* 0x004fea0003900000 */
[----:B------:R-:W2:Y:S02]  /*17510*/  @!P3 SYNCS.PHASECHK.TRANS64 P3, [R4+URZ+0x38830], R3 ;  /* 0x038830030400b5a7 */ /* 0x000ea4000806007f */
[----:B--2---:R-:W-:Y:S05]  /*17520*/  @!P3 BRA `(.L_x_2383) ;  /* 0xfffffffc00e8b947 */ /* 0x004fea000383ffff */
[----:B------:R-:W-:Y:S05]  /*17530*/  BRA `(.L_x_2382) ;  /* 0xfffffee800107947 */ /* 0x000fea000383ffff */
.L_x_2387:
[----:B01----:R-:W-:-:S04]  /*17540*/  IMAD.U32 R3, RZ, RZ, UR4 ;  /* 0x00000004ff037e24 */ /* 0x003fc8000f8e00ff */
[----:B------:R0:W1:Y:S03]  /*17550*/  SYNCS.PHASECHK.TRANS64.TRYWAIT P3, [R3+URZ+0x38850], R0 ;  /* 0x03885000030075a7 */ /* 0x000066000806017f */
[----:B-1----:R-:W-:Y:S05]  /*17560*/  @!P3 NANOSLEEP.SYNCS 0x989680 ;  /* 0x009896800000b95d */ /* 0x002fea0003900000 */
[----:B------:R-:W1:Y:S02]  /*17570*/  @!P3 SYNCS.PHASECHK.TRANS64 P3, [R3+URZ+0x38850], R0 ;  /* 0x038850000300b5a7 */ /* 0x000e64000806007f */
[----:B-1----:R-:W-:Y:S05]  /*17580*/  @!P3 BRA `(.L_x_2387) ;  /* 0xfffffffc00ecb947 */ /* 0x002fea000383ffff */
[----:B------:R-:W-:Y:S05]  /*17590*/  BRA `(.L_x_2386) ;  /* 0xffffff0c003c7947 */ /* 0x000fea000383ffff */
.L_x_2393:
[----:B-1----:R-:W-:-:S04]  /*175a0*/  IMAD.U32 R4, RZ, RZ, UR4 ;  /* 0x00000004ff047e24 */ /* 0x002fc8000f8e00ff */
[----:B------:R1:W2:Y:S03]  /*175b0*/  SYNCS.PHASECHK.TRANS64.TRYWAIT P2, [R4+URZ+0x38830], R3 ;  /* 0x03883003040075a7 */ /* 0x0002a6000804017f */
[----:B--2---:R-:W-:Y:S05]  /*175c0*/  @!P2 NANOSLEEP.SYNCS 0x989680 ;  /* 0x009896800000a95d */ /* 0x004fea0003900000 */
[----:B------:R-:W2:Y:S02]  /*175d0*/  @!P2 SYNCS.PHASECHK.TRANS64 P2, [R4+URZ+0x38830], R3 ;  /* 0x038830030400a5a7 */ /* 0x000ea4000804007f */
[----:B--2---:R-:W-:Y:S05]  /*175e0*/  @!P2 BRA `(.L_x_2393) ;  /* 0xfffffffc00eca947 */ /* 0x004fea000383ffff */
[----:B------:R-:W-:Y:S05]  /*175f0*/  BRA `(.L_x_2392) ;  /* 0xffffff2800707947 */ /* 0x000fea000383ffff */
.L_x_2397:
[----:B01----:R-:W-:-:S04]  /*17600*/  IMAD.U32 R3, RZ, RZ, UR4 ;  /* 0x00000004ff037e24 */ /* 0x003fc8000f8e00ff */
[----:B------:R0:W1:Y:S03]  /*17610*/  SYNCS.PHASECHK.TRANS64.TRYWAIT P2, [R3+URZ+0x38850], R0 ;  /* 0x03885000030075a7 */ /* 0x000066000804017f */
[----:B-1----:R-:W-:Y:S05]  /*17620*/  @!P2 NANOSLEEP.SYNCS 0x989680 ;  /* 0x009896800000a95d */ /* 0x002fea0003900000 */
[----:B------:R-:W1:Y:S02]  /*17630*/  @!P2 SYNCS.PHASECHK.TRANS64 P2, [R3+URZ+0x38850], R0 ;  /* 0x038850000300a5a7 */ /* 0x000e64000804007f */
[----:B-1----:R-:W-:Y:S05]  /*17640*/  @!P2 BRA `(.L_x_2397) ;  /* 0xfffffffc00eca947 */ /* 0x002fea000383ffff */
[----:B------:R-:W-:Y:S05]  /*17650*/  BRA `(.L_x_2396) ;  /* 0xffffff5000987947 */ /* 0x000fea000383ffff */
.L_x_2402:
[----:B-1----:R-:W-:-:S04]  /*17660*/  IMAD.U32 R7, RZ, RZ, UR7 ;  /* 0x00000007ff077e24 */ /* 0x002fc8000f8e00ff */
[----:B------:R1:W2:Y:S03]  /*17670*/  SYNCS.PHASECHK.TRANS64.TRYWAIT P0, [R7+URZ+0x38850], R0 ;  /* 0x03885000070075a7 */ /* 0x0002a6000800017f */
[----:B--2---:R-:W-:Y:S05]  /*17680*/  @!P0 NANOSLEEP.SYNCS 0x989680 ;  /* 0x009896800000895d */ /* 0x004fea0003900000 */
[----:B------:R-:W2:Y:S02]  /*17690*/  @!P0 SYNCS.PHASECHK.TRANS64 P0, [R7+URZ+0x38850], R0 ;  /* 0x03885000070085a7 */ /* 0x000ea4000800007f */
[----:B--2---:R-:W-:Y:S05]  /*176a0*/  @!P0 BRA `(.L_x_2402) ;  /* 0xfffffffc00ec8947 */ /* 0x004fea000383ffff */
[----:B------:R-:W-:Y:S05]  /*176b0*/  BRA `(.L_x_2401) ;  /* 0xffffff6c00e47947 */ /* 0x000fea000383ffff */
.L_x_2432:
[----:B------:R-:W-:Y:S02]  /*176c0*/  IMAD.MOV.U32 R13, RZ, RZ, R0 ;  /* 0x000000ffff0d7224 */ /* 0x000fe400078e0000 */
[----:B------:R-:W-:Y:S02]  /*176d0*/  IMAD.MOV.U32 R12, RZ, RZ, RZ ;  /* 0x000000ffff0c7224 */ /* 0x000fe400078e00ff */
[----:B------:R-:W-:Y:S02]  /*176e0*/  IMAD.MOV.U32 R11, RZ, RZ, 0x1f ;  /* 0x0000001fff0b7424 */ /* 0x000fe400078e00ff */
[----:B------:R-:W-:-:S07]  /*176f0*/  IMAD.MOV.U32 R15, RZ, RZ, -0x1 ;  /* 0xffffffffff0f7424 */ /* 0x000fce00078e00ff */
[----:B0-----:R-:W-:Y:S05]  /*17700*/  WARPSYNC.COLLECTIVE R15, `(.L_x_2536) ;  /* 0x000000000f087348 */ /* 0x001fea0003c00000 */
[----:B------:R1:W2:Y:S02]  /*17710*/  SHFL.IDX P6, R14, R13, R12, R11 ;  /* 0x0000000c0d0e7389 */ /* 0x0002a400000c000b */
[----:B012---:R-:W-:Y:S01]  /*17720*/  ENDCOLLECTIVE ;  /* 0x000000000000791b */ /* 0x007fe20003800000 */
.L_x_2536:
[----:B------:R-:W-:Y:S05]  /*17730*/  BRA `(.L_x_2537) ;  /* 0xffffffb4002c7947 */ /* 0x000fea000383ffff */
.L_x_2434:
[----:B------:R-:W-:Y:S01]  /*17740*/  BSSY B0, `(.L_x_2538) ;  /* 0x0000006000007945 */ /* 0x000fe20003800000 */
[----:B------:R-:W-:-:S07]  /*17750*/  IMAD.MOV.U32 R15, RZ, RZ, -0x1 ;  /* 0xffffffffff0f7424 */ /* 0x000fce00078e00ff */
[----:B01----:R-:W-:Y:S05]  /*17760*/  WARPSYNC.COLLECTIVE R15, `(.L_x_2539) ;  /* 0x000000000f0c7348 */ /* 0x003fea0003c00000 */
[----:B------:R-:W-:Y:S02]  /*17770*/  ELECT P6, UR62, PT ;  /* 0x00000000003e782f */ /* 0x000fe400038c0000 */
[----:B------:R-:W-:Y:S01]  /*17780*/  MOV R14, UR62 ;  /* 0x0000003e000e7c02 */ /* 0x000fe20008000f00 */
[----:B01----:R-:W-:Y:S10]  /*17790*/  ENDCOLLECTIVE ;  /* 0x000000000000791b */ /* 0x003ff40003800000 */
.L_x_2539:
[----:B------:R-:W-:Y:S05]  /*177a0*/  BSYNC B0 ;  /* 0x0000000000007941 */ /* 0x000fea0003800000 */
.L_x_2538:
[----:B------:R-:W-:Y:S05]  /*177b0*/  BRA `(.L_x_2540) ;  /* 0xffffffb4002c7947 */ /* 0x000fea000383ffff */
.L_x_2436:
[----:B-1----:R1:W2:Y:S02]  /*177c0*/  SYNCS.PHASECHK.TRANS64.TRYWAIT P0, [R0+URZ+0x38840], R2 ;  /* 0x03884002000075a7 */ /* 0x0022a4000800017f */
[----:B--2---:R-:W-:Y:S05]  /*177d0*/  @!P0 NANOSLEEP.SYNCS 0x989680 ;  /* 0x009896800000895d */ /* 0x004fea0003900000 */
[----:B------:R-:W2:Y:S02]  /*177e0*/  @!P0 SYNCS.PHASECHK.TRANS64 P0, [R0+URZ+0x38840], R2 ;  /* 0x03884002000085a7 */ /* 0x000ea4000800007f */
[----:B--2---:R-:W-:Y:S05]  /*177f0*/  @!P0 BRA `(.L_x_2436) ;  /* 0xfffffffc00f08947 */ /* 0x004fea000383ffff */
[----:B------:R-:W-:Y:S05]  /*17800*/  BRA `(.L_x_2541) ;  /* 0xffffffb400807947 */ /* 0x000fea000383ffff */
.L_x_2440:
[----:B------:R-:W-:Y:S02]  /*17810*/  IMAD.MOV.U32 R13, RZ, RZ, R3 ;  /* 0x000000ffff0d7224 */ /* 0x000fe400078e0003 */
[----:B------:R-:W-:Y:S02]  /*17820*/  IMAD.MOV.U32 R12, RZ, RZ, RZ ;  /* 0x000000ffff0c7224 */ /* 0x000fe400078e00ff */
[----:B------:R-:W-:Y:S02]  /*17830*/  IMAD.MOV.U32 R11, RZ, RZ, 0x181f ;  /* 0x0000181fff0b7424 */ /* 0x000fe400078e00ff */
[----:B------:R-:W-:Y:S02]  /*17840*/  IMAD.MOV.U32 R15, RZ, RZ, -0x1 ;  /* 0xffffffffff0f7424 */ /* 0x000fe400078e00ff */
[----:B------:R-:W-:-:S07]  /*17850*/  IMAD.U32 R0, RZ, RZ, UR42 ;  /* 0x0000002aff007e24 */ /* 0x000fce000f8e00ff */
[----:B-----5:R-:W-:Y:S05]  /*17860*/  WARPSYNC.COLLECTIVE R15, `(.L_x_2542) ;  /* 0x000000000f087348 */ /* 0x020fea0003c00000 */
[----:B------:R0:W1:Y:S02]  /*17870*/  SHFL.IDX P6, R14, R13, R12, R11 ;  /* 0x0000000c0d0e7389 */ /* 0x00006400000c000b */
[----:B01---5:R-:W-:Y:S01]  /*17880*/  ENDCOLLECTIVE ;  /* 0x000000000000791b */ /* 0x023fe20003800000 */
.L_x_2542:
[----:B------:R-:W-:Y:S02]  /*17890*/  IMAD R0, R0, 0x80, R10 ;  /* 0x0000008000007824 */ /* 0x000fe400078e020a */
[----:B------:R-:W-:Y:S02]  /*178a0*/  IMAD.MOV.U32 R13, RZ, RZ, R4 ;  /* 0x000000ffff0d7224 */ /* 0x000fe400078e0004 */
[----:B------:R-:W-:-:S07]  /*178b0*/  IMAD.MOV.U32 R5, RZ, RZ, R14 ;  /* 0x000000ffff057224 */ /* 0x000fce00078e000e */
[----:B------:R-:W-:Y:S05]  /*178c0*/  WARPSYNC.COLLECTIVE R15, `(.L_x_2543) ;  /* 0x000000000f087348 */ /* 0x000fea0003c00000 */
[----:B------:R0:W1:Y:S02]  /*178d0*/  SHFL.IDX P6, R14, R13, R12, R11 ;  /* 0x0000000c0d0e7389 */ /* 0x00006400000c000b */
[----:B01----:R-:W-:Y:S01]  /*178e0*/  ENDCOLLECTIVE ;  /* 0x000000000000791b */ /* 0x003fe20003800000 */
.L_x_2543:
[----:B------:R-:W-:Y:S01]  /*178f0*/  ULDC UR4, c[0x0][0x288] ;  /* 0x0000a20000047ab9 */ /* 0x000fe20000000800 */
[----:B------:R-:W-:Y:S01]  /*17900*/  ULDC.64 UR6, c[0x0][0x208] ;  /* 0x0000820000067ab9 */ /* 0x000fe20000000a00 */
[----:B------:R-:W-:-:S05]  /*17910*/  IMAD R2, R7, UR4, RZ ;  /* 0x0000000407027c24 */ /* 0x000fca000f8e02ff */
[----:B------:R-:W-:Y:S01]  /*17920*/  ISETP.GE.AND P4, PT, R0, R2, PT ;  /* 0x000000020000720c */ /* 0x000fe20003f86270 */
[----:B------:R-:W-:Y:S02]  /*17930*/  IMAD.MOV.U32 R13, RZ, RZ, R3 ;  /* 0x000000ffff0d7224 */ /* 0x000fe400078e0003 */
[----:B------:R-:W-:Y:S02]  /*17940*/  IMAD.MOV.U32 R12, RZ, RZ, 0x1 ;  /* 0x00000001ff0c7424 */ /* 0x000fe400078e00ff */
[----:B------:R-:W-:-:S08]  /*17950*/  IMAD.MOV.U32 R6, RZ, RZ, R14 ;  /* 0x000000ffff067224 */ /* 0x000fd000078e000e */
        /* <DEDUP_REMOVED lines=15> */
.L_x_2544:
[----:B------:R-:W-:Y:S02]  /*17a50*/  IMAD.MOV.U32 R13, RZ, RZ, R4 ;  /* 0x000000ffff0d7224 */ /* 0x000fe400078e0004 */
[----:B------:R-:W-:-:S07]  /*17a60*/  IMAD.MOV.U32 R5, RZ, RZ, R14 ;  /* 0x000000ffff057224 */ /* 0x000fce00078e000e */
[----:B------:R-:W-:Y:S05]  /*17a70*/  WARPSYNC.COLLECTIVE R15, `(.L_x_2545) ;  /* 0x000000000f087348 */ /* 0x000fea0003c00000 */
[----:B------:R0:W1:Y:S02]  /*17a80*/  SHFL.IDX P6, R14, R13, R12, R11 ;  /* 0x0000000c0d0e7389 */ /* 0x00006400000c000b */
[----:B01----:R-:W-:Y:S01]  /*17a90*/  ENDCOLLECTIVE ;  /* 0x000000000000791b */ /* 0x003fe20003800000 */
.L_x_2545:
[----:B------:R-:W-:Y:S01]  /*17aa0*/  ULDC.64 UR4, c[0x0][0x208] ;  /* 0x0000820000047ab9 */ /* 0x000fe20000000a00 */
[----:B------:R-:W-:Y:S02]  /*17ab0*/  IMAD.MOV.U32 R13, RZ, RZ, R3 ;  /* 0x000000ffff0d7224 */ /* 0x000fe400078e0003 */
        /* <DEDUP_REMOVED lines=17> */
.L_x_2546:
[----:B------:R-:W-:Y:S02]  /*17bd0*/  IMAD.MOV.U32 R13, RZ, RZ, R4 ;  /* 0x000000ffff0d7224 */ /* 0x000fe400078e0004 */
[----:B------:R-:W-:-:S07]  /*17be0*/  IMAD.MOV.U32 R5, RZ, RZ, R14 ;  /* 0x000000ffff057224 */ /* 0x000fce00078e000e */
[----:B------:R-:W-:Y:S05]  /*17bf0*/  WARPSYNC.COLLECTIVE R15, `(.L_x_2547) ;  /* 0x000000000f087348 */ /* 0x000fea0003c00000 */
[----:B------:R0:W1:Y:S02]  /*17c00*/  SHFL.IDX P6, R14, R13, R12, R11 ;  /* 0x0000000c0d0e7389 */ /* 0x00006400000c000b */
[----:B01----:R-:W-:Y:S01]  /*17c10*/  ENDCOLLECTIVE ;  /* 0x000000000000791b */ /* 0x003fe20003800000 */
.L_x_2547:
        /* <DEDUP_REMOVED lines=19> */
.L_x_2548:
[----:B------:R-:W-:Y:S02]  /*17d50*/  IMAD.MOV.U32 R13, RZ, RZ, R4 ;  /* 0x000000ffff0d7224 */ /* 0x000fe400078e0004 */
[----:B------:R-:W-:-:S07]  /*17d60*/  IMAD.MOV.U32 R5, RZ, RZ, R14 ;  /* 0x000000ffff057224 */ /* 0x000fce00078e000e */
[----:B------:R-:W-:Y:S05]  /*17d70*/  WARPSYNC.COLLECTIVE R15, `(.L_x_2549) ;  /* 0x000000000f087348 */ /* 0x000fea0003c00000 */
[----:B------:R0:W1:Y:S02]  /*17d80*/  SHFL.IDX P6, R14, R13, R12, R11 ;  /* 0x0000000c0d0e7389 */ /* 0x00006400000c000b */
[----:B01----:R-:W-:Y:S01]  /*17d90*/  ENDCOLLECTIVE ;  /* 0x000000000000791b */ /* 0x003fe20003800000 */
.L_x_2549:
        /* <DEDUP_REMOVED lines=19> */
.L_x_2550:
[----:B------:R-:W-:Y:S02]  /*17ed0*/  IMAD.MOV.U32 R13, RZ, RZ, R4 ;  /* 0x000000ffff0d7224 */ /* 0x000fe400078e0004 */
[----:B------:R-:W-:-:S07]  /*17ee0*/  IMAD.MOV.U32 R5, RZ, RZ, R14 ;  /* 0x000000ffff057224 */ /* 0x000fce00078e000e */
[----:B------:R-:W-:Y:S05]  /*17ef0*/  WARPSYNC.COLLECTIVE R15, `(.L_x_2551) ;  /* 0x000000000f087348 */ /* 0x000fea0003c00000 */
[----:B------:R0:W1:Y:S02]  /*17f00*/  SHFL.IDX P6, R14, R13, R12, R11 ;  /* 0x0000000c0d0e7389 */ /* 0x00006400000c000b */
[----:B01----:R-:W-:Y:S01]  /*17f10*/  ENDCOLLECTIVE ;  /* 0x000000000000791b */ /* 0x003fe20003800000 */
.L_x_2551:
        /* <DEDUP_REMOVED lines=19> */
.L_x_2552:
[----:B------:R-:W-:Y:S02]  /*18050*/  IMAD.MOV.U32 R13, RZ, RZ, R4 ;  /* 0x000000ffff0d7224 */ /* 0x000fe400078e0004 */
[----:B------:R-:W-:-:S07]  /*18060*/  IMAD.MOV.U32 R5, RZ, RZ, R14 ;  /* 0x000000ffff057224 */ /* 0x000fce00078e000e */
[----:B------:R-:W-:Y:S05]  /*18070*/  WARPSYNC.COLLECTIVE R15, `(.L_x_2553) ;  /* 0x000000000f087348 */ /* 0x000fea0003c00000 */
[----:B------:R0:W1:Y:S02]  /*18080*/  SHFL.IDX P6, R14, R13, R12, R11 ;  /* 0x0000000c0d0e7389 */ /* 0x00006400000c000b */
[----:B01----:R-:W-:Y:S01]  /*18090*/  ENDCOLLECTIVE ;  /* 0x000000000000791b */ /* 0x003fe20003800000 */
.L_x_2553:
        /* <DEDUP_REMOVED lines=19> */
.L_x_2554:
[----:B------:R-:W-:Y:S02]  /*181d0*/  IMAD.MOV.U32 R13, RZ, RZ, R4 ;  /* 0x000000ffff0d7224 */ /* 0x000fe400078e0004 */
[----:B------:R-:W-:-:S07]  /*181e0*/  IMAD.MOV.U32 R5, RZ, RZ, R14 ;  /* 0x000000ffff057224 */ /* 0x000fce00078e000e */
[----:B------:R-:W-:Y:S05]  /*181f0*/  WARPSYNC.COLLECTIVE R15, `(.L_x_2555) ;  /* 0x000000000f087348 */ /* 0x000fea0003c00000 */
[----:B------:R0:W1:Y:S02]  /*18200*/  SHFL.IDX P6, R14, R13, R12, R11 ;  /* 0x0000000c0d0e7389 */ /* 0x00006400000c000b */
[----:B01----:R-:W-:Y:S01]  /*18210*/  ENDCOLLECTIVE ;  /* 0x000000000000791b */ /* 0x003fe20003800000 */
.L_x_2555:
        /* <DEDUP_REMOVED lines=17> */
.L_x_2556:
[----:B------:R-:W-:Y:S02]  /*18330*/  IMAD.MOV.U32 R13, RZ, RZ, R4 ;  /* 0x000000ffff0d7224 */ /* 0x000fe400078e0004 */
[----:B------:R-:W-:-:S07]  /*18340*/  IMAD.MOV.U32 R5, RZ, RZ, R14 ;  /* 0x000000ffff057224 */ /* 0x000fce00078e000e */
[----:B------:R-:W-:Y:S05]  /*18350*/  WARPSYNC.COLLECTIVE R15, `(.L_x_2557) ;  /* 0x000000000f087348 */ /* 0x000fea0003c00000 */
[----:B------:R0:W1:Y:S02]  /*18360*/  SHFL.IDX P6, R14, R13, R12, R11 ;  /* 0x0000000c0d0e7389 */ /* 0x00006400000c000b */
[----:B01----:R-:W-:Y:S01]  /*18370*/  ENDCOLLECTIVE ;  /* 0x000000000000791b */ /* 0x003fe20003800000 */
.L_x_2557:
[----:B------:R-:W-:Y:S01]  /*18380*/  IMAD.MOV.U32 R3, RZ, RZ, R14 ;  /* 0x000000ffff037224 */ /* 0x000fe200078e000e */
[----:B------:R-:W-:Y:S06]  /*18390*/  BRA `(.L_x_2558) ;  /* 0xffffffb8001c7947 */ /* 0x000fec000383ffff */
.L_x_2445:
[----:B0-----:R0:W3:Y:S02]  /*183a0*/  SYNCS.PHASECHK.TRANS64.TRYWAIT P0, [R17+URZ+0x38820], R0 ;  /* 0x03882000110075a7 */ /* 0x0010e4000800017f */
[----:B---3--:R-:W-:Y:S05]  /*183b0*/  @!P0 NANOSLEEP.SYNCS 0x989680 ;  /* 0x009896800000895d */ /* 0x008fea0003900000 */
[----:B------:R-:W3:Y:S02]  /*183c0*/  @!P0 SYNCS.PHASECHK.TRANS64 P0, [R17+URZ+0x38820], R0 ;  /* 0x03882000110085a7 */ /* 0x000ee4000800007f */
[----:B---3--:R-:W-:Y:S05]  /*183d0*/  @!P0 BRA `(.L_x_2445) ;  /* 0xfffffffc00f08947 */ /* 0x008fea000383ffff */
[----:B------:R-:W-:Y:S05]  /*183e0*/  BRA `(.L_x_2559) ;  /* 0xffffffb800987947 */ /* 0x000fea000383ffff */
.L_x_2452:
[----:B0-----:R0:W2:Y:S02]  /*183f0*/  SYNCS.PHASECHK.TRANS64.TRYWAIT P0, [R2+URZ+0x38840], R3 ;  /* 0x03884003020075a7 */ /* 0x0010a4000800017f */
[----:B--2---:R-:W-:Y:S05]  /*18400*/  @!P0 NANOSLEEP.SYNCS 0x989680 ;  /* 0x009896800000895d */ /* 0x004fea0003900000 */
[----:B------:R-:W2:Y:S02]  /*18410*/  @!P0 SYNCS.PHASECHK.TRANS64 P0, [R2+URZ+0x38840], R3 ;  /* 0x03884003020085a7 */ /* 0x000ea4000800007f */
[----:B--2---:R-:W-:Y:S05]  /*18420*/  @!P0 BRA `(.L_x_2452) ;  /* 0xfffffffc00f08947 */ /* 0x004fea000383ffff */
[----:B------:R-:W-:Y:S05]  /*18430*/  BRA `(.L_x_2560) ;  /* 0xffffffbc00547947 */ /* 0x000fea000383ffff */
.L_x_2460:
[----:B0-----:R0:W1:Y:S02]  /*18440*/  SYNCS.PHASECHK.TRANS64.TRYWAIT P0, [R3+URZ+0x60], R2 ;  /* 0x00006002030075a7 */ /* 0x001064000800017f */
[----:B-1----:R-:W-:Y:S05]  /*18450*/  @!P0 NANOSLEEP.SYNCS 0x989680 ;  /* 0x009896800000895d */ /* 0x002fea0003900000 */
[----:B------:R-:W1:Y:S02]  /*18460*/  @!P0 SYNCS.PHASECHK.TRANS64 P0, [R3+URZ+0x60], R2 ;  /* 0x00006002030085a7 */ /* 0x000e64000800007f */
[----:B-1----:R-:W-:Y:S05]  /*18470*/  @!P0 BRA `(.L_x_2460) ;  /* 0xfffffffc00f08947 */ /* 0x002fea000383ffff */
[----:B------:R-:W-:Y:S05]  /*18480*/  BRA `(.L_x_2561) ;  /* 0xffffffc000987947 */ /* 0x000fea000383ffff */
.L_x_2472:
[----:B--2---:R2:W3:Y:S02]  /*18490*/  SYNCS.PHASECHK.TRANS64.TRYWAIT P0, [R3+URZ+0x38840], R2 ;  /* 0x03884002030075a7 */ /* 0x0044e4000800017f */
[----:B---3--:R-:W-:Y:S05]  /*184a0*/  @!P0 NANOSLEEP.SYNCS 0x989680 ;  /* 0x009896800000895d */ /* 0x008fea0003900000 */
[----:B------:R-:W3:Y:S02]  /*184b0*/  @!P0 SYNCS.PHASECHK.TRANS64 P0, [R3+URZ+0x38840], R2 ;  /* 0x03884002030085a7 */ /* 0x000ee4000800007f */
[----:B---3--:R-:W-:Y:S05]  /*184c0*/  @!P0 BRA `(.L_x_2472) ;  /* 0xfffffffc00f08947 */ /* 0x008fea000383ffff */
[----:B------:R-:W-:Y:S05]  /*184d0*/  BRA `(.L_x_2562) ;  /* 0xffffffc800947947 */ /* 0x000fea000383ffff */
.L_x_2480:
[----:B0-----:R0:W1:Y:S02]  /*184e0*/  SYNCS.PHASECHK.TRANS64.TRYWAIT P0, [R2+URZ+0x60], R3 ;  /* 0x00006003020075a7 */ /* 0x001064000800017f */
[----:B-1----:R-:W-:Y:S05]  /*184f0*/  @!P0 NANOSLEEP.SYNCS 0x989680 ;  /* 0x009896800000895d */ /* 0x002fea0003900000 */
[----:B------:R-:W1:Y:S02]  /*18500*/  @!P0 SYNCS.PHASECHK.TRANS64 P0, [R2+URZ+0x60], R3 ;  /* 0x00006003020085a7 */ /* 0x000e64000800007f */
[----:B-1----:R-:W-:Y:S05]  /*18510*/  @!P0 BRA `(.L_x_2480) ;  /* 0xfffffffc00f08947 */ /* 0x002fea000383ffff */
[----:B------:R-:W-:Y:S05]  /*18520*/  BRA `(.L_x_2563) ;  /* 0xffffffcc00e47947 */ /* 0x000fea000383ffff */
.L_x_2491:
[----:B---3--:R3:W4:Y:S02]  /*18530*/  SYNCS.PHASECHK.TRANS64.TRYWAIT P0, [R2+URZ+0x38840], R3 ;  /* 0x03884003020075a7 */ /* 0x008724000800017f */
[----:B----4-:R-:W-:Y:S05]  /*18540*/  @!P0 NANOSLEEP.SYNCS 0x989680 ;  /* 0x009896800000895d */ /* 0x010fea0003900000 */
[----:B------:R-:W4:Y:S02]  /*18550*/  @!P0 SYNCS.PHASECHK.TRANS64 P0, [R2+URZ+0x38840], R3 ;  /* 0x03884003020085a7 */ /* 0x000f24000800007f */
[----:B----4-:R-:W-:Y:S05]  /*18560*/  @!P0 BRA `(.L_x_2491) ;  /* 0xfffffffc00f08947 */ /* 0x010fea000383ffff */
[----:B------:R-:W-:Y:S05]  /*18570*/  BRA `(.L_x_2564) ;  /* 0xffffffd400b47947 */ /* 0x000fea000383ffff */
.L_x_2499:
[----:B0-----:R0:W1:Y:S02]  /*18580*/  SYNCS.PHASECHK.TRANS64.TRYWAIT P0, [R2+URZ+0x60], R5 ;  /* 0x00006005020075a7 */ /* 0x001064000800017f */
[----:B-1----:R-:W-:Y:S05]  /*18590*/  @!P0 NANOSLEEP.SYNCS 0x989680 ;  /* 0x009896800000895d */ /* 0x002fea0003900000 */
[----:B------:R-:W1:Y:S02]  /*185a0*/  @!P0 SYNCS.PHASECHK.TRANS64 P0, [R2+URZ+0x60], R5 ;  /* 0x00006005020085a7 */ /* 0x000e64000800007f */
[----:B-1----:R-:W-:Y:S05]  /*185b0*/  @!P0 BRA `(.L_x_2499) ;  /* 0xfffffffc00f08947 */ /* 0x002fea000383ffff */
[----:B------:R-:W-:Y:S05]  /*185c0*/  BRA `(.L_x_2565) ;  /* 0xffffffdc00047947 */ /* 0x000fea000383ffff */
.L_x_2512:
[----:B0-----:R0:W2:Y:S02]  /*185d0*/  SYNCS.PHASECHK.TRANS64.TRYWAIT P0, [R2+URZ+0x38860], R3 ;  /* 0x03886003020075a7 */ /* 0x0010a4000800017f */
[----:B--2---:R-:W-:Y:S05]  /*185e0*/  @!P0 NANOSLEEP.SYNCS 0x989680 ;  /* 0x009896800000895d */ /* 0x004fea0003900000 */
[----:B------:R-:W2:Y:S02]  /*185f0*/  @!P0 SYNCS.PHASECHK.TRANS64 P0, [R2+URZ+0x38860], R3 ;  /* 0x03886003020085a7 */ /* 0x000ea4000800007f */
[----:B--2---:R-:W-:Y:S05]  /*18600*/  @!P0 BRA `(.L_x_2512) ;  /* 0xfffffffc00f08947 */ /* 0x004fea000383ffff */
[----:B------:R-:W-:Y:S05]  /*18610*/  BRA `(.L_x_2566) ;  /* 0xffffffe000c07947 */ /* 0x000fea000383ffff */
.L_x_2521:
[----:B------:R-:W-:Y:S01]  /*18620*/  BSSY B0, `(.L_x_2567) ;  /* 0x0000008000007945 */ /* 0x000fe20003800000 */
[----:B-----5:R-:W-:Y:S02]  /*18630*/  IMAD.MOV.U32 R13, RZ, RZ, R2 ;  /* 0x000000ffff0d7224 */ /* 0x020fe400078e0002 */
[----:B------:R-:W-:Y:S02]  /*18640*/  IMAD.MOV.U32 R12, RZ, RZ, RZ ;  /* 0x000000ffff0c7224 */ /* 0x000fe400078e00ff */
[----:B------:R-:W-:Y:S02]  /*18650*/  IMAD.MOV.U32 R11, RZ, RZ, 0x1f ;  /* 0x0000001fff0b7424 */ /* 0x000fe400078e00ff */
[----:B------:R-:W-:-:S07]  /*18660*/  IMAD.MOV.U32 R15, RZ, RZ, -0x1 ;  /* 0xffffffffff0f7424 */ /* 0x000fce00078e00ff */
[----:B-12---:R-:W-:Y:S05]  /*18670*/  WARPSYNC.COLLECTIVE R15, `(.L_x_2568) ;  /* 0x000000000f087348 */ /* 0x006fea0003c00000 */
[----:B------:R0:W3:Y:S02]  /*18680*/  SHFL.IDX P6, R14, R13, R12, R11 ;  /* 0x0000000c0d0e7389 */ /* 0x0000e400000c000b */
[----:B0123--:R-:W-:Y:S01]  /*18690*/  ENDCOLLECTIVE ;  /* 0x000000000000791b */ /* 0x00ffe20003800000 */
.L_x_2568:
[----:B------:R-:W-:Y:S05]  /*186a0*/  BSYNC B0 ;  /* 0x0000000000007941 */ /* 0x000fea0003800000 */
.L_x_2567:
[----:B------:R-:W-:Y:S05]  /*186b0*/  BRA `(.L_x_2569) ;  /* 0xffffffe800307947 */ /* 0x000fea000383ffff */
.L_x_2524:
[----:B0-----:R0:W1:Y:S02]  /*186c0*/  SYNCS.PHASECHK.TRANS64.TRYWAIT P0, [R0+URZ+0x38820], R3 ;  /* 0x03882003000075a7 */ /* 0x001064000800017f */
[----:B-1----:R-:W-:Y:S05]  /*186d0*/  @!P0 NANOSLEEP.SYNCS 0x989680 ;  /* 0x009896800000895d */ /* 0x002fea0003900000 */
[----:B------:R-:W1:Y:S02]  /*186e0*/  @!P0 SYNCS.PHASECHK.TRANS64 P0, [R0+URZ+0x38820], R3 ;  /* 0x03882003000085a7 */ /* 0x000e64000800007f */
[----:B-1----:R-:W-:Y:S05]  /*186f0*/  @!P0 BRA `(.L_x_2524) ;  /* 0xfffffffc00f08947 */ /* 0x002fea000383ffff */
[----:B------:R-:W-:Y:S05]  /*18700*/  BRA `(.L_x_2570) ;  /* 0xffffffe8007c7947 */ /* 0x000fea000383ffff */
.L_x_2525:
        /* <DEDUP_REMOVED lines=11> */
.L_x_2572:
[----:B------:R-:W-:Y:S05]  /*187c0*/  BSYNC B0 ;  /* 0x0000000000007941 */ /* 0x000fea0003800000 */
.L_x_2571:
[----:B------:R-:W-:Y:S05]  /*187d0*/  BRA `(.L_x_2573) ;  /* 0xffffffe800647947 */ /* 0x000fea000383ffff */
.L_x_2528:
[----:B------:R-:W-:Y:S01]  /*187e0*/  BSSY B1, `(.L_x_2574) ;  /* 0x0000006000017945 */ /* 0x000fe20003800000 */
[----:B------:R-:W-:-:S07]  /*187f0*/  IMAD.MOV.U32 R15, RZ, RZ, -0x1 ;  /* 0xffffffffff0f7424 */ /* 0x000fce00078e00ff */
[----:B01----:R-:W-:Y:S05]  /*18800*/  WARPSYNC.COLLECTIVE R15, `(.L_x_2575) ;  /* 0x000000000f0c7348 */ /* 0x003fea0003c00000 */
[----:B------:R-:W-:Y:S02]  /*18810*/  ELECT P6, UR62, PT ;  /* 0x00000000003e782f */ /* 0x000fe400038c0000 */
[----:B------:R-:W-:Y:S01]  /*18820*/  MOV R14, UR62 ;  /* 0x0000003e000e7c02 */ /* 0x000fe20008000f00 */
[----:B01----:R-:W-:Y:S10]  /*18830*/  ENDCOLLECTIVE ;  /* 0x000000000000791b */ /* 0x003ff40003800000 */
.L_x_2575:
[----:B------:R-:W-:Y:S05]  /*18840*/  BSYNC B1 ;  /* 0x0000000000017941 */ /* 0x000fea0003800000 */
.L_x_2574:
[----:B------:R-:W-:Y:S05]  /*18850*/  BRA `(.L_x_2576) ;  /* 0xffffffe8005c7947 */ /* 0x000fea000383ffff */
.L_x_2530:
[----:B0-----:R0:W1:Y:S02]  /*18860*/  SYNCS.PHASECHK.TRANS64.TRYWAIT P0, [R6+URZ], R5 ;  /* 0x00000005060075a7 */ /* 0x001064000800017f */
[----:B-1----:R-:W-:Y:S05]  /*18870*/  @!P0 NANOSLEEP.SYNCS 0x989680 ;  /* 0x009896800000895d */ /* 0x002fea0003900000 */
[----:B------:R-:W1:Y:S02]  /*18880*/  @!P0 SYNCS.PHASECHK.TRANS64 P0, [R6+URZ], R5 ;  /* 0x00000005060085a7 */ /* 0x000e64000800007f */
[----:B-1----:R-:W-:Y:S05]  /*18890*/  @!P0 BRA `(.L_x_2530) ;  /* 0xfffffffc00f08947 */ /* 0x002fea000383ffff */
[----:B------:R-:W-:Y:S05]  /*188a0*/  BRA `(.L_x_2577) ;  /* 0xffffffe8009c7947 */ /* 0x000fea000383ffff */
.L_x_2531:
[----:B-1----:R1:W2:Y:S02]  /*188b0*/  SYNCS.PHASECHK.TRANS64.TRYWAIT P0, [R3+URZ], R2 ;  /* 0x00000002030075a7 */ /* 0x0022a4000800017f */
[----:B--2---:R-:W-:Y:S05]  /*188c0*/  @!P0 NANOSLEEP.SYNCS 0x989680 ;  /* 0x009896800000895d */ /* 0x004fea0003900000 */
[----:B------:R-:W2:Y:S02]  /*188d0*/  @!P0 SYNCS.PHASECHK.TRANS64 P0, [R3+URZ], R2 ;  /* 0x00000002030085a7 */ /* 0x000ea4000800007f */
[----:B--2---:R-:W-:Y:S05]  /*188e0*/  @!P0 BRA `(.L_x_2531) ;  /* 0xfffffffc00f08947 */ /* 0x004fea000383ffff */
[----:B------:R-:W-:Y:S05]  /*188f0*/  BRA `(.L_x_2578) ;  /* 0xffffffe800907947 */ /* 0x000fea000383ffff */
.L_x_2533:
[----:B-1----:R1:W2:Y:S02]  /*18900*/  SYNCS.PHASECHK.TRANS64.TRYWAIT P0, [R18+URZ], R5 ;  /* 0x00000005120075a7 */ /* 0x0022a4000800017f */
[----:B--2---:R-:W-:Y:S05]  /*18910*/  @!P0 NANOSLEEP.SYNCS 0x989680 ;  /* 0x009896800000895d */ /* 0x004fea0003900000 */
[----:B------:R-:W2:Y:S02]  /*18920*/  @!P0 SYNCS.PHASECHK.TRANS64 P0, [R18+URZ], R5 ;  /* 0x00000005120085a7 */ /* 0x000ea4000800007f */
[----:B--2---:R-:W-:Y:S05]  /*18930*/  @!P0 BRA `(.L_x_2533) ;  /* 0xfffffffc00f08947 */ /* 0x004fea000383ffff */
[----:B------:R-:W-:Y:S05]  /*18940*/  BRA `(.L_x_2579) ;  /* 0xffffffe800947947 */ /* 0x000fea000383ffff */
.L_x_2580:
        /* <DEDUP_REMOVED lines=11> */
.L_x_3431:


//--------------------- .text._ZN7cutlass13device_kernelIN5flash11enable_sm90INS1_16FlashAttnFwdSm90INS1_25CollectiveMainloopFwdSm90ILi2EN4cute5tupleIJNS5_1CILi1EEES8_S8_EEENS6_IJNS7_ILi128EEENS7_ILi80EEENS7_ILi256EEEEEELi256ENS_6half_tEfNS_4arch4Sm90ELb1ELb0ELb1ELb1ELb0ELb0ELb0ELb1ELb1ELb1ELb0ELb0EEENS1_21CollectiveEpilogueFwdINS6_IJSA_SC_SB_EEES9_SE_SG_Li256ELb1ELb1ELb0ELb0EEENS1_36VarlenDynamicPersistentTileSchedulerILi128ELi80ELi256ELi128ELb0ELb1ELb1ELb1ELb1ELb1EEEEEEEEEvNT_6ParamsE --------------------------
	.section	.text._ZN7cutlass13device_kernelIN5flash11enable_sm90INS1_16FlashAttnFwdSm90INS1_25CollectiveMainloopFwdSm90ILi2EN4cute5tupleIJNS5_1CILi1EEES8_S8_EEENS6_IJNS7_ILi128EEENS7_ILi80EEENS7_ILi256EEEEEELi256ENS_6half_tEfNS_4arch4Sm90ELb1ELb0ELb1ELb1ELb0ELb0ELb0ELb1ELb1ELb1ELb0ELb0EEENS1_21CollectiveEpilogueFwdINS6_IJSA_SC_SB_EEES9_SE_SG_Li256ELb1ELb1ELb0ELb0EEENS1_36VarlenDynamicPersistentTileSchedulerILi128ELi80ELi256ELi128ELb0ELb1ELb1ELb1ELb1ELb1EEEEEEEEEvNT_6ParamsE,"ax",@progbits
	.align	128
.text._ZN7cutlass13device_kernelIN5flash11enable_sm90INS1_16FlashAttnFwdSm90INS1_25CollectiveMainloopFwdSm90ILi2EN4cute5tupleIJNS5_1CILi1EEES8_S8_EEENS6_IJNS7_ILi128EEENS7_ILi80EEENS7_ILi256EEEEEELi256ENS_6half_tEfNS_4arch4Sm90ELb1ELb0ELb1ELb1ELb0ELb0ELb0ELb1ELb1ELb1ELb0ELb0EEENS1_21CollectiveEpilogueFwdINS6_IJSA_SC_SB_EEES9_SE_SG_Li256ELb1ELb1ELb0ELb0EEENS1_36VarlenDynamicPersistentTileSchedulerILi128ELi80ELi256ELi128ELb0ELb1ELb1ELb1ELb1ELb1EEEEEEEEEvNT_6ParamsE:
        .type           _ZN7cutlass13device_kernelIN5flash11enable_sm90INS1_16FlashAttnFwdSm90INS1_25CollectiveMainloopFwdSm90ILi2EN4cute5tupleIJNS5_1CILi1EEES8_S8_EEENS6_IJNS7_ILi128EEENS7_ILi80EEENS7_ILi256EEEEEELi256ENS_6half_tEfNS_4arch4Sm90ELb1ELb0ELb1ELb1ELb0ELb0ELb0ELb1ELb1ELb1ELb0ELb0EEENS1_21CollectiveEpilogueFwdINS6_IJSA_SC_SB_EEES9_SE_SG_Li256ELb1ELb1ELb0ELb0EEENS1_36VarlenDynamicPersistentTileSchedulerILi128ELi80ELi256ELi128ELb0ELb1ELb1ELb1ELb1ELb1EEEEEEEEEvNT_6ParamsE,@function
        .size           _ZN7cutlass13device_kernelIN5flash11enable_sm90INS1_16FlashAttnFwdSm90INS1_25CollectiveMainloopFwdSm90ILi2EN4cute5tupleIJNS5_1CILi1EEES8_S8_EEENS6_IJNS7_ILi128EEENS7_ILi80EEENS7_ILi256EEEEEELi256ENS_6half_tEfNS_4arch4Sm90ELb1ELb0ELb1ELb1ELb0ELb0ELb0ELb1ELb1ELb1ELb0ELb0EEENS1_21CollectiveEpilogueFwdINS6_IJSA_SC_SB_EEES9_SE_SG_Li256ELb1ELb1ELb0ELb0EEENS1_36VarlenDynamicPersistentTileSchedulerILi128ELi80ELi256ELi128ELb0ELb1ELb1ELb1ELb1ELb1EEEEEEEEEvNT_6ParamsE,(.L_x_3432 - _ZN7cutlass13device_kernelIN5flash11enable_sm90INS1_16FlashAttnFwdSm90INS1_25CollectiveMainloopFwdSm90ILi2EN4cute5tupleIJNS5_1CILi1EEES8_S8_EEENS6_IJNS7_ILi128EEENS7_ILi80EEENS7_ILi256EEEEEELi256ENS_6half_tEfNS_4arch4Sm90ELb1ELb0ELb1ELb1ELb0ELb0ELb0ELb1ELb1ELb1ELb0ELb0EEENS1_21CollectiveEpilogueFwdINS6_IJSA_SC_SB_EEES9_SE_SG_Li256ELb1ELb1ELb0ELb0EEENS1_36VarlenDynamicPersistentTileSchedulerILi128ELi80ELi256ELi128ELb0ELb1ELb1ELb1ELb1ELb1EEEEEEEEEvNT_6ParamsE)
        .other          _ZN7cutlass13device_kernelIN5flash11enable_sm90INS1_16FlashAttnFwdSm90INS1_25CollectiveMainloopFwdSm90ILi2EN4cute5tupleIJNS5_1CILi1EEES8_S8_EEENS6_IJNS7_ILi128EEENS7_ILi80EEENS7_ILi256EEEEEELi256ENS_6half_tEfNS_4arch4Sm90ELb1ELb0ELb1ELb1ELb0ELb0ELb0ELb1ELb1ELb1ELb0ELb0EEENS1_21CollectiveEpilogueFwdINS6_IJSA_SC_SB_EEES9_SE_SG_Li256ELb1ELb1ELb0ELb0EEENS1_36VarlenDynamicPersistentTileSchedulerILi128ELi80ELi256ELi128ELb0ELb1ELb1ELb1ELb1ELb1EEEEEEEEEvNT_6ParamsE,@"STO_CUDA_ENTRY STV_DEFAULT"
_ZN7cutlass13device_kernelIN5flash11enable_sm90INS1_16FlashAttnFwdSm90INS1_25CollectiveMainloopFwdSm90ILi2EN4cute5tupleIJNS5_1CILi1EEES8_S8_EEENS6_IJNS7_ILi128EEENS7_ILi80EEENS7_ILi256EEEEEELi256ENS_6half_tEfNS_4arch4Sm90ELb1ELb0ELb1ELb1ELb0ELb0ELb0ELb1ELb1ELb1ELb0ELb0EEENS1_21CollectiveEpilogueFwdINS6_IJSA_SC_SB_EEES9_SE_SG_Li256ELb1ELb1ELb0ELb0EEENS1_36VarlenDynamicPersistentTileSchedulerILi128ELi80ELi256ELi128ELb0ELb1ELb1ELb1ELb1ELb1EEEEEEEEEvNT_6ParamsE:
        /* <DEDUP_REMOVED lines=18> */
.L_x_2582:
[----:B------:R-:W-:Y:S05]  /*0120*/  BSYNC B0 ;  /* 0x0000000000007941 */ /* 0x000fea0003800000 */
.L_x_2581:
        /* <DEDUP_REMOVED lines=41> */
.L_x_2583:
        /* <DEDUP_REMOVED lines=22> */
.L_x_2584:
        /* <DEDUP_REMOVED lines=18> */
.L_x_2585:
        /* <DEDUP_REMOVED lines=22> */
.L_x_2586:
        /* <DEDUP_REMOVED lines=22> */
.L_x_2587:
        /* <DEDUP_REMOVED lines=8> */
.L_x_2589:
        /* <DEDUP_REMOVED lines=18> */
[----:B------:R-:W0:Y:S02]  /*0aa0*/  S2R R0, SR_TID.X ;  /* 0x0000000000007919 */ /* 0x000e240000002100 */
        /* <DEDUP_REMOVED lines=20> */
[----:B------:R-:W-:Y:S01]  /*0bf0*/  LEA.HI R4, R4, R223, RZ, 0x5 ;  /* 0x000000df04047211 */ /* 0x000fe200078f28ff */
[----:B------:R-:W-:Y:S01]  /*0c00*/  IMAD.IADD R9, R232, 0x1, -R9 ;  /* 0x00000001e8097824 */ /* 0x000fe200078e0a09 */
[----:B------:R-:W-:Y:S02]  /*0c10*/  LOP3.LUT R11, R11, 0xfffffff8, RZ, 0xc0, !PT ;  /* 0xfffffff80b0b7812 */ /* 0x000fe400078ec0ff */
[----:B------:R-:W-:-:S02]  /*0c20*/  LEA.HI R5, R5, R224, RZ, 0x1 ;  /* 0x000000e005057211 */ /* 0x000fc400078f08ff */
[----:B------:R-:W-:Y:S01]  /*0c30*/  SHF.R.S32.HI R4, RZ, 0x5, R4 ;  /* 0x00000005ff047819 */ /* 0x000fe20000011404 */
[----:B------:R-:W-:Y:S01]  /*0c40*/  IMAD.IADD R11, R8, 0x1, -R11 ;  /* 0x00000001080b7824 */ /* 0x000fe200078e0a0b */
[----:B------:R-:W-:Y:S02]  /*0c50*/  LOP3.LUT R5, R5, 0x3fffffe, RZ, 0xc0, !PT ;  /* 0x03fffffe05057812 */ /* 0x000fe400078ec0ff */
[----:B------:R-:W-:Y:S01]  /*0c60*/  LOP3.LUT R212, R6, 0x7ffffffc, RZ, 0xc0, !PT ;  /* 0x7ffffffc06d47812 */ /* 0x000fe200078ec0ff */
[----:B------:R-:W-:Y:S02]  /*0c70*/  IMAD R4, R4, 0x10, R11 ;  /* 0x0000001004047824 */ /* 0x000fe400078e020b */
[----:B------:R-:W-:Y:S02]  /*0c80*/  IMAD.IADD R5, R224, 0x1, -R5 ;  /* 0x00000001e0057824 */ /* 0x000fe400078e0a05 */
[----:B------:R-:W-:Y:S02]  /*0c90*/  IMAD.IADD R212, R223, 0x1, -R212 ;  /* 0x00000001dfd47824 */ /* 0x000fe400078e0ad4 */
[----:B------:R-:W-:Y:S01]  /*0ca0*/  IMAD R225, R5, 0x40, R4 ;  /* 0x0000004005e17824 */ /* 0x000fe200078e0204 */
[----:B--2---:R-:W-:-:S02]  /*0cb0*/  R2UR UR4, R2 ;  /* 0x00000000020472ca */ /* 0x004fc400000e0000 */
[CC--:B------:R-:W-:Y:S02]  /*0cc0*/  LEA.HI R2, R3.reuse, R232.reuse, RZ, 0x5 ;  /* 0x000000e803027211 */ /* 0x0c0fe400078f28ff */
[----:B------:R-:W-:-:S03]  /*0cd0*/  LEA.HI R3, R3, R232, RZ, 0x3 ;  /* 0x000000e803037211 */ /* 0x000fc600078f18ff */
[----:B------:R-:W-:Y:S01]  /*0ce0*/  IMAD.SHL.U32 R2, R2, 0x20, RZ ;  /* 0x0000002002027824 */ /* 0x000fe200078e00ff */
[----:B------:R-:W-:Y:S02]  /*0cf0*/  LOP3.LUT R217, R3, 0xfffffff8, RZ, 0xc0, !PT ;  /* 0xfffffff803d97812 */ /* 0x000fe400078ec0ff */
[----:B------:R-:W-:Y:S02]  /*0d00*/  SHF.R.S32.HI R220, RZ, 0x3, R3 ;  /* 0x00000003ffdc7819 */ /* 0x000fe40000011403 */
[----:B------:R-:W-:Y:S01]  /*0d10*/  LOP3.LUT R2, R2, 0xfffffc00, RZ, 0xc0, !PT ;  /* 0xfffffc0002027812 */ /* 0x000fe200078ec0ff */
[----:B------:R-:W-:Y:S01]  /*0d20*/  IMAD.IADD R217, R232, 0x1, -R217 ;  /* 0x00000001e8d97824 */ /* 0x000fe200078e0ad9 */
[----:B------:R-:W-:-:S03]  /*0d30*/  ULOP3.LUT UR7, UR4, 0x1, URZ, 0xfc, !UPT ;  /* 0x0000000104077892 */ /* 0x000fc6000f8efc3f */
[----:B------:R-:W-:Y:S01]  /*0d40*/  IMAD R7, R7, 0x40, R2 ;  /* 0x0000004007077824 */ /* 0x000fe200078e0202 */
[----:B------:R-:W-:Y:S01]  /*0d50*/  LEA.HI R2, R9, R9, RZ, 0x1 ;  /* 0x0000000909027211 */ /* 0x000fe200078f08ff */
[----:B------:R-:W-:Y:S01]  /*0d60*/  IMAD.SHL.U32 R18, R217, 0x8, RZ ;  /* 0x00000008d9127824 */ /* 0x000fe200078e00ff */
[----:B------:R-:W-:Y:S01]  /*0d70*/  UMOV UR4, URZ ;  /* 0x0000003f00047c82 */ /* 0x000fe20008000000 */
[----:B------:R-:W-:Y:S01]  /*0d80*/  IMAD R226, R0, 0x8, R7 ;  /* 0x0000000800e27824 */ /* 0x000fe200078e0207 */
[----:B------:R-:W-:Y:S01]  /*0d90*/  LOP3.LUT R2, R2, 0x1ffffffe, RZ, 0xc0, !PT ;  /* 0x1ffffffe02027812 */ /* 0x000fe200078ec0ff */
[C---:B------:R-:W-:Y:S01]  /*0da0*/  VIADD R215, R18.reuse, 0x40 ;  /* 0x0000004012d77836 */ /* 0x040fe20000000000 */
[----:B------:R-:W-:Y:S01]  /*0db0*/  SHF.R.S32.HI R231, RZ, 0x1f, R18 ;  /* 0x0000001fffe77819 */ /* 0x000fe20000011412 */
[C---:B------:R-:W-:Y:S02]  /*0dc0*/  VIADD R214, R18.reuse, 0x80 ;  /* 0x0000008012d67836 */ /* 0x040fe40000000000 */
[----:B------:R-:W-:Y:S01]  /*0dd0*/  VIADD R216, R18, 0xc0 ;  /* 0x000000c012d87836 */ /* 0x000fe20000000000 */
[----:B------:R-:W-:Y:S01]  /*0de0*/  SHF.R.S32.HI R230, RZ, 0x1f, R215 ;  /* 0x0000001fffe67819 */ /* 0x000fe200000114d7 */
[----:B------:R-:W-:Y:S01]  /*0df0*/  IMAD.IADD R2, R9, 0x1, -R2 ;  /* 0x0000000109027824 */ /* 0x000fe200078e0a02 */
[----:B------:R-:W-:Y:S01]  /*0e00*/  SHF.R.S32.HI R229, RZ, 0x1f, R214 ;  /* 0x0000001fffe57819 */ /* 0x000fe200000114d6 */
[----:B------:R-:W-:Y:S01]  /*0e10*/  IMAD.MOV.U32 R7, RZ, RZ, R15 ;  /* 0x000000ffff077224 */ /* 0x000fe200078e000f */
[----:B------:R-:W-:Y:S01]  /*0e20*/  SHF.R.S32.HI R228, RZ, 0x1f, R216 ;  /* 0x0000001fffe47819 */ /* 0x000fe200000114d8 */
[----:B------:R-:W-:-:S02]  /*0e30*/  IMAD.U32 R227, RZ, RZ, UR7 ;  /* 0x00000007ffe37e24 */ /* 0x000fc4000f8e00ff */
[----:B------:R-:W-:Y:S02]  /*0e40*/  IMAD.U32 R222, RZ, RZ, UR4 ;  /* 0x00000004ffde7e24 */ /* 0x000fe4000f8e00ff */
[----:B------:R-:W-:Y:S02]  /*0e50*/  IMAD R213, R2, 0x8, R225 ;  /* 0x0000000802d57824 */ /* 0x000fe400078e02e1 */
[----:B------:R-:W-:-:S07]  /*0e60*/  IMAD.U32 R16, RZ, RZ, UR4 ;  /* 0x00000004ff107e24 */ /* 0x000fce000f8e00ff */
.L_x_2643:
[----:B012-4-:R-:W0:Y:S01]  /*0e70*/  LDC.64 R2, c[0x0][0xc88] ;  /* 0x00032200ff027b82 */ /* 0x017e220000000a00 */
        /* <DEDUP_REMOVED lines=14> */
[----:B------:R-:W-:-:S04]  /*0f60*/  @UP0 ULEA UR8, UP2, UR4, UR8, 0x2 ;  /* 0x0000000804080291 */ /* 0x000fc8000f84103f */
[----:B------:R-:W-:Y:S02]  /*0f70*/  @UP0 ULEA.HI.X UR9, UR4, UR9, UR7, 0x2, UP2 ;  /* 0x0000000904090291 */ /* 0x000fe400090f1407 */
[----:B------:R-:W-:Y:S01]  /*0f80*/  IMAD.U32 R221, RZ, RZ, UR7 ;  /* 0x00000007ffdd7e24 */ /* 0x000fe2000f8e00ff */
[----:B------:R-:W-:Y:S01]  /*0f90*/  @UP1 ULEA UR10, UP0, UR4, UR10, 0x2 ;  /* 0x0000000a040a1291 */ /* 0x000fe2000f80103f */
[----:B------:R-:W-:-:S03]  /*0fa0*/  IMAD.U32 R2, RZ, RZ, UR8 ;  /* 0x00000008ff027e24 */ /* 0x000fc6000f8e00ff */
[----:B------:R-:W-:Y:S01]  /*0fb0*/  @UP1 ULEA.HI.X UR11, UR4, UR11, UR7, 0x2, UP0 ;  /* 0x0000000b040b1291 */ /* 0x000fe200080f1407 */
[----:B------:R-:W-:Y:S01]  /*0fc0*/  IMAD.U32 R3, RZ, RZ, UR9 ;  /* 0x00000009ff037e24 */ /* 0x000fe2000f8e00ff */
[----:B------:R-:W-:Y:S01]  /*0fd0*/  ULDC.64 UR8, c[0x0][0x418] ;  /* 0x0001060000087ab9 */ /* 0x000fe20000000a00 */
[----:B------:R-:W-:Y:S01]  /*0fe0*/  IMAD.U32 R4, RZ, RZ, UR10 ;  /* 0x0000000aff047e24 */ /* 0x000fe2000f8e00ff */
[----:B------:R-:W-:Y:S02]  /*0ff0*/  ULDC UR7, c[0x0][0x424] ;  /* 0x0001090000077ab9 */ /* 0x000fe40000000800 */
[----:B------:R-:W-:Y:S01]  /*1000*/  IMAD.U32 R5, RZ, RZ, UR11 ;  /* 0x0000000bff057e24 */ /* 0x000fe2000f8e00ff */
[----:B------:R-:W2:Y:S01]  /*1010*/  @P0 LDG.E R2, desc[UR12][R2.64] ;  /* 0x0000000c02020981 */ /* 0x000ea2000c1e1900 */
[----:B------:R-:W-:Y:S01]  /*1020*/  UISETP.NE.U32.AND UP0, UPT, UR8, URZ, UPT ;  /* 0x0000003f0800728c */ /* 0x000fe2000bf05070 */
[----:B------:R-:W-:Y:S02]  /*1030*/  ULDC.64 UR10, c[0x0][0xa20] ;  /* 0x00028800000a7ab9 */ /* 0x000fe40000000a00 */
[----:B---3--:R-:W3:Y:S01]  /*1040*/  @P2 LDG.E R4, desc[UR12][R4.64] ;  /* 0x0000000c04042981 */ /* 0x008ee2000c1e1900 */
[----:B------:R-:W-:Y:S01]  /*1050*/  ULDC UR12, c[0x0][0x288] ;  /* 0x0000a200000c7ab9 */ /* 0x000fe20000000800 */
[----:B------:R-:W-:Y:S01]  /*1060*/  UISETP.NE.AND.EX UP0, UPT, UR9, URZ, UPT, UP0 ;  /* 0x0000003f0900728c */ /* 0x000fe2000bf05300 */
[----:B------:R-:W-:Y:S01]  /*1070*/  ISETP.NE.U32.AND P1, PT, RZ, UR10, PT ;  /* 0x0000000aff007c0c */ /* 0x000fe2000bf25070 */
[----:B------:R-:W-:Y:S01]  /*1080*/  ULDC UR8, c[0x0][0x2f0] ;  /* 0x0000bc0000087ab9 */ /* 0x000fe20000000800 */
[----:B------:R-:W-:Y:S01]  /*1090*/  UMOV UR4, URZ ;  /* 0x0000003f00047c82 */ /* 0x000fe20008000000 */
[----:B------:R-:W-:Y:S01]  /*10a0*/  USEL UR7, UR7, 0x1, UP0 ;  /* 0x0000000107077887 */ /* 0x000fe20008000000 */
[----:B------:R-:W-:Y:S01]  /*10b0*/  ISETP.NE.AND.EX P1, PT, RZ, UR11, PT, P1 ;  /* 0x0000000bff007c0c */ /* 0x000fe2000bf25310 */
[----:B------:R-:W-:-:S02]  /*10c0*/  IMAD.U32 R219, RZ, RZ, UR6 ;  /* 0x00000006ffdb7e24 */ /* 0x000fc4000f8e00ff */
[----:B------:R-:W-:Y:S01]  /*10d0*/  UIMAD UR8, UR7, UR8, URZ ;  /* 0x00000008070872a4 */ /* 0x000fe2000f8e023f */
[----:B--2---:R-:W-:Y:S02]  /*10e0*/  @P0 R2UR UR4, R2 ;  /* 0x00000000020402ca */ /* 0x004fe400000e0000 */
[----:B---3--:R-:W-:-:S13]  /*10f0*/  @P2 R2UR UR12, R4 ;  /* 0x00000000040c22ca */ /* 0x008fda00000e0000 */
[----:B------:R-:W-:Y:S01]  /*1100*/  IMAD.U32 R19, RZ, RZ, UR12 ;  /* 0x0000000cff137e24 */ /* 0x000fe2000f8e00ff */
[----:B------:R-:W-:Y:S06]  /*1110*/  @P2 BRA `(.L_x_2590) ;  /* 0x0000000000402947 */ /* 0x000fec0003800000 */
        /* <DEDUP_REMOVED lines=14> */
[----:B------:R-:W-:-:S06]  /*1200*/  UIADD3 UR6, -UR6, UR7, URZ ;  /* 0x0000000706067290 */ /* 0x000fcc000fffe13f */
[----:B------:R-:W-:-:S07]  /*1210*/  IMAD.U32 R19, RZ, RZ, UR6 ;  /* 0x00000006ff137e24 */ /* 0x000fce000f8e00ff */
.L_x_2590:
[----:B------:R-:W-:Y:S05]  /*1220*/  @!P1 BRA `(.L_x_2591) ;  /* 0x0000000000289947 */ /* 0x000fea0003800000 */
[----:B------:R-:W-:Y:S01]  /*1230*/  R2UR UR7, R218 ;  /* 0x00000000da0772ca */ /* 0x000fe200000e0000 */
[----:B------:R-:W-:Y:S01]  /*1240*/  ULDC.64 UR8, c[0x0][0x208] ;  /* 0x0000820000087ab9 */ /* 0x000fe20000000a00 */
[----:B------:R-:W-:-:S11]  /*1250*/  R2UR UR12, R221 ;  /* 0x00000000dd0c72ca */ /* 0x000fd600000e0000 */
[----:B------:R-:W-:-:S04]  /*1260*/  ULEA UR6, UP0, UR7, UR10, 0x2 ;  /* 0x0000000a07067291 */ /* 0x000fc8000f80103f */
[----:B------:R-:W-:Y:S02]  /*1270*/  ULEA.HI.X UR7, UR7, UR11, UR12, 0x2, UP0 ;  /* 0x0000000b07077291 */ /* 0x000fe400080f140c */
[----:B------:R-:W-:-:S04]  /*1280*/  IMAD.U32 R2, RZ, RZ, UR6 ;  /* 0x00000006ff027e24 */ /* 0x000fc8000f8e00ff */
[----:B------:R-:W-:-:S05]  /*1290*/  IMAD.U32 R3, RZ, RZ, UR7 ;  /* 0x00000007ff037e24 */ /* 0x000fca000f8e00ff */
[----:B------:R-:W2:Y:S02]  /*12a0*/  LDG.E R2, desc[UR8][R2.64] ;  /* 0x0000000802027981 */ /* 0x000ea4000c1e1900 */
[----:B--2---:R-:W-:Y:S01]  /*12b0*/  R2UR UR8, R2 ;  /* 0x00000000020872ca */ /* 0x004fe200000e0000 */
[----:B------:R-:W-:-:S14]  /*12c0*/  BRA `(.L_x_2592) ;  /* 0x00000000003c7947 */ /* 0x000fdc0003800000 */
.L_x_2591:
        /* <DEDUP_REMOVED lines=15> */
.L_x_2592:
[----:B------:R-:W-:Y:S01]  /*13c0*/  UIADD3 UR9, -UR4, UR8, URZ ;  /* 0x0000000804097290 */ /* 0x000fe2000fffe13f */
[----:B------:R-:W-:Y:S01]  /*13d0*/  R2UR UR7, R19 ;  /* 0x00000000130772ca */ /* 0x000fe200000e0000 */
[----:B------:R-:W-:Y:S01]  /*13e0*/  USHF.L.U32 UR5, UR5, 0x7, URZ ;  /* 0x0000000705057899 */ /* 0x000fe2000800063f */
[----:B------:R-:W-:Y:S01]  /*13f0*/  PLOP3.LUT P0, PT, PT, PT, PT, 0x80, 0x0 ;  /* 0x000000000000781c */ /* 0x000fe20003f0f070 */
[----:B------:R-:W-:Y:S01]  /*1400*/  ULDC UR4, c[0x0][0x448] ;  /* 0x0001120000047ab9 */ /* 0x000fe20000000800 */
[----:B------:R-:W-:Y:S01]  /*1410*/  IMAD.MOV.U32 R0, RZ, RZ, RZ ;  /* 0x000000ffff007224 */ /* 0x000fe200078e00ff */
[----:B------:R-:W-:Y:S01]  /*1420*/  UISETP.NE.AND UP0, UPT, UR4, 0x1, UPT ;  /* 0x000000010400788c */ /* 0x000fe2000bf05270 */
[----:B------:R-:W-:Y:S01]  /*1430*/  IMAD.U32 R22, RZ, RZ, UR9 ;  /* 0x00000009ff167e24 */ /* 0x000fe2000f8e00ff */
[----:B------:R-:W-:Y:S02]  /*1440*/  UIADD3 UR6, UR5, 0x7f, URZ ;  /* 0x0000007f05067890 */ /* 0x000fe4000fffe03f */
[----:B------:R-:W-:Y:S01]  /*1450*/  IMAD.U32 R23, RZ, RZ, UR5 ;  /* 0x00000005ff177e24 */ /* 0x000fe2000f8e00ff */
[----:B------:R-:W-:-:S02]  /*1460*/  CS2R R2, SRZ ;  /* 0x0000000000027805 */ /* 0x000fc4000001ff00 */
[----:B------:R-:W-:Y:S02]  /*1470*/  CS2R R150, SRZ ;  /* 0x0000000000967805 */ /* 0x000fe4000001ff00 */
[----:B------:R-:W-:Y:S02]  /*1480*/  CS2R R148, SRZ ;  /* 0x0000000000947805 */ /* 0x000fe4000001ff00 */
[----:B------:R-:W-:Y:S01]  /*1490*/  CS2R R146, SRZ ;  /* 0x0000000000927805 */ /* 0x000fe2000001ff00 */
[----:B------:R-:W-:Y:S01]  /*14a0*/  UIADD3 UR7, UR9, 0x50, -UR7 ;  /* 0x0000005009077890 */ /* 0x000fe2000fffe807 */
[----:B------:R-:W-:Y:S02]  /*14b0*/  CS2R R144, SRZ ;  /* 0x0000000000907805 */ /* 0x000fe4000001ff00 */
[----:B------:R-:W-:Y:S01]  /*14c0*/  CS2R R142, SRZ ;  /* 0x00000000008e7805 */ /* 0x000fe2000001ff00 */
[----:B------:R-:W-:Y:S01]  /*14d0*/  @UP0 ULDC UR4, c[0x0][0x44c] ;  /* 0x0001130000040ab9 */ /* 0x000fe20000000800 */
[----:B------:R-:W-:Y:S01]  /*14e0*/  @UP0 ULDC UR8, c[0x0][0x450] ;  /* 0x0001140000080ab9 */ /* 0x000fe20000000800 */
[----:B------:R-:W-:Y:S01]  /*14f0*/  UIMAD.WIDE.U32 UR4, UR6, UR4, URZ ;  /* 0x00000004060472a5 */ /* 0x000fe2000f8e003f */
[----:B------:R-:W-:Y:S01]  /*1500*/  CS2R R140, SRZ ;  /* 0x00000000008c7805 */ /* 0x000fe2000001ff00 */
[----:B------:R-:W-:Y:S01]  /*1510*/  UIADD3 UR4, UR9, 0x4f, URZ ;  /* 0x0000004f09047890 */ /* 0x000fe2000fffe03f */
[----:B------:R-:W-:Y:S01]  /*1520*/  CS2R R138, SRZ ;  /* 0x00000000008a7805 */ /* 0x000fe2000001ff00 */
[----:B------:R-:W-:Y:S01]  /*1530*/  @UP0 USHF.R.U32.HI UR6, URZ, UR8, UR5 ;  /* 0x000000083f060299 */ /* 0x000fe20008011605 */
[----:B------:R-:W-:Y:S01]  /*1540*/  CS2R R136, SRZ ;  /* 0x0000000000887805 */ /* 0x000fe2000001ff00 */
[----:B------:R-:W-:Y:S01]  /*1550*/  UIMAD.WIDE UR4, UR4, 0x66666667, URZ ;  /* 0x66666667040478a5 */ /* 0x000fe2000f8e023f */
[----:B------:R-:W-:Y:S01]  /*1560*/  CS2R R134, SRZ ;  /* 0x0000000000867805 */ /* 0x000fe2000001ff00 */
[----:B------:R-:W-:Y:S01]  /*1570*/  UIADD3 UR6, UR7, UR6, URZ ;  /* 0x0000000607067290 */ /* 0x000fe2000fffe03f */
[----:B------:R-:W-:Y:S01]  /*1580*/  CS2R R132, SRZ ;  /* 0x0000000000847805 */ /* 0x000fe2000001ff00 */
[----:B------:R-:W-:Y:S01]  /*1590*/  USHF.R.U32.HI UR4, URZ, 0x1f, UR5 ;  /* 0x0000001f3f047899 */ /* 0x000fe20008011605 */
[----:B------:R-:W-:Y:S01]  /*15a0*/  CS2R R130, SRZ ;  /* 0x0000000000827805 */ /* 0x000fe2000001ff00 */
[----:B------:R-:W-:Y:S01]  /*15b0*/  UIMAD.WIDE UR6, UR6, 0x66666667, URZ ;  /* 0x66666667060678a5 */ /* 0x000fe2000f8e023f */
[----:B------:R-:W-:Y:S01]  /*15c0*/  CS2R R128, SRZ ;  /* 0x0000000000807805 */ /* 0x000fe2000001ff00 */
[----:B------:R-:W-:Y:S01]  /*15d0*/  ULEA.HI.SX32 UR4, UR5, UR4, 0x1b ;  /* 0x0000000405047291 */ /* 0x000fe2000f8fda3f */
[----:B------:R-:W-:Y:S01]  /*15e0*/  CS2R R126, SRZ ;  /* 0x00000000007e7805 */ /* 0x000fe2000001ff00 */
[----:B------:R-:W-:Y:S01]  /*15f0*/  USHF.R.U32.HI UR6, URZ, 0x1f, UR7 ;  /* 0x0000001f3f067899 */ /* 0x000fe20008011607 */
[----:B------:R-:W-:-:S02]  /*1600*/  CS2R R124, SRZ ;  /* 0x00000000007c7805 */ /* 0x000fc4000001ff00 */
[----:B------:R-:W-:Y:S02]  /*1610*/  CS2R R122, SRZ ;  /* 0x00000000007a7805 */ /* 0x000fe4000001ff00 */
[----:B------:R-:W-:Y:S01]  /*1620*/  CS2R R120, SRZ ;  /* 0x0000000000787805 */ /* 0x000fe2000001ff00 */
[----:B------:R-:W-:Y:S01]  /*1630*/  ULEA.HI.SX32 UR6, UR7, UR6, 0x1b ;  /* 0x0000000607067291 */ /* 0x000fe2000f8fda3f */
[----:B------:R-:W-:Y:S02]  /*1640*/  CS2R R118, SRZ ;  /* 0x0000000000767805 */ /* 0x000fe4000001ff00 */
[----:B------:R-:W-:Y:S02]  /*1650*/  CS2R R116, SRZ ;  /* 0x0000000000747805 */ /* 0x000fe4000001ff00 */
[----:B------:R-:W-:Y:S01]  /*1660*/  CS2R R114, SRZ ;  /* 0x0000000000727805 */ /* 0x000fe2000001ff00 */
[----:B------:R-:W-:Y:S01]  /*1670*/  UISETP.LT.AND UP0, UPT, UR4, UR6, UPT ;  /* 0x000000060400728c */ /* 0x000fe2000bf01270 */
[----:B------:R-:W-:-:S02]  /*1680*/  CS2R R112, SRZ ;  /* 0x0000000000707805 */ /* 0x000fc4000001ff00 */
[----:B------:R-:W-:Y:S02]  /*1690*/  CS2R R110, SRZ ;  /* 0x00000000006e7805 */ /* 0x000fe4000001ff00 */
[----:B------:R-:W-:Y:S01]  /*16a0*/  CS2R R108, SRZ ;  /* 0x00000000006c7805 */ /* 0x000fe2000001ff00 */
[----:B------:R-:W-:Y:S01]  /*16b0*/  USEL UR61, UR4, UR6, UP0 ;  /* 0x00000006043d7287 */ /* 0x000fe20008000000 */
[----:B------:R-:W-:Y:S01]  /*16c0*/  IMAD.MOV.U32 R170, RZ, RZ, RZ ;  /* 0x000000ffffaa7224 */ /* 0x000fe200078e00ff */
[----:B------:R-:W-:Y:S02]  /*16d0*/  CS2R R168, SRZ ;  /* 0x0000000000a87805 */ /* 0x000fe4000001ff00 */
[----:B------:R-:W-:Y:S01]  /*16e0*/  CS2R R104, SRZ ;  /* 0x0000000000687805 */ /* 0x000fe2000001ff00 */
[----:B------:R-:W-:Y:S01]  /*16f0*/  UISETP.GE.AND UP0, UPT, UR61, 0x1, UPT ;  /* 0x000000013d00788c */ /* 0x000fe2000bf06270 */
[----:B------:R-:W-:Y:S02]  /*1700*/  CS2R R166, SRZ ;  /* 0x0000000000a67805 */ /* 0x000fe4000001ff00 */
[----:B------:R-:W-:Y:S01]  /*1710*/  CS2R R100, SRZ ;  /* 0x0000000000647805 */ /* 0x000fe2000001ff00 */
[----:B------:R-:W-:Y:S01]  /*1720*/  IMAD.MOV.U32 R17, RZ, RZ, RZ ;  /* 0x000000ffff117224 */ /* 0x000fe200078e00ff */
[----:B------:R-:W-:-:S02]  /*1730*/  CS2R R96, SRZ ;  /* 0x0000000000607805 */ /* 0x000fc4000001ff00 */
[----:B------:R-:W-:Y:S02]  /*1740*/  CS2R R90, SRZ ;  /* 0x00000000005a7805 */ /* 0x000fe4000001ff00 */
[----:B------:R-:W-:Y:S02]  /*1750*/  PLOP3.LUT P1, PT, PT, PT, UP0, 0x80, 0x0 ;  /* 0x000000000000781c */ /* 0x000fe40003f2f008 */
        /* <DEDUP_REMOVED lines=68> */
.L_x_2594:
        /* <DEDUP_REMOVED lines=12> */
.L_x_2779:
[----:B------:R-:W-:Y:S05]  /*1c60*/  @!P0 BRA `(.L_x_2596) ;  /* 0x0000000000048947 */ /* 0x000fea0003800000 */
[----:B------:R-:W-:Y:S01]  /*1c70*/  BPT.TRAP 0x1 ;  /* 0x000000040000795c */ /* 0x000fe20000300000 */
.L_x_2596:
        /* <DEDUP_REMOVED lines=9> */
.L_x_2597:
[----:B------:R-:W2:Y:S02]  /*1d10*/  S2R R2, SR_TID.X ;  /* 0x0000000000027919 */ /* 0x000ea40000002100 */
[----:B--2---:R-:W-:Y:S01]  /*1d20*/  LOP3.LUT P1, RZ, R2, 0x7f, RZ, 0xc0, !PT ;  /* 0x0000007f02ff7812 */ /* 0x004fe2000782c0ff */
[----:B-1----:R-:W-:-:S12]  /*1d30*/  @P2 BRA `(.L_x_2598) ;  /* 0x0000000000082947 */ /* 0x002fd80003800000 */
[----:B------:R-:W1:Y:S02]  /*1d40*/  SYNCS.PHASECHK.TRANS64.TRYWAIT P2, [R0+URZ+0x38830], R3 ;  /* 0x03883003000075a7 */ /* 0x000e64000804017f */
[----:B-1----:R-:W-:Y:S05]  /*1d50*/  @!P2 BRA `(.L_x_2599) ;  /* 0x0000017800dca947 */ /* 0x002fea0003800000 */
.L_x_2598:
        /* <DEDUP_REMOVED lines=564> */
[----:B------:R-:W-:Y:S01]  /*40a0*/  UMOV UR14, 0xffffffb0 ;  /* 0xffffffb0000e7882 */ /* 0x000fe20000000000 */
[----:B------:R-:W-:Y:S02]  /*40b0*/  UIADD3 UR15, UR61, -0x2, URZ ;  /* 0xfffffffe3d0f7890 */ /* 0x000fe4000fffe03f */
[----:B------:R-:W-:-:S06]  /*40c0*/  UIMAD UR14, UR61, UR14, 0x51 ;  /* 0x000000513d0e74a4 */ /* 0x000fcc000f8e020e */
[----:B------:R-:W-:-:S04]  /*40d0*/  IMAD.U32 R21, RZ, RZ, UR14 ;  /* 0x0000000eff157e24 */ /* 0x000fc8000f8e00ff */
[----:B------:R-:W-:Y:S02]  /*40e0*/  IMAD R4, R212, -0x2, R21 ;  /* 0xfffffffed4047824 */ /* 0x000fe400078e0215 */
[----:B------:R-:W-:-:S05]  /*40f0*/  IMAD.U32 R21, RZ, RZ, UR19 ;  /* 0x00000013ff157e24 */ /* 0x000fca000f8e00ff */
[----:B------:R-:W-:Y:S01]  /*4100*/  IADD3 R4, -R21, UR18, R4 ;  /* 0x0000001215047c10 */ /* 0x000fe2000fffe104 */
        /* <DEDUP_REMOVED lines=12> */
[----:B------:R-:W-:Y:S01]  /*41d0*/  UISETP.NE.AND UP0, UPT, UR5, 0x1, UPT ;  /* 0x000000010500788c */ /* 0x000fe2000bf05270 */
[----:B------:R-:W-:-:S05]  /*41e0*/  UMOV UR7, 0x40000040 ;  /* 0x4000004000077882 */ /* 0x000fca0000000000 */
[----:B------:R-:W-:-:S05]  /*41f0*/  PLOP3.LUT P2, PT, PT, PT, UP0, 0x80, 0x0 ;  /* 0x000000000000781c */ /* 0x000fca0003f4f008 */
[----:B------:R-:W-:-:S08]  /*4200*/  @UP0 ULDC UR5, c[0x0][0x44c] ;  /* 0x0001130000050ab9 */ /* 0x000fd00000000800 */
[----:B------:R-:W-:Y:S01]  /*4210*/  @P2 IMAD.HI.U32 R3, R2, UR5, RZ ;  /* 0x0000000502032c27 */ /* 0x000fe2000f8e00ff */
[----:B------:R-:W-:-:S04]  /*4220*/  @UP0 ULDC UR5, c[0x0][0x450] ;  /* 0x0001140000050ab9 */ /* 0x000fc80000000800 */
[----:B------:R-:W-:Y:S01]  /*4230*/  @P2 SHF.R.U32.HI R2, RZ, UR5, R3 ;  /* 0x00000005ff022c19 */ /* 0x000fe20008011603 */
[----:B------:R-:W-:-:S04]  /*4240*/  UIMAD UR5, UR61, -0x50, UR18 ;  /* 0xffffffb03d0578a4 */ /* 0x000fc8000f8e0212 */
[----:B------:R-:W0:Y:S01]  /*4250*/  SHFL.IDX PT, R5, R2, 0x1, 0x1c1f ;  /* 0x003c1f0002057f89 */ /* 0x000e2200000e0000 */
[----:B------:R-:W-:-:S03]  /*4260*/  UIADD3 UR11, UR5, 0x50, URZ ;  /* 0x00000050050b7890 */ /* 0x000fc6000fffe03f */
[----:B------:R-:W-:Y:S01]  /*4270*/  UMOV UR5, UR27 ;  /* 0x0000001b00057c82 */ /* 0x000fe20008000000 */
[----:B------:R-:W1:Y:S02]  /*4280*/  SHFL.IDX PT, R2, R2, RZ, 0x1c1f ;  /* 0x001c1fff02027589 */ /* 0x000e6400000e0000 */
[----:B------:R-:W-:-:S04]  /*4290*/  IMAD.U32 R3, RZ, RZ, UR11 ;  /* 0x0000000bff037e24 */ /* 0x000fc8000f8e00ff */
[----:B------:R-:W-:Y:S01]  /*42a0*/  IMAD R3, R212, -0x2, R3 ;  /* 0xfffffffed4037824 */ /* 0x000fe200078e0203 */
[----:B------:R-:W-:Y:S02]  /*42b0*/  WARPGROUP.DEPBAR.LE gsb0, 0x0 ;  /* 0x00008000000079c5 */ /* 0x000fe40000010000 */
[----:B------:R-:W-:-:S06]  /*42c0*/  WARPGROUP.ARRIVE ;  /* 0x00000000000079c5 */ /* 0x000fcc0000000000 */
[----:B------:R-:W-:Y:S01]  /*42d0*/  HGMMA.64x16x16.F32 R32, gdesc[UR52], R32, gsb0 ;  /* 0x00200000342079f0 */ /* 0x000fe20008000820 */
[----:B------:R-:W-:Y:S01]  /*42e0*/  UMOV UR54, UR6 ;  /* 0x0000000600367c82 */ /* 0x000fe20008000000 */
[----:B------:R-:W-:Y:S01]  /*42f0*/  UMOV UR55, 0x40000040 ;  /* 0x4000004000377882 */ /* 0x000fe20000000000 */
[----:B------:R-:W-:Y:S01]  /*4300*/  UIADD3 UR6, UR4, 0x986, URZ ;  /* 0x0000098604067890 */ /* 0x000fe2000fffe03f */
[----:B0-----:R-:W-:-:S04]  /*4310*/  VIADDMNMX R5, R5, R4, R3, PT ;  /* 0x0000000405057246 */ /* 0x001fc80003800103 */
[C---:B------:R-:W-:Y:S02]  /*4320*/  ISETP.GT.AND P3, PT, R5.reuse, RZ, PT ;  /* 0x000000ff0500720c */ /* 0x040fe40003f64270 */
[C---:B------:R-:W-:Y:S02]  /*4330*/  ISETP.GT.AND P4, PT, R5.reuse, 0x1, PT ;  /* 0x000000010500780c */ /* 0x040fe40003f84270 */
[----:B------:R-:W-:Y:S02]  /*4340*/  ISETP.GT.AND P5, PT, R5, 0x8, PT ;  /* 0x000000080500780c */ /* 0x000fe40003fa4270 */
[----:B-1----:R-:W-:-:S04]  /*4350*/  VIADDMNMX R2, R2, R4, R3, PT ;  /* 0x0000000402027246 */ /* 0x002fc80003800103 */
[----:B------:R-:W-:Y:S01]  /*4360*/  ISETP.GT.AND P6, PT, R2, 0x11, PT ;  /* 0x000000110200780c */ /* 0x000fe20003fc4270 */
        /* <DEDUP_REMOVED lines=72> */
[C---:B------:R-:W-:Y:S02]  /*47f0*/  ISETP.GT.AND P4, PT, R5.reuse, 0x10, PT ;  /* 0x000000100500780c */ /* 0x040fe40003f84270 */
        /* <DEDUP_REMOVED lines=14> */
[----:B------:R-:W-:Y:S02]  /*48e0*/  ISETP.GT.AND P3, PT, R5, 0x19, PT ;  /* 0x000000190500780c */ /* 0x000fe40003f64270 */
        /* <DEDUP_REMOVED lines=22> */
[----:B------:R-:W-:Y:S01]  /*4a50*/  ISETP.GT.AND P3, PT, R5, 0x29, PT ;  /* 0x000000290500780c */ /* 0x000fe20003f64270 */
        /* <DEDUP_REMOVED lines=19> */
[----:B------:R-:W-:Y:S02]  /*4b90*/  ISETP.GT.AND P4, PT, R5, 0x38, PT ;  /* 0x000000380500780c */ /* 0x000fe40003f84270 */
        /* <DEDUP_REMOVED lines=20> */
[C---:B------:R-:W-:Y:S01]  /*4ce0*/  ISETP.GT.AND P3, PT, R5.reuse, 0x41, PT ;  /* 0x000000410500780c */ /* 0x040fe20003f64270 */
[----:B------:R-:W-:Y:S01]  /*4cf0*/  @UP0 ULDC UR10, c[0x0][0x450] ;  /* 0x00011400000a0ab9 */ /* 0x000fe20000000800 */
[----:B------:R-:W-:Y:S01]  /*4d00*/  FMNMX.FTZ R14, R62, R21, !PT ;  /* 0x000000153e0e7209 */ /* 0x000fe20007810000 */
[----:B------:R-:W-:Y:S01]  /*4d10*/  @UP0 USHF.R.U32.HI UR4, URZ, UR10, UR7 ;  /* 0x0000000a3f040299 */ /* 0x000fe20008011607 */
[----:B------:R2:W-:Y:S03]  /*4d20*/  @!P1 SYNCS.ARRIVE.TRANS64.RED.A1T0 RZ, [R0+URZ], RZ ;  /* 0x000000ff00ff99a7 */ /* 0x0005e6000810043f */
[----:B------:R-:W3:Y:S01]  /*4d30*/  MUFU.TANH R30, R30 ;  /* 0x0000001e001e7308 */ /* 0x000ee20000002400 */
[----:B0-----:R-:W-:Y:S01]  /*4d40*/  FSEL R63, R26, -INF , P4 ;  /* 0xff8000001a3f7808 */ /* 0x001fe20002000000 */
[----:B------:R-:W-:Y:S01]  /*4d50*/  UIADD3 UR6, UR4, UR18, -UR19 ;  /* 0x0000001204067290 */ /* 0x000fe2000fffe813 */
        /* <DEDUP_REMOVED lines=14> */
[----:B------:R-:W-:Y:S02]  /*4e40*/  USEL UR10, URZ, UR4, !UP1 ;  /* 0x000000043f0a7287 */ /* 0x000fe4000c800000 */
[----:B------:R3:W-:Y:S01]  /*4e50*/  MUFU.TANH R36, R24 ;  /* 0x0000001800247308 */ /* 0x0007e20000002400 */
[----:B0-----:R-:W-:Y:S01]  /*4e60*/  FSEL R66, R31, -INF , P3 ;  /* 0xff8000001f427808 */ /* 0x001fe20001800000 */
[----:B------:R-:W-:Y:S01]  /*4e70*/  UISETP.GE.AND UP1, UPT, UR15, UR10, UPT ;  /* 0x0000000a0f00728c */ /* 0x000fe2000bf26270 */
[----:B------:R-:W-:Y:S01]  /*4e80*/  ISETP.GT.AND P3, PT, R2, RZ, PT ;  /* 0x000000ff0200720c */ /* 0x000fe20003f64270 */
[----:B------:R-:W-:Y:S01]  /*4e90*/  IMAD.U32 R236, RZ, RZ, UR10 ;  /* 0x0000000affec7e24 */ /* 0x000fe2000f8e00ff */
[----:B------:R-:W-:-:S03]  /*4ea0*/  FMNMX.FTZ R5, R66, R5, !PT ;  /* 0x0000000542057209 */ /* 0x000fc60007810000 */
[----:B------:R-:W0:Y:S01]  /*4eb0*/  MUFU.TANH R31, R40 ;  /* 0x00000028001f7308 */ /* 0x000e220000002400 */
[----:B-1----:R-:W-:Y:S01]  /*4ec0*/  FSEL R26, R26, -INF , P6 ;  /* 0xff8000001a1a7808 */ /* 0x002fe20003000000 */
[----:B------:R-:W1:Y:S06]  /*4ed0*/  SHFL.BFLY PT, R14, R5, 0x2, 0x1f ;  /* 0x0c401f00050e7f89 */ /* 0x000e6c00000e0000 */
[----:B------:R4:W-:Y:S08]  /*4ee0*/  MUFU.TANH R49, R25 ;  /* 0x0000001900317308 */ /* 0x0009f00000002400 */
[----:B------:R-:W5:Y:S08]  /*4ef0*/  MUFU.TANH R33, R33 ;  /* 0x0000002100217308 */ /* 0x000f700000002400 */
[----:B------:R-:W2:Y:S01]  /*4f00*/  MUFU.TANH R38, R37 ;  /* 0x0000002500267308 */ /* 0x000ea20000002400 */
[----:B-1----:R-:W-:-:S05]  /*4f10*/  FMNMX.FTZ R14, R5, R14, !PT ;  /* 0x0000000e050e7209 */ /* 0x002fca0007810000 */
[----:B------:R-:W1:Y:S02]  /*4f20*/  SHFL.BFLY PT, R5, R14, 0x1, 0x1f ;  /* 0x0c201f000e057f89 */ /* 0x000e6400000e0000 */
[----:B-1----:R-:W-:Y:S02]  /*4f30*/  FMNMX.FTZ R3, R14, R5, !PT ;  /* 0x000000050e037209 */ /* 0x002fe40007810000 */
[----:B------:R-:W-:Y:S02]  /*4f40*/  FSEL R5, R20, -INF , P3 ;  /* 0xff80000014057808 */ /* 0x000fe40001800000 */
[----:B------:R-:W-:Y:S01]  /*4f50*/  FSEL R14, R67, -INF , P5 ;  /* 0xff800000430e7808 */ /* 0x000fe20002800000 */
[----:B------:R-:W-:Y:S01]  /*4f60*/  FMUL.FTZ R30, R3, UR5 ;  /* 0x00000005031e7c20 */ /* 0x000fe20008410000 */
[----:B------:R-:W-:Y:S02]  /*4f70*/  ISETP.GT.AND P5, PT, R2, 0x9, PT ;  /* 0x000000090200780c */ /* 0x000fe40003fa4270 */
[----:B------:R-:W-:-:S02]  /*4f80*/  FSEL R20, R68, -INF , P4 ;  /* 0xff80000044147808 */ /* 0x000fc40002000000 */
[----:B------:R-:W-:Y:S02]  /*4f90*/  FMNMX.FTZ R27, R5, R14, !PT ;  /* 0x0000000e051b7209 */ /* 0x000fe40007810000 */
[----:B------:R-:W-:Y:S02]  /*4fa0*/  ISETP.GT.AND P3, PT, R2, 0x10, PT ;  /* 0x000000100200780c */ /* 0x000fe40003f64270 */
[----:B------:R-:W-:Y:S02]  /*4fb0*/  FSEL R21, R69, -INF , P5 ;  /* 0xff80000045157808 */ /* 0x000fe40002800000 */
[----:B------:R-:W-:Y:S02]  /*4fc0*/  CS2R R68, SRZ ;  /* 0x0000000000447805 */ /* 0x000fe4000001ff00 */
[----:B------:R-:W-:Y:S02]  /*4fd0*/  FMNMX.FTZ R4, R20, R27, !PT ;  /* 0x0000001b14047209 */ /* 0x000fe40007810000 */
[----:B---3--:R-:W-:-:S02]  /*4fe0*/  FSEL R24, R48, -INF , P3 ;  /* 0xff80000030187808 */ /* 0x008fc40001800000 */
[----:B------:R-:W-:Y:S01]  /*4ff0*/  FMNMX.FTZ R27, R21, R4, !PT ;  /* 0x00000004151b7209 */ /* 0x000fe20007810000 */
[----:B------:R0:W1:Y:S01]  /*5000*/  MUFU.TANH R48, R28 ;  /* 0x0000001c00307308 */ /* 0x0000620000002400 */
[----:B------:R-:W-:Y:S02]  /*5010*/  ISETP.GT.AND P4, PT, R2, 0x18, PT ;  /* 0x000000180200780c */ /* 0x000fe40003f84270 */
[----:B------:R-:W-:Y:S02]  /*5020*/  FMNMX.FTZ R27, R24, R27, !PT ;  /* 0x0000001b181b7209 */ /* 0x000fe40007810000 */
[----:B------:R-:W-:Y:S02]  /*5030*/  ISETP.GT.AND P5, PT, R2, 0x19, PT ;  /* 0x000000190200780c */ /* 0x000fe40003fa4270 */
[----:B----4-:R-:W-:Y:S02]  /*5040*/  FSEL R25, R52, -INF , P4 ;  /* 0xff80000034197808 */ /* 0x010fe40002000000 */
[----:B------:R-:W-:Y:S01]  /*5050*/  FMNMX.FTZ R4, R26, R27, !PT ;  /* 0x0000001b1a047209 */ /* 0x000fe20007810000 */
[----:B------:R3:W4:Y:S01]  /*5060*/  MUFU.TANH R52, R29 ;  /* 0x0000001d00347308 */ /* 0x0007220000002400 */
[----:B------:R-:W-:-:S02]  /*5070*/  ISETP.GT.AND P3, PT, R2, 0x20, PT ;  /* 0x000000200200780c */ /* 0x000fc40003f64270 */
[----:B------:R-:W-:Y:S02]  /*5080*/  FSEL R27, R53, -INF , P5 ;  /* 0xff800000351b7808 */ /* 0x000fe40002800000 */
[----:B------:R-:W-:Y:S02]  /*5090*/  FMNMX.FTZ R4, R25, R4, !PT ;  /* 0x0000000419047209 */ /* 0x000fe40007810000 */
[----:B------:R-:W-:Y:S02]  /*50a0*/  FSETP.NEU.FTZ.AND P6, PT, R3, -INF , PT ;  /* 0xff8000000300780b */ /* 0x000fe40003fdd000 */
[----:B0-----:R-:W-:Y:S02]  /*50b0*/  FSEL R28, R31, -INF , P3 ;  /* 0xff8000001f1c7808 */ /* 0x001fe40001800000 */
[----:B------:R-:W-:Y:S02]  /*50c0*/  ISETP.GT.AND P4, PT, R2, 0x21, PT ;  /* 0x000000210200780c */ /* 0x000fe40003f84270 */
[----:B------:R-:W-:-:S02]  /*50d0*/  FMNMX.FTZ R31, R27, R4, !PT ;  /* 0x000000041b1f7209 */ /* 0x000fc40007810000 */
        /* <DEDUP_REMOVED lines=8> */
[----:B---3--:R-:W-:Y:S01]  /*5160*/  FSEL R29, R44, -INF , P3 ;  /* 0xff8000002c1d7808 */ /* 0x008fe20001800000 */
        /* <DEDUP_REMOVED lines=17> */
[----:B-----5:R-:W-:Y:S01]  /*5280*/  FSEL R33, R33, -INF , P4 ;  /* 0xff80000021217808 */ /* 0x020fe20002000000 */
        /* <DEDUP_REMOVED lines=11> */
[----:B--2---:R-:W-:Y:S01]  /*5340*/  FSEL R35, R38, -INF , P4 ;  /* 0xff80000026237808 */ /* 0x004fe20002000000 */
        /* <DEDUP_REMOVED lines=8> */
[----:B------:R-:W2:Y:S01]  /*53d0*/  MUFU.EX2 R51, R51 ;  /* 0x0000003300337308 */ /* 0x000ea20000000800 */
        /* <DEDUP_REMOVED lines=12> */
[----:B----4-:R-:W-:Y:S02]  /*54a0*/  FSEL R38, R52, -INF , P4 ;  /* 0xff80000034267808 */ /* 0x010fe40002000000 */
[----:B------:R-:W-:Y:S02]  /*54b0*/  CS2R R52, SRZ ;  /* 0x0000000000347805 */ /* 0x000fe4000001ff00 */
[----:B------:R-:W-:Y:S01]  /*54c0*/  FMNMX.FTZ R41, R2, R41, !PT ;  /* 0x0000002902297209 */ /* 0x000fe20007810000 */
[----:B------:R-:W1:Y:S01]  /*54d0*/  MUFU.EX2 R55, R55 ;  /* 0x0000003700377308 */ /* 0x000e620000000800 */
[----:B0-----:R-:W-:-:S02]  /*54e0*/  F2FP.F16.F32.PACK_AB R211, R47, R46 ;  /* 0x0000002e2fd3723e */ /* 0x001fc400000000ff */
[----:B------:R-:W-:Y:S02]  /*54f0*/  FMNMX.FTZ R41, R38, R41, !PT ;  /* 0x0000002926297209 */ /* 0x000fe40007810000 */
[----:B--2---:R-:W-:-:S03]  /*5500*/  F2FP.F16.F32.PACK_AB R205, R51, R50 ;  /* 0x0000003233cd723e */ /* 0x004fc600000000ff */
        /* <DEDUP_REMOVED lines=35> */
[----:B------:R2:W3:Y:S01]  /*5740*/  MUFU.EX2 R41, R14 ;  /* 0x0000000e00297308 */ /* 0x0004e20000000800 */
        /* <DEDUP_REMOVED lines=9> */
[----:B------:R-:W-:-:S02]  /*57e0*/  F2FP.F16.F32.PACK_AB R209, R209, R42 ;  /* 0x0000002ad1d1723e */ /* 0x000fc400000000ff */
[----:B0-----:R-:W-:Y:S01]  /*57f0*/  F2FP.F16.F32.PACK_AB R199, R62, R61 ;  /* 0x0000003d3ec7723e */ /* 0x001fe200000000ff */
[----:B------:R-:W-:Y:S01]  /*5800*/  FADD.FTZ R5, R47, R14 ;  /* 0x0000000e2f057221 */ /* 0x000fe20000010000 */
[----:B------:R-:W-:Y:S02]  /*5810*/  CS2R R46, SRZ ;  /* 0x00000000002e7805 */ /* 0x000fe4000001ff00 */
[----:B------:R-:W0:Y:S01]  /*5820*/  MUFU.EX2 R21, R21 ;  /* 0x0000001500157308 */ /* 0x000e220000000800 */
[----:B------:R-:W-:Y:S01]  /*5830*/  FADD.FTZ R14, R50, R5 ;  /* 0x00000005320e7221 */ /* 0x000fe20000010000 */
[----:B---3--:R-:W-:Y:S01]  /*5840*/  FADD.FTZ R5, R208, R41 ;  /* 0x00000029d0057221 */ /* 0x008fe20000010000 */
[----:B------:R-:W-:-:S05]  /*5850*/  F2FP.F16.F32.PACK_AB R208, R41, R208 ;  /* 0x000000d029d0723e */ /* 0x000fca00000000ff */
[----:B------:R-:W-:Y:S08]  /*5860*/  MUFU.EX2 R24, R24 ;  /* 0x0000001800187308 */ /* 0x000ff00000000800 */
[----:B------:R-:W1:Y:S01]  /*5870*/  MUFU.EX2 R43, R26 ;  /* 0x0000001a002b7308 */ /* 0x000e620000000800 */
[----:B0-----:R-:W-:-:S07]  /*5880*/  F2FP.F16.F32.PACK_AB R210, R21, R20 ;  /* 0x0000001415d2723e */ /* 0x001fce00000000ff */
[----:B------:R0:W-:Y:S08]  /*5890*/  MUFU.EX2 R206, R27 ;  /* 0x0000001b00ce7308 */ /* 0x0001f00000000800 */
[----:B------:R-:W2:Y:S01]  /*58a0*/  MUFU.EX2 R25, R25 ;  /* 0x0000001900197308 */ /* 0x000ea20000000800 */
[----:B0-----:R-:W-:Y:S01]  /*58b0*/  FADD.FTZ R27, R51, R14 ;  /* 0x0000000e331b7221 */ /* 0x001fe20000010000 */
[----:B------:R-:W-:Y:S01]  /*58c0*/  FADD.FTZ R14, R20, R5 ;  /* 0x00000005140e7221 */ /* 0x000fe20000010000 */
[----:B------:R-:W-:Y:S01]  /*58d0*/  IMAD.U32 R20, RZ, RZ, UR15 ;  /* 0x0000000fff147e24 */ /* 0x000fe2000f8e00ff */
[----:B-1----:R-:W-:Y:S01]  /*58e0*/  F2FP.F16.F32.PACK_AB R204, R43, R24 ;  /* 0x000000182bcc723e */ /* 0x002fe200000000ff */
[----:B------:R-:W-:Y:S01]  /*58f0*/  FADD.FTZ R26, R54, R27 ;  /* 0x0000001b361a7221 */ /* 0x000fe20000010000 */
[----:B------:R-:W-:Y:S01]  /*5900*/  FADD.FTZ R5, R21, R14 ;  /* 0x0000000e15057221 */ /* 0x000fe20000010000 */
[----:B------:R-:W-:Y:S01]  /*5910*/  CS2R R50, SRZ ;  /* 0x0000000000327805 */ /* 0x000fe2000001ff00 */
[----:B------:R-:W0:Y:S01]  /*5920*/  MUFU.EX2 R28, R28 ;  /* 0x0000001c001c7308 */ /* 0x000e220000000800 */
[----:B------:R-:W-:Y:S01]  /*5930*/  FADD.FTZ R27, R55, R26 ;  /* 0x0000001a371b7221 */ /* 0x000fe20000010000 */
[----:B------:R-:W-:Y:S01]  /*5940*/  FADD.FTZ R14, R24, R5 ;  /* 0x00000005180e7221 */ /* 0x000fe20000010000 */
[----:B------:R-:W-:-:S02]  /*5950*/  CS2R R54, SRZ ;  /* 0x0000000000367805 */ /* 0x000fc4000001ff00 */
[----:B------:R-:W-:Y:S01]  /*5960*/  FADD.FTZ R26, R56, R27 ;  /* 0x0000001b381a7221 */ /* 0x000fe20000010000 */
[----:B------:R-:W-:Y:S01]  /*5970*/  FADD.FTZ R14, R43, R14 ;  /* 0x0000000e2b0e7221 */ /* 0x000fe20000010000 */
[----:B------:R-:W-:Y:S01]  /*5980*/  CS2R R42, SRZ ;  /* 0x00000000002a7805 */ /* 0x000fe2000001ff00 */
[----:B------:R-:W1:Y:S01]  /*5990*/  MUFU.EX2 R45, R30 ;  /* 0x0000001e002d7308 */ /* 0x000e620000000800 */
[----:B------:R-:W-:Y:S01]  /*59a0*/  FADD.FTZ R26, R57, R26 ;  /* 0x0000001a391a7221 */ /* 0x000fe20000010000 */
[----:B--2---:R-:W-:Y:S01]  /*59b0*/  FADD.FTZ R5, R25, R14 ;  /* 0x0000000e19057221 */ /* 0x004fe20000010000 */
[----:B------:R-:W-:Y:S02]  /*59c0*/  CS2R R56, SRZ ;  /* 0x0000000000387805 */ /* 0x000fe4000001ff00 */
[----:B------:R-:W-:Y:S01]  /*59d0*/  FADD.FTZ R27, R203, R26 ;  /* 0x0000001acb1b7221 */ /* 0x000fe20000010000 */
[----:B------:R-:W-:Y:S01]  /*59e0*/  FADD.FTZ R5, R206, R5 ;  /* 0x00000005ce057221 */ /* 0x000fe20000010000 */
[C---:B------:R-:W-:Y:S01]  /*59f0*/  F2FP.F16.F32.PACK_AB R203, R58.reuse, R203 ;  /* 0x000000cb3acb723e */ /* 0x040fe200000000ff */
[----:B------:R-:W2:Y:S01]  /*5a00*/  MUFU.EX2 R29, R29 ;  /* 0x0000001d001d7308 */ /* 0x000ea20000000800 */
[----:B------:R-:W-:Y:S01]  /*5a10*/  FADD.FTZ R14, R58, R27 ;  /* 0x0000001b3a0e7221 */ /* 0x000fe20000010000 */
[----:B0-----:R-:W-:Y:S01]  /*5a20*/  FADD.FTZ R0, R28, R5 ;  /* 0x000000051c007221 */ /* 0x001fe20000010000 */
[----:B------:R-:W-:-:S02]  /*5a30*/  F2FP.F16.F32.PACK_AB R206, R206, R25 ;  /* 0x00000019cece723e */ /* 0x000fc400000000ff */
[----:B------:R-:W-:Y:S01]  /*5a40*/  CS2R R24, SRZ ;  /* 0x0000000000187805 */ /* 0x000fe2000001ff00 */
[----:B------:R-:W-:Y:S01]  /*5a50*/  FADD.FTZ R5, R59, R14 ;  /* 0x0000000e3b057221 */ /* 0x000fe20000010000 */
[----:B------:R-:W-:Y:S01]  /*5a60*/  CS2R R58, SRZ ;  /* 0x00000000003a7805 */ /* 0x000fe2000001ff00 */
[----:B------:R-:W0:Y:S01]  /*5a70*/  MUFU.EX2 R202, R31 ;  /* 0x0000001f00ca7308 */ /* 0x000e220000000800 */
[C---:B-1----:R-:W-:Y:S01]  /*5a80*/  FADD.FTZ R0, R45.reuse, R0 ;  /* 0x000000002d007221 */ /* 0x042fe20000010000 */
[----:B------:R-:W-:Y:S01]  /*5a90*/  FADD.FTZ R14, R60, R5 ;  /* 0x000000053c0e7221 */ /* 0x000fe20000010000 */
[----:B------:R-:W-:Y:S02]  /*5aa0*/  F2FP.F16.F32.PACK_AB R200, R45, R28 ;  /* 0x0000001c2dc8723e */ /* 0x000fe400000000ff */
[----:B------:R-:W-:Y:S01]  /*5ab0*/  CS2R R44, SRZ ;  /* 0x00000000002c7805 */ /* 0x000fe2000001ff00 */
[----:B------:R-:W-:Y:S01]  /*5ac0*/  FADD.FTZ R27, R61, R14 ;  /* 0x0000000e3d1b7221 */ /* 0x000fe20000010000 */
[----:B------:R-:W-:Y:S01]  /*5ad0*/  CS2R R60, SRZ ;  /* 0x00000000003c7805 */ /* 0x000fe2000001ff00 */
[----:B------:R-:W1:Y:S01]  /*5ae0*/  MUFU.EX2 R32, R32 ;  /* 0x0000002000207308 */ /* 0x000e620000000800 */
[----:B--2---:R-:W-:Y:S01]  /*5af0*/  FADD.FTZ R5, R29, R0 ;  /* 0x000000001d057221 */ /* 0x004fe20000010000 */
[----:B------:R-:W-:-:S04]  /*5b00*/  FADD.FTZ R14, R62, R27 ;  /* 0x0000001b3e0e7221 */ /* 0x000fc80000010000 */
[----:B------:R-:W-:Y:S02]  /*5b10*/  FADD.FTZ R27, R63, R14 ;  /* 0x0000000e3f1b7221 */ /* 0x000fe40000010000 */
[----:B------:R-:W2:Y:S01]  /*5b20*/  MUFU.EX2 R33, R33 ;  /* 0x0000002100217308 */ /* 0x000ea20000000800 */
[C---:B0-----:R-:W-:Y:S01]  /*5b30*/  FADD.FTZ R5, R202.reuse, R5 ;  /* 0x00000005ca057221 */ /* 0x041fe20000010000 */
[----:B------:R-:W-:Y:S02]  /*5b40*/  F2FP.F16.F32.PACK_AB R202, R202, R29 ;  /* 0x0000001dcaca723e */ /* 0x000fe400000000ff */
[----:B------:R-:W-:-:S04]  /*5b50*/  CS2R R28, SRZ ;  /* 0x00000000001c7805 */ /* 0x000fc8000001ff00 */
[----:B------:R-:W0:Y:S01]  /*5b60*/  MUFU.EX2 R34, R34 ;  /* 0x0000002200227308 */ /* 0x000e220000000800 */
[----:B-1----:R-:W-:-:S07]  /*5b70*/  FADD.FTZ R0, R32, R5 ;  /* 0x0000000520007221 */ /* 0x002fce0000010000 */
        /* <DEDUP_REMOVED lines=16> */
[----:B------:R-:W-:-:S06]  /*5c80*/  CS2R R30, SRZ ;  /* 0x00000000001e7805 */ /* 0x000fcc000001ff00 */
[----:B------:R-:W0:Y:S01]  /*5c90*/  MUFU.EX2 R2, R2 ;  /* 0x0000000200027308 */ /* 0x000e220000000800 */
[C---:B-1----:R-:W-:Y:S01]  /*5ca0*/  FADD.FTZ R21, R37.reuse, R0 ;  /* 0x0000000025157221 */ /* 0x042fe20000010000 */
[----:B------:R-:W-:Y:S01]  /*5cb0*/  F2FP.F16.F32.PACK_AB R192, R37, R36 ;  /* 0x0000002425c0723e */ /* 0x000fe200000000ff */
[----:B------:R-:W-:Y:S01]  /*5cc0*/  IMAD.MOV.U32 R0, RZ, RZ, 0x3f800000 ;  /* 0x3f800000ff007424 */ /* 0x000fe200078e00ff */
[----:B------:R-:W-:-:S04]  /*5cd0*/  CS2R R36, SRZ ;  /* 0x0000000000247805 */ /* 0x000fc8000001ff00 */
[----:B------:R-:W1:Y:S01]  /*5ce0*/  MUFU.EX2 R40, R40 ;  /* 0x0000002800287308 */ /* 0x000e620000000800 */
[----:B--2---:R-:W-:-:S07]  /*5cf0*/  FADD.FTZ R5, R65, R14 ;  /* 0x0000000e41057221 */ /* 0x004fce0000010000 */
[----:B------:R2:W3:Y:S01]  /*5d00*/  MUFU.EX2 R27, R38 ;  /* 0x00000026001b7308 */ /* 0x0004e20000000800 */
[----:B0-----:R-:W-:Y:S01]  /*5d10*/  FADD.FTZ R14, R2, R21 ;  /* 0x00000015020e7221 */ /* 0x001fe20000010000 */
[C---:B-1----:R-:W-:Y:S01]  /*5d20*/  FADD.FTZ R5, R40.reuse, R5 ;  /* 0x0000000528057221 */ /* 0x042fe20000010000 */
[----:B------:R-:W-:Y:S02]  /*5d30*/  F2FP.F16.F32.PACK_AB R195, R40, R65 ;  /* 0x0000004128c3723e */ /* 0x000fe400000000ff */
[----:B------:R-:W-:Y:S02]  /*5d40*/  CS2R R64, SRZ ;  /* 0x0000000000407805 */ /* 0x000fe4000001ff00 */
[----:B------:R-:W-:Y:S02]  /*5d50*/  CS2R R40, SRZ ;  /* 0x0000000000287805 */ /* 0x000fe4000001ff00 */
[----:B--2---:R-:W-:Y:S01]  /*5d60*/  CS2R R38, SRZ ;  /* 0x0000000000267805 */ /* 0x004fe2000001ff00 */
        /* <DEDUP_REMOVED lines=15> */
.L_x_2609:
        /* <DEDUP_REMOVED lines=10> */
.L_x_2601:
        /* <DEDUP_REMOVED lines=9> */
.L_x_2602:
[----:B-1----:R-:W-:Y:S05]  /*5f90*/  @P3 BRA `(.L_x_2603) ;  /* 0x00000000000c3947 */ /* 0x002fea0003800000 */
[----:B------:R-:W-:-:S13]  /*5fa0*/  R2UR UR4, R4 ;  /* 0x00000000040472ca */ /* 0x000fda00000e0000 */
[----:B------:R-:W1:Y:S02]  /*5fb0*/  SYNCS.PHASECHK.TRANS64.TRYWAIT P3, [UR4+0x38830], R3 ;  /* 0x03883003ff0075a7 */ /* 0x000e640008060144 */
[----:B-1----:R-:W-:Y:S05]  /*5fc0*/  @!P3 BRA `(.L_x_2604) ;  /* 0x000001380054b947 */ /* 0x002fea0003800000 */
.L_x_2603:
        /* <DEDUP_REMOVED lines=576> */
[----:B------:R-:W-:Y:S03]  /*83d0*/  HGMMA.64x16x16.F32 R152, gdesc[UR4], R152, gsb0 ;  /* 0x00200000049879f0 */ /* 0x000fe60008000898 */
[----:B------:R-:W-:Y:S02]  /*83e0*/  WARPGROUP.DEPBAR.LE gsb0, 0x0 ;  /* 0x00008000000079c5 */ /* 0x000fe40000010000 */
[----:B------:R-:W-:Y:S05]  /*83f0*/  @!P0 BRA `(.L_x_2605) ;  /* 0x0000000000048947 */ /* 0x000fea0003800000 */
[----:B------:R-:W-:Y:S01]  /*8400*/  BPT.TRAP 0x1 ;  /* 0x000000040000795c */ /* 0x000fe20000300000 */
.L_x_2605:
        /* <DEDUP_REMOVED lines=9> */
.L_x_2606:
[----:B--2---:R-:W-:Y:S05]  /*84a0*/  @P3 BRA `(.L_x_2607) ;  /* 0x0000000000083947 */ /* 0x004fea0003800000 */
[----:B------:R-:W2:Y:S02]  /*84b0*/  SYNCS.PHASECHK.TRANS64.TRYWAIT P3, [UR4+0x38850], R0 ;  /* 0x03885000ff0075a7 */ /* 0x000ea40008060144 */
[----:B--2---:R-:W-:Y:S05]  /*84c0*/  @!P3 BRA `(.L_x_2608) ;  /* 0x000001140030b947 */ /* 0x004fea0003800000 */
.L_x_2607:
[----:B------:R-:W-:Y:S01]  /*84d0*/  R2UR UR5, R17 ;  /* 0x00000000110572ca */ /* 0x000fe200000e0000 */
[----:B------:R-:W-:Y:S01]  /*84e0*/  WARPGROUP.ARRIVE ;  /* 0x00000000000079c5 */ /* 0x000fe20000000000 */
[----:B------:R-:W-:Y:S01]  /*84f0*/  R2UR UR6, R21 ;  /* 0x00000000150672ca */ /* 0x000fe200000e0000 */
[----:B------:R-:W-:Y:S01]  /*8500*/  UMOV UR7, 0x40000040 ;  /* 0x4000004000077882 */ /* 0x000fe20000000000 */
[----:B------:R-:W-:Y:S01]  /*8510*/  R2UR UR18, R23 ;  /* 0x00000000171272ca */ /* 0x000fe200000e0000 */
[----:B------:R-:W-:Y:S01]  /*8520*/  FMUL.FTZ R20, R189, UR61 ;  /* 0x0000003dbd147c20 */ /* 0x000fe20008410000 */
[----:B------:R-:W-:Y:S01]  /*8530*/  FMUL.FTZ R189, R178, UR61 ;  /* 0x0000003db2bd7c20 */ /* 0x000fe20008410000 */
[----:B------:R-:W-:Y:S01]  /*8540*/  FMUL.FTZ R21, R176, UR61 ;  /* 0x0000003db0157c20 */ /* 0x000fe20008410000 */
[----:B------:R-:W-:Y:S01]  /*8550*/  FMUL.FTZ R176, R177, UR61 ;  /* 0x0000003db1b07c20 */ /* 0x000fe20008410000 */
[----:B------:R-:W-:Y:S01]  /*8560*/  FMUL.FTZ R177, R180, UR61 ;  /* 0x0000003db4b17c20 */ /* 0x000fe20008410000 */
[----:B------:R-:W-:Y:S01]  /*8570*/  FMUL.FTZ R180, R182, UR61 ;  /* 0x0000003db6b47c20 */ /* 0x000fe20008410000 */
[----:B------:R-:W-:Y:S01]  /*8580*/  R2UR UR11, R233 ;  /* 0x00000000e90b72ca */ /* 0x000fe200000e0000 */
[----:B------:R-:W-:Y:S01]  /*8590*/  FMUL.FTZ R2, R185, UR61 ;  /* 0x0000003db9027c20 */ /* 0x000fe20008410000 */
[----:B------:R-:W-:Y:S01]  /*85a0*/  UIADD3 UR5, UR5, 0x400, URZ ;  /* 0x0000040005057890 */ /* 0x000fe2000fffe03f */
[----:B------:R-:W-:Y:S01]  /*85b0*/  R2UR UR15, R19 ;  /* 0x00000000130f72ca */ /* 0x000fe200000e0000 */
[----:B------:R-:W-:Y:S01]  /*85c0*/  FMUL.FTZ R185, R187, UR61 ;  /* 0x0000003dbbb97c20 */ /* 0x000fe20008410000 */
[----:B------:R-:W-:Y:S01]  /*85d0*/  R2UR UR14, R22 ;  /* 0x00000000160e72ca */ /* 0x000fe200000e0000 */
[----:B------:R-:W-:Y:S01]  /*85e0*/  USHF.R.U32.HI UR5, URZ, 0x4, UR5 ;  /* 0x000000043f057899 */ /* 0x000fe20008011605 */
[----:B------:R-:W-:-:S02]  /*85f0*/  VIADD R178, R213, UR18 ;  /* 0x00000012d5b27c36 */ /* 0x000fc40008000000 */
[----:B------:R-:W-:Y:S01]  /*8600*/  FMUL.FTZ R187, R191, UR61 ;  /* 0x0000003dbfbb7c20 */ /* 0x000fe20008410000 */
[----:B------:R-:W-:Y:S01]  /*8610*/  FMUL.FTZ R191, R183, UR61 ;  /* 0x0000003db7bf7c20 */ /* 0x000fe20008410000 */
[----:B------:R-:W-:Y:S01]  /*8620*/  ULOP3.LUT UR5, UR5, 0x3fff, URZ, 0xc0, !UPT ;  /* 0x00003fff05057892 */ /* 0x000fe2000f8ec03f */
[----:B01----:R-:W-:Y:S01]  /*8630*/  FMUL.FTZ R0, R184, UR61 ;  /* 0x0000003db8007c20 */ /* 0x003fe20008410000 */
[----:B------:R-:W-:Y:S02]  /*8640*/  IMAD.MOV.U32 R183, RZ, RZ, -0x2 ;  /* 0xfffffffeffb77424 */ /* 0x000fe400078e00ff */
[----:B------:R-:W-:Y:S01]  /*8650*/  FMUL.FTZ R184, R186, UR61 ;  /* 0x0000003dbab87c20 */ /* 0x000fe20008410000 */
[----:B------:R-:W-:Y:S01]  /*8660*/  ULOP3.LUT UR5, UR5, 0x2800000, URZ, 0xfc, !UPT ;  /* 0x0280000005057892 */ /* 0x000fe2000f8efc3f */
[----:B------:R-:W-:Y:S01]  /*8670*/  FMUL.FTZ R186, R190, UR61 ;  /* 0x0000003dbeba7c20 */ /* 0x000fe20008410000 */
[----:B------:R-:W-:Y:S01]  /*8680*/  MUFU.TANH R185, R185 ;  /* 0x000000b900b97308 */ /* 0x000fe20000002400 */
[----:B------:R-:W-:Y:S01]  /*8690*/  FMUL.FTZ R3, R188, UR61 ;  /* 0x0000003dbc037c20 */ /* 0x000fe20008410000 */
[----:B------:R-:W-:Y:S01]  /*86a0*/  UIMAD UR10, UR6, 0xa00, UR5 ;  /* 0x00000a00060a78a4 */ /* 0x000fe2000f8e0205 */
[----:B------:R-:W-:Y:S01]  /*86b0*/  FMUL.FTZ R179, R179, UR61 ;  /* 0x0000003db3b37c20 */ /* 0x000fe20008410000 */
[----:B------:R-:W-:Y:S01]  /*86c0*/  FMUL.FTZ R190, R174, UR61 ;  /* 0x0000003daebe7c20 */ /* 0x000fe20008410000 */
[----:B------:R-:W-:Y:S01]  /*86d0*/  @UP0 ULDC UR5, c[0x0][0x44c] ;  /* 0x0001130000050ab9 */ /* 0x000fe20000000800 */
[----:B------:R-:W-:Y:S01]  /*86e0*/  FMUL.FTZ R171, R171, UR61 ;  /* 0x0000003dabab7c20 */ /* 0x000fe20008410000 */
[----:B------:R-:W-:Y:S01]  /*86f0*/  @P2 IMAD.HI.U32 R182, R178, UR5, RZ ;  /* 0x00000005b2b62c27 */ /* 0x000fe2000f8e00ff */
[----:B------:R-:W-:Y:S01]  /*8700*/  @UP0 ULDC UR5, c[0x0][0x450] ;  /* 0x0001140000050ab9 */ /* 0x000fe20000000800 */
[----:B------:R-:W-:Y:S01]  /*8710*/  UMOV UR6, UR10 ;  /* 0x0000000a00067c82 */ /* 0x000fe20008000000 */
[----:B------:R-:W0:Y:S01]  /*8720*/  MUFU.TANH R184, R184 ;  /* 0x000000b800b87308 */ /* 0x000e220000002400 */
[----:B------:R-:W-:Y:S01]  /*8730*/  HGMMA.64x256x16.F32 R24, R208, gdesc[UR4].tnspB, R24, gsb0 ;  /* 0x43e00004d0187df0 */ /* 0x000fe20008000818 */
[----:B------:R-:W-:Y:S01]  /*8740*/  UIADD3 UR6, UR10, 0x80, URZ ;  /* 0x000000800a067890 */ /* 0x000fe2000fffe03f */
[----:B------:R-:W-:Y:S01]  /*8750*/  @P2 SHF.R.U32.HI R178, RZ, UR5, R182 ;  /* 0x00000005ffb22c19 */ /* 0x000fe200080116b6 */
[----:B------:R-:W-:Y:S01]  /*8760*/  UMOV UR7, 0x40000040 ;  /* 0x4000004000077882 */ /* 0x000fe20000000000 */
[----:B------:R-:W-:Y:S01]  /*8770*/  UMOV UR5, 0x1 ;  /* 0x0000000100057882 */ /* 0x000fe20000000000 */
[----:B------:R-:W-:Y:S01]  /*8780*/  FMUL.FTZ R182, R170, UR61 ;  /* 0x0000003daab67c20 */ /* 0x000fe20008410000 */
[----:B------:R-:W-:Y:S01]  /*8790*/  UIMAD UR5, UR11, -0x50, UR5 ;  /* 0xffffffb00b0578a4 */ /* 0x000fe2000f8e0205 */
[----:B------:R-:W1:Y:S01]  /*87a0*/  MUFU.TANH R186, R186 ;  /* 0x000000ba00ba7308 */ /* 0x000e620000002400 */
[----:B------:R-:W-:Y:S01]  /*87b0*/  FMUL.FTZ R159, R159, UR61 ;  /* 0x0000003d9f9f7c20 */ /* 0x000fe20008410000 */
[----:B------:R-:W-:Y:S01]  /*87c0*/  FMUL.FTZ R169, R169, UR61 ;  /* 0x0000003da9a97c20 */ /* 0x000fe20008410000 */
[----:B------:R-:W-:Y:S01]  /*87d0*/  FMUL.FTZ R172, R172, UR61 ;  /* 0x0000003dacac7c20 */ /* 0x000fe20008410000 */
[----:B------:R-:W-:Y:S01]  /*87e0*/  FMUL.FTZ R173, R173, UR61 ;  /* 0x0000003dadad7c20 */ /* 0x000fe20008410000 */
[----:B------:R-:W-:-:S02]  /*87f0*/  IMAD R170, R212, R183, UR5 ;  /* 0x00000005d4aa7e24 */ /* 0x000fc4000f8e02b7 */
[----:B------:R-:W-:Y:S01]  /*8800*/  FMUL.FTZ R160, R160, UR61 ;  /* 0x0000003da0a07c20 */ /* 0x000fe20008410000 */
[----:B------:R-:W-:Y:S01]  /*8810*/  IMAD.U32 R183, RZ, RZ, UR15 ;  /* 0x0000000fffb77e24 */ /* 0x000fe2000f8e00ff */
[----:B------:R-:W2:Y:S01]  /*8820*/  MUFU.TANH R187, R187 ;  /* 0x000000bb00bb7308 */ /* 0x000ea20000002400 */
[----:B------:R-:W-:Y:S01]  /*8830*/  FMUL.FTZ R161, R161, UR61 ;  /* 0x0000003da1a17c20 */ /* 0x000fe20008410000 */
[----:B------:R-:W-:Y:S01]  /*8840*/  FMUL.FTZ R164, R164, UR61 ;  /* 0x0000003da4a47c20 */ /* 0x000fe20008410000 */
[----:B------:R-:W-:Y:S01]  /*8850*/  FMUL.FTZ R157, R157, UR61 ;  /* 0x0000003d9d9d7c20 */ /* 0x000fe20008410000 */
[----:B------:R-:W-:Y:S01]  /*8860*/  IADD3 R170, -R183, UR14, R170 ;  /* 0x0000000eb7aa7c10 */ /* 0x000fe2000fffe1aa */
[----:B------:R-:W-:Y:S01]  /*8870*/  FMUL.FTZ R183, R175, UR61 ;  /* 0x0000003dafb77c20 */ /* 0x000fe20008410000 */
[----:B------:R-:W-:Y:S01]  /*8880*/  FMUL.FTZ R175, R162, UR61 ;  /* 0x0000003da2af7c20 */ /* 0x000fe20008410000 */
[----:B------:R-:W-:Y:S01]  /*8890*/  R2UR UR14, R4 ;  /* 0x00000000040e72ca */ /* 0x000fe200000e0000 */
[----:B------:R-:W3:Y:S01]  /*88a0*/  MUFU.TANH R189, R189 ;  /* 0x000000bd00bd7308 */ /* 0x000ee20000002400 */
[----:B------:R-:W-:Y:S01]  /*88b0*/  FMUL.FTZ R165, R165, UR61 ;  /* 0x0000003da5a57c20 */ /* 0x000fe20008410000 */
[----:B------:R-:W-:Y:S01]  /*88c0*/  FMUL.FTZ R156, R156, UR61 ;  /* 0x0000003d9c9c7c20 */ /* 0x000fe20008410000 */
[----:B------:R-:W-:-:S05]  /*88d0*/  ULDC UR5, c[0x0][0x988] ;  /* 0x0002620000057ab9 */ /* 0x000fca0000000800 */
[----:B------:R-:W4:Y:S08]  /*88e0*/  MUFU.TANH R179, R179 ;  /* 0x000000b300b37308 */ /* 0x000f300000002400 */
        /* <DEDUP_REMOVED lines=32> */
[----:B------:R-:W5:Y:S01]  /*8af0*/  SHFL.IDX PT, R201, R178, 0x1, 0x1c1f ;  /* 0x003c1f00b2c97f89 */ /* 0x000f6200000e0000 */
[----:B------:R-:W4:-:S15]  /*8b00*/  MUFU.TANH R200, R180 ;  /* 0x000000b400c87308 */ /* 0x000f1e0000002400 */
[----:B------:R-:W-:-:S06]  /*8b10*/  NOP ;  /* 0x0000000000007918 */ /* 0x000fcc0000000000 */
[----:B------:R-:W-:Y:S01]  /*8b20*/  HGMMA.64x256x16.F32 R24, R196, gdesc[UR4].tnspB, R24, gsb0 ;  /* 0x43e00004c4187df0 */ /* 0x000fe20008000818 */
[----:B------:R-:W-:Y:S01]  /*8b30*/  UIADD3 UR6, UR10, 0x200, URZ ;  /* 0x000002000a067890 */ /* 0x000fe2000fffe03f */
[----:B------:R-:W-:Y:S01]  /*8b40*/  UMOV UR7, 0x40000040 ;  /* 0x4000004000077882 */ /* 0x000fe20000000000 */
[----:B------:R1:W4:Y:S01]  /*8b50*/  MUFU.TANH R180, R171 ;  /* 0x000000ab00b47308 */ /* 0x0003220000002400 */
[----:B-----5:R-:W-:-:S05]  /*8b60*/  IMAD.IADD R188, R170, 0x1, R201 ;  /* 0x00000001aabc7824 */ /* 0x020fca00078e02c9 */
[C---:B------:R-:W-:Y:S02]  /*8b70*/  ISETP.GT.AND P3, PT, R188.reuse, RZ, PT ;  /* 0x000000ffbc00720c */ /* 0x040fe40003f64270 */
[----:B------:R-:W-:Y:S02]  /*8b80*/  ISETP.GT.AND P4, PT, R188, 0x1, PT ;  /* 0x00000001bc00780c */ /* 0x000fe40003f84270 */
[----:B0-----:R-:W-:Y:S02]  /*8b90*/  FSEL R174, R184, -INF , P3 ;  /* 0xff800000b8ae7808 */ /* 0x001fe40001800000 */
[----:B------:R-:W-:Y:S01]  /*8ba0*/  ISETP.GT.AND P3, PT, R188, 0x8, PT ;  /* 0x00000008bc00780c */ /* 0x000fe20003f64270 */
[----:B------:R4:W0:Y:S01]  /*8bb0*/  MUFU.TANH R184, R175 ;  /* 0x000000af00b87308 */ /* 0x0008220000002400 */
[----:B------:R-:W-:Y:S01]  /*8bc0*/  FSEL R162, R185, -INF , P4 ;  /* 0xff800000b9a27808 */ /* 0x000fe20002000000 */
[----:B------:R-:W-:Y:S01]  /*8bd0*/  FMUL.FTZ R185, R163, UR61 ;  /* 0x0000003da3b97c20 */ /* 0x000fe20008410000 */
[----:B------:R-:W-:-:S02]  /*8be0*/  FMNMX.FTZ R201, R174, R235, !PT ;  /* 0x000000ebaec97209 */ /* 0x000fc40007810000 */
[----:B-1----:R-:W-:Y:S02]  /*8bf0*/  FSEL R171, R186, -INF , P3 ;  /* 0xff800000baab7808 */ /* 0x002fe40001800000 */
[----:B------:R-:W-:Y:S01]  /*8c00*/  ISETP.GT.AND P4, PT, R188, 0x9, PT ;  /* 0x00000009bc00780c */ /* 0x000fe20003f84270 */
[----:B------:R-:W1:Y:S01]  /*8c10*/  MUFU.TANH R185, R185 ;  /* 0x000000b900b97308 */ /* 0x000e620000002400 */
[----:B------:R-:W-:Y:S02]  /*8c20*/  FMNMX.FTZ R186, R162, R201, !PT ;  /* 0x000000c9a2ba7209 */ /* 0x000fe40007810000 */
[----:B------:R-:W-:Y:S02]  /*8c30*/  ISETP.GT.AND P3, PT, R188, 0x10, PT ;  /* 0x00000010bc00780c */ /* 0x000fe40003f64270 */
[----:B--2---:R-:W-:Y:S02]  /*8c40*/  FSEL R163, R187, -INF , P4 ;  /* 0xff800000bba37808 */ /* 0x004fe40002000000 */
[----:B------:R-:W-:Y:S01]  /*8c50*/  FMNMX.FTZ R202, R171, R186, !PT ;  /* 0x000000baabca7209 */ /* 0x000fe20007810000 */
[----:B------:R-:W-:Y:S01]  /*8c60*/  FMUL.FTZ R186, R166, UR61 ;  /* 0x0000003da6ba7c20 */ /* 0x000fe20008410000 */
[----:B------:R-:W-:-:S02]  /*8c70*/  ISETP.GT.AND P4, PT, R188, 0x11, PT ;  /* 0x00000011bc00780c */ /* 0x000fc40003f84270 */
[----:B---3--:R-:W-:Y:S01]  /*8c80*/  FSEL R166, R189, -INF , P3 ;  /* 0xff800000bda67808 */ /* 0x008fe20001800000 */
[----:B------:R-:W-:Y:S01]  /*8c90*/  FMUL.FTZ R189, R154, UR61 ;  /* 0x0000003d9abd7c20 */ /* 0x000fe20008410000 */
[----:B------:R-:W-:Y:S01]  /*8ca0*/  FMNMX.FTZ R187, R163, R202, !PT ;  /* 0x000000caa3bb7209 */ /* 0x000fe20007810000 */
[----:B------:R-:W2:Y:S01]  /*8cb0*/  MUFU.TANH R186, R186 ;  /* 0x000000ba00ba7308 */ /* 0x000ea20000002400 */
[----:B------:R-:W-:Y:S02]  /*8cc0*/  ISETP.GT.AND P3, PT, R188, 0x18, PT ;  /* 0x00000018bc00780c */ /* 0x000fe40003f64270 */
[----:B----4-:R-:W-:Y:S02]  /*8cd0*/  FSEL R175, R179, -INF , P4 ;  /* 0xff800000b3af7808 */ /* 0x010fe40002000000 */
[----:B------:R-:W-:Y:S01]  /*8ce0*/  FMNMX.FTZ R202, R166, R187, !PT ;  /* 0x000000bba6ca7209 */ /* 0x000fe20007810000 */
[----:B------:R-:W-:Y:S01]  /*8cf0*/  FMUL.FTZ R187, R167, UR61 ;  /* 0x0000003da7bb7c20 */ /* 0x000fe20008410000 */
[----:B------:R-:W-:Y:S01]  /*8d00*/  ISETP.GT.AND P4, PT, R188, 0x19, PT ;  /* 0x00000019bc00780c */ /* 0x000fe20003f84270 */
[----:B------:R-:W-:Y:S01]  /*8d10*/  MUFU.TANH R189, R189 ;  /* 0x000000bd00bd7308 */ /* 0x000fe20000002400 */
[----:B------:R-:W-:Y:S01]  /*8d20*/  FSEL R167, R200, -INF , P3 ;  /* 0xff800000c8a77808 */ /* 0x000fe20001800000 */
[----:B------:R-:W-:Y:S01]  /*8d30*/  FMUL.FTZ R200, R155, UR61 ;  /* 0x0000003d9bc87c20 */ /* 0x000fe20008410000 */
[----:B------:R-:W-:-:S02]  /*8d40*/  FMNMX.FTZ R202, R175, R202, !PT ;  /* 0x000000caafca7209 */ /* 0x000fc40007810000 */
[C---:B------:R-:W-:Y:S02]  /*8d50*/  ISETP.GT.AND P3, PT, R188.reuse, 0x20, PT ;  /* 0x00000020bc00780c */ /* 0x040fe40003f64270 */
[----:B------:R-:W-:Y:S01]  /*8d60*/  FSEL R179, R191, -INF , P4 ;  /* 0xff800000bfb37808 */ /* 0x000fe20002000000 */
[----:B------:R-:W3:Y:S01]  /*8d70*/  MUFU.TANH R187, R187 ;  /* 0x000000bb00bb7308 */ /* 0x000ee20000002400 */
[----:B------:R-:W-:Y:S02]  /*8d80*/  FMNMX.FTZ R202, R167, R202, !PT ;  /* 0x000000caa7ca7209 */ /* 0x000fe40007810000 */
[----:B------:R-:W-:Y:S02]  /*8d90*/  ISETP.GT.AND P4, PT, R188, 0x21, PT ;  /* 0x00000021bc00780c */ /* 0x000fe40003f84270 */
[----:B------:R-:W-:Y:S02]  /*8da0*/  FSEL R154, R182, -INF , P3 ;  /* 0xff800000b69a7808 */ /* 0x000fe40001800000 */
[----:B------:R-:W-:-:S02]  /*8db0*/  FMNMX.FTZ R191, R179, R202, !PT ;  /* 0x000000cab3bf7209 */ /* 0x000fc40007810000 */
[----:B------:R-:W-:Y:S02]  /*8dc0*/  ISETP.GT.AND P3, PT, R188, 0x28, PT ;  /* 0x00000028bc00780c */ /* 0x000fe40003f64270 */
[----:B------:R-:W-:Y:S02]  /*8dd0*/  FSEL R180, R180, -INF , P4 ;  /* 0xff800000b4b47808 */ /* 0x000fe40002000000 */
[----:B------:R-:W-:Y:S02]  /*8de0*/  FMNMX.FTZ R191, R154, R191, !PT ;  /* 0x000000bf9abf7209 */ /* 0x000fe40007810000 */
[----:B------:R-:W-:Y:S02]  /*8df0*/  ISETP.GT.AND P4, PT, R188, 0x29, PT ;  /* 0x00000029bc00780c */ /* 0x000fe40003f84270 */
[----:B------:R-:W-:Y:S02]  /*8e00*/  FSEL R155, R190, -INF , P3 ;  /* 0xff800000be9b7808 */ /* 0x000fe40001800000 */
[----:B------:R-:W-:Y:S01]  /*8e10*/  FMNMX.FTZ R202, R180, R191, !PT ;  /* 0x000000bfb4ca7209 */ /* 0x000fe20007810000 */
[----:B------:R-:W-:Y:S01]  /*8e20*/  FMUL.FTZ R191, R158, UR61 ;  /* 0x0000003d9ebf7c20 */ /* 0x000fe20008410000 */
[----:B------:R-:W-:Y:S01]  /*8e30*/  FSEL R182, R183, -INF , P4 ;  /* 0xff800000b7b67808 */ /* 0x000fe20002000000 */
[----:B------:R4:W5:Y:S01]  /*8e40*/  MUFU.TANH R190, R200 ;  /* 0x000000c800be7308 */ /* 0x0009620000002400 */
[----:B------:R-:W-:-:S02]  /*8e50*/  ISETP.GT.AND P3, PT, R188, 0x30, PT ;  /* 0x00000030bc00780c */ /* 0x000fc40003f64270 */
[----:B------:R-:W-:Y:S02]  /*8e60*/  FMNMX.FTZ R183, R155, R202, !PT ;  /* 0x000000ca9bb77209 */ /* 0x000fe40007810000 */
[----:B------:R-:W-:Y:S02]  /*8e70*/  ISETP.GT.AND P4, PT, R188, 0x31, PT ;  /* 0x00000031bc00780c */ /* 0x000fe40003f84270 */
[----:B0-----:R-:W-:Y:S01]  /*8e80*/  FSEL R158, R184, -INF , P3 ;  /* 0xff800000b89e7808 */ /* 0x001fe20001800000 */
[----:B------:R-:W0:Y:S01]  /*8e90*/  MUFU.TANH R191, R191 ;  /* 0x000000bf00bf7308 */ /* 0x000e220000002400 */
[----:B------:R-:W-:Y:S02]  /*8ea0*/  FMNMX.FTZ R201, R182, R183, !PT ;  /* 0x000000b7b6c97209 */ /* 0x000fe40007810000 */
[----:B------:R-:W-:Y:S02]  /*8eb0*/  ISETP.GT.AND P3, PT, R188, 0x38, PT ;  /* 0x00000038bc00780c */ /* 0x000fe40003f64270 */
[----:B-1----:R-:W-:-:S02]  /*8ec0*/  FSEL R183, R185, -INF , P4 ;  /* 0xff800000b9b77808 */ /* 0x002fc40002000000 */
[----:B----4-:R-:W-:Y:S02]  /*8ed0*/  FMNMX.FTZ R200, R158, R201, !PT ;  /* 0x000000c99ec87209 */ /* 0x010fe40007810000 */
[----:B------:R-:W-:Y:S02]  /*8ee0*/  ISETP.GT.AND P4, PT, R188, 0x39, PT ;  /* 0x00000039bc00780c */ /* 0x000fe40003f84270 */
[----:B--2---:R-:W-:Y:S02]  /*8ef0*/  FSEL R184, R186, -INF , P3 ;  /* 0xff800000bab87808 */ /* 0x004fe40001800000 */
[----:B------:R-:W-:Y:S02]  /*8f00*/  FMNMX.FTZ R185, R183, R200, !PT ;  /* 0x000000c8b7b97209 */ /* 0x000fe40007810000 */
[----:B------:R-:W-:Y:S02]  /*8f10*/  ISETP.GT.AND P3, PT, R188, 0x40, PT ;  /* 0x00000040bc00780c */ /* 0x000fe40003f64270 */
[----:B---3--:R-:W-:Y:S01]  /*8f20*/  FSEL R186, R187, -INF , P4 ;  /* 0xff800000bbba7808 */ /* 0x008fe20002000000 */
[----:B------:R-:W-:Y:S01]  /*8f30*/  FMUL.FTZ R187, R181, UR61 ;  /* 0x0000003db5bb7c20 */ /* 0x000fe20008410000 */
[----:B------:R-:W-:-:S02]  /*8f40*/  FMNMX.FTZ R185, R184, R185, !PT ;  /* 0x000000b9b8b97209 */ /* 0x000fc40007810000 */
[----:B------:R-:W-:Y:S02]  /*8f50*/  ISETP.GT.AND P4, PT, R188, 0x41, PT ;  /* 0x00000041bc00780c */ /* 0x000fe40003f84270 */
[----:B------:R-:W-:Y:S01]  /*8f60*/  FSEL R181, R189, -INF , P3 ;  /* 0xff800000bdb57808 */ /* 0x000fe20001800000 */
[----:B------:R-:W1:Y:S01]  /*8f70*/  MUFU.TANH R187, R187 ;  /* 0x000000bb00bb7308 */ /* 0x000e620000002400 */
[----:B------:R-:W-:Y:S02]  /*8f80*/  FMNMX.FTZ R200, R186, R185, !PT ;  /* 0x000000b9bac87209 */ /* 0x000fe40007810000 */
[----:B------:R-:W-:Y:S02]  /*8f90*/  ISETP.GT.AND P3, PT, R188, 0x48, PT ;  /* 0x00000048bc00780c */ /* 0x000fe40003f64270 */
[----:B-----5:R-:W-:Y:S02]  /*8fa0*/  FSEL R185, R190, -INF , P4 ;  /* 0xff800000beb97808 */ /* 0x020fe40002000000 */
[----:B------:R-:W-:-:S02]  /*8fb0*/  FMNMX.FTZ R200, R181, R200, !PT ;  /* 0x000000c8b5c87209 */ /* 0x000fc40007810000 */
[----:B------:R-:W-:Y:S01]  /*8fc0*/  ISETP.GT.AND P4, PT, R188, 0x49, PT ;  /* 0x00000049bc00780c */ /* 0x000fe20003f84270 */
[----:B------:R-:W-:Y:S01]  /*8fd0*/  FMUL.FTZ R188, R168, UR61 ;  /* 0x0000003da8bc7c20 */ /* 0x000fe20008410000 */
[----:B0-----:R-:W-:Y:S02]  /*8fe0*/  FSEL R168, R191, -INF , P3 ;  /* 0xff800000bfa87808 */ /* 0x001fe40001800000 */
[----:B------:R-:W-:Y:S02]  /*8ff0*/  FMNMX.FTZ R189, R185, R200, !PT ;  /* 0x000000c8b9bd7209 */ /* 0x000fe40007810000 */
[----:B------:R-:W-:Y:S01]  /*9000*/  FSEL R159, R159, -INF , P4 ;  /* 0xff8000009f9f7808 */ /* 0x000fe20002000000 */
[----:B------:R-:W0:Y:S01]  /*9010*/  MUFU.TANH R188, R188 ;  /* 0x000000bc00bc7308 */ /* 0x000e220000002400 */
[----:B------:R-:W-:Y:S02]  /*9020*/  FMNMX.FTZ R190, R168, R189, !PT ;  /* 0x000000bda8be7209 */ /* 0x000fe40007810000 */
[----:B------:R2:W3:Y:S02]  /*9030*/  SHFL.IDX PT, R189, R178, RZ, 0x1c1f ;  /* 0x001c1fffb2bd7589 */ /* 0x0004e400000e0000 */
[----:B------:R-:W-:-:S05]  /*9040*/  FMNMX.FTZ R190, R159, R190, !PT ;  /* 0x000000be9fbe7209 */ /* 0x000fca0007810000 */
[----:B------:R-:W4:Y:S01]  /*9050*/  SHFL.BFLY PT, R191, R190, 0x2, 0x1f ;  /* 0x0c401f00bebf7f89 */ /* 0x000f2200000e0000 */
[----:B--2---:R-:W-:-:S06]  /*9060*/  FMUL.FTZ R178, R152, UR61 ;  /* 0x0000003d98b27c20 */ /* 0x004fcc0008410000 */
[----:B------:R-:W-:Y:S01]  /*9070*/  MUFU.TANH R178, R178 ;  /* 0x000000b200b27308 */ /* 0x000fe20000002400 */
[----:B---3--:R-:W-:Y:S02]  /*9080*/  IMAD.IADD R170, R170, 0x1, R189 ;  /* 0x00000001aaaa7824 */ /* 0x008fe400078e02bd */
[----:B------:R-:W-:-:S03]  /*9090*/  FMUL.FTZ R189, R153, UR61 ;  /* 0x0000003d99bd7c20 */ /* 0x000fc60008410000 */
[----:B------:R-:W-:Y:S02]  /*90a0*/  ISETP.GT.AND P3, PT, R170, RZ, PT ;  /* 0x000000ffaa00720c */ /* 0x000fe40003f64270 */
[----:B----4-:R-:W-:Y:S01]  /*90b0*/  FMNMX.FTZ R190, R190, R191, !PT ;  /* 0x000000bfbebe7209 */ /* 0x010fe20007810000 */
[----:B------:R-:W2:Y:S01]  /*90c0*/  MUFU.TANH R189, R189 ;  /* 0x000000bd00bd7308 */ /* 0x000ea20000002400 */
[----:B------:R-:W-:Y:S02]  /*90d0*/  ISETP.GT.AND P4, PT, R170, 0x1, PT ;  /* 0x00000001aa00780c */ /* 0x000fe40003f84270 */
[----:B------:R-:W-:Y:S01]  /*90e0*/  FSEL R153, R0, -INF , P3 ;  /* 0xff80000000997808 */ /* 0x000fe20001800000 */
[----:B------:R-:W3:Y:S01]  /*90f0*/  SHFL.BFLY PT, R191, R190, 0x1, 0x1f ;  /* 0x0c201f00bebf7f89 */ /* 0x000ee200000e0000 */
[----:B------:R-:W-:Y:S02]  /*9100*/  ISETP.GT.AND P3, PT, R170, 0x8, PT ;  /* 0x00000008aa00780c */ /* 0x000fe40003f64270 */
[----:B------:R-:W-:-:S02]  /*9110*/  FSEL R2, R2, -INF , P4 ;  /* 0xff80000002027808 */ /* 0x000fc40002000000 */
[C---:B------:R-:W-:Y:S02]  /*9120*/  ISETP.GT.AND P4, PT, R170.reuse, 0x9, PT ;  /* 0x00000009aa00780c */ /* 0x040fe40003f84270 */
[----:B------:R-:W-:Y:S02]  /*9130*/  FSEL R0, R3, -INF , P3 ;  /* 0xff80000003007808 */ /* 0x000fe40001800000 */
[----:B------:R-:W-:Y:S02]  /*9140*/  ISETP.GT.AND P3, PT, R170, 0x10, PT ;  /* 0x00000010aa00780c */ /* 0x000fe40003f64270 */
[----:B------:R-:W-:Y:S02]  /*9150*/  FSEL R20, R20, -INF , P4 ;  /* 0xff80000014147808 */ /* 0x000fe40002000000 */
[----:B------:R-:W-:Y:S02]  /*9160*/  ISETP.GT.AND P4, PT, R170, 0x11, PT ;  /* 0x00000011aa00780c */ /* 0x000fe40003f84270 */
[----:B------:R-:W-:-:S02]  /*9170*/  FSEL R21, R21, -INF , P3 ;  /* 0xff80000015157808 */ /* 0x000fc40001800000 */
[----:B------:R-:W-:Y:S02]  /*9180*/  ISETP.GT.AND P3, PT, R170, 0x18, PT ;  /* 0x00000018aa00780c */ /* 0x000fe40003f64270 */
[----:B------:R-:W-:Y:S02]  /*9190*/  FSEL R176, R176, -INF , P4 ;  /* 0xff800000b0b07808 */ /* 0x000fe40002000000 */
[----:B------:R-:W-:Y:S02]  /*91a0*/  ISETP.GT.AND P4, PT, R170, 0x19, PT ;  /* 0x00000019aa00780c */ /* 0x000fe40003f84270 */
[----:B------:R-:W-:Y:S02]  /*91b0*/  FSEL R177, R177, -INF , P3 ;  /* 0xff800000b1b17808 */ /* 0x000fe40001800000 */
[----:B---3--:R-:W-:Y:S02]  /*91c0*/  FMNMX.FTZ R3, R190, R191, !PT ;  /* 0x000000bfbe037209 */ /* 0x008fe40007810000 */
[----:B------:R-:W-:Y:S01]  /*91d0*/  ISETP.GT.AND P5, PT, R170, 0x20, PT ;  /* 0x00000020aa00780c */ /* 0x000fe20003fa4270 */
[----:B------:R-:W-:Y:S01]  /*91e0*/  MUFU.TANH R190, R156 ;  /* 0x0000009c00be7308 */ /* 0x000fe20000002400 */
[----:B-1----:R-:W-:-:S02]  /*91f0*/  FSEL R187, R187, -INF , P4 ;  /* 0xff800000bbbb7808 */ /* 0x002fc40002000000 */
[----:B------:R-:W-:Y:S02]  /*9200*/  ISETP.GT.AND P6, PT, R170, 0x21, PT ;  /* 0x00000021aa00780c */ /* 0x000fe40003fc4270 */
[----:B0-----:R-:W-:Y:S02]  /*9210*/  FSEL R188, R188, -INF , P5 ;  /* 0xff800000bcbc7808 */ /* 0x001fe40002800000 */
[C---:B------:R-:W-:Y:S02]  /*9220*/  ISETP.GT.AND P3, PT, R170.reuse, 0x28, PT ;  /* 0x00000028aa00780c */ /* 0x040fe40003f64270 */
[----:B------:R-:W-:Y:S02]  /*9230*/  FSEL R169, R169, -INF , P6 ;  /* 0xff800000a9a97808 */ /* 0x000fe40003000000 */
        /* <DEDUP_REMOVED lines=10> */
[----:B------:R-:W-:Y:S02]  /*92e0*/  FSETP.NEU.FTZ.AND P4, PT, R3, -INF , PT ;  /* 0xff8000000300780b */ /* 0x000fe40003f9d000 */
[C---:B------:R-:W-:Y:S02]  /*92f0*/  ISETP.GT.AND P3, PT, R170.reuse, 0x40, PT ;  /* 0x00000040aa00780c */ /* 0x040fe40003f64270 */
[----:B------:R-:W-:Y:S02]  /*9300*/  FSEL R165, R165, -INF , P5 ;  /* 0xff800000a5a57808 */ /* 0x000fe40002800000 */
[----:B------:R-:W-:Y:S01]  /*9310*/  ISETP.GT.AND P5, PT, R170, 0x41, PT ;  /* 0x00000041aa00780c */ /* 0x000fe20003fa4270 */
[----:B------:R-:W-:-:S02]  /*9320*/  WARPGROUP.DEPBAR.LE gsb0, 0x0 ;  /* 0x00008000000079c5 */ /* 0x000fc40000010000 */
[----:B------:R-:W-:Y:S01]  /*9330*/  FMNMX.FTZ R197, R153, R234, !PT ;  /* 0x000000ea99c57209 */ /* 0x000fe20007810000 */
[----:B------:R-:W-:-:S03]  /*9340*/  WARPGROUP.ARRIVE ;  /* 0x00000000000079c5 */ /* 0x000fc60000000000 */
[----:B------:R-:W-:-:S03]  /*9350*/  FMNMX.FTZ R197, R2, R197, !PT ;  /* 0x000000c502c57209 */ /* 0x000fc60007810000 */
[----:B------:R-:W-:Y:S01]  /*9360*/  HGMMA.64x256x16.F32 R24, R192, gdesc[UR4].tnspB, R24, gsb0 ;  /* 0x43e00004c0187df0 */ /* 0x000fe20008000818 */
[----:B------:R-:W-:Y:S02]  /*9370*/  FMNMX.FTZ R197, R0, R197, !PT ;  /* 0x000000c500c57209 */ /* 0x000fe40007810000 */
[----:B------:R-:W-:Y:S02]  /*9380*/  R2UR UR6, R236 ;  /* 0x00000000ec0672ca */ /* 0x000fe400000e0000 */
[----:B------:R-:W-:-:S04]  /*9390*/  FMNMX.FTZ R152, R20, R197, !PT ;  /* 0x000000c514987209 */ /* 0x000fc80007810000 */
[----:B------:R-:W-:Y:S01]  /*93a0*/  FMNMX.FTZ R191, R21, R152, !PT ;  /* 0x0000009815bf7209 */ /* 0x000fe20007810000 */
[----:B------:R-:W-:-:S03]  /*93b0*/  FMUL.FTZ R152, R3, UR5 ;  /* 0x0000000503987c20 */ /* 0x000fc60008410000 */
[----:B------:R-:W-:Y:S02]  /*93c0*/  FMNMX.FTZ R4, R176, R191, !PT ;  /* 0x000000bfb0047209 */ /* 0x000fe40007810000 */
[----:B------:R0:W1:Y:S01]  /*93d0*/  MUFU.TANH R191, R157 ;  /* 0x0000009d00bf7308 */ /* 0x0000620000002400 */
[----:B------:R-:W-:Y:S01]  /*93e0*/  FSEL R152, R152, RZ, P4 ;  /* 0x000000ff98987208 */ /* 0x000fe20002000000 */
[----:B------:R-:W-:Y:S01]  /*93f0*/  UISETP.GT.AND UP1, UPT, UR11, UR6, UPT ;  /* 0x000000060b00728c */ /* 0x000fe2000bf24270 */
[----:B------:R-:W-:Y:S02]  /*9400*/  FMNMX.FTZ R4, R177, R4, !PT ;  /* 0x00000004b1047209 */ /* 0x000fe40007810000 */
[----:B------:R-:W-:Y:S01]  /*9410*/  R2UR UR6, R16 ;  /* 0x00000000100672ca */ /* 0x000fe200000e0000 */
[--C-:B------:R-:W-:Y:S01]  /*9420*/  FFMA.FTZ R211, R171, UR5, -R152.reuse ;  /* 0x00000005abd37c23 */ /* 0x100fe20008010898 */
[----:B------:R-:W-:Y:S01]  /*9430*/  FMNMX.FTZ R197, R187, R4, !PT ;  /* 0x00000004bbc57209 */ /* 0x000fe20007810000 */
[--C-:B------:R-:W-:Y:S01]  /*9440*/  FFMA.FTZ R209, R174, UR5, -R152.reuse ;  /* 0x00000005aed17c23 */ /* 0x100fe20008010898 */
[----:B--2---:R-:W-:Y:S01]  /*9450*/  FSEL R171, R189, -INF , P5 ;  /* 0xff800000bdab7808 */ /* 0x004fe20002800000 */
[--C-:B------:R-:W-:Y:S01]  /*9460*/  FFMA.FTZ R174, R163, UR5, -R152.reuse ;  /* 0x00000005a3ae7c23 */ /* 0x100fe20008010898 */
[----:B------:R-:W-:Y:S01]  /*9470*/  FMNMX.FTZ R4, R188, R197, !PT ;  /* 0x000000c5bc047209 */ /* 0x000fe20007810000 */
[--C-:B------:R-:W-:Y:S01]  /*9480*/  FFMA.FTZ R201, R154, UR5, -R152.reuse ;  /* 0x000000059ac97c23 */ /* 0x100fe20008010898 */
[----:B------:R-:W-:Y:S01]  /*9490*/  ISETP.GT.AND P5, PT, R170, 0x49, PT ;  /* 0x00000049aa00780c */ /* 0x000fe20003fa4270 */
[--C-:B------:R-:W-:Y:S01]  /*94a0*/  FFMA.FTZ R154, R180, UR5, -R152.reuse ;  /* 0x00000005b49a7c23 */ /* 0x100fe20008010898 */
[----:B0-----:R-:W-:Y:S01]  /*94b0*/  FMNMX.FTZ R157, R169, R4, !PT ;  /* 0x00000004a99d7209 */ /* 0x001fe20007810000 */
[--C-:B------:R-:W-:Y:S01]  /*94c0*/  FFMA.FTZ R156, R162, UR5, -R152.reuse ;  /* 0x00000005a29c7c23 */ /* 0x100fe20008010898 */
[----:B-1----:R-:W-:Y:S01]  /*94d0*/  FSEL R191, R191, -INF , P5 ;  /* 0xff800000bfbf7808 */ /* 0x002fe20002800000 */
        /* <DEDUP_REMOVED lines=14> */
[----:B------:R-:W-:-:S02]  /*95c0*/  FFMA.FTZ R155, R181, UR5, -R152 ;  /* 0x00000005b59b7c23 */ /* 0x000fc40008010898 */
[----:B------:R-:W-:Y:S01]  /*95d0*/  MUFU.EX2 R211, R211 ;  /* 0x000000d300d37308 */ /* 0x000fe20000000800 */
[----:B------:R-:W-:Y:S02]  /*95e0*/  FMNMX.FTZ R4, R164, R157, !PT ;  /* 0x0000009da4047209 */ /* 0x000fe40007810000 */
[----:B------:R-:W-:Y:S01]  /*95f0*/  FSEL R157, R178, -INF , P3 ;  /* 0xff800000b29d7808 */ /* 0x000fe20001800000 */
[--C-:B------:R-:W-:Y:S01]  /*9600*/  FFMA.FTZ R178, R185, UR5, -R152.reuse ;  /* 0x00000005b9b27c23 */ /* 0x100fe20008010898 */
[----:B------:R-:W-:Y:S02]  /*9610*/  FMNMX.FTZ R4, R165, R4, !PT ;  /* 0x00000004a5047209 */ /* 0x000fe40007810000 */
[----:B------:R-:W-:Y:S01]  /*9620*/  ISETP.GT.AND P3, PT, R170, 0x48, PT ;  /* 0x00000048aa00780c */ /* 0x000fe20003f64270 */
[----:B------:R-:W-:Y:S01]  /*9630*/  MUFU.EX2 R205, R205 ;  /* 0x000000cd00cd7308 */ /* 0x000fe20000000800 */
[----:B------:R-:W-:Y:S01]  /*9640*/  FMNMX.FTZ R4, R157, R4, !PT ;  /* 0x000000049d047209 */ /* 0x000fe20007810000 */
[----:B------:R-:W-:Y:S01]  /*9650*/  FFMA.FTZ R170, R182, UR5, -R152 ;  /* 0x00000005b6aa7c23 */ /* 0x000fe20008010898 */
[----:B------:R-:W-:-:S02]  /*9660*/  FSEL R189, R190, -INF , P3 ;  /* 0xff800000bebd7808 */ /* 0x000fc40001800000 */
[----:B------:R-:W-:-:S03]  /*9670*/  FMNMX.FTZ R4, R171, R4, !PT ;  /* 0x00000004ab047209 */ /* 0x000fc60007810000 */
[----:B------:R0:W-:Y:S01]  /*9680*/  MUFU.EX2 R190, R174 ;  /* 0x000000ae00be7308 */ /* 0x0001e20000000800 */
[----:B------:R-:W-:-:S04]  /*9690*/  FMNMX.FTZ R4, R189, R4, !PT ;  /* 0x00000004bd047209 */ /* 0x000fc80007810000 */
[----:B------:R-:W-:-:S03]  /*96a0*/  FMNMX.FTZ R4, R191, R4, !PT ;  /* 0x00000004bf047209 */ /* 0x000fc60007810000 */
[----:B------:R-:W-:Y:S01]  /*96b0*/  MUFU.EX2 R162, R162 ;  /* 0x000000a200a27308 */ /* 0x000fe20000000800 */
[----:B0-----:R-:W-:Y:S01]  /*96c0*/  FFMA.FTZ R174, R186, UR5, -R152 ;  /* 0x00000005baae7c23 */ /* 0x001fe20008010898 */
        /* <DEDUP_REMOVED lines=9> */
[----:B0-----:R-:W-:Y:S01]  /*9760*/  FMNMX.FTZ R4, R163, R4, !PT ;  /* 0x00000004a3047209 */ /* 0x001fe20007810000 */
[--C-:B------:R-:W-:Y:S01]  /*9770*/  FFMA.FTZ R163, R168, UR5, -R152.reuse ;  /* 0x00000005a8a37c23 */ /* 0x100fe20008010898 */
[----:B------:R-:W-:-:S05]  /*9780*/  FFMA.FTZ R152, R159, UR5, -R152 ;  /* 0x000000059f987c23 */ /* 0x000fca0008010898 */
[----:B------:R-:W-:Y:S01]  /*9790*/  MUFU.EX2 R197, R197 ;  /* 0x000000c500c57308 */ /* 0x000fe20000000800 */
[C---:B------:R-:W-:Y:S01]  /*97a0*/  FSETP.NEU.FTZ.AND P3, PT, R4.reuse, -INF , PT ;  /* 0xff8000000400780b */ /* 0x040fe20003f7d000 */
[----:B------:R-:W-:Y:S01]  /*97b0*/  FMUL.FTZ R180, R4, UR5 ;  /* 0x0000000504b47c20 */ /* 0x000fe20008410000 */
[----:B------:R-:W-:Y:S01]  /*97c0*/  IMAD.U32 R168, RZ, RZ, UR4 ;  /* 0x00000004ffa87e24 */ /* 0x000fe2000f8e00ff */
[----:B------:R-:W-:-:S03]  /*97d0*/  UIADD3 UR4, UR11, -0x1, URZ ;  /* 0xffffffff0b047890 */ /* 0x000fc6000fffe03f */
[----:B------:R-:W-:Y:S01]  /*97e0*/  FSEL R180, R180, RZ, P3 ;  /* 0x000000ffb4b47208 */ /* 0x000fe20001800000 */
[----:B------:R-:W-:Y:S02]  /*97f0*/  MUFU.EX2 R158, R158 ;  /* 0x0000009e009e7308 */ /* 0x000fe40000000800 */
[----:B------:R-:W-:Y:S02]  /*9800*/  IMAD.U32 R233, RZ, RZ, UR4 ;  /* 0x00000004ffe97e24 */ /* 0x000fe4000f8e00ff */
[--C-:B------:R-:W-:Y:S01]  /*9810*/  FFMA.FTZ R206, R177, UR5, -R180.reuse ;  /* 0x00000005b1ce7c23 */ /* 0x100fe200080108b4 */
[--C-:B------:R-:W-:Y:S01]  /*9820*/  FFMA.FTZ R210, R0, UR5, -R180.reuse ;  /* 0x0000000500d27c23 */ /* 0x100fe200080108b4 */
[----:B------:R-:W-:Y:S01]  /*9830*/  FSEL R177, R4, RZ, P3 ;  /* 0x000000ff04b17208 */ /* 0x000fe20001800000 */
[--C-:B------:R-:W-:Y:S01]  /*9840*/  FFMA.FTZ R153, R153, UR5, -R180.reuse ;  /* 0x0000000599997c23 */ /* 0x100fe200080108b4 */
[----:B------:R-:W-:Y:S01]  /*9850*/  FSEL R0, R3, RZ, P4 ;  /* 0x000000ff03007208 */ /* 0x000fe20002000000 */
[--C-:B------:R-:W-:Y:S01]  /*9860*/  FFMA.FTZ R208, R2, UR5, -R180.reuse ;  /* 0x0000000502d07c23 */ /* 0x100fe200080108b4 */
[----:B------:R-:W-:Y:S01]  /*9870*/  FFMA.FTZ R167, R20, UR5, -R180 ;  /* 0x0000000514a77c23 */ /* 0x000fe200080108b4 */
[----:B------:R-:W-:Y:S01]  /*9880*/  FADD.FTZ R177, -R177, R234 ;  /* 0x000000eab1b17221 */ /* 0x000fe20000010100 */
[----:B------:R-:W-:Y:S01]  /*9890*/  MUFU.EX2 R210, R210 ;  /* 0x000000d200d27308 */ /* 0x000fe20000000800 */
[----:B------:R-:W-:Y:S01]  /*98a0*/  FADD.FTZ R0, -R0, R235 ;  /* 0x000000eb00007221 */ /* 0x000fe20000010100 */
[----:B------:R-:W-:Y:S01]  /*98b0*/  FFMA.FTZ R204, R21, UR5, -R180 ;  /* 0x0000000515cc7c23 */ /* 0x000fe200080108b4 */
[----:B------:R-:W-:Y:S01]  /*98c0*/  FMUL.FTZ R177, R177, UR5 ;  /* 0x00000005b1b17c20 */ /* 0x000fe20008410000 */
[----:B------:R-:W-:-:S02]  /*98d0*/  IMAD.U32 R20, RZ, RZ, UR14 ;  /* 0x0000000eff147e24 */ /* 0x000fc4000f8e00ff */
[----:B------:R-:W-:Y:S01]  /*98e0*/  FMUL.FTZ R2, R0, UR5 ;  /* 0x0000000500027c20 */ /* 0x000fe20008410000 */
[--C-:B------:R-:W-:Y:S01]  /*98f0*/  FFMA.FTZ R175, R176, UR5, -R180.reuse ;  /* 0x00000005b0af7c23 */ /* 0x100fe200080108b4 */
[--C-:B------:R-:W-:Y:S01]  /*9900*/  FFMA.FTZ R21, R187, UR5, -R180.reuse ;  /* 0x00000005bb157c23 */ /* 0x100fe200080108b4 */
        /* <DEDUP_REMOVED lines=12> */
[--C-:B------:R-:W-:Y:S01]  /*99d0*/  FFMA.FTZ R171, R171, UR5, -R180.reuse ;  /* 0x00000005abab7c23 */ /* 0x100fe200080108b4 */
[----:B------:R-:W-:Y:S01]  /*99e0*/  FFMA.FTZ R189, R189, UR5, -R180 ;  /* 0x00000005bdbd7c23 */ /* 0x000fe200080108b4 */
[----:B------:R-:W-:Y:S01]  /*99f0*/  PLOP3.LUT P3, PT, PT, PT, UP1, 0x80, 0x0 ;  /* 0x000000000000781c */ /* 0x000fe20003f6f018 */
[----:B------:R-:W-:Y:S01]  /*9a00*/  @!P1 VIADD R160, R168, 0x38860 ;  /* 0x00038860a8a09836 */ /* 0x000fe20000000000 */
[----:B------:R-:W1:Y:S01]  /*9a10*/  MUFU.EX2 R2, R2 ;  /* 0x0000000200027308 */ /* 0x000e620000000800 */
[----:B------:R-:W-:-:S02]  /*9a20*/  IMAD.MOV.U32 R235, RZ, RZ, R3 ;  /* 0x000000ffffeb7224 */ /* 0x000fc400078e0003 */
[----:B------:R-:W-:Y:S01]  /*9a30*/  IMAD.MOV.U32 R234, RZ, RZ, R4 ;  /* 0x000000ffffea7224 */ /* 0x000fe200078e0004 */
[----:B------:R-:W-:-:S04]  /*9a40*/  @!P1 PRMT R160, RZ, 0x654, R160 ;  /* 0x00000654ffa09816 */ /* 0x000fc800000000a0 */
[----:B------:R-:W2:Y:S01]  /*9a50*/  MUFU.EX2 R208, R208 ;  /* 0x000000d000d07308 */ /* 0x000ea20000000800 */
[----:B0-----:R-:W-:-:S07]  /*9a60*/  FFMA.FTZ R177, R0, R14, R153 ;  /* 0x0000000e00b17223 */ /* 0x001fce0000010099 */
[----:B------:R-:W0:Y:S01]  /*9a70*/  MUFU.EX2 R167, R167 ;  /* 0x000000a700a77308 */ /* 0x000e220000000800 */
[----:B-1----:R-:W-:Y:S01]  /*9a80*/  FFMA.FTZ R179, R2, R5, R209 ;  /* 0x0000000502b37223 */ /* 0x002fe200000100d1 */
[----:B------:R-:W-:-:S03]  /*9a90*/  F2FP.F16.F32.PACK_AB R209, R156, R209 ;  /* 0x000000d19cd1723e */ /* 0x000fc600000000ff */
[----:B------:R-:W-:-:S03]  /*9aa0*/  FADD.FTZ R14, R156, R179 ;  /* 0x000000b39c0e7221 */ /* 0x000fc60000010000 */
[----:B------:R-:W1:Y:S01]  /*9ab0*/  MUFU.EX2 R204, R204 ;  /* 0x000000cc00cc7308 */ /* 0x000e620000000800 */
[C---:B--2---:R-:W-:Y:S01]  /*9ac0*/  FADD.FTZ R177, R208.reuse, R177 ;  /* 0x000000b1d0b17221 */ /* 0x044fe20000010000 */
[----:B------:R-:W-:Y:S01]  /*9ad0*/  FADD.FTZ R159, R211, R14 ;  /* 0x0000000ed39f7221 */ /* 0x000fe20000010000 */
[----:B------:R-:W-:Y:S02]  /*9ae0*/  F2FP.F16.F32.PACK_AB R208, R208, R153 ;  /* 0x00000099d0d0723e */ /* 0x000fe400000000ff */
[C---:B------:R-:W-:Y:S01]  /*9af0*/  F2FP.F16.F32.PACK_AB R211, R190.reuse, R211 ;  /* 0x000000d3bed3723e */ /* 0x040fe200000000ff */
[----:B------:R-:W-:Y:S02]  /*9b00*/  FADD.FTZ R14, R190, R159 ;  /* 0x0000009fbe0e7221 */ /* 0x000fe40000010000 */
[----:B------:R-:W2:Y:S02]  /*9b10*/  MUFU.EX2 R175, R175 ;  /* 0x000000af00af7308 */ /* 0x000ea40000000800 */
[----:B------:R-:W-:Y:S01]  /*9b20*/  FADD.FTZ R159, R205, R14 ;  /* 0x0000000ecd9f7221 */ /* 0x000fe20000010000 */
[----:B------:R-:W-:-:S03]  /*9b30*/  F2FP.F16.F32.PACK_AB R205, R162, R205 ;  /* 0x000000cda2cd723e */ /* 0x000fc600000000ff */
[----:B------:R-:W-:Y:S02]  /*9b40*/  FADD.FTZ R14, R162, R159 ;  /* 0x0000009fa20e7221 */ /* 0x000fe40000010000 */
[----:B------:R-:W3:Y:S02]  /*9b50*/  MUFU.EX2 R206, R206 ;  /* 0x000000ce00ce7308 */ /* 0x000ee40000000800 */
[----:B------:R-:W-:Y:S01]  /*9b60*/  FADD.FTZ R159, R207, R14 ;  /* 0x0000000ecf9f7221 */ /* 0x000fe20000010000 */
[----:B------:R-:W-:-:S03]  /*9b70*/  F2FP.F16.F32.PACK_AB R207, R166, R207 ;  /* 0x000000cfa6cf723e */ /* 0x000fc600000000ff */
[----:B------:R-:W-:Y:S02]  /*9b80*/  FADD.FTZ R14, R166, R159 ;  /* 0x0000009fa60e7221 */ /* 0x000fe40000010000 */
[----:B------:R-:W4:Y:S02]  /*9b90*/  MUFU.EX2 R21, R21 ;  /* 0x0000001500157308 */ /* 0x000f240000000800 */
[----:B------:R-:W-:Y:S01]  /*9ba0*/  FADD.FTZ R159, R201, R14 ;  /* 0x0000000ec99f7221 */ /* 0x000fe20000010000 */
[----:B------:R-:W-:-:S03]  /*9bb0*/  F2FP.F16.F32.PACK_AB R201, R154, R201 ;  /* 0x000000c99ac9723e */ /* 0x000fc600000000ff */
[----:B------:R-:W-:Y:S02]  /*9bc0*/  FADD.FTZ R14, R154, R159 ;  /* 0x0000009f9a0e7221 */ /* 0x000fe40000010000 */
[----:B------:R-:W5:Y:S08]  /*9bd0*/  MUFU.EX2 R200, R200 ;  /* 0x000000c800c87308 */ /* 0x000f700000000800 */
[----:B------:R-:W5:Y:S08]  /*9be0*/  MUFU.EX2 R169, R169 ;  /* 0x000000a900a97308 */ /* 0x000f700000000800 */
[----:B------:R3:W-:Y:S08]  /*9bf0*/  MUFU.EX2 R5, R161 ;  /* 0x000000a100057308 */ /* 0x0007f00000000800 */
[----:B------:R-:W5:Y:S08]  /*9c00*/  MUFU.EX2 R202, R202 ;  /* 0x000000ca00ca7308 */ /* 0x000f700000000800 */
[----:B------:R-:W5:Y:S01]  /*9c10*/  MUFU.EX2 R173, R173 ;  /* 0x000000ad00ad7308 */ /* 0x000f620000000800 */
[----:B------:R-:W-:-:S02]  /*9c20*/  WARPGROUP.DEPBAR.LE gsb0, 0x0 ;  /* 0x00008000000079c5 */ /* 0x000fc40000010000 */
[----:B------:R0:W-:Y:S05]  /*9c30*/  @!P1 SYNCS.ARRIVE.TRANS64.RED.A1T0 RZ, [R20+URZ], RZ ;  /* 0x000000ff14ff99a7 */ /* 0x0001ea000810043f */
[----:B------:R-:W5:Y:S01]  /*9c40*/  MUFU.EX2 R196, R196 ;  /* 0x000000c400c47308 */ /* 0x000f620000000800 */
[--C-:B------:R-:W-:Y:S01]  /*9c50*/  FFMA.FTZ R192, R157, UR5, -R180.reuse ;  /* 0x000000059dc07c23 */ /* 0x100fe200080108b4 */
[----:B------:R-:W-:Y:S01]  /*9c60*/  FFMA.FTZ R180, R191, UR5, -R180 ;  /* 0x00000005bfb47c23 */ /* 0x000fe200080108b4 */
[----:B0-----:R-:W-:-:S05]  /*9c70*/  FADD.FTZ R20, R210, R177 ;  /* 0x000000b1d2147221 */ /* 0x001fca0000010000 */
[----:B------:R-:W-:Y:S01]  /*9c80*/  MUFU.EX2 R198, R198 ;  /* 0x000000c600c67308 */ /* 0x000fe20000000800 */
[----:B------:R0:W-:Y:S01]  /*9c90*/  @!P1 SYNCS.ARRIVE.TRANS64.RED.A1T0 RZ, [R160+URZ], RZ ;  /* 0x000000ffa0ff99a7 */ /* 0x0001e2000810043f */
[C---:B------:R-:W-:Y:S01]  /*9ca0*/  F2FP.F16.F32.PACK_AB R210, R167.reuse, R210 ;  /* 0x000000d2a7d2723e */ /* 0x040fe200000000ff */
[----:B------:R-:W-:-:S04]  /*9cb0*/  FADD.FTZ R177, R167, R20 ;  /* 0x00000014a7b17221 */ /* 0x000fc80000010000 */
[----:B-1----:R-:W-:Y:S01]  /*9cc0*/  FADD.FTZ R20, R204, R177 ;  /* 0x000000b1cc147221 */ /* 0x002fe20000010000 */
[----:B------:R-:W1:Y:S01]  /*9cd0*/  MUFU.EX2 R199, R199 ;  /* 0x000000c700c77308 */ /* 0x000e620000000800 */
[C---:B--2---:R-:W-:Y:S02]  /*9ce0*/  F2FP.F16.F32.PACK_AB R204, R175.reuse, R204 ;  /* 0x000000ccafcc723e */ /* 0x044fe400000000ff */
[----:B---3--:R-:W-:-:S04]  /*9cf0*/  FADD.FTZ R161, R175, R20 ;  /* 0x00000014afa17221 */ /* 0x008fc80000010000 */
[----:B------:R-:W-:Y:S01]  /*9d00*/  FADD.FTZ R20, R206, R161 ;  /* 0x000000a1ce147221 */ /* 0x000fe20000010000 */
[C---:B----4-:R-:W-:Y:S01]  /*9d10*/  F2FP.F16.F32.PACK_AB R206, R21.reuse, R206 ;  /* 0x000000ce15ce723e */ /* 0x050fe200000000ff */
[----:B------:R-:W-:Y:S02]  /*9d20*/  MUFU.EX2 R157, R165 ;  /* 0x000000a5009d7308 */ /* 0x000fe40000000800 */
[----:B------:R-:W-:Y:S01]  /*9d30*/  FADD.FTZ R161, R21, R20 ;  /* 0x0000001415a17221 */ /* 0x000fe20000010000 */
[----:B------:R-:W-:Y:S01]  /*9d40*/  FADD.FTZ R21, R203, R14 ;  /* 0x0000000ecb157221 */ /* 0x000fe20000010000 */
[----:B------:R-:W-:Y:S02]  /*9d50*/  F2FP.F16.F32.PACK_AB R203, R170, R203 ;  /* 0x000000cbaacb723e */ /* 0x000fe400000000ff */
[----:B-----5:R-:W-:Y:S01]  /*9d60*/  FADD.FTZ R20, R200, R161 ;  /* 0x000000a1c8147221 */ /* 0x020fe20000010000 */
[----:B------:R-:W-:Y:S01]  /*9d70*/  FADD.FTZ R14, R170, R21 ;  /* 0x00000015aa0e7221 */ /* 0x000fe20000010000 */
[----:B------:R-:W2:Y:S01]  /*9d80*/  MUFU.EX2 R174, R174 ;  /* 0x000000ae00ae7308 */ /* 0x000ea20000000800 */
[C---:B------:R-:W-:Y:S01]  /*9d90*/  F2FP.F16.F32.PACK_AB R200, R169.reuse, R200 ;  /* 0x000000c8a9c8723e */ /* 0x040fe200000000ff */
[----:B------:R-:W-:Y:S01]  /*9da0*/  FADD.FTZ R161, R169, R20 ;  /* 0x00000014a9a17221 */ /* 0x000fe20000010000 */
[----:B------:R-:W-:Y:S01]  /*9db0*/  FADD.FTZ R21, R197, R14 ;  /* 0x0000000ec5157221 */ /* 0x000fe20000010000 */
[----:B------:R-:W-:-:S02]  /*9dc0*/  F2FP.F16.F32.PACK_AB R197, R158, R197 ;  /* 0x000000c59ec5723e */ /* 0x000fc400000000ff */
[----:B------:R-:W-:Y:S01]  /*9dd0*/  FADD.FTZ R20, R202, R161 ;  /* 0x000000a1ca147221 */ /* 0x000fe20000010000 */
[----:B------:R-:W-:Y:S01]  /*9de0*/  FADD.FTZ R14, R158, R21 ;  /* 0x000000159e0e7221 */ /* 0x000fe20000010000 */
[----:B------:R-:W3:Y:S01]  /*9df0*/  MUFU.EX2 R192, R192 ;  /* 0x000000c000c07308 */ /* 0x000ee20000000800 */
[C---:B------:R-:W-:Y:S01]  /*9e00*/  F2FP.F16.F32.PACK_AB R202, R173.reuse, R202 ;  /* 0x000000caadca723e */ /* 0x040fe200000000ff */
[----:B------:R-:W-:-:S04]  /*9e10*/  FADD.FTZ R159, R173, R20 ;  /* 0x00000014ad9f7221 */ /* 0x000fc80000010000 */
[----:B------:R-:W-:Y:S01]  /*9e20*/  FADD.FTZ R20, R196, R159 ;  /* 0x0000009fc4147221 */ /* 0x000fe20000010000 */
[C---:B------:R-:W-:Y:S01]  /*9e30*/  F2FP.F16.F32.PACK_AB R196, R5.reuse, R196 ;  /* 0x000000c405c4723e */ /* 0x040fe200000000ff */
[----:B------:R-:W4:Y:S02]  /*9e40*/  MUFU.EX2 R155, R155 ;  /* 0x0000009b009b7308 */ /* 0x000f240000000800 */
[----:B------:R-:W-:Y:S01]  /*9e50*/  FADD.FTZ R159, R5, R20 ;  /* 0x00000014059f7221 */ /* 0x000fe20000010000 */
[----:B-1----:R-:W-:Y:S01]  /*9e60*/  FADD.FTZ R5, R199, R14 ;  /* 0x0000000ec7057221 */ /* 0x002fe20000010000 */
[----:B--2---:R-:W-:Y:S02]  /*9e70*/  F2FP.F16.F32.PACK_AB R199, R174, R199 ;  /* 0x000000c7aec7723e */ /* 0x004fe400000000ff */
[----:B------:R-:W-:Y:S01]  /*9e80*/  FADD.FTZ R20, R198, R159 ;  /* 0x0000009fc6147221 */ /* 0x000fe20000010000 */
[----:B------:R-:W-:Y:S01]  /*9e90*/  FADD.FTZ R14, R174, R5 ;  /* 0x00000005ae0e7221 */ /* 0x000fe20000010000 */
[----:B------:R-:W1:Y:S01]  /*9ea0*/  MUFU.EX2 R153, R171 ;  /* 0x000000ab00997308 */ /* 0x000e620000000800 */
[C---:B------:R-:W-:Y:S01]  /*9eb0*/  F2FP.F16.F32.PACK_AB R198, R157.reuse, R198 ;  /* 0x000000c69dc6723e */ /* 0x040fe200000000ff */
[----:B------:R-:W-:-:S04]  /*9ec0*/  FADD.FTZ R21, R157, R20 ;  /* 0x000000149d157221 */ /* 0x000fc80000010000 */
[----:B---3--:R-:W-:Y:S01]  /*9ed0*/  FADD.FTZ R20, R192, R21 ;  /* 0x00000015c0147221 */ /* 0x008fe20000010000 */
[----:B------:R-:W-:Y:S01]  /*9ee0*/  IMAD.U32 R21, RZ, RZ, UR60 ;  /* 0x0000003cff157e24 */ /* 0x000fe2000f8e00ff */
[----:B------:R-:W2:Y:S01]  /*9ef0*/  MUFU.EX2 R178, R178 ;  /* 0x000000b200b27308 */ /* 0x000ea20000000800 */
[----:B----4-:R-:W-:-:S07]  /*9f00*/  FADD.FTZ R5, R155, R14 ;  /* 0x0000000e9b057221 */ /* 0x010fce0000010000 */
        /* <DEDUP_REMOVED lines=11> */
[----:B------:R-:W-:Y:S01]  /*9fc0*/  IMAD.U32 R20, RZ, RZ, UR6 ;  /* 0x00000006ff147e24 */ /* 0x000fe2000f8e00ff */
[----:B------:R-:W-:Y:S01]  /*9fd0*/  F2FP.F16.F32.PACK_AB R194, R180, R189 ;  /* 0x000000bdb4c2723e */ /* 0x000fe200000000ff */
[C---:B---3--:R-:W-:Y:S01]  /*9fe0*/  FADD.FTZ R5, R152.reuse, R5 ;  /* 0x0000000598057221 */ /* 0x048fe20000010000 */
[----:B------:R-:W-:Y:S01]  /*9ff0*/  F2FP.F16.F32.PACK_AB R195, R152, R163 ;  /* 0x000000a398c3723e */ /* 0x000fe200000000ff */
[----:B0-----:R-:W-:Y:S06]  /*a000*/  @P3 BRA `(.L_x_2609) ;  /* 0xffffffbc00943947 */ /* 0x001fec000383ffff */
[----:B------:R-:W-:-:S07]  /*a010*/  IMAD.U32 R20, RZ, RZ, UR4 ;  /* 0x00000004ff147e24 */ /* 0x000fce000f8e00ff */
.L_x_2600:
        /* <DEDUP_REMOVED lines=9> */
.L_x_2619:
        /* <DEDUP_REMOVED lines=10> */
.L_x_2611:
        /* <DEDUP_REMOVED lines=8> */
.L_x_2612:
[----:B-1----:R-:W-:Y:S05]  /*a1d0*/  @P2 BRA `(.L_x_2613) ;  /* 0x0000000000082947 */ /* 0x002fea0003800000 */
[----:B------:R-:W1:Y:S02]  /*a1e0*/  SYNCS.PHASECHK.TRANS64.TRYWAIT P2, [UR4+0x38830], R3 ;  /* 0x03883003ff0075a7 */ /* 0x000e640008040144 */
[----:B-1----:R-:W-:Y:S05]  /*a1f0*/  @!P2 BRA `(.L_x_2614) ;  /* 0x000000f400fca947 */ /* 0x002fea0003800000 */
.L_x_2613:
        /* <DEDUP_REMOVED lines=643> */
.L_x_2615:
        /* <DEDUP_REMOVED lines=9> */
.L_x_2616:
[----:B---3--:R-:W-:Y:S05]  /*cac0*/  @P2 BRA `(.L_x_2617) ;  /* 0x0000000000082947 */ /* 0x008fea0003800000 */
[----:B------:R-:W3:Y:S02]  /*cad0*/  SYNCS.PHASECHK.TRANS64.TRYWAIT P2, [UR4+0x38850], R0 ;  /* 0x03885000ff0075a7 */ /* 0x000ee40008040144 */
[----:B---3--:R-:W-:Y:S05]  /*cae0*/  @!P2 BRA `(.L_x_2618) ;  /* 0x000000cc00d8a947 */ /* 0x008fea0003800000 */
.L_x_2617:
        /* <DEDUP_REMOVED lines=236> */
[----:B0-----:R-:W-:-:S03]  /*d9b0*/  FFMA.FTZ R5, R2, R5, R209 ;  /* 0x0000000502057223 */ /* 0x001fc600000100d1 */
        /* <DEDUP_REMOVED lines=62> */
[C---:B------:R-:W-:Y:S01]  /*dda0*/  FADD.FTZ R21, R173.reuse, R162 ;  /* 0x000000a2ad157221 */ /* 0x040fe20000010000 */
[----:B------:R-:W-:Y:S01]  /*ddb0*/  FADD.FTZ R160, R20, R5 ;  /* 0x0000000514a07221 */ /* 0x000fe20000010000 */
        /* <DEDUP_REMOVED lines=27> */
[----:B------:R-:W-:Y:S02]  /*df70*/  IMAD.U32 R20, RZ, RZ, UR4 ;  /* 0x00000004ff147e24 */ /* 0x000fe4000f8e00ff */
[----:B------:R-:W-:Y:S01]  /*df80*/  IMAD.MOV.U32 R22, RZ, RZ, R3 ;  /* 0x000000ffff167224 */ /* 0x000fe200078e0003 */
[----:B0-----:R-:W-:Y:S06]  /*df90*/  @P2 BRA `(.L_x_2619) ;  /* 0xffffffc000442947 */ /* 0x001fec000383ffff */
.L_x_2610:
        /* <DEDUP_REMOVED lines=131> */
.L_x_2620:
        /* <DEDUP_REMOVED lines=8> */
.L_x_2621:
[----:B-1----:R-:W-:Y:S05]  /*e850*/  @P2 BRA `(.L_x_2622) ;  /* 0x0000000000082947 */ /* 0x002fea0003800000 */
[----:B------:R-:W1:Y:S02]  /*e860*/  SYNCS.PHASECHK.TRANS64.TRYWAIT P0, [UR7+0x38850], R0 ;  /* 0x03885000ff0075a7 */ /* 0x000e640008000147 */
[----:B-1----:R-:W-:Y:S05]  /*e870*/  @!P0 BRA `(.L_x_2623) ;  /* 0x000000b0008c8947 */ /* 0x002fea0003800000 */
.L_x_2622:
        /* <DEDUP_REMOVED lines=206> */
.L_x_2593:
        /* <DEDUP_REMOVED lines=79> */
[----:B------:R-:W-:Y:S01]  /*fa50*/  LOP3.LUT R106, R9, R106, RZ, 0x3c, !PT ;  /* 0x0000006a096a7212 */ /* 0x000fe200078e3cff */
[----:B------:R-:W-:Y:S01]  /*fa60*/  IMAD.X R9, RZ, RZ, R107, P1 ;  /* 0x000000ffff097224 */ /* 0x000fe200008e066b */
        /* <DEDUP_REMOVED lines=29> */
[----:B------:R0:W-:Y:S01]  /*fc40*/  STSM.16.M88.4 [R106], R24 ;  /* 0x000000186a007844 */ /* 0x0001e20000000200 */
[----:B------:R-:W-:-:S02]  /*fc50*/  LOP3.LUT R54, R54, R185, RZ, 0x3c, !PT ;  /* 0x000000b936367212 */ /* 0x000fc400078e3cff */
[----:B------:R-:W-:Y:S01]  /*fc60*/  SHF.R.U64 R94, R94, 0x3, RZ ;  /* 0x000000035e5e7819 */ /* 0x000fe200000012ff */
[----:B------:R1:W-:Y:S01]  /*fc70*/  STSM.16.M88.4 [R11], R32 ;  /* 0x000000200b007844 */ /* 0x0003e20000000200 */
[----:B------:R-:W-:Y:S02]  /*fc80*/  LOP3.LUT R98, R29, R6, RZ, 0x3c, !PT ;  /* 0x000000061d627212 */ /* 0x000fe400078e3cff */
[----:B------:R-:W-:Y:S01]  /*fc90*/  MOV R20, R20 ;  /* 0x0000001400147202 */ /* 0x000fe20000000f00 */
[----:B------:R-:W-:Y:S01]  /*fca0*/  STSM.16.M88.4 [R12], R40 ;  /* 0x000000280c007844 */ /* 0x000fe20000000200 */
[----:B------:R-:W-:Y:S02]  /*fcb0*/  F2FP.F16.F32.PACK_AB R59, R157, R59 ;  /* 0x0000003b9d3b723e */ /* 0x000fe400000000ff */
[----:B------:R-:W-:Y:S01]  /*fcc0*/  F2FP.F16.F32.PACK_AB R65, R156, R66 ;  /* 0x000000429c41723e */ /* 0x000fe200000000ff */
[----:B------:R2:W-:Y:S01]  /*fcd0*/  STSM.16.M88.4 [R14], R48 ;  /* 0x000000300e007844 */ /* 0x0005e20000000200 */
[----:B------:R-:W-:-:S02]  /*fce0*/  F2FP.F16.F32.PACK_AB R72, R73, R72 ;  /* 0x000000484948723e */ /* 0x000fc400000000ff */
[----:B------:R-:W-:Y:S01]  /*fcf0*/  LOP3.LUT R62, R62, R187, RZ, 0x3c, !PT ;  /* 0x000000bb3e3e7212 */ /* 0x000fe200078e3cff */
[----:B------:R3:W-:Y:S01]  /*fd00*/  STSM.16.M88.4 [R20], R56 ;  /* 0x0000003814007844 */ /* 0x0007e20000000200 */
[----:B------:R-:W-:Y:S02]  /*fd10*/  SHF.R.U64 R107, R107, 0x3, RZ ;  /* 0x000000036b6b7819 */ /* 0x000fe400000012ff */
[----:B------:R-:W-:Y:S02]  /*fd20*/  MOV R30, R30 ;  /* 0x0000001e001e7202 */ /* 0x000fe40000000f00 */
[----:B------:R-:W-:Y:S02]  /*fd30*/  F2FP.F16.F32.PACK_AB R66, R69, R68 ;  /* 0x000000444542723e */ /* 0x000fe400000000ff */
[----:B------:R-:W-:Y:S02]  /*fd40*/  F2FP.F16.F32.PACK_AB R67, R155, R67 ;  /* 0x000000439b43723e */ /* 0x000fe400000000ff */
[----:B------:R-:W-:-:S02]  /*fd50*/  F2FP.F16.F32.PACK_AB R73, R154, R74 ;  /* 0x0000004a9a49723e */ /* 0x000fc400000000ff */
[----:B------:R-:W-:Y:S01]  /*fd60*/  F2FP.F16.F32.PACK_AB R80, R81, R80 ;  /* 0x000000505150723e */ /* 0x000fe200000000ff */
[----:B------:R3:W-:Y:S01]  /*fd70*/  STSM.16.M88.4 [R30], R64 ;  /* 0x000000401e007844 */ /* 0x0007e20000000200 */
[----:B------:R-:W-:Y:S02]  /*fd80*/  LOP3.LUT R70, R70, R189, RZ, 0x3c, !PT ;  /* 0x000000bd46467212 */ /* 0x000fe400078e3cff */
[----:B------:R-:W-:Y:S02]  /*fd90*/  MOV R38, R38 ;  /* 0x0000002600267202 */ /* 0x000fe40000000f00 */
[----:B------:R-:W-:Y:S02]  /*fda0*/  F2FP.F16.F32.PACK_AB R74, R77, R76 ;  /* 0x0000004c4d4a723e */ /* 0x000fe400000000ff */
[----:B------:R-:W-:Y:S01]  /*fdb0*/  F2FP.F16.F32.PACK_AB R75, R153, R75 ;  /* 0x0000004b994b723e */ /* 0x000fe200000000ff */
[----:B------:R-:W4:Y:S01]  /*fdc0*/  LDC R76, c[0x0][0xbe8] ;  /* 0x0002fa00ff4c7b82 */ /* 0x000f220000000800 */
[----:B------:R-:W-:-:S02]  /*fdd0*/  F2FP.F16.F32.PACK_AB R81, R152, R82 ;  /* 0x000000529851723e */ /* 0x000fc400000000ff */
[----:B------:R-:W-:Y:S01]  /*fde0*/  F2FP.F16.F32.PACK_AB R88, R89, R88 ;  /* 0x000000585958723e */ /* 0x000fe200000000ff */
[----:B------:R3:W-:Y:S01]  /*fdf0*/  STSM.16.M88.4 [R38], R72 ;  /* 0x0000004826007844 */ /* 0x0007e20000000200 */
[----:B------:R-:W-:Y:S02]  /*fe00*/  LOP3.LUT R78, R78, R191, RZ, 0x3c, !PT ;  /* 0x000000bf4e4e7212 */ /* 0x000fe400078e3cff */
[----:B------:R-:W-:Y:S02]  /*fe10*/  SHF.R.U64 R165, R165, 0x3, RZ ;  /* 0x00000003a5a57819 */ /* 0x000fe400000012ff */
[----:B------:R-:W-:Y:S02]  /*fe20*/  MOV R46, R46 ;  /* 0x0000002e002e7202 */ /* 0x000fe40000000f00 */
[----:B------:R-:W-:Y:S02]  /*fe30*/  F2FP.F16.F32.PACK_AB R82, R85, R84 ;  /* 0x000000545552723e */ /* 0x000fe400000000ff */
[----:B------:R-:W-:-:S02]  /*fe40*/  F2FP.F16.F32.PACK_AB R83, R83, R86 ;  /* 0x000000565353723e */ /* 0x000fc400000000ff */
[----:B------:R-:W-:Y:S02]  /*fe50*/  F2FP.F16.F32.PACK_AB R89, R87, R90 ;  /* 0x0000005a5759723e */ /* 0x000fe400000000ff */
[----:B------:R-:W-:Y:S01]  /*fe60*/  LOP3.LUT R94, R94, R193, RZ, 0x3c, !PT ;  /* 0x000000c15e5e7212 */ /* 0x000fe200078e3cff */
[----:B------:R3:W-:Y:S01]  /*fe70*/  STSM.16.M88.4 [R46], R80 ;  /* 0x000000502e007844 */ /* 0x0007e20000000200 */
[----:B------:R-:W-:Y:S02]  /*fe80*/  MOV R54, R54 ;  /* 0x0000003600367202 */ /* 0x000fe40000000f00 */
[----:B------:R-:W-:Y:S02]  /*fe90*/  MOV R10, R98 ;  /* 0x00000062000a7202 */ /* 0x000fe40000000f00 */
[----:B------:R-:W-:Y:S02]  /*fea0*/  F2FP.F16.F32.PACK_AB R90, R93, R92 ;  /* 0x0000005c5d5a723e */ /* 0x000fe400000000ff */
[----:B------:R-:W-:-:S02]  /*feb0*/  F2FP.F16.F32.PACK_AB R91, R91, R3 ;  /* 0x000000035b5b723e */ /* 0x000fc400000000ff */
[----:B------:R-:W-:Y:S02]  /*fec0*/  F2FP.F16.F32.PACK_AB R96, R97, R96 ;  /* 0x000000606160723e */ /* 0x000fe400000000ff */
[----:B------:R-:W-:Y:S01]  /*fed0*/  LOP3.LUT R102, R107, R102, RZ, 0x3c, !PT ;  /* 0x000000666b667212 */ /* 0x000fe200078e3cff */
        /* <DEDUP_REMOVED lines=10> */
[----:B0-----:R-:W-:Y:S02]  /*ff80*/  F2FP.F16.F32.PACK_AB R106, R109, R108 ;  /* 0x0000006c6d6a723e */ /* 0x001fe400000000ff */
        /* <DEDUP_REMOVED lines=34> */
[----:B------:R3:W-:Y:S10]  /*101b0*/  STSM.16.M88.4 [R6], R144 ;  /* 0x0000009006007844 */ /* 0x0007f40000000200 */
[----:B------:R-:W-:-:S02]  /*101c0*/  USHF.L.U64.HI UR11, UR4, 0x2, UR7 ;  /* 0x00000002040b7899 */ /* 0x000fc40008010207 */
[----:B------:R-:W-:-:S04]  /*101d0*/  UIADD3 UR4, UP1, UR10, UR8, URZ ;  /* 0x000000080a047290 */ /* 0x000fc8000ff3e03f */
[----:B------:R-:W-:Y:S02]  /*101e0*/  UIADD3.X UR7, UR11, UR9, URZ, UP1, !UPT ;  /* 0x000000090b077290 */ /* 0x000fe40008ffe43f */
[----:B------:R-:W-:Y:S01]  /*101f0*/  IMAD.U32 R8, RZ, RZ, UR4 ;  /* 0x00000004ff087e24 */ /* 0x000fe2000f8e00ff */
[----:B------:R-:W-:-:S03]  /*10200*/  ULDC.64 UR8, c[0x0][0xc08] ;  /* 0x0003020000087ab9 */ /* 0x000fc60000000a00 */
[----:B------:R-:W-:Y:S01]  /*10210*/  IMAD.U32 R9, RZ, RZ, UR7 ;  /* 0x00000007ff097e24 */ /* 0x000fe2000f8e00ff */
[----:B------:R-:W-:Y:S06]  /*10220*/  BAR.SYNC.DEFER_BLOCKING 0x1, 0x100 ;  /* 0x0044000000007b1d */ /* 0x000fec0000010000 */
[----:B------:R-:W3:Y:S01]  /*10230*/  @P0 LDG.E R3, desc[UR12][R8.64] ;  /* 0x0000000c08030981 */ /* 0x000ee2000c1e1900 */
[----:B----4-:R-:W-:Y:S01]  /*10240*/  ISETP.NE.AND P1, PT, R76, 0x1, PT ;  /* 0x000000014c00780c */ /* 0x010fe20003f25270 */
[----:B------:R-:W-:Y:S01]  /*10250*/  UISETP.NE.U32.AND UP1, UPT, UR8, URZ, UPT ;  /* 0x0000003f0800728c */ /* 0x000fe2000bf25070 */
[----:B------:R-:W-:Y:S01]  /*10260*/  ULDC UR7, c[0x0][0xa88] ;  /* 0x0002a20000077ab9 */ /* 0x000fe20000000800 */
[----:B------:R-:W-:-:S02]  /*10270*/  UMOV UR4, URZ ;  /* 0x0000003f00047c82 */ /* 0x000fc40008000000 */
[----:B------:R-:W-:-:S06]  /*10280*/  UISETP.NE.AND.EX UP1, UPT, UR9, URZ, UPT, UP1 ;  /* 0x0000003f0900728c */ /* 0x000fcc000bf25310 */
[----:B------:R-:W-:Y:S02]  /*10290*/  PLOP3.LUT P2, PT, PT, PT, UP1, 0x80, 0x0 ;  /* 0x000000000000781c */ /* 0x000fe40003f4f018 */
[----:B-1----:R-:W0:Y:S03]  /*102a0*/  @P1 LDC R11, c[0x0][0xbec] ;  /* 0x0002fb00ff0b1b82 */ /* 0x002e260000000800 */
[----:B------:R-:W-:-:S04]  /*102b0*/  @UP1 UIADD3 UR8, UP2, UR10, UR8, URZ ;  /* 0x000000080a081290 */ /* 0x000fc8000ff5e03f */
[----:B------:R-:W-:Y:S01]  /*102c0*/  @UP1 UIADD3.X UR9, UR11, UR9, URZ, UP2, !UPT ;  /* 0x000000090b091290 */ /* 0x000fe200097fe43f */
[----:B------:R-:W1:Y:S01]  /*102d0*/  @P1 LDC R13, c[0x0][0xbf0] ;  /* 0x0002fc00ff0d1b82 */ /* 0x000e620000000800 */
[----:B--2---:R-:W-:-:S04]  /*102e0*/  IMAD.U32 R14, RZ, RZ, UR8 ;  /* 0x00000008ff0e7e24 */ /* 0x004fc8000f8e00ff */
[----:B------:R-:W-:Y:S01]  /*102f0*/  IMAD.U32 R15, RZ, RZ, UR9 ;  /* 0x00000009ff0f7e24 */ /* 0x000fe2000f8e00ff */
[----:B---3--:R-:W-:Y:S01]  /*10300*/  @P0 R2UR UR4, R3 ;  /* 0x00000000030402ca */ /* 0x008fe200000e0000 */
[----:B------:R-:W-:-:S06]  /*10310*/  IMAD.U32 R3, RZ, RZ, UR7 ;  /* 0x00000007ff037e24 */ /* 0x000fcc000f8e00ff */
[----:B------:R2:W5:Y:S01]  /*10320*/  @P2 LDG.E R3, desc[UR12][R14.64] ;  /* 0x0000000c0e032981 */ /* 0x000562000c1e1900 */
[----:B01----:R-:W-:Y:S07]  /*10330*/  @P2 BRA `(.L_x_2626) ;  /* 0x0000000000142947 */ /* 0x003fee0003800000 */
[----:B------:R-:W-:Y:S05]  /*10340*/  @!P0 BRA `(.L_x_2626) ;  /* 0x0000000000108947 */ /* 0x000fea0003800000 */
[----:B------:R-:W-:Y:S02]  /*10350*/  ULDC.64 UR8, c[0x0][0x208] ;  /* 0x0000820000087ab9 */ /* 0x000fe40000000a00 */
[----:B------:R-:W3:Y:S04]  /*10360*/  LDG.E R6, desc[UR8][R8.64] ;  /* 0x0000000808067981 */ /* 0x000ee8000c1e1900 */
[----:B-----5:R-:W3:Y:S02]  /*10370*/  LDG.E R3, desc[UR8][R8.64+0x4] ;  /* 0x0000040808037981 */ /* 0x020ee4000c1e1900 */
[----:B---3--:R-:W-:-:S07]  /*10380*/  IMAD.IADD R3, R3, 0x1, -R6 ;  /* 0x0000000103037824 */ /* 0x008fce00078e0a06 */
.L_x_2626:
[----:B------:R-:W-:Y:S01]  /*10390*/  R2UR UR18, R219 ;  /* 0x00000000db1272ca */ /* 0x000fe200000e0000 */
[----:B------:R-:W-:Y:S01]  /*103a0*/  ULDC.64 UR12, c[0x0][0xb90] ;  /* 0x0002e400000c7ab9 */ /* 0x000fe20000000a00 */
[----:B------:R-:W-:Y:S01]  /*103b0*/  R2UR UR17, R23 ;  /* 0x00000000171172ca */ /* 0x000fe200000e0000 */
[----:B------:R-:W-:Y:S01]  /*103c0*/  USHF.R.S32.HI UR11, URZ, 0x1f, UR4 ;  /* 0x0000001f3f0b7899 */ /* 0x000fe20008011404 */
[----:B------:R-:W-:Y:S01]  /*103d0*/  R2UR UR16, R221 ;  /* 0x00000000dd1072ca */ /* 0x000fe200000e0000 */
[----:B------:R-:W-:Y:S01]  /*103e0*/  UMOV UR10, UR4 ;  /* 0x00000004000a7c82 */ /* 0x000fe20008000000 */
[----:B------:R-:W-:Y:S01]  /*103f0*/  R2UR UR15, R218 ;  /* 0x00000000da0f72ca */ /* 0x000fe200000e0000 */
[----:B------:R-:W-:Y:S01]  /*10400*/  IMAD R9, R220, 0x40, R18 ;  /* 0x00000040dc097824 */ /* 0x000fe200078e0212 */
[----:B------:R-:W0:Y:S01]  /*10410*/  @P1 LDC R17, c[0x0][0xbf0] ;  /* 0x0002fc00ff111b82 */ /* 0x000e220000000800 */
[----:B-----5:R-:W-:Y:S01]  /*10420*/  IMAD R81, R3, R76, RZ ;  /* 0x0000004c03517224 */ /* 0x020fe200078e02ff */
[----:B------:R-:W-:Y:S01]  /*10430*/  ULDC.64 UR20, c[0x0][0x208] ;  /* 0x0000820000147ab9 */ /* 0x000fe20000000a00 */
[----:B------:R-:W-:-:S02]  /*10440*/  IMAD.WIDE R4, R9, 0x2, R4 ;  /* 0x0000000209047825 */ /* 0x000fc400078e0204 */
[----:B------:R-:W-:Y:S02]  /*10450*/  USHF.R.S32.HI UR14, URZ, 0x1f, UR18 ;  /* 0x0000001f3f0e7899 */ /* 0x000fe40008011412 */
[----:B------:R-:W-:Y:S01]  /*10460*/  VIADD R10, R213, UR17 ;  /* 0x00000011d50a7c36 */ /* 0x000fe20008000000 */
[----:B------:R-:W-:Y:S01]  /*10470*/  UIMAD.WIDE.U32 UR8, UR18, UR12, UR10 ;  /* 0x0000000c120872a5 */ /* 0x000fe2000f8e000a */
[----:B------:R-:W-:Y:S01]  /*10480*/  IADD3 R29, P3, R4, 0x4000, RZ ;  /* 0x00004000041d7810 */ /* 0x000fe20007f7e0ff */
[----:B------:R-:W-:Y:S01]  /*10490*/  UIMAD UR7, UR14, UR12, URZ ;  /* 0x0000000c0e0772a4 */ /* 0x000fe2000f8e023f */
[----:B------:R-:W-:Y:S01]  /*104a0*/  @P1 IMAD.HI.U32 R6, R10, R11, RZ ;  /* 0x0000000b0a061227 */ /* 0x000fe200078e00ff */
[----:B------:R-:W-:Y:S01]  /*104b0*/  USEL UR16, UR16, URZ, !UP0 ;  /* 0x0000003f10107287 */ /* 0x000fe2000c000000 */
[----:B------:R-:W-:Y:S01]  /*104c0*/  LOP3.LUT R28, R29, 0x380, RZ, 0xc0, !PT ;  /* 0x000003801d1c7812 */ /* 0x000fe200078ec0ff */
[----:B------:R-:W-:Y:S01]  /*104d0*/  UIMAD UR7, UR18, UR13, UR7 ;  /* 0x0000000d120772a4 */ /* 0x000fe2000f8e0207 */
[----:B------:R-:W-:Y:S01]  /*104e0*/  IMAD.MOV.U32 R8, RZ, RZ, R10 ;  /* 0x000000ffff087224 */ /* 0x000fe200078e000a */
[----:B------:R-:W-:Y:S01]  /*104f0*/  @P1 SHF.R.U32.HI R8, RZ, R13, R6 ;  /* 0x0000000dff081219 */ /* 0x000fe20000011606 */
[----:B------:R-:W-:Y:S01]  /*10500*/  ULDC.64 UR12, c[0x0][0xb98] ;  /* 0x0002e600000c7ab9 */ /* 0x000fe20000000a00 */
[----:B------:R-:W-:Y:S01]  /*10510*/  UIADD3 UR9, UR9, UR7, URZ ;  /* 0x0000000709097290 */ /* 0x000fe2000fffe03f */
[----:B------:R-:W-:Y:S01]  /*10520*/  SHF.R.U64 R28, R28, 0x3, RZ ;  /* 0x000000031c1c7819 */ /* 0x000fe200000012ff */
[----:B------:R-:W-:Y:S01]  /*10530*/  USEL UR15, UR15, URZ, !UP0 ;  /* 0x0000003f0f0f7287 */ /* 0x000fe2000c000000 */
[--C-:B------:R-:W-:Y:S01]  /*10540*/  IMAD.MOV R11, RZ, RZ, -R8.reuse ;  /* 0x000000ffff0b7224 */ /* 0x100fe200078e0a08 */
[----:B------:R-:W-:Y:S01]  /*10550*/  UIMAD UR7, UR16, UR12, URZ ;  /* 0x0000000c100772a4 */ /* 0x000fe2000f8e023f */
[----:B------:R-:W-:Y:S01]  /*10560*/  SHF.R.S32.HI R9, RZ, 0x1f, R8 ;  /* 0x0000001fff097819 */ /* 0x000fe20000011408 */
[----:B------:R-:W-:Y:S01]  /*10570*/  UIMAD.WIDE.U32 UR8, UR15, UR12, UR8 ;  /* 0x0000000c0f0872a5 */ /* 0x000fe2000f8e0008 */
[----:B------:R-:W-:Y:S01]  /*10580*/  IMAD R11, R76, R11, R10 ;  /* 0x0000000b4c0b7224 */ /* 0x000fe200078e020a */
[----:B------:R-:W-:Y:S01]  /*10590*/  UIMAD UR7, UR15, UR13, UR7 ;  /* 0x0000000d0f0772a4 */ /* 0x000fe2000f8e0207 */
[----:B------:R-:W-:Y:S01]  /*105a0*/  LOP3.LUT R28, R28, R29, RZ, 0x3c, !PT ;  /* 0x0000001d1c1c7212 */ /* 0x000fe200078e3cff */
[----:B------:R-:W-:Y:S01]  /*105b0*/  IMAD.X R29, RZ, RZ, R5, P3 ;  /* 0x000000ffff1d7224 */ /* 0x000fe200018e0605 */
[----:B------:R-:W-:Y:S01]  /*105c0*/  IADD3 R45, P3, R4, 0xa000, RZ ;  /* 0x0000a000042d7810 */ /* 0x000fe20007f7e0ff */
[----:B--2---:R-:W-:Y:S01]  /*105d0*/  VIADD R14, R225, UR17 ;  /* 0x00000011e10e7c36 */ /* 0x004fe20008000000 */
[----:B------:R-:W-:Y:S01]  /*105e0*/  IADD3 R8, P0, R8, UR8, RZ ;  /* 0x0000000808087c10 */ /* 0x000fe2000ff1e0ff */
[----:B------:R-:W-:Y:S01]  /*105f0*/  IMAD.U32 R10, RZ, RZ, UR7 ;  /* 0x00000007ff0a7e24 */ /* 0x000fe2000f8e00ff */
[----:B------:R-:W-:Y:S01]  /*10600*/  SHF.R.S32.HI R6, RZ, 0x1f, R11 ;  /* 0x0000001fff067819 */ /* 0x000fe2000001140b */
[----:B------:R-:W-:Y:S01]  /*10610*/  ULDC.64 UR12, c[0x0][0xaa0] ;  /* 0x0002a800000c7ab9 */ /* 0x000fe20000000a00 */
[----:B------:R-:W-:-:S02]  /*10620*/  IADD3 R33, P2, R4, 0x5000, RZ ;  /* 0x0000500004217810 */ /* 0x000fc40007f5e0ff */
[----:B------:R-:W-:Y:S01]  /*10630*/  IADD3.X R9, R9, UR9, R10, P0, !PT ;  /* 0x0000000909097c10 */ /* 0x000fe200087fe40a */
[----:B------:R-:W-:Y:S01]  /*10640*/  ULDC.64 UR8, c[0x0][0xb88] ;  /* 0x0002e20000087ab9 */ /* 0x000fe20000000a00 */
[----:B------:R-:W-:Y:S01]  /*10650*/  LOP3.LUT R44, R45, 0x380, RZ, 0xc0, !PT ;  /* 0x000003802d2c7812 */ /* 0x000fe200078ec0ff */
[----:B------:R-:W-:Y:S01]  /*10660*/  IMAD R6, R6, UR8, RZ ;  /* 0x0000000806067c24 */ /* 0x000fe2000f8e02ff */
[----:B------:R-:W-:Y:S01]  /*10670*/  LOP3.LUT R32, R33, 0x380, RZ, 0xc0, !PT ;  /* 0x0000038021207812 */ /* 0x000fe200078ec0ff */
[C---:B------:R-:W-:Y:S01]  /*10680*/  IMAD.WIDE.U32 R8, R11.reuse, UR8, R8 ;  /* 0x000000080b087c25 */ /* 0x040fe2000f8e0008 */
[----:B------:R-:W-:Y:S02]  /*10690*/  SHF.R.U64 R44, R44, 0x3, RZ ;  /* 0x000000032c2c7819 */ /* 0x000fe400000012ff */
[----:B------:R-:W-:Y:S01]  /*106a0*/  SHF.R.U64 R32, R32, 0x3, RZ ;  /* 0x0000000320207819 */ /* 0x000fe200000012ff */
[----:B------:R-:W-:Y:S01]  /*106b0*/  IMAD R15, R11, UR9, R6 ;  /* 0x000000090b0f7c24 */ /* 0x000fe2000f8e0206 */
[----:B------:R-:W-:Y:S01]  /*106c0*/  ULDC.64 UR8, c[0x0][0xb50] ;  /* 0x0002d40000087ab9 */ /* 0x000fe20000000a00 */
[----:B------:R-:W-:Y:S01]  /*106d0*/  LOP3.LUT R44, R44, R45, RZ, 0x3c, !PT ;  /* 0x0000002d2c2c7212 */ /* 0x000fe200078e3cff */
[----:B------:R-:W-:Y:S01]  /*106e0*/  IMAD.X R45, RZ, RZ, R5, P3 ;  /* 0x000000ffff2d7224 */ /* 0x000fe200018e0605 */
[----:B------:R-:W-:Y:S01]  /*106f0*/  LEA R10, P0, R8, UR8, 0x2 ;  /* 0x00000008080a7c11 */ /* 0x000fe2000f8010ff */
[----:B------:R-:W-:Y:S01]  /*10700*/  IMAD.IADD R9, R9, 0x1, R15 ;  /* 0x0000000109097824 */ /* 0x000fe200078e020f */
[----:B------:R-:W-:Y:S01]  /*10710*/  IADD3 R13, P5, R4, 0x1000, RZ ;  /* 0x00001000040d7810 */ /* 0x000fe20007fbe0ff */
[----:B------:R-:W-:Y:S01]  /*10720*/  VIADD R6, R14, 0x8 ;  /* 0x000000080e067836 */ /* 0x000fe20000000000 */
[----:B------:R-:W-:Y:S01]  /*10730*/  IADD3 R21, P4, R4, 0x2000, RZ ;  /* 0x0000200004157810 */ /* 0x000fe20007f9e0ff */
[----:B------:R-:W-:Y:S01]  /*10740*/  SHFL.IDX PT, R46, R10, RZ, 0x1c1f ;  /* 0x001c1fff0a2e7589 */ /* 0x000fe200000e0000 */
[----:B------:R-:W-:-:S02]  /*10750*/  LEA.HI.X R11, R8, UR9, R9, 0x2, P0 ;  /* 0x00000009080b7c11 */ /* 0x000fc400080f1409 */
[----:B------:R-:W-:Y:S01]  /*10760*/  IADD3 R25, P0, R4, 0x3000, RZ ;  /* 0x0000300004197810 */ /* 0x000fe20007f1e0ff */
[----:B------:R-:W-:Y:S01]  /*10770*/  SHFL.IDX PT, R50, R10, 0x1, 0x1c1f ;  /* 0x003c1f000a327f89 */ /* 0x000fe200000e0000 */
[----:B------:R-:W-:Y:S01]  /*10780*/  LOP3.LUT R32, R32, R33, RZ, 0x3c, !PT ;  /* 0x0000002120207212 */ /* 0x000fe200078e3cff */
[----:B------:R-:W-:Y:S01]  /*10790*/  IMAD.X R33, RZ, RZ, R5, P2 ;  /* 0x000000ffff217224 */ /* 0x000fe200010e0605 */
[----:B------:R-:W-:Y:S01]  /*107a0*/  LOP3.LUT R24, R25, 0x380, RZ, 0xc0, !PT ;  /* 0x0000038019187812 */ /* 0x000fe200078ec0ff */
[----:B------:R-:W1:Y:S01]  /*107b0*/  SHFL.IDX PT, R47, R11, RZ, 0x1c1f ;  /* 0x001c1fff0b2f7589 */ /* 0x000e6200000e0000 */
[----:B------:R-:W-:Y:S02]  /*107c0*/  IADD3 R8, P3, R4, 0xf000, RZ ;  /* 0x0000f00004087810 */ /* 0x000fe40007f7e0ff */
[----:B------:R-:W-:Y:S01]  /*107d0*/  SHF.R.U64 R24, R24, 0x3, RZ ;  /* 0x0000000318187819 */ /* 0x000fe200000012ff */
[----:B------:R-:W2:Y:S01]  /*107e0*/  SHFL.IDX PT, R51, R11, 0x1, 0x1c1f ;  /* 0x003c1f000b337f89 */ /* 0x000ea200000e0000 */
[----:B------:R-:W-:-:S02]  /*107f0*/  IADD3 R49, P2, R4, 0xb000, RZ ;  /* 0x0000b00004317810 */ /* 0x000fc40007f5e0ff */
[----:B------:R-:W-:Y:S02]  /*10800*/  LOP3.LUT R12, R13, 0x380, RZ, 0xc0, !PT ;  /* 0x000003800d0c7812 */ /* 0x000fe400078ec0ff */
[----:B------:R-:W-:Y:S02]  /*10810*/  LOP3.LUT R20, R21, 0x380, RZ, 0xc0, !PT ;  /* 0x0000038015147812 */ /* 0x000fe400078ec0ff */
[----:B------:R-:W-:Y:S01]  /*10820*/  IADD3 R37, P6, R4, 0x6000, RZ ;  /* 0x0000600004257810 */ /* 0x000fe20007fde0ff */
[----:B------:R-:W-:Y:S01]  /*10830*/  UIMAD UR7, UR11, UR12, URZ ;  /* 0x0000000c0b0772a4 */ /* 0x000fe2000f8e023f */
[----:B------:R-:W-:Y:S01]  /*10840*/  LOP3.LUT R24, R24, R25, RZ, 0x3c, !PT ;  /* 0x0000001918187212 */ /* 0x000fe200078e3cff */
[--C-:B------:R-:W-:Y:S01]  /*10850*/  IMAD.X R25, RZ, RZ, R5.reuse, P0 ;  /* 0x000000ffff197224 */ /* 0x100fe200000e0605 */
[----:B------:R-:W-:Y:S01]  /*10860*/  IADD3 R57, P0, R4, 0x9000, RZ ;  /* 0x0000900004397810 */ /* 0x000fe20007f1e0ff */
[----:B------:R-:W-:Y:S01]  /*10870*/  UIMAD.WIDE.U32 UR8, UR4, UR12, URZ ;  /* 0x0000000c040872a5 */ /* 0x000fe2000f8e003f */
[----:B------:R-:W-:Y:S01]  /*10880*/  LOP3.LUT R3, R8, 0x380, RZ, 0xc0, !PT ;  /* 0x0000038008037812 */ /* 0x000fe200078ec0ff */
[----:B------:R-:W-:Y:S01]  /*10890*/  ULDC.64 UR10, c[0x0][0xae8] ;  /* 0x0002ba00000a7ab9 */ /* 0x000fe20000000a00 */
[----:B------:R-:W-:Y:S01]  /*108a0*/  LOP3.LUT R56, R57, 0x380, RZ, 0xc0, !PT ;  /* 0x0000038039387812 */ /* 0x000fe200078ec0ff */
[----:B------:R-:W-:Y:S01]  /*108b0*/  IMAD.X R53, RZ, RZ, R5, P3 ;  /* 0x000000ffff357224 */ /* 0x000fe200018e0605 */
[----:B------:R-:W-:-:S02]  /*108c0*/  LOP3.LUT R48, R49, 0x380, RZ, 0xc0, !PT ;  /* 0x0000038031307812 */ /* 0x000fc400078ec0ff */
[----:B------:R-:W-:Y:S02]  /*108d0*/  SHF.R.U64 R56, R56, 0x3, RZ ;  /* 0x0000000338387819 */ /* 0x000fe400000012ff */
[----:B------:R-:W-:Y:S02]  /*108e0*/  SHF.R.U64 R12, R12, 0x3, RZ ;  /* 0x000000030c0c7819 */ /* 0x000fe400000012ff */
[----:B------:R-:W-:Y:S02]  /*108f0*/  SHF.R.U64 R20, R20, 0x3, RZ ;  /* 0x0000000314147819 */ /* 0x000fe400000012ff */
[----:B------:R-:W-:Y:S02]  /*10900*/  SHF.R.U64 R3, R3, 0x3, RZ ;  /* 0x0000000303037819 */ /* 0x000fe400000012ff */
[----:B------:R-:W-:Y:S01]  /*10910*/  LOP3.LUT R56, R56, R57, RZ, 0x3c, !PT ;  /* 0x0000003938387212 */ /* 0x000fe200078e3cff */
[----:B------:R-:W-:Y:S01]  /*10920*/  IMAD.X R57, RZ, RZ, R5, P0 ;  /* 0x000000ffff397224 */ /* 0x000fe200000e0605 */
[----:B------:R-:W-:-:S02]  /*10930*/  SHF.R.U64 R48, R48, 0x3, RZ ;  /* 0x0000000330307819 */ /* 0x000fc400000012ff */
[----:B------:R-:W-:Y:S01]  /*10940*/  LOP3.LUT R12, R12, R13, RZ, 0x3c, !PT ;  /* 0x0000000d0c0c7212 */ /* 0x000fe200078e3cff */
[--C-:B------:R-:W-:Y:S01]  /*10950*/  IMAD.X R13, RZ, RZ, R5.reuse, P5 ;  /* 0x000000ffff0d7224 */ /* 0x100fe200028e0605 */
[----:B------:R-:W-:Y:S01]  /*10960*/  LOP3.LUT R20, R20, R21, RZ, 0x3c, !PT ;  /* 0x0000001514147212 */ /* 0x000fe200078e3cff */
[--C-:B------:R-:W-:Y:S01]  /*10970*/  IMAD.X R21, RZ, RZ, R5.reuse, P4 ;  /* 0x000000ffff157224 */ /* 0x100fe200020e0605 */
[----:B------:R-:W-:Y:S02]  /*10980*/  LOP3.LUT P0, RZ, R223, 0x3, RZ, 0xc0, !PT ;  /* 0x00000003dfff7812 */ /* 0x000fe4000780c0ff */
[C---:B------:R-:W-:Y:S02]  /*10990*/  IADD3 R41, P5, R4.reuse, 0x7000, RZ ;  /* 0x0000700004297810 */ /* 0x040fe40007fbe0ff */
[----:B------:R-:W-:Y:S02]  /*109a0*/  IADD3 R65, P4, R4, 0x8000, RZ ;  /* 0x0000800004417810 */ /* 0x000fe40007f9e0ff */
[----:B------:R-:W-:Y:S01]  /*109b0*/  LOP3.LUT R48, R48, R49, RZ, 0x3c, !PT ;  /* 0x0000003130307212 */ /* 0x000fe200078e3cff */
[----:B------:R-:W-:Y:S01]  /*109c0*/  IMAD.X R49, RZ, RZ, R5, P2 ;  /* 0x000000ffff317224 */ /* 0x000fe200010e0605 */
[----:B------:R-:W-:-:S02]  /*109d0*/  LOP3.LUT R52, R3, R8, RZ, 0x3c, !PT ;  /* 0x0000000803347212 */ /* 0x000fc400078e3cff */
[----:B------:R-:W3:Y:S01]  /*109e0*/  @P1 LDC R3, c[0x0][0xbec] ;  /* 0x0002fb00ff031b82 */ /* 0x000ee20000000800 */
[-C--:B------:R-:W-:Y:S02]  /*109f0*/  ISETP.GE.OR P2, PT, R14, R81.reuse, P0 ;  /* 0x000000510e00720c */ /* 0x080fe40000746670 */
[----:B------:R-:W-:Y:S02]  /*10a00*/  ISETP.GE.OR P0, PT, R6, R81, P0 ;  /* 0x000000510600720c */ /* 0x000fe40000706670 */
[----:B------:R-:W-:Y:S02]  /*10a10*/  LOP3.LUT R36, R37, 0x380, RZ, 0xc0, !PT ;  /* 0x0000038025247812 */ /* 0x000fe400078ec0ff */
[----:B------:R-:W-:Y:S02]  /*10a20*/  LOP3.LUT R40, R41, 0x380, RZ, 0xc0, !PT ;  /* 0x0000038029287812 */ /* 0x000fe400078ec0ff */
[----:B------:R-:W-:Y:S02]  /*10a30*/  LOP3.LUT R64, R65, 0x380, RZ, 0xc0, !PT ;  /* 0x0000038041407812 */ /* 0x000fe400078ec0ff */
[----:B------:R-:W-:-:S02]  /*10a40*/  LOP3.LUT R9, R4, 0x380, RZ, 0xc0, !PT ;  /* 0x0000038004097812 */ /* 0x000fc400078ec0ff */
[----:B------:R-:W-:Y:S01]  /*10a50*/  SHF.R.U64 R36, R36, 0x3, RZ ;  /* 0x0000000324247819 */ /* 0x000fe200000012ff */
[----:B------:R-:W-:Y:S01]  /*10a60*/  UIMAD UR7, UR4, UR13, UR7 ;  /* 0x0000000d040772a4 */ /* 0x000fe2000f8e0207 */
[----:B------:R-:W-:Y:S01]  /*10a70*/  SHF.R.U64 R40, R40, 0x3, RZ ;  /* 0x0000000328287819 */ /* 0x000fe200000012ff */
[----:B-1----:R-:W-:Y:S01]  /*10a80*/  @!P2 ST.E desc[UR20][R46.64], R2 ;  /* 0x000000022e00a985 */ /* 0x002fe2000c101914 */
[----:B------:R-:W-:Y:S02]  /*10a90*/  SHF.R.U64 R64, R64, 0x3, RZ ;  /* 0x0000000340407819 */ /* 0x000fe400000012ff */
[----:B------:R-:W-:Y:S01]  /*10aa0*/  SHF.R.U64 R9, R9, 0x3, RZ ;  /* 0x0000000309097819 */ /* 0x000fe200000012ff */
[----:B--2---:R1:W-:Y:S01]  /*10ab0*/  @!P0 ST.E desc[UR20][R50.64], R0 ;  /* 0x0000000032008985 */ /* 0x0043e2000c101914 */
[----:B------:R-:W-:Y:S01]  /*10ac0*/  LOP3.LUT R36, R36, R37, RZ, 0x3c, !PT ;  /* 0x0000002524247212 */ /* 0x000fe200078e3cff */
[--C-:B------:R-:W-:Y:S01]  /*10ad0*/  IMAD.X R37, RZ, RZ, R5.reuse, P6 ;  /* 0x000000ffff257224 */ /* 0x100fe200030e0605 */
[----:B------:R-:W-:Y:S01]  /*10ae0*/  LOP3.LUT R40, R40, R41, RZ, 0x3c, !PT ;  /* 0x0000002928287212 */ /* 0x000fe200078e3cff */
[--C-:B------:R-:W-:Y:S01]  /*10af0*/  IMAD.X R41, RZ, RZ, R5.reuse, P5 ;  /* 0x000000ffff297224 */ /* 0x100fe200028e0605 */
[----:B------:R-:W-:Y:S01]  /*10b00*/  LOP3.LUT R64, R64, R65, RZ, 0x3c, !PT ;  /* 0x0000004140407212 */ /* 0x000fe200078e3cff */
[----:B------:R-:W-:Y:S01]  /*10b10*/  IMAD.X R65, RZ, RZ, R5, P4 ;  /* 0x000000ffff417224 */ /* 0x000fe200020e0605 */
[C---:B------:R-:W-:Y:S01]  /*10b20*/  IADD3 R73, P6, R4.reuse, 0xc000, RZ ;  /* 0x0000c00004497810 */ /* 0x040fe20007fde0ff */
[----:B------:R-:W-:Y:S01]  /*10b30*/  UIADD3 UR9, UR9, UR7, URZ ;  /* 0x0000000709097290 */ /* 0x000fe2000fffe03f */
[C---:B------:R-:W-:Y:S01]  /*10b40*/  IADD3 R69, P5, R4.reuse, 0xd000, RZ ;  /* 0x0000d00004457810 */ /* 0x040fe20007fbe0ff */
[----:B------:R-:W-:Y:S01]  /*10b50*/  UIMAD UR4, UR14, UR10, URZ ;  /* 0x0000000a0e0472a4 */ /* 0x000fe2000f8e023f */
[----:B------:R-:W-:Y:S01]  /*10b60*/  IADD3 R61, P4, R4, 0xe000, RZ ;  /* 0x0000e000043d7810 */ /* 0x000fe20007f9e0ff */
[----:B-1----:R-:W-:Y:S01]  /*10b70*/  IMAD R0, R217, 0x20, R220 ;  /* 0x00000020d9007824 */ /* 0x002fe200078e02dc */
[----:B------:R-:W-:Y:S01]  /*10b80*/  LOP3.LUT R4, R9, R4, RZ, 0x3c, !PT ;  /* 0x0000000409047212 */ /* 0x000fe200078e3cff */
[----:B------:R-:W5:Y:S01]  /*10b90*/  LD.E.128 R12, desc[UR20][R12.64] ;  /* 0x000000140c0c7980 */ /* 0x000f62000c101d00 */
[----:B------:R-:W-:-:S02]  /*10ba0*/  LOP3.LUT R72, R73, 0x380, RZ, 0xc0, !PT ;  /* 0x0000038049487812 */ /* 0x000fc400078ec0ff */
[----:B------:R-:W-:Y:S01]  /*10bb0*/  LOP3.LUT R68, R69, 0x380, RZ, 0xc0, !PT ;  /* 0x0000038045447812 */ /* 0x000fe200078ec0ff */
[----:B------:R1:W5:Y:S01]  /*10bc0*/  LD.E.128 R8, desc[UR20][R4.64] ;  /* 0x0000001404087980 */ /* 0x000362000c101d00 */
[----:B------:R-:W-:Y:S01]  /*10bd0*/  LOP3.LUT R60, R61, 0x380, RZ, 0xc0, !PT ;  /* 0x000003803d3c7812 */ /* 0x000fe200078ec0ff */
[----:B------:R-:W-:Y:S01]  /*10be0*/  UIMAD UR4, UR18, UR11, UR4 ;  /* 0x0000000b120472a4 */ /* 0x000fe2000f8e0204 */
[----:B------:R-:W-:Y:S01]  /*10bf0*/  SHF.R.U64 R72, R72, 0x3, RZ ;  /* 0x0000000348487819 */ /* 0x000fe200000012ff */
[----:B------:R-:W-:Y:S01]  /*10c00*/  UIMAD.WIDE.U32 UR8, UR18, UR10, UR8 ;  /* 0x0000000a120872a5 */ /* 0x000fe2000f8e0008 */
[----:B------:R-:W-:Y:S01]  /*10c10*/  SHF.R.U64 R68, R68, 0x3, RZ ;  /* 0x0000000344447819 */ /* 0x000fe200000012ff */
[----:B------:R-:W5:Y:S01]  /*10c20*/  LD.E.128 R20, desc[UR20][R20.64] ;  /* 0x0000001414147980 */ /* 0x000f62000c101d00 */
[----:B------:R-:W-:Y:S01]  /*10c30*/  SHF.R.U64 R60, R60, 0x3, RZ ;  /* 0x000000033c3c7819 */ /* 0x000fe200000012ff */
[----:B------:R-:W-:Y:S01]  /*10c40*/  ULDC.64 UR10, c[0x0][0xaf0] ;  /* 0x0002bc00000a7ab9 */ /* 0x000fe20000000a00 */
[----:B-1----:R-:W-:Y:S01]  /*10c50*/  VIADD R4, R0, UR17 ;  /* 0x0000001100047c36 */ /* 0x002fe20008000000 */
[----:B------:R-:W-:Y:S01]  /*10c60*/  UIADD3 UR9, UR9, UR4, URZ ;  /* 0x0000000409097290 */ /* 0x000fe2000fffe03f */
[----:B------:R-:W-:Y:S01]  /*10c70*/  LOP3.LUT R72, R72, R73, RZ, 0x3c, !PT ;  /* 0x0000004948487212 */ /* 0x000fe200078e3cff */
[----:B------:R-:W5:Y:S01]  /*10c80*/  LD.E.128 R24, desc[UR20][R24.64] ;  /* 0x0000001418187980 */ /* 0x000f62000c101d00 */
[----:B---3--:R-:W-:Y:S01]  /*10c90*/  @P1 IMAD.HI.U32 R0, R4, R3, RZ ;  /* 0x0000000304001227 */ /* 0x008fe200078e00ff */
[----:B------:R-:W-:Y:S01]  /*10ca0*/  LOP3.LUT R68, R68, R69, RZ, 0x3c, !PT ;  /* 0x0000004544447212 */ /* 0x000fe200078e3cff */
[----:B------:R-:W-:Y:S01]  /*10cb0*/  UIMAD UR4, UR16, UR10, URZ ;  /* 0x0000000a100472a4 */ /* 0x000fe2000f8e023f */
[----:B------:R-:W-:Y:S01]  /*10cc0*/  LOP3.LUT R60, R60, R61, RZ, 0x3c, !PT ;  /* 0x0000003d3c3c7212 */ /* 0x000fe200078e3cff */
[--C-:B------:R-:W-:Y:S01]  /*10cd0*/  IMAD.X R73, RZ, RZ, R5.reuse, P6 ;  /* 0x000000ffff497224 */ /* 0x100fe200030e0605 */
[----:B------:R-:W5:Y:S01]  /*10ce0*/  LD.E.128 R28, desc[UR20][R28.64] ;  /* 0x000000141c1c7980 */ /* 0x000f62000c101d00 */
[----:B------:R-:W-:-:S02]  /*10cf0*/  IMAD.X R69, RZ, RZ, R5, P5 ;  /* 0x000000ffff457224 */ /* 0x000fc400028e0605 */
[----:B------:R-:W-:Y:S01]  /*10d00*/  IMAD.X R61, RZ, RZ, R5, P4 ;  /* 0x000000ffff3d7224 */ /* 0x000fe200020e0605 */
[----:B------:R-:W5:Y:S01]  /*10d10*/  LD.E.128 R32, desc[UR20][R32.64] ;  /* 0x0000001420207980 */ /* 0x000f62000c101d00 */
[----:B------:R-:W-:Y:S01]  /*10d20*/  IMAD.MOV.U32 R5, RZ, RZ, R4 ;  /* 0x000000ffff057224 */ /* 0x000fe200078e0004 */
[----:B0-----:R-:W-:Y:S01]  /*10d30*/  @P1 SHF.R.U32.HI R5, RZ, R17, R0 ;  /* 0x00000011ff051219 */ /* 0x001fe20000011600 */
[----:B------:R-:W-:Y:S01]  /*10d40*/  UIMAD UR4, UR15, UR11, UR4 ;  /* 0x0000000b0f0472a4 */ /* 0x000fe2000f8e0204 */
[----:B------:R-:W5:Y:S01]  /*10d50*/  LD.E.128 R36, desc[UR20][R36.64] ;  /* 0x0000001424247980 */ /* 0x000f62000c101d00 */
[----:B------:R-:W-:Y:S01]  /*10d60*/  UIMAD.WIDE.U32 UR8, UR15, UR10, UR8 ;  /* 0x0000000a0f0872a5 */ /* 0x000fe2000f8e0008 */
[--C-:B------:R-:W-:Y:S01]  /*10d70*/  SHF.R.S32.HI R0, RZ, 0x1f, R5.reuse ;  /* 0x0000001fff007819 */ /* 0x100fe20000011405 */
[----:B------:R-:W-:Y:S01]  /*10d80*/  IMAD.MOV R17, RZ, RZ, -R5 ;  /* 0x000000ffff117224 */ /* 0x000fe200078e0a05 */
[----:B------:R-:W-:Y:S01]  /*10d90*/  ULDC.64 UR10, c[0x0][0xae0] ;  /* 0x0002b800000a7ab9 */ /* 0x000fe20000000a00 */
[----:B------:R-:W-:Y:S01]  /*10da0*/  UIADD3 UR4, UR9, UR4, URZ ;  /* 0x0000000409047290 */ /* 0x000fe2000fffe03f */
[----:B------:R-:W5:Y:S01]  /*10db0*/  LD.E.128 R40, desc[UR20][R40.64] ;  /* 0x0000001428287980 */ /* 0x000f62000c101d00 */
[----:B------:R-:W-:-:S02]  /*10dc0*/  IMAD R0, R0, UR10, RZ ;  /* 0x0000000a00007c24 */ /* 0x000fc4000f8e02ff */
[----:B------:R-:W-:Y:S01]  /*10dd0*/  IMAD R17, R76, R17, R4 ;  /* 0x000000114c117224 */ /* 0x000fe200078e0204 */
[----:B------:R-:W5:Y:S01]  /*10de0*/  LD.E.128 R64, desc[UR20][R64.64] ;  /* 0x0000001440407980 */ /* 0x000f62000c101d00 */
[----:B------:R-:W-:Y:S02]  /*10df0*/  IMAD.U32 R3, RZ, RZ, UR9 ;  /* 0x00000009ff037e24 */ /* 0x000fe4000f8e00ff */
[----:B------:R-:W-:Y:S01]  /*10e00*/  IMAD.U32 R2, RZ, RZ, UR8 ;  /* 0x00000008ff027e24 */ /* 0x000fe2000f8e00ff */
[----:B------:R-:W5:Y:S01]  /*10e10*/  LD.E.128 R56, desc[UR20][R56.64] ;  /* 0x0000001438387980 */ /* 0x000f62000c101d00 */
[----:B------:R-:W-:Y:S01]  /*10e20*/  IMAD.U32 R3, RZ, RZ, UR4 ;  /* 0x00000004ff037e24 */ /* 0x000fe2000f8e00ff */
[----:B------:R-:W-:Y:S02]  /*10e30*/  ULDC.64 UR8, c[0x0][0xad8] ;  /* 0x0002b60000087ab9 */ /* 0x000fe40000000a00 */
[----:B------:R-:W5:Y:S01]  /*10e40*/  LD.E.128 R44, desc[UR20][R44.64] ;  /* 0x000000142c2c7980 */ /* 0x000f62000c101d00 */
[----:B------:R-:W-:-:S03]  /*10e50*/  IMAD R77, R5, UR11, R0 ;  /* 0x0000000b054d7c24 */ /* 0x000fc6000f8e0200 */
[----:B------:R-:W5:Y:S01]  /*10e60*/  LD.E.128 R48, desc[UR20][R48.64] ;  /* 0x0000001430307980 */ /* 0x000f62000c101d00 */
[----:B------:R-:W-:-:S03]  /*10e70*/  SHF.R.S32.HI R0, RZ, 0x1f, R17 ;  /* 0x0000001fff007819 */ /* 0x000fc60000011411 */
[----:B------:R-:W5:Y:S04]  /*10e80*/  LD.E.128 R72, desc[UR20][R72.64] ;  /* 0x0000001448487980 */ /* 0x000f68000c101d00 */
[----:B------:R-:W5:Y:S04]  /*10e90*/  LD.E.128 R68, desc[UR20][R68.64] ;  /* 0x0000001444447980 */ /* 0x000f68000c101d00 */
[----:B------:R-:W5:Y:S04]  /*10ea0*/  LD.E.128 R60, desc[UR20][R60.64] ;  /* 0x000000143c3c7980 */ /* 0x000f68000c101d00 */
[----:B------:R-:W5:Y:S01]  /*10eb0*/  LD.E.128 R52, desc[UR20][R52.64] ;  /* 0x0000001434347980 */ /* 0x000f62000c101d00 */
[----:B------:R-:W-:Y:S01]  /*10ec0*/  IMAD.WIDE.U32 R2, R5, UR10, R2 ;  /* 0x0000000a05027c25 */ /* 0x000fe2000f8e0002 */
[----:B------:R-:W-:Y:S01]  /*10ed0*/  @!PT LDS RZ, [RZ] ;  /* 0x00000000fffff984 */ /* 0x000fe20000000800 */
[----:B------:R-:W-:Y:S01]  /*10ee0*/  @!PT LDS RZ, [RZ] ;  /* 0x00000000fffff984 */ /* 0x000fe20000000800 */
[----:B------:R-:W-:Y:S01]  /*10ef0*/  @!PT LDS RZ, [RZ] ;  /* 0x00000000fffff984 */ /* 0x000fe20000000800 */
[----:B------:R-:W-:Y:S01]  /*10f00*/  @!PT LDS RZ, [RZ] ;  /* 0x00000000fffff984 */ /* 0x000fe20000000800 */
[----:B------:R0:W-:Y:S06]  /*10f10*/  MEMBAR.ALL.CTA ;  /* 0x0000000000007992 */ /* 0x0001ec0000008000 */
[----:B0-----:R-:W0:Y:S01]  /*10f20*/  FENCE.VIEW.ASYNC.S ;  /* 0x00000000000073c6 */ /* 0x001e220000000000 */
[----:B------:R-:W-:-:S02]  /*10f30*/  IMAD.IADD R3, R3, 0x1, R77 ;  /* 0x0000000103037824 */ /* 0x000fc400078e024d */
[----:B------:R-:W-:Y:S02]  /*10f40*/  IMAD R4, R0, UR8, RZ ;  /* 0x0000000800047c24 */ /* 0x000fe4000f8e02ff */
[----:B------:R-:W-:Y:S02]  /*10f50*/  VIADD R80, R220, UR17 ;  /* 0x00000011dc507c36 */ /* 0x000fe40008000000 */
[C---:B------:R-:W-:Y:S02]  /*10f60*/  IMAD R5, R17.reuse, UR9, R4 ;  /* 0x0000000911057c24 */ /* 0x040fe4000f8e0204 */
[----:B------:R-:W-:Y:S01]  /*10f70*/  IMAD.WIDE.U32 R2, R17, UR8, R2 ;  /* 0x0000000811027c25 */ /* 0x000fe2000f8e0002 */
[----:B------:R-:W-:Y:S01]  /*10f80*/  ISETP.GE.AND P2, PT, R80, R81, PT ;  /* 0x000000515000720c */ /* 0x000fe20003f46270 */
[----:B------:R-:W-:Y:S02]  /*10f90*/  ULDC.64 UR8, c[0x0][0xa80] ;  /* 0x0002a00000087ab9 */ /* 0x000fe40000000a00 */
[----:B------:R-:W-:Y:S01]  /*10fa0*/  VIADD R19, R19, 0x38820 ;  /* 0x0003882013137836 */ /* 0x000fe20000000000 */
[----:B------:R-:W-:Y:S01]  /*10fb0*/  LEA R6, P3, R2, UR8, 0x1 ;  /* 0x0000000802067c11 */ /* 0x000fe2000f8608ff */
[----:B------:R-:W-:-:S02]  /*10fc0*/  IMAD.IADD R3, R3, 0x1, R5 ;  /* 0x0000000103037824 */ /* 0x000fc400078e0205 */
[----:B------:R-:W-:Y:S01]  /*10fd0*/  VIADD R0, R80, 0x20 ;  /* 0x0000002050007836 */ /* 0x000fe20000000000 */
[----:B------:R-:W-:Y:S02]  /*10fe0*/  PRMT R19, RZ, 0x654, R19 ;  /* 0x00000654ff137816 */ /* 0x000fe40000000013 */
[----:B------:R-:W-:Y:S02]  /*10ff0*/  LEA.HI.X R17, R2, UR9, R3, 0x1, P3 ;  /* 0x0000000902117c11 */ /* 0x000fe400098f0c03 */
[-C--:B------:R-:W-:Y:S01]  /*11000*/  ISETP.GE.AND P1, PT, R0, R81.reuse, PT ;  /* 0x000000510000720c */ /* 0x080fe20003f26270 */
[----:B------:R-:W-:Y:S01]  /*11010*/  VIADD R0, R80, 0x40 ;  /* 0x0000004050007836 */ /* 0x000fe20000000000 */
[----:B0-----:R0:W-:Y:S01]  /*11020*/  SYNCS.ARRIVE.TRANS64.RED.A1T0 RZ, [R19+URZ], RZ ;  /* 0x000000ff13ff79a7 */ /* 0x0011e2000810043f */
[----:B------:R1:W2:Y:S01]  /*11030*/  SHFL.IDX PT, R79, R6, RZ, 0x181f ;  /* 0x00181fff064f7589 */ /* 0x0002a200000e0000 */
[----:B------:R-:W-:Y:S02]  /*11040*/  BSSY B1, `(.L_x_2627) ;  /* 0x0000016000017945 */ /* 0x000fe40003800000 */
[----:B------:R-:W-:Y:S01]  /*11050*/  ISETP.GE.AND P0, PT, R0, R81, PT ;  /* 0x000000510000720c */ /* 0x000fe20003f06270 */
[----:B0-----:R1:W0:Y:S01]  /*11060*/  SHFL.IDX PT, R19, R17, RZ, 0x181f ;  /* 0x00181fff11137589 */ /* 0x00122200000e0000 */
[----:B------:R-:W-:Y:S11]  /*11070*/  @P2 BRA `(.L_x_2628) ;  /* 0x0000000000482947 */ /* 0x000ff60003800000 */
[----:B------:R-:W-:Y:S01]  /*11080*/  ULDC UR4, c[0x0][0xac8] ;  /* 0x0002b20000047ab9 */ /* 0x000fe20000000800 */
[----:B------:R-:W-:Y:S01]  /*11090*/  ULDC.64 UR8, c[0x0][0x208] ;  /* 0x0000820000087ab9 */ /* 0x000fe20000000a00 */
[----:B------:R-:W-:Y:S02]  /*110a0*/  ISETP.GE.AND P5, PT, R18, UR4, PT ;  /* 0x0000000412007c0c */ /* 0x000fe4000bfa6270 */
[----:B------:R-:W-:Y:S02]  /*110b0*/  ISETP.GE.AND P4, PT, R215, UR4, PT ;  /* 0x00000004d7007c0c */ /* 0x000fe4000bf86270 */
[----:B------:R-:W-:Y:S02]  /*110c0*/  ISETP.GE.AND P3, PT, R214, UR4, PT ;  /* 0x00000004d6007c0c */ /* 0x000fe4000bf66270 */
[----:B------:R-:W-:-:S07]  /*110d0*/  ISETP.GE.AND P2, PT, R216, UR4, PT ;  /* 0x00000004d8007c0c */ /* 0x000fce000bf46270 */
[----:B--2---:R-:W-:-:S04]  /*110e0*/  @!P5 LEA R2, P6, R18, R79, 0x1 ;  /* 0x0000004f1202d211 */ /* 0x004fc800078c08ff */
[----:B0-----:R-:W-:Y:S02]  /*110f0*/  @!P5 LEA.HI.X R3, R18, R19, R231, 0x1, P6 ;  /* 0x000000131203d211 */ /* 0x001fe400030f0ce7 */
        /* <DEDUP_REMOVED lines=10> */
.L_x_2628:
[----:B------:R-:W-:Y:S05]  /*111a0*/  BSYNC B1 ;  /* 0x0000000000017941 */ /* 0x000fea0003800000 */
.L_x_2627:
        /* <DEDUP_REMOVED lines=22> */
.L_x_2630:
[----:B------:R-:W-:Y:S05]  /*11310*/  BSYNC B1 ;  /* 0x0000000000017941 */ /* 0x000fea0003800000 */
.L_x_2629:
        /* <DEDUP_REMOVED lines=22> */
.L_x_2632:
[----:B------:R-:W-:Y:S05]  /*11480*/  BSYNC B1 ;  /* 0x0000000000017941 */ /* 0x000fea0003800000 */
.L_x_2631:
[----:B------:R-:W-:Y:S01]  /*11490*/  VIADD R0, R80, 0x60 ;  /* 0x0000006050007836 */ /* 0x000fe20000000000 */
[----:B01-3--:R-:W3:Y:S04]  /*114a0*/  SHFL.IDX PT, R17, R17, 0x3, 0x181f ;  /* 0x00781f0011117f89 */ /* 0x00bee800000e0000 */
[----:B------:R-:W-:Y:S01]  /*114b0*/  ISETP.GE.AND P0, PT, R0, R81, PT ;  /* 0x000000510000720c */ /* 0x000fe20003f06270 */
[----:B----4-:R4:W0:-:S12]  /*114c0*/  SHFL.IDX PT, R11, R6, 0x3, 0x181f ;  /* 0x00781f00060b7f89 */ /* 0x01081800000e0000 */
[----:B----4-:R-:W-:Y:S05]  /*114d0*/  @P0 BRA `(.L_x_2633) ;  /* 0x0000000c00ec0947 */ /* 0x010fea0003800000 */
[----:B------:R-:W-:Y:S01]  /*114e0*/  ULDC UR4, c[0x0][0xac8] ;  /* 0x0002b20000047ab9 */ /* 0x000fe20000000800 */
[----:B------:R-:W-:Y:S01]  /*114f0*/  ULDC.64 UR8, c[0x0][0x208] ;  /* 0x0000820000087ab9 */ /* 0x000fe20000000a00 */
[----:B------:R-:W-:Y:S02]  /*11500*/  ISETP.GE.AND P3, PT, R18, UR4, PT ;  /* 0x0000000412007c0c */ /* 0x000fe4000bf66270 */
[----:B------:R-:W-:Y:S02]  /*11510*/  ISETP.GE.AND P4, PT, R215, UR4, PT ;  /* 0x00000004d7007c0c */ /* 0x000fe4000bf86270 */
[----:B------:R-:W-:-:S09]  /*11520*/  ISETP.GE.AND P5, PT, R214, UR4, PT ;  /* 0x00000004d6007c0c */ /* 0x000fd2000bfa6270 */
[CC--:B0-----:R-:W-:Y:S02]  /*11530*/  @!P3 LEA R2, P0, R18.reuse, R11.reuse, 0x1 ;  /* 0x0000000b1202b211 */ /* 0x0c1fe400078008ff */
[C---:B------:R-:W-:Y:S02]  /*11540*/  @!P4 LEA R4, P1, R215.reuse, R11, 0x1 ;  /* 0x0000000bd704c211 */ /* 0x040fe400078208ff */
[----:B---3--:R-:W-:Y:S02]  /*11550*/  @!P3 LEA.HI.X R3, R18, R17, R231, 0x1, P0 ;  /* 0x000000111203b211 */ /* 0x008fe400000f0ce7 */
        /* <DEDUP_REMOVED lines=13> */
.L_x_2625:
        /* <DEDUP_REMOVED lines=37> */
.L_x_2634:
        /* <DEDUP_REMOVED lines=50> */
.L_x_2636:
[----:B------:R-:W-:Y:S05]  /*11ba0*/  BSYNC B1 ;  /* 0x0000000000017941 */ /* 0x000fea0003800000 */
.L_x_2635:
        /* <DEDUP_REMOVED lines=13> */
[----:B------:R-:W-:Y:S02]  /*11c80*/  UIMAD.WIDE.U32 UR8, UR17, UR14, UR8 ;  /* 0x0000000e110872a5 */ /* 0x000fe4000f8e0008 */
        /* <DEDUP_REMOVED lines=24> */
[----:B------:R-:W-:Y:S02]  /*11e10*/  VIADD R6, R220, UR16 ;  /* 0x00000010dc067c36 */ /* 0x000fe40008000000 */
        /* <DEDUP_REMOVED lines=33> */
.L_x_2638:
[----:B------:R-:W-:Y:S05]  /*12030*/  BSYNC B1 ;  /* 0x0000000000017941 */ /* 0x000fea0003800000 */
.L_x_2637:
        /* <DEDUP_REMOVED lines=22> */
.L_x_2640:
[----:B------:R-:W-:Y:S05]  /*121a0*/  BSYNC B1 ;  /* 0x0000000000017941 */ /* 0x000fea0003800000 */
.L_x_2639:
        /* <DEDUP_REMOVED lines=22> */
.L_x_2642:
[----:B------:R-:W-:Y:S05]  /*12310*/  BSYNC B1 ;  /* 0x0000000000017941 */ /* 0x000fea0003800000 */
.L_x_2641:
        /* <DEDUP_REMOVED lines=23> */
.L_x_2633:
[----:B------:R-:W-:Y:S05]  /*12490*/  BSYNC B0 ;  /* 0x0000000000007941 */ /* 0x000fea0003800000 */
.L_x_2624:
[----:B------:R-:W-:Y:S02]  /*124a0*/  ULDC UR4, c[0x0][0xc3c] ;  /* 0x00030f0000047ab9 */ /* 0x000fe40000000800 */
[----:B------:R-:W-:-:S13]  /*124b0*/  ISETP.GE.AND P0, PT, R7, UR4, PT ;  /* 0x0000000407007c0c */ /* 0x000fda000bf06270 */
[----:B------:R-:W-:Y:S05]  /*124c0*/  @!P0 BRA `(.L_x_2643) ;  /* 0xfffffee800688947 */ /* 0x000fea000383ffff */
[----:B------:R-:W-:Y:S05]  /*124d0*/  EXIT ;  /* 0x000000000000794d */ /* 0x000fea0003800000 */
.L_x_2588:
[----:B------:R-:W-:-:S08]  /*124e0*/  NOP ;  /* 0x0000000000007918 */ /* 0x000fd00000000000 */
[----:B0-----:R-:W0:-:S00]  /*124f0*/  USETMAXREG.DEALLOC.CTAPOOL 0x18 ;  /* 0x00000018000079c8 */ /* 0x001e0000080e0500 */
[----:B0-----:R-:W-:Y:S01]  /*12500*/  LOP3.LUT R0, R0, 0x3, RZ, 0xc0, !PT ;  /* 0x0000000300007812 */ /* 0x001fe200078ec0ff */
[----:B------:R-:W-:-:S05]  /*12510*/  IMAD.MOV.U32 R5, RZ, RZ, RZ ;  /* 0x000000ffff057224 */ /* 0x000fca00078e00ff */
[----:B------:R-:W0:Y:S02]  /*12520*/  SHFL.IDX PT, R0, R0, RZ, 0x1f ;  /* 0x00001fff00007589 */ /* 0x000e2400000e0000 */
[----:B0-----:R-:W-:-:S04]  /*12530*/  ISETP.NE.AND P0, PT, R0, RZ, PT ;  /* 0x000000ff0000720c */ /* 0x001fc80003f05270 */
        /* <DEDUP_REMOVED lines=10> */
.L_x_2644:
        /* <DEDUP_REMOVED lines=43> */
.L_x_2650:
        /* <DEDUP_REMOVED lines=13> */
.L_x_2649:
[----:B------:R-:W-:Y:S05]  /*12960*/  BSYNC B0 ;  /* 0x0000000000007941 */ /* 0x000fea0003800000 */
.L_x_2648:
        /* <DEDUP_REMOVED lines=21> */
.L_x_2646:
        /* <DEDUP_REMOVED lines=21> */
.L_x_2651:
        /* <DEDUP_REMOVED lines=57> */
.L_x_2647:
[----:B------:R-:W-:Y:S02]  /*12fa0*/  IMAD.MOV.U32 R17, RZ, RZ, RZ ;  /* 0x000000ffff117224 */ /* 0x000fe400078e00ff */
[----:B------:R-:W-:Y:S02]  /*12fb0*/  IMAD.U32 R16, RZ, RZ, UR6 ;  /* 0x00000006ff107e24 */ /* 0x000fe4000f8e00ff */
[----:B------:R-:W-:-:S07]  /*12fc0*/  IMAD.MOV.U32 R18, RZ, RZ, RZ ;  /* 0x000000ffff127224 */ /* 0x000fce00078e00ff */
.L_x_2652:
[----:B------:R-:W-:-:S13]  /*12fd0*/  ISETP.NE.AND P0, PT, R0, RZ, PT ;  /* 0x000000ff0000720c */ /* 0x000fda0003f05270 */
[----:B------:R-:W1:Y:S01]  /*12fe0*/  @!P0 S2R R3, SR_CgaCtaId ;  /* 0x0000000000038919 */ /* 0x000e620000008800 */
[----:B------:R-:W-:-:S04]  /*12ff0*/  @!P0 MOV R0, 0x400 ;  /* 0x0000040000008802 */ /* 0x000fc80000000f00 */
[----:B-1----:R-:W-:-:S05]  /*13000*/  @!P0 LEA R0, R3, R0, 0x18 ;  /* 0x0000000003008211 */ /* 0x002fca00078ec0ff */
[----:B------:R2:W-:Y:S01]  /*13010*/  @!P0 STS.128 [R0+0x388d0], R16 ;  /* 0x0388d01000008388 */ /* 0x0005e20000000c00 */
[----:B------:R-:W-:Y:S06]  /*13020*/  BAR.ARV 0x5, 0x180 ;  /* 0x0146000000007b1d */ /* 0x000fec0000002000 */
.L_x_2645:
[----:B0-2---:R-:W-:Y:S01]  /*13030*/  IMAD.MOV.U32 R0, RZ, RZ, 0x1 ;  /* 0x00000001ff007424 */ /* 0x005fe200078e00ff */
        /* <DEDUP_REMOVED lines=34> */
.L_x_2766:
[----:B-1----:R-:W1:Y:S01]  /*13260*/  LDC.64 R2, c[0x0][0xc88] ;  /* 0x00032200ff027b82 */ /* 0x002e620000000a00 */
[----:B------:R-:W-:Y:S01]  /*13270*/  ULDC.64 UR4, c[0x0][0x208] ;  /* 0x0000820000047ab9 */ /* 0x000fe20000000a00 */
[----:B-1----:R-:W-:-:S05]  /*13280*/  IMAD.WIDE R2, R19, 0x4, R2 ;  /* 0x0000000413027825 */ /* 0x002fca00078e0202 */
[----:B--2---:R-:W2:Y:S01]  /*13290*/  LDG.E R12, desc[UR4][R2.64] ;  /* 0x00000004020c7981 */ /* 0x004ea2000c1e1900 */
[----:B------:R-:W-:Y:S05]  /*132a0*/  YIELD ;  /* 0x0000000000007946 */ /* 0x000fea0003800000 */
[----:B------:R-:W-:Y:S01]  /*132b0*/  ULDC.64 UR4, c[0x0][0xa28] ;  /* 0x00028a0000047ab9 */ /* 0x000fe20000000a00 */
[----:B----4-:R-:W-:Y:S01]  /*132c0*/  IMAD.MOV.U32 R0, RZ, RZ, RZ ;  /* 0x000000ffff007224 */ /* 0x010fe200078e00ff */
        /* <DEDUP_REMOVED lines=17> */
[----:B---3--:R-:W-:Y:S01]  /*133e0*/  IMAD.MOV.U32 R8, RZ, RZ, RZ ;  /* 0x000000ffff087224 */ /* 0x008fe200078e00ff */
        /* <DEDUP_REMOVED lines=34> */
.L_x_2654:
[----:B------:R-:W-:Y:S01]  /*13610*/  IMAD.MOV.U32 R2, RZ, RZ, R12 ;  /* 0x000000ffff027224 */ /* 0x000fe200078e000c */
[----:B------:R-:W-:Y:S01]  /*13620*/  ULDC.64 UR4, c[0x0][0xa20] ;  /* 0x0002880000047ab9 */ /* 0x000fe20000000a00 */
[----:B-----5:R-:W-:Y:S01]  /*13630*/  IMAD.IADD R3, R8, 0x1, R0 ;  /* 0x0000000108037824 */ /* 0x020fe200078e0200 */
[----:B------:R-:W-:Y:S02]  /*13640*/  ISETP.NE.U32.AND P1, PT, RZ, UR4, PT ;  /* 0x00000004ff007c0c */ /* 0x000fe4000bf25070 */
[----:B------:R3:W-:Y:S02]  /*13650*/  STL [R1+0x10], R2 ;  /* 0x0000100201007387 */ /* 0x0007e40000100800 */
[----:B------:R-:W-:Y:S02]  /*13660*/  ISETP.NE.AND.EX P1, PT, RZ, UR5, PT, P1 ;  /* 0x00000005ff007c0c */ /* 0x000fe4000bf25310 */
[----:B------:R3:W-:Y:S11]  /*13670*/  STL [R1+0x18], R3 ;  /* 0x0000180301007387 */ /* 0x0007f60000100800 */
[----:B---3--:R-:W-:Y:S05]  /*13680*/  @!P1 BRA `(.L_x_2655) ;  /* 0x0000000000149947 */ /* 0x008fea0003800000 */
[----:B------:R-:W-:Y:S01]  /*13690*/  IADD3 R6, P0, R11, UR4, RZ ;  /* 0x000000040b067c10 */ /* 0x000fe2000ff1e0ff */
[----:B------:R-:W-:-:S03]  /*136a0*/  ULDC.64 UR6, c[0x0][0x208] ;  /* 0x0000820000067ab9 */ /* 0x000fc60000000a00 */
[----:B------:R-:W-:-:S05]  /*136b0*/  IADD3.X R7, R10, UR5, RZ, P0, !PT ;  /* 0x000000050a077c10 */ /* 0x000fca00087fe4ff */
[----:B------:R3:W5:Y:S01]  /*136c0*/  LDG.E R6, desc[UR6][R6.64] ;  /* 0x0000000606067981 */ /* 0x000762000c1e1900 */
[----:B------:R-:W-:Y:S05]  /*136d0*/  BRA `(.L_x_2656) ;  /* 0x0000000000147947 */ /* 0x000fea0003800000 */
.L_x_2655:
[----:B------:R-:W-:Y:S05]  /*136e0*/  @!P0 BRA `(.L_x_2656) ;  /* 0x0000000000108947 */ /* 0x000fea0003800000 */
[----:B------:R-:W-:Y:S02]  /*136f0*/  ULDC.64 UR4, c[0x0][0x208] ;  /* 0x0000820000047ab9 */ /* 0x000fe40000000a00 */
[----:B------:R-:W3:Y:S04]  /*13700*/  LDG.E R6, desc[UR4][R4.64] ;  /* 0x0000000404067981 */ /* 0x000ee8000c1e1900 */
[----:B------:R-:W3:Y:S02]  /*13710*/  LDG.E R4, desc[UR4][R4.64+0x4] ;  /* 0x0000040404047981 */ /* 0x000ee4000c1e1900 */
[----:B---3--:R-:W-:-:S07]  /*13720*/  IMAD.IADD R6, R4, 0x1, -R6 ;  /* 0x0000000104067824 */ /* 0x008fce00078e0a06 */
.L_x_2656:
[----:B-----5:R-:W-:Y:S01]  /*13730*/  IMAD.IADD R6, R6, 0x1, -R0 ;  /* 0x0000000106067824 */ /* 0x020fe200078e0a00 */
[----:B------:R-:W-:Y:S01]  /*13740*/  BSSY B7, `(.L_x_2657) ;  /* 0x0000508000077945 */ /* 0x000fe20003800000 */
[----:B------:R-:W4:Y:S02]  /*13750*/  LDC R0, c[0x0][0x448] ;  /* 0x00011200ff007b82 */ /* 0x000f240000000800 */
[----:B----4-:R-:W-:Y:S01]  /*13760*/  ISETP.NE.AND P0, PT, R0, 0x1, PT ;  /* 0x000000010000780c */ /* 0x010fe20003f05270 */
[----:B------:R-:W-:-:S04]  /*13770*/  IMAD.SHL.U32 R0, R17, 0x80, RZ ;  /* 0x0000008011007824 */ /* 0x000fc800078e00ff */
[----:B------:R-:W-:-:S08]  /*13780*/  VIADD R0, R0, 0x7f ;  /* 0x0000007f00007836 */ /* 0x000fd00000000000 */
[----:B------:R-:W4:Y:S08]  /*13790*/  @P0 LDC R2, c[0x0][0x44c] ;  /* 0x00011300ff020b82 */ /* 0x000f300000000800 */
[----:B------:R-:W0:Y:S01]  /*137a0*/  @P0 LDC R3, c[0x0][0x450] ;  /* 0x00011400ff030b82 */ /* 0x000e220000000800 */
[----:B----4-:R-:W-:-:S05]  /*137b0*/  @P0 IMAD.HI.U32 R2, R0, R2, RZ ;  /* 0x0000000200020227 */ /* 0x010fca00078e00ff */
[----:B0-----:R-:W-:Y:S01]  /*137c0*/  @P0 SHF.R.U32.HI R0, RZ, R3, R2 ;  /* 0x00000003ff000219 */ /* 0x001fe20000011602 */
[C---:B------:R-:W-:Y:S01]  /*137d0*/  VIADD R2, R6.reuse, 0x4f ;  /* 0x0000004f06027836 */ /* 0x040fe20000000000 */
[----:B------:R-:W-:-:S03]  /*137e0*/  IADD3 R6, R6, 0x50, -R9 ;  /* 0x0000005006067810 */ /* 0x000fc60007ffe809 */
[----:B------:R-:W-:-:S04]  /*137f0*/  IMAD.HI R2, R2, 0x66666667, RZ ;  /* 0x6666666702027827 */ /* 0x000fc800078e02ff */
[----:B------:R-:W-:Y:S01]  /*13800*/  IMAD.IADD R0, R6, 0x1, R0 ;  /* 0x0000000106007824 */ /* 0x000fe200078e0200 */
[----:B------:R-:W-:-:S03]  /*13810*/  SHF.R.U32.HI R3, RZ, 0x1f, R2 ;  /* 0x0000001fff037819 */ /* 0x000fc60000011602 */
[----:B------:R-:W-:Y:S01]  /*13820*/  IMAD.HI R0, R0, 0x66666667, RZ ;  /* 0x6666666700007827 */ /* 0x000fe200078e02ff */
[----:B------:R-:W-:-:S04]  /*13830*/  LEA.HI.SX32 R3, R2, R3, 0x1b ;  /* 0x0000000302037211 */ /* 0x000fc800078fdaff */
[----:B------:R-:W-:-:S04]  /*13840*/  SHF.R.U32.HI R2, RZ, 0x1f, R0 ;  /* 0x0000001fff027819 */ /* 0x000fc80000011600 */
[----:B------:R-:W-:-:S04]  /*13850*/  LEA.HI.SX32 R2, R0, R2, 0x1b ;  /* 0x0000000200027211 */ /* 0x000fc800078fdaff */
[----:B------:R-:W-:-:S04]  /*13860*/  VIMNMX R4, R3, R2, PT ;  /* 0x0000000203047248 */ /* 0x000fc80003fe0100 */
[----:B------:R-:W-:Y:S01]  /*13870*/  ISETP.GT.AND P0, PT, R4, RZ, PT ;  /* 0x000000ff0400720c */ /* 0x000fe20003f04270 */
[----:B------:R0:W-:-:S12]  /*13880*/  STL [R1+0x2c], R4 ;  /* 0x00002c0401007387 */ /* 0x0001d80000100800 */
[----:B0-----:R-:W-:Y:S05]  /*13890*/  @P0 BRA `(.L_x_2658) ;  /* 0x0000000000480947 */ /* 0x001fea0003800000 */
[----:B------:R-:W0:Y:S02]  /*138a0*/  S2R R4, SR_TID.X ;  /* 0x0000000000047919 */ /* 0x000e240000002100 */
[----:B0-----:R-:W-:-:S04]  /*138b0*/  LOP3.LUT R4, R4, 0x7f, RZ, 0xc0, !PT ;  /* 0x0000007f04047812 */ /* 0x001fc800078ec0ff */
[----:B------:R-:W-:-:S13]  /*138c0*/  ISETP.NE.AND P0, PT, R4, RZ, PT ;  /* 0x000000ff0400720c */ /* 0x000fda0003f05270 */
[----:B------:R-:W-:Y:S05]  /*138d0*/  @P0 BRA `(.L_x_2659) ;  /* 0x0000004c00b80947 */ /* 0x000fea0003800000 */
[----:B------:R-:W0:Y:S01]  /*138e0*/  S2R R3, SR_LANEID ;  /* 0x0000000000037919 */ /* 0x000e220000000000 */
[----:B------:R-:W-:Y:S01]  /*138f0*/  VOTEU.ANY UR4, UPT, PT ;  /* 0x0000000000047886 */ /* 0x000fe200038e0100 */
[----:B------:R-:W-:Y:S01]  /*13900*/  ULDC.64 UR6, c[0x0][0x208] ;  /* 0x0000820000067ab9 */ /* 0x000fe20000000a00 */
[----:B------:R-:W0:Y:S08]  /*13910*/  FLO.U32 R0, UR4 ;  /* 0x0000000400007d00 */ /* 0x000e3000080e0000 */
[----:B------:R-:W4:Y:S01]  /*13920*/  POPC R5, UR4 ;  /* 0x0000000400057d09 */ /* 0x000f220008000000 */
[----:B0-----:R-:W-:-:S02]  /*13930*/  ISETP.EQ.U32.AND P0, PT, R0, R3, PT ;  /* 0x000000030000720c */ /* 0x001fc40003f02070 */
[----:B------:R-:W4:Y:S11]  /*13940*/  LDC.64 R2, c[0x0][0xc60] ;  /* 0x00031800ff027b82 */ /* 0x000f360000000a00 */
[----:B----4-:R-:W4:Y:S01]  /*13950*/  @P0 ATOMG.E.ADD.STRONG.GPU PT, R3, desc[UR6][R2.64], R5 ;  /* 0x00000005020309a8 */ /* 0x010f2200081ee1c6 */
[----:B------:R-:W0:Y:S02]  /*13960*/  S2R R4, SR_LTMASK ;  /* 0x0000000000047919 */ /* 0x000e240000003900 */
[----:B0-----:R-:W-:-:S04]  /*13970*/  LOP3.LUT R4, R4, UR4, RZ, 0xc0, !PT ;  /* 0x0000000404047c12 */ /* 0x001fc8000f8ec0ff */
[----:B---3--:R-:W0:Y:S01]  /*13980*/  POPC R7, R4 ;  /* 0x0000000400077309 */ /* 0x008e220000000000 */
[----:B----4-:R-:W0:Y:S02]  /*13990*/  SHFL.IDX PT, R0, R3, R0, 0x1f ;  /* 0x00001f0003007589 */ /* 0x010e2400000e0000 */
[----:B0-----:R-:W-:Y:S01]  /*139a0*/  IADD3 R16, R0, UR38, R7 ;  /* 0x0000002600107c10 */ /* 0x001fe2000fffe007 */
[----:B------:R-:W-:Y:S06]  /*139b0*/  BRA `(.L_x_2659) ;  /* 0x0000004c00807947 */ /* 0x000fec0003800000 */
.L_x_2658:
[----:B------:R-:W4:Y:S01]  /*139c0*/  LDL R0, [R1+0x4] ;  /* 0x0000040001007983 */ /* 0x000f220000100800 */
[----:B------:R-:W-:Y:S01]  /*139d0*/  BSSY B6, `(.L_x_2660) ;  /* 0x0000014000067945 */ /* 0x000fe20003800000 */
[----:B----4-:R-:W-:-:S05]  /*139e0*/  VIADD R0, R0, 0x24400 ;  /* 0x0002440000007836 */ /* 0x010fca0000000000 */
        /* <DEDUP_REMOVED lines=10> */
[----:B---3--:R-:W-:-:S02]  /*13a90*/  IMAD.U32 R7, RZ, RZ, UR9 ;  /* 0x00000009ff077e24 */ /* 0x008fc4000f8e00ff */
[----:B------:R-:W-:Y:S02]  /*13aa0*/  IMAD.U32 R10, RZ, RZ, UR4 ;  /* 0x00000004ff0a7e24 */ /* 0x000fe4000f8e00ff */
[----:B------:R-:W-:Y:S02]  /*13ab0*/  IMAD.U32 R11, RZ, RZ, UR5 ;  /* 0x00000005ff0b7e24 */ /* 0x000fe4000f8e00ff */
[----:B------:R-:W-:Y:S02]  /*13ac0*/  IMAD.MOV.U32 R8, RZ, RZ, 0x70 ;  /* 0x00000070ff087424 */ /* 0x000fe400078e00ff */
[----:B------:R-:W-:Y:S02]  /*13ad0*/  IMAD.MOV.U32 R12, RZ, RZ, 0x1 ;  /* 0x00000001ff0c7424 */ /* 0x000fe400078e00ff */
[----:B------:R-:W-:-:S07]  /*13ae0*/  IMAD.MOV.U32 R13, RZ, RZ, RZ ;  /* 0x000000ffff0d7224 */ /* 0x000fce00078e00ff */
[----:B------:R-:W-:-:S07]  /*13af0*/  LEPC R20, `(.L_x_2661) ;  /* 0x000000001014794e */ /* 0x000fce0000000000 */
[----:B012---:R-:W-:Y:S05]  /*13b00*/  CALL.ABS.NOINC R2 ;  /* 0x0000000002007343 */ /* 0x007fea0003c00000 */
.L_x_2661:
[----:B------:R-:W-:Y:S05]  /*13b10*/  BSYNC B6 ;  /* 0x0000000000067941 */ /* 0x000fea0003800000 */
.L_x_2660:
        /* <DEDUP_REMOVED lines=13> */
[----:B---3--:R-:W-:-:S02]  /*13bf0*/  IMAD.U32 R7, RZ, RZ, UR9 ;  /* 0x00000009ff077e24 */ /* 0x008fc4000f8e00ff */
[----:B------:R-:W-:Y:S02]  /*13c00*/  IMAD.U32 R10, RZ, RZ, UR4 ;  /* 0x00000004ff0a7e24 */ /* 0x000fe4000f8e00ff */
[----:B------:R-:W-:Y:S02]  /*13c10*/  IMAD.U32 R11, RZ, RZ, UR5 ;  /* 0x00000005ff0b7e24 */ /* 0x000fe4000f8e00ff */
[----:B------:R-:W-:Y:S02]  /*13c20*/  IMAD.MOV.U32 R8, RZ, RZ, 0x70 ;  /* 0x00000070ff087424 */ /* 0x000fe400078e00ff */
[----:B------:R-:W-:Y:S02]  /*13c30*/  IMAD.MOV.U32 R12, RZ, RZ, 0x1 ;  /* 0x00000001ff0c7424 */ /* 0x000fe400078e00ff */
[----:B0-----:R-:W-:-:S07]  /*13c40*/  IMAD.MOV.U32 R13, RZ, RZ, RZ ;  /* 0x000000ffff0d7224 */ /* 0x001fce00078e00ff */
[----:B------:R-:W-:-:S07]  /*13c50*/  LEPC R20, `(.L_x_2664) ;  /* 0x000000001014794e */ /* 0x000fce0000000000 */
[----:B-12-4-:R-:W-:Y:S05]  /*13c60*/  CALL.ABS.NOINC R2 ;  /* 0x0000000002007343 */ /* 0x016fea0003c00000 */
.L_x_2664:
        /* <DEDUP_REMOVED lines=16> */
.L_x_2663:
[----:B------:R-:W-:Y:S05]  /*13d70*/  BSYNC B6 ;  /* 0x0000000000067941 */ /* 0x000fea0003800000 */
.L_x_2662:
[----:B------:R-:W4:Y:S01]  /*13d80*/  LDL.LU R2, [R1] ;  /* 0x0000000001027983 */ /* 0x000f220000300800 */
[----:B------:R-:W-:-:S03]  /*13d90*/  ULDC.64 UR4, c[0x0][0x9f8] ;  /* 0x00027e0000047ab9 */ /* 0x000fc60000000a00 */
[----:B------:R-:W5:Y:S04]  /*13da0*/  LDL.LU R4, [R1+0xc] ;  /* 0x00000c0001047983 */ /* 0x000f680000300800 */
[----:B---3--:R-:W3:Y:S01]  /*13db0*/  LDL R7, [R1+0x10] ;  /* 0x0000100001077983 */ /* 0x008ee20000100800 */
[----:B------:R-:W-:Y:S01]  /*13dc0*/  ISETP.NE.U32.AND P0, PT, RZ, UR4, PT ;  /* 0x00000004ff007c0c */ /* 0x000fe2000bf05070 */
[----:B------:R-:W-:Y:S02]  /*13dd0*/  ULDC.64 UR6, c[0x0][0x208] ;  /* 0x0000820000067ab9 */ /* 0x000fe40000000a00 */
[----:B------:R-:W2:Y:S01]  /*13de0*/  LDL R0, [R1+0x2c] ;  /* 0x00002c0001007983 */ /* 0x000ea20000100800 */
[----:B------:R-:W-:-:S13]  /*13df0*/  ISETP.NE.AND.EX P0, PT, RZ, UR5, PT, P0 ;  /* 0x00000005ff007c0c */ /* 0x000fda000bf05300 */
[----:B----4-:R-:W-:-:S04]  /*13e00*/  @P0 IADD3 R2, P1, R2, UR4, RZ ;  /* 0x0000000402020c10 */ /* 0x010fc8000ff3e0ff */
[----:B-----5:R-:W-:Y:S01]  /*13e10*/  @P0 IADD3.X R3, R4, UR5, RZ, P1, !PT ;  /* 0x0000000504030c10 */ /* 0x020fe20008ffe4ff */
[----:B------:R-:W-:-:S04]  /*13e20*/  ULDC.64 UR4, c[0x0][0xa08] ;  /* 0x0002820000047ab9 */ /* 0x000fc80000000a00 */
[----:B---3--:R0:W3:Y:S02]  /*13e30*/  @P0 LDG.E R7, desc[UR6][R2.64] ;  /* 0x0000000602070981 */ /* 0x0080e4000c1e1900 */
[----:B0-----:R-:W0:Y:S01]  /*13e40*/  LDC.64 R2, c[0x0][0x418] ;  /* 0x00010600ff027b82 */ /* 0x001e220000000a00 */
[----:B--2---:R-:W-:Y:S01]  /*13e50*/  VIADD R4, R0, 0xffffffff ;  /* 0xffffffff00047836 */ /* 0x004fe20000000000 */
[----:B---3--:R-:W-:Y:S01]  /*13e60*/  SHF.R.S32.HI R8, RZ, 0x1f, R7 ;  /* 0x0000001fff087819 */ /* 0x008fe20000011407 */
[----:B------:R2:W-:Y:S04]  /*13e70*/  @P0 STL [R1+0x10], R7 ;  /* 0x0000100701000387 */ /* 0x0005e80000100800 */
        /* <DEDUP_REMOVED lines=10> */
.L_x_2782:
[----:B------:R-:W-:Y:S01]  /*13f20*/  PLOP3.LUT P1, PT, PT, PT, PT, 0x8, 0x0 ;  /* 0x000000000000781c */ /* 0x000fe20003f2e170 */
[----:B------:R3:W-:Y:S01]  /*13f30*/  STL [R1], R0 ;  /* 0x0000000001007387 */ /* 0x0007e20000100800 */
[----:B--2---:R-:W-:-:S03]  /*13f40*/  ISETP.NE.AND P0, PT, R14, RZ, PT ;  /* 0x000000ff0e00720c */ /* 0x004fc60003f05270 */
[----:B------:R2:W-:Y:S01]  /*13f50*/  STL [R1+0xc], R4 ;  /* 0x00000c0401007387 */ /* 0x0005e20000100800 */
[----:B---3--:R-:W-:-:S05]  /*13f60*/  P2R R0, PR, RZ, 0x2 ;  /* 0x00000002ff007803 */ /* 0x008fca0000000000 */
[----:B------:R2:W-:Y:S04]  /*13f70*/  STL [R1+0x20], R0 ;  /* 0x0000200001007387 */ /* 0x0005e80000100800 */
[----:B------:R-:W-:Y:S05]  /*13f80*/  @P0 BRA `(.L_x_2666) ;  /* 0x00000004005c0947 */ /* 0x000fea0003800000 */
[----:B------:R-:W-:-:S03]  /*13f90*/  UMOV UR4, 0xffffffff ;  /* 0xffffffff00047882 */ /* 0x000fc60000000000 */
[----:B------:R-:W-:Y:S05]  /*13fa0*/  BRA.DIV UR4, `(.L_x_2667) ;  /* 0x0000005e040c7947 */ /* 0x000fea000b800000 */
[----:B------:R-:W-:-:S13]  /*13fb0*/  ELECT P6, URZ, PT ;  /* 0x00000000003f782f */ /* 0x000fda00038c0000 */
.L_x_2785:
[----:B------:R-:W-:Y:S05]  /*13fc0*/  @!P6 BRA `(.L_x_2666) ;  /* 0x00000004004ce947 */ /* 0x000fea0003800000 */
[----:B------:R-:W-:-:S04]  /*13fd0*/  ISETP.NE.U32.AND P0, PT, R2, RZ, PT ;  /* 0x000000ff0200720c */ /* 0x000fc80003f05070 */
[----:B------:R-:W-:-:S13]  /*13fe0*/  ISETP.NE.AND.EX P0, PT, R3, RZ, PT, P0 ;  /* 0x000000ff0300720c */ /* 0x000fda0003f05300 */
[----:B------:R-:W-:Y:S05]  /*13ff0*/  @!P0 BRA `(.L_x_2668) ;  /* 0x0000000000588947 */ /* 0x000fea0003800000 */
[----:B------:R-:W3:Y:S01]  /*14000*/  LDC R6, c[0x0][0x43c] ;  /* 0x00010f00ff067b82 */ /* 0x000ee20000000800 */
[----:B-1----:R-:W-:Y:S01]  /*14010*/  IMAD.MOV.U32 R9, RZ, RZ, R4 ;  /* 0x000000ffff097224 */ /* 0x002fe200078e0004 */
[----:B------:R-:W-:Y:S01]  /*14020*/  ULDC.64 UR4, c[0x0][0x428] ;  /* 0x00010a0000047ab9 */ /* 0x000fe20000000a00 */
[----:B------:R-:W-:Y:S02]  /*14030*/  ULDC.64 UR6, c[0x0][0x208] ;  /* 0x0000820000067ab9 */ /* 0x000fe40000000a00 */
[----:B--2---:R-:W-:Y:S01]  /*14040*/  IMAD.MOV.U32 R0, RZ, RZ, R9 ;  /* 0x000000ffff007224 */ /* 0x004fe200078e0009 */
[----:B---3--:R-:W-:-:S13]  /*14050*/  ISETP.NE.AND P0, PT, R6, 0x1, PT ;  /* 0x000000010600780c */ /* 0x008fda0003f05270 */
[----:B0-----:R-:W0:Y:S02]  /*14060*/  @P0 LDC.64 R4, c[0x0][0x440] ;  /* 0x00011000ff040b82 */ /* 0x001e240000000a00 */
[----:B0-----:R-:W-:-:S05]  /*14070*/  @P0 IMAD.HI.U32 R4, R9, R4, RZ ;  /* 0x0000000409040227 */ /* 0x001fca00078e00ff */
        /* <DEDUP_REMOVED lines=12> */
[----:B------:R-:W2:Y:S04]  /*14140*/  LDG.E R0, desc[UR6][R2.64] ;  /* 0x0000000602007981 */ /* 0x000ea8000c1e1900 */
[----:B--2---:R3:W-:Y:S02]  /*14150*/  STL [R1], R0 ;  /* 0x0000000001007387 */ /* 0x0047e40000100800 */
.L_x_2668:
[----:B------:R-:W4:Y:S04]  /*14160*/  LDL R7, [R1+0x4] ;  /* 0x0000040001077983 */ /* 0x000f280000100800 */
[----:B--23--:R-:W4:Y:S04]  /*14170*/  LDL R0, [R1+0x8] ;  /* 0x0000080001007983 */ /* 0x00cf280000100800 */
[----:B------:R-:W2:Y:S01]  /*14180*/  LDL R2, [R1+0x14] ;  /* 0x0000140001027983 */ /* 0x000ea20000100800 */
[----:B----4-:R-:W-:Y:S01]  /*14190*/  IMAD R0, R0, 0x8, R7 ;  /* 0x0000000800007824 */ /* 0x010fe200078e0207 */
[----:B--2---:R-:W-:-:S04]  /*141a0*/  SHF.L.U32 R2, R2, 0x1f, RZ ;  /* 0x0000001f02027819 */ /* 0x004fc800000006ff */
[----:B------:R-:W2:Y:S02]  /*141b0*/  SYNCS.PHASECHK.TRANS64.TRYWAIT P0, [R0+URZ+0x38840], R2 ;  /* 0x03884002000075a7 */ /* 0x000ea4000800017f */
[----:B--2---:R-:W-:Y:S05]  /*141c0*/  @!P0 BRA `(.L_x_2669) ;  /* 0x0000005800a48947 */ /* 0x004fea0003800000 */
.L_x_2786:
        /* <DEDUP_REMOVED lines=11> */
.L_x_2670:
[----:B------:R-:W3:Y:S04]  /*14280*/  LDL R6, [R1+0x4] ;  /* 0x0000040001067983 */ /* 0x000ee80000100800 */
[----:B0-----:R-:W3:Y:S04]  /*14290*/  LDL R5, [R1+0x8] ;  /* 0x0000080001057983 */ /* 0x001ee80000100800 */
[----:B------:R-:W4:Y:S04]  /*142a0*/  LDL R4, [R1+0xc] ;  /* 0x00000c0001047983 */ /* 0x000f280000100800 */
[----:B------:R-:W5:Y:S04]  /*142b0*/  LDL R3, [R1+0x18] ;  /* 0x0000180001037983 */ /* 0x000f680000100800 */
[----:B--2---:R-:W2:Y:S01]  /*142c0*/  LDL R2, [R1] ;  /* 0x0000000001027983 */ /* 0x004ea20000100800 */
        /* <DEDUP_REMOVED lines=9> */
[----:B---3--:R-:W-:Y:S01]  /*14360*/  IMAD R0, R5, 0xa000, R6 ;  /* 0x0000a00005007824 */ /* 0x008fe200078e0206 */
[----:B----4-:R-:W-:-:S04]  /*14370*/  R2UR UR11, R4 ;  /* 0x00000000040b72ca */ /* 0x010fc800000e0000 */
[----:B------:R-:W-:Y:S02]  /*14380*/  R2UR UR14, R0 ;  /* 0x00000000000e72ca */ /* 0x000fe400000e0000 */
[----:B-----5:R-:W-:Y:S02]  /*14390*/  R2UR UR5, R3 ;  /* 0x00000000030572ca */ /* 0x020fe400000e0000 */
[----:B------:R-:W-:Y:S02]  /*143a0*/  P2R R0, PR, RZ, 0x1 ;  /* 0x00000001ff007803 */ /* 0x000fe40000000000 */
[----:B--2---:R-:W-:-:S03]  /*143b0*/  R2UR UR13, R2 ;  /* 0x00000000020d72ca */ /* 0x004fc600000e0000 */
        /* <DEDUP_REMOVED lines=9> */
[----:B0-----:R-:W-:Y:S01]  /*14450*/  UMOV UR8, UR15 ;  /* 0x0000000f00087c82 */ /* 0x001fe20008000000 */
[----:B------:R-:W-:Y:S02]  /*14460*/  UMOV UR10, UR16 ;  /* 0x00000010000a7c82 */ /* 0x000fe40008000000 */
[----:B------:R0:W-:Y:S02]  /*14470*/  UTMALDG.4D [UR8], [UR4], desc[UR6] ;  /* 0x00000608040075b4 */ /* 0x0001e40008019000 */
[----:B0-----:R-:W-:Y:S01]  /*14480*/  UMOV UR8, UR17 ;  /* 0x0000001100087c82 */ /* 0x001fe20008000000 */
[----:B------:R-:W-:Y:S01]  /*14490*/  UMOV UR10, UR14 ;  /* 0x0000000e000a7c82 */ /* 0x000fe20008000000 */
[----:B------:R-:W-:Y:S01]  /*144a0*/  UMOV UR14, 0xc0 ;  /* 0x000000c0000e7882 */ /* 0x000fe20000000000 */
[----:B------:R0:W-:Y:S02]  /*144b0*/  UTMALDG.4D [UR8], [UR4], desc[UR6] ;  /* 0x00000608040075b4 */ /* 0x0001e40008019000 */
[----:B0-----:R-:W-:Y:S01]  /*144c0*/  UMOV UR8, UR18 ;  /* 0x0000001200087c82 */ /* 0x001fe20008000000 */
[----:B------:R-:W-:-:S02]  /*144d0*/  UMOV UR10, UR14 ;  /* 0x0000000e000a7c82 */ /* 0x000fc40008000000 */
[----:B------:R3:W-:Y:S02]  /*144e0*/  UTMALDG.4D [UR8], [UR4], desc[UR6] ;  /* 0x00000608040075b4 */ /* 0x0007e40008019000 */
[----:B---3--:R-:W-:Y:S01]  /*144f0*/  NOP ;  /* 0x0000000000007918 */ /* 0x008fe20000000000 */
.L_x_2666:
[----:B------:R-:W3:Y:S04]  /*14500*/  LDL R2, [R1+0x4] ;  /* 0x0000040001027983 */ /* 0x000ee80000100800 */
[----:B------:R-:W4:Y:S04]  /*14510*/  LDL.LU R3, [R1+0x30] ;  /* 0x0000300001037983 */ /* 0x000f280000300800 */
[----:B0-----:R-:W5:Y:S04]  /*14520*/  LDL.LU R5, [R1+0x28] ;  /* 0x0000280001057983 */ /* 0x001f680000300800 */
        /* <DEDUP_REMOVED lines=8> */
[----:B---3--:R-:W-:Y:S01]  /*145b0*/  VIADD R2, R2, 0x14400 ;  /* 0x0001440002027836 */ /* 0x008fe20000000000 */
[----:B----4-:R-:W-:-:S04]  /*145c0*/  SHF.R.S32.HI R0, RZ, 0x1f, R3 ;  /* 0x0000001fff007819 */ /* 0x010fc80000011403 */
        /* <DEDUP_REMOVED lines=9> */
[----:B0-----:R-:W-:Y:S01]  /*14660*/  IMAD.IADD R2, R3, 0x1, R0 ;  /* 0x0000000103027824 */ /* 0x001fe200078e0200 */
        /* <DEDUP_REMOVED lines=20> */
.L_x_2672:
[----:B------:R-:W-:Y:S05]  /*147b0*/  BSYNC B6 ;  /* 0x0000000000067941 */ /* 0x000fea0003800000 */
.L_x_2671:
[----:B--2---:R-:W2:Y:S01]  /*147c0*/  LDL.LU R5, [R1+0x30] ;  /* 0x0000300001057983 */ /* 0x004ea20000300800 */
[----:B------:R-:W-:Y:S01]  /*147d0*/  ULDC.64 UR4, c[0x0][0x2d8] ;  /* 0x0000b60000047ab9 */ /* 0x000fe20000000a00 */
[----:B------:R-:W0:Y:S01]  /*147e0*/  LDC R7, c[0x0][0x448] ;  /* 0x00011200ff077b82 */ /* 0x000e220000000800 */
[----:B------:R-:W-:Y:S01]  /*147f0*/  ULDC.64 UR6, c[0x0][0x280] ;  /* 0x0000a00000067ab9 */ /* 0x000fe20000000a00 */
[----:B------:R-:W2:Y:S04]  /*14800*/  LDL.LU.64 R2, [R1+0x40] ;  /* 0x0000400001027983 */ /* 0x000ea80000300a00 */
[----:B------:R-:W3:Y:S04]  /*14810*/  LDL.LU R0, [R1+0x38] ;  /* 0x0000380001007983 */ /* 0x000ee80000300800 */
[----:B------:R-:W4:Y:S04]  /*14820*/  LDL.LU R6, [R1+0x4c] ;  /* 0x00004c0001067983 */ /* 0x000f280000300800 */
[----:B------:R-:W4:Y:S01]  /*14830*/  LDL.LU R4, [R1+0x28] ;  /* 0x0000280001047983 */ /* 0x000f220000300800 */
[----:B------:R-:W1:Y:S01]  /*14840*/  S2R R8, SR_TID.X ;  /* 0x0000000000087919 */ /* 0x000e620000002100 */
[----:B------:R-:W1:Y:S01]  /*14850*/  S2R R10, SR_TID.X ;  /* 0x00000000000a7919 */ /* 0x000e620000002100 */
[----:B0-----:R-:W-:Y:S01]  /*14860*/  ISETP.NE.AND P0, PT, R7, 0x1, PT ;  /* 0x000000010700780c */ /* 0x001fe20003f05270 */
[----:B-1----:R-:W-:-:S02]  /*14870*/  IMAD.SHL.U32 R8, R8, 0x8, RZ ;  /* 0x0000000808087824 */ /* 0x002fc400078e00ff */
[----:B------:R-:W-:-:S03]  /*14880*/  IMAD.SHL.U32 R9, R10, 0x8, RZ ;  /* 0x000000080a097824 */ /* 0x000fc600078e00ff */
[----:B------:R-:W-:-:S04]  /*14890*/  LOP3.LUT R8, R8, 0x38, RZ, 0xc0, !PT ;  /* 0x0000003808087812 */ /* 0x000fc800078ec0ff */
[C---:B------:R-:W-:Y:S02]  /*148a0*/  LOP3.LUT R12, R8.reuse, 0x40, RZ, 0xfc, !PT ;  /* 0x00000040080c7812 */ /* 0x040fe400078efcff */
[C---:B------:R-:W-:Y:S02]  /*148b0*/  LOP3.LUT R11, R8.reuse, 0x80, RZ, 0xfc, !PT ;  /* 0x00000080080b7812 */ /* 0x040fe400078efcff */
[----:B------:R-:W-:Y:S02]  /*148c0*/  LOP3.LUT R8, R8, 0xc0, RZ, 0xfc, !PT ;  /* 0x000000c008087812 */ /* 0x000fe400078efcff */
[----:B------:R-:W-:Y:S01]  /*148d0*/  LOP3.LUT R9, R9, 0x38, RZ, 0xc0, !PT ;  /* 0x0000003809097812 */ /* 0x000fe200078ec0ff */
[----:B--2---:R-:W-:Y:S02]  /*148e0*/  IMAD.MOV.U32 R3, RZ, RZ, R5 ;  /* 0x000000ffff037224 */ /* 0x004fe400078e0005 */
[----:B------:R-:W0:Y:S01]  /*148f0*/  S2R R5, SR_TID.X ;  /* 0x0000000000057919 */ /* 0x000e220000002100 */
[----:B---3--:R-:W-:-:S02]  /*14900*/  IMAD R0, R0, UR4, RZ ;  /* 0x0000000400007c24 */ /* 0x008fc4000f8e02ff */
[----:B------:R-:W-:-:S04]  /*14910*/  IMAD.WIDE.U32 R2, R18, UR4, R2 ;  /* 0x0000000412027c25 */ /* 0x000fc8000f8e0002 */
[----:B------:R-:W-:Y:S01]  /*14920*/  IMAD R0, R18, UR5, R0 ;  /* 0x0000000512007c24 */ /* 0x000fe2000f8e0200 */
[----:B------:R-:W-:-:S03]  /*14930*/  ULDC.64 UR4, c[0x0][0x2e0] ;  /* 0x0000b80000047ab9 */ /* 0x000fc60000000a00 */
[----:B------:R-:W-:Y:S02]  /*14940*/  IMAD.IADD R3, R3, 0x1, R0 ;  /* 0x0000000103037824 */ /* 0x000fe400078e0200 */
[----:B----4-:R-:W-:Y:S02]  /*14950*/  IMAD R0, R6, UR4, RZ ;  /* 0x0000000406007c24 */ /* 0x010fe4000f8e02ff */
[C---:B------:R-:W-:Y:S01]  /*14960*/  IMAD.WIDE.U32 R2, R4.reuse, UR4, R2 ;  /* 0x0000000404027c25 */ /* 0x040fe2000f8e0002 */
[----:B------:R-:W1:Y:S03]  /*14970*/  @P0 LDC R6, c[0x0][0x450] ;  /* 0x00011400ff060b82 */ /* 0x000e660000000800 */
[----:B------:R-:W-:Y:S01]  /*14980*/  IMAD R0, R4, UR5, R0 ;  /* 0x0000000504007c24 */ /* 0x000fe2000f8e0200 */
[----:B------:R-:W-:Y:S01]  /*14990*/  ULDC.64 UR4, c[0x0][0x2d0] ;  /* 0x0000b40000047ab9 */ /* 0x000fe20000000a00 */
[----:B------:R-:W2:Y:S02]  /*149a0*/  S2R R4, SR_TID.X ;  /* 0x0000000000047919 */ /* 0x000ea40000002100 */
[----:B------:R-:W-:Y:S01]  /*149b0*/  IMAD.IADD R3, R3, 0x1, R0 ;  /* 0x0000000103037824 */ /* 0x000fe200078e0200 */
[----:B0-----:R-:W-:-:S04]  /*149c0*/  LOP3.LUT R5, R5, 0x7f, RZ, 0xc0, !PT ;  /* 0x0000007f05057812 */ /* 0x001fc800078ec0ff */
[----:B------:R-:W-:Y:S01]  /*149d0*/  SHF.R.U32.HI R5, RZ, 0x3, R5 ;  /* 0x00000003ff057819 */ /* 0x000fe20000011605 */
[----:B--2---:R-:W-:-:S05]  /*149e0*/  IMAD.SHL.U32 R4, R4, 0x10, RZ ;  /* 0x0000001004047824 */ /* 0x004fca00078e00ff */
[----:B------:R-:W-:Y:S02]  /*149f0*/  LOP3.LUT R4, R5, 0x70, R4, 0xf8, !PT ;  /* 0x0000007005047812 */ /* 0x000fe400078ef804 */
[----:B------:R-:W0:Y:S03]  /*14a00*/  @P0 LDC R5, c[0x0][0x44c] ;  /* 0x00011300ff050b82 */ /* 0x000e260000000800 */
[----:B------:R-:W-:-:S04]  /*14a10*/  IMAD R0, R17, 0x80, R4 ;  /* 0x0000008011007824 */ /* 0x000fc800078e0204 */
        /* <DEDUP_REMOVED lines=11> */
[----:B------:R-:W-:-:S05]  /*14ad0*/  SHF.R.S32.HI R4, RZ, 0x1f, R0 ;  /* 0x0000001fff047819 */ /* 0x000fca0000011400 */
[----:B------:R-:W-:Y:S02]  /*14ae0*/  IMAD R6, R4, UR4, RZ ;  /* 0x0000000404067c24 */ /* 0x000fe4000f8e02ff */
[----:B------:R-:W-:Y:S01]  /*14af0*/  IMAD.WIDE.U32 R4, R0, UR4, R2 ;  /* 0x0000000400047c25 */ /* 0x000fe2000f8e0002 */
[----:B------:R-:W-:Y:S02]  /*14b00*/  ULDC UR4, c[0x0][0x2b8] ;  /* 0x0000ae0000047ab9 */ /* 0x000fe40000000800 */
[----:B------:R-:W-:Y:S01]  /*14b10*/  ISETP.GE.AND P3, PT, R8, UR4, PT ;  /* 0x0000000408007c0c */ /* 0x000fe2000bf66270 */
[----:B------:R-:W-:Y:S01]  /*14b20*/  IMAD R0, R0, UR5, R6 ;  /* 0x0000000500007c24 */ /* 0x000fe2000f8e0206 */
[----:B------:R0:W5:Y:S01]  /*14b30*/  LDL R8, [R1+0x24] ;  /* 0x0000240001087983 */ /* 0x0001620000100800 */
[----:B------:R-:W-:Y:S02]  /*14b40*/  LEA R3, P4, R4, UR6, 0x1 ;  /* 0x0000000604037c11 */ /* 0x000fe4000f8808ff */
[----:B------:R-:W-:Y:S01]  /*14b50*/  IMAD.IADD R0, R5, 0x1, R0 ;  /* 0x0000000105007824 */ /* 0x000fe200078e0200 */
[----:B------:R-:W-:-:S02]  /*14b60*/  ISETP.GE.AND P0, PT, R9, UR4, PT ;  /* 0x0000000409007c0c */ /* 0x000fc4000bf06270 */
[----:B------:R-:W-:Y:S02]  /*14b70*/  ISETP.GE.AND P1, PT, R12, UR4, PT ;  /* 0x000000040c007c0c */ /* 0x000fe4000bf26270 */
[----:B------:R-:W-:Y:S01]  /*14b80*/  ISETP.GE.AND P2, PT, R11, UR4, PT ;  /* 0x000000040b007c0c */ /* 0x000fe2000bf46270 */
[----:B------:R-:W-:Y:S01]  /*14b90*/  UMOV UR4, 0xffffffff ;  /* 0xffffffff00047882 */ /* 0x000fe20000000000 */
[----:B------:R-:W-:Y:S02]  /*14ba0*/  LOP3.LUT R10, R10, 0x7f, RZ, 0xc0, !PT ;  /* 0x0000007f0a0a7812 */ /* 0x000fe400078ec0ff */
[----:B------:R-:W-:Y:S02]  /*14bb0*/  LEA.HI.X R0, R4, UR7, R0, 0x1, P4 ;  /* 0x0000000704007c11 */ /* 0x000fe4000a0f0c00 */
[----:B------:R-:W-:Y:S01]  /*14bc0*/  SHF.R.U32.HI R10, RZ, 0x3, R10 ;  /* 0x00000003ff0a7819 */ /* 0x000fe2000001160a */
[----:B0-----:R-:W-:Y:S06]  /*14bd0*/  BRA.DIV UR4, `(.L_x_2673) ;  /* 0x0000005204347947 */ /* 0x001fec000b800000 */
[----:B------:R-:W2:Y:S01]  /*14be0*/  LDL.LU R4, [R1+0x34] ;  /* 0x0000340001047983 */ /* 0x000ea20000300800 */
[----:B------:R-:W-:Y:S01]  /*14bf0*/  IMAD R17, R17, 0x80, R10 ;  /* 0x0000008011117824 */ /* 0x000fe200078e020a */
[----:B------:R-:W-:Y:S02]  /*14c00*/  ULDC.64 UR4, c[0x0][0x208] ;  /* 0x0000820000047ab9 */ /* 0x000fe40000000a00 */
[----:B------:R-:W0:Y:S04]  /*14c10*/  SHFL.IDX PT, R5, R3, RZ, 0x181f ;  /* 0x00181fff03057589 */ /* 0x000e2800000e0000 */
[----:B------:R-:W-:Y:S01]  /*14c20*/  SHFL.IDX PT, R6, R0, 0x6, 0x181f ;  /* 0x00d81f0000067f89 */ /* 0x000fe200000e0000 */
[----:B--2---:R-:W-:-:S03]  /*14c30*/  IMAD R2, R4, R7, RZ ;  /* 0x0000000704027224 */ /* 0x004fc600078e02ff */
[----:B------:R-:W1:Y:S02]  /*14c40*/  SHFL.IDX PT, R4, R0, RZ, 0x181f ;  /* 0x00181fff00047589 */ /* 0x000e6400000e0000 */
        /* <DEDUP_REMOVED lines=75> */
[----:B0-----:R-:W0:Y:S01]  /*15100*/  SHFL.IDX PT, R5, R3, 0x6, 0x181f ;  /* 0x00d81f0003057f89 */ /* 0x001e2200000e0000 */
[----:B------:R-:W-:-:S03]  /*15110*/  VIADD R4, R17, 0x60 ;  /* 0x0000006011047836 */ /* 0x000fc60000000000 */
[----:B------:R-:W1:Y:S02]  /*15120*/  SHFL.IDX PT, R3, R3, 0x7, 0x181f ;  /* 0x00f81f0003037f89 */ /* 0x000e6400000e0000 */
[----:B------:R-:W-:-:S13]  /*15130*/  ISETP.GE.AND P5, PT, R4, R2, PT ;  /* 0x000000020400720c */ /* 0x000fda0003fa6270 */
[----:B0-----:R-:W-:-:S05]  /*15140*/  @!P5 LEA R5, P4, R9, R5, 0x1 ;  /* 0x000000050905d211 */ /* 0x001fca00078808ff */
[----:B------:R-:W-:Y:S02]  /*15150*/  @!P5 IMAD.X R4, RZ, RZ, R6, P4 ;  /* 0x000000ffff04d224 */ /* 0x000fe400020e0606 */
[----:B------:R0:W2:Y:S03]  /*15160*/  SHFL.IDX PT, R6, R0, 0x7, 0x181f ;  /* 0x00f81f0000067f89 */ /* 0x0000a600000e0000 */
[----:B------:R-:W-:-:S04]  /*15170*/  @!P5 LOP3.LUT R5, R5, R4, RZ, 0x3c, !PT ;  /* 0x000000040505d212 */ /* 0x000fc800078e3cff */
[----:B------:R-:W-:-:S04]  /*15180*/  @!P5 LOP3.LUT R4, R5, R4, RZ, 0x3c, !PT ;  /* 0x000000040504d212 */ /* 0x000fc800078e3cff */
[----:B------:R-:W-:-:S05]  /*15190*/  @!P5 LOP3.LUT R5, R5, R4, RZ, 0x3c, !PT ;  /* 0x000000040505d212 */ /* 0x000fca00078e3cff */
[----:B------:R0:W-:Y:S04]  /*151a0*/  @!P5 LDGSTS.E.BYPASS.LTC128B.128 [R8+0x17400], desc[UR4][R4.64], !P0 ;  /* 0x174000000408dfae */ /* 0x0001e8000c101d44 */
[----:B------:R0:W-:Y:S04]  /*151b0*/  @!P5 LDGSTS.E.BYPASS.LTC128B.128 [R8+0x1b400], desc[UR4][R4.64+0x80], !P1 ;  /* 0x1b4000800408dfae */ /* 0x0001e8000c901d44 */
[----:B------:R0:W-:Y:S04]  /*151c0*/  @!P5 LDGSTS.E.BYPASS.LTC128B.128 [R8+0x1f400], desc[UR4][R4.64+0x100], !P2 ;  /* 0x1f4001000408dfae */ /* 0x0001e8000d101d44 */
[----:B-12---:R0:W-:Y:S02]  /*151d0*/  @!P5 LDGSTS.E.BYPASS.LTC128B.128 [R8+0x23400], desc[UR4][R4.64+0x180], !P3 ;  /* 0x234001800408dfae */ /* 0x0061e4000d901d44 */
.L_x_2803:
[----:B------:R-:W-:Y:S01]  /*151e0*/  VIADD R17, R17, 0x70 ;  /* 0x0000007011117836 */ /* 0x000fe20000000000 */
[----:B------:R-:W-:Y:S04]  /*151f0*/  BSSY B0, `(.L_x_2674) ;  /* 0x000000d000007945 */ /* 0x000fe80003800000 */
[----:B------:R-:W-:-:S13]  /*15200*/  ISETP.GE.AND P4, PT, R17, R2, PT ;  /* 0x000000021100720c */ /* 0x000fda0003f86270 */
[----:B------:R-:W-:Y:S05]  /*15210*/  @P4 BRA `(.L_x_2675) ;  /* 0x0000000000284947 */ /* 0x000fea0003800000 */
[----:B------:R-:W-:Y:S01]  /*15220*/  LEA R2, P4, R9, R3, 0x1 ;  /* 0x0000000309027211 */ /* 0x000fe200078808ff */
        /* <DEDUP_REMOVED lines=9> */
.L_x_2675:
[----:B------:R-:W-:Y:S05]  /*152c0*/  BSYNC B0 ;  /* 0x0000000000007941 */ /* 0x000fea0003800000 */
.L_x_2674:
[----:B01----:R-:W2:Y:S01]  /*152d0*/  LDL R8, [R1+0x4] ;  /* 0x0000040001087983 */ /* 0x003ea20000100800 */
[----:B------:R-:W-:Y:S01]  /*152e0*/  PLOP3.LUT P0, PT, PT, PT, PT, 0x80, 0x0 ;  /* 0x000000000000781c */ /* 0x000fe20003f0f070 */
[----:B------:R-:W-:Y:S01]  /*152f0*/  NOP ;  /* 0x0000000000007918 */ /* 0x000fe20000000000 */
[----:B--2---:R-:W-:-:S11]  /*15300*/  VIADD R6, R8, 0x38800 ;  /* 0x0003880008067836 */ /* 0x004fd60000000000 */
.L_x_2676:
        /* <DEDUP_REMOVED lines=19> */
.L_x_2804:
[----:B------:R-:W-:Y:S05]  /*15440*/  BSYNC B0 ;  /* 0x0000000000007941 */ /* 0x000fea0003800000 */
.L_x_2677:
[----:B0-----:R-:W2:Y:S01]  /*15450*/  LDL R2, [R1+0x2c] ;  /* 0x00002c0001027983 */ /* 0x001ea20000100800 */
[----:B------:R-:W-:Y:S01]  /*15460*/  BSSY B0, `(.L_x_2679) ;  /* 0x00002b7000007945 */ /* 0x000fe20003800000 */
[----:B--2---:R-:W-:-:S13]  /*15470*/  ISETP.GE.AND P0, PT, R2, 0x2, PT ;  /* 0x000000020200780c */ /* 0x004fda0003f06270 */
[----:B------:R-:W-:Y:S05]  /*15480*/  @!P0 BRA `(.L_x_2680) ;  /* 0x0000002800d08947 */ /* 0x000fea0003800000 */
[C---:B------:R-:W-:Y:S01]  /*15490*/  LOP3.LUT R0, R2.reuse, 0x1, RZ, 0xc0, !PT ;  /* 0x0000000102007812 */ /* 0x040fe200078ec0ff */
[----:B------:R-:W-:Y:S01]  /*154a0*/  VIADD R4, R2, 0xfffffffe ;  /* 0xfffffffe02047836 */ /* 0x000fe20000000000 */
[----:B------:R-:W-:Y:S02]  /*154b0*/  BSSY B2, `(.L_x_2681) ;  /* 0x00000ed000027945 */ /* 0x000fe40003800000 */
[----:B------:R-:W-:Y:S01]  /*154c0*/  ISETP.NE.U32.AND P0, PT, R0, 0x1, PT ;  /* 0x000000010000780c */ /* 0x000fe20003f05070 */
[----:B------:R-:W-:-:S12]  /*154d0*/  IMAD.MOV.U32 R0, RZ, RZ, R4 ;  /* 0x000000ffff007224 */ /* 0x000fd800078e0004 */
[----:B------:R-:W-:Y:S05]  /*154e0*/  @!P0 BRA `(.L_x_2682) ;  /* 0x0000000c00a48947 */ /* 0x000fea0003800000 */
        /* <DEDUP_REMOVED lines=14> */
[----:B------:R-:W-:Y:S01]  /*155d0*/  ISETP.NE.AND.EX P0, PT, RZ, UR5, PT, P0 ;  /* 0x00000005ff007c0c */ /* 0x000fe2000bf05300 */
[----:B------:R-:W-:-:S12]  /*155e0*/  IMAD.MOV.U32 R8, RZ, RZ, R4 ;  /* 0x000000ffff087224 */ /* 0x000fd800078e0004 */
[----:B0-----:R-:W-:Y:S05]  /*155f0*/  @!P0 BRA `(.L_x_2685) ;  /* 0x0000000000548947 */ /* 0x001fea0003800000 */
[----:B------:R-:W2:Y:S01]  /*15600*/  LDL R10, [R1+0x1c] ;  /* 0x00001c00010a7983 */ /* 0x000ea20000100800 */
[----:B-----5:R-:W0:Y:S03]  /*15610*/  LDC R5, c[0x0][0x43c] ;  /* 0x00010f00ff057b82 */ /* 0x020e260000000800 */
[----:B------:R-:W3:Y:S01]  /*15620*/  LDL R7, [R1+0x10] ;  /* 0x0000100001077983 */ /* 0x000ee20000100800 */
[----:B------:R-:W-:Y:S01]  /*15630*/  IMAD.MOV.U32 R0, RZ, RZ, R4 ;  /* 0x000000ffff007224 */ /* 0x000fe200078e0004 */
[----:B------:R-:W-:Y:S01]  /*15640*/  ULDC.64 UR6, c[0x0][0x428] ;  /* 0x00010a0000067ab9 */ /* 0x000fe20000000a00 */
[----:B------:R-:W-:Y:S01]  /*15650*/  ULDC.64 UR8, c[0x0][0x208] ;  /* 0x0000820000087ab9 */ /* 0x000fe20000000a00 */
[----:B0-----:R-:W-:-:S13]  /*15660*/  ISETP.NE.AND P0, PT, R5, 0x1, PT ;  /* 0x000000010500780c */ /* 0x001fda0003f05270 */
[----:B------:R-:W0:Y:S02]  /*15670*/  @P0 LDC.64 R2, c[0x0][0x440] ;  /* 0x00011000ff020b82 */ /* 0x000e240000000a00 */
[----:B0-----:R-:W-:-:S05]  /*15680*/  @P0 IMAD.HI.U32 R2, R4, R2, RZ ;  /* 0x0000000204020227 */ /* 0x001fca00078e00ff */
[----:B------:R-:W-:-:S04]  /*15690*/  @P0 SHF.R.U32.HI R0, RZ, R3, R2 ;  /* 0x00000003ff000219 */ /* 0x000fc80000011602 */
[--C-:B------:R-:W-:Y:S01]  /*156a0*/  SHF.R.S32.HI R3, RZ, 0x1f, R0.reuse ;  /* 0x0000001fff037819 */ /* 0x100fe20000011400 */
[----:B------:R-:W-:-:S04]  /*156b0*/  IMAD.MOV R8, RZ, RZ, -R0 ;  /* 0x000000ffff087224 */ /* 0x000fc800078e0a00 */
[----:B------:R-:W-:Y:S02]  /*156c0*/  IMAD R8, R5, R8, R4 ;  /* 0x0000000805087224 */ /* 0x000fe400078e0204 */
[----:B--2---:R-:W-:-:S04]  /*156d0*/  IMAD R2, R10, UR6, RZ ;  /* 0x000000060a027c24 */ /* 0x004fc8000f8e02ff */
[----:B---3--:R-:W-:Y:S02]  /*156e0*/  IMAD R5, R7, UR7, R2 ;  /* 0x0000000707057c24 */ /* 0x008fe4000f8e0202 */
[----:B------:R-:W-:-:S04]  /*156f0*/  IMAD.MOV.U32 R2, RZ, RZ, R0 ;  /* 0x000000ffff027224 */ /* 0x000fc800078e0000 */
[----:B------:R-:W-:-:S04]  /*15700*/  IMAD.WIDE.U32 R2, R7, UR6, R2 ;  /* 0x0000000607027c25 */ /* 0x000fc8000f8e0002 */
[----:B------:R-:W-:Y:S01]  /*15710*/  IMAD.IADD R0, R5, 0x1, R3 ;  /* 0x0000000105007824 */ /* 0x000fe200078e0203 */
[----:B------:R-:W-:-:S04]  /*15720*/  LEA R10, P0, R2, UR4, 0x2 ;  /* 0x00000004020a7c11 */ /* 0x000fc8000f8010ff */
[----:B------:R-:W-:-:S05]  /*15730*/  LEA.HI.X R11, R2, UR5, R0, 0x2, P0 ;  /* 0x00000005020b7c11 */ /* 0x000fca00080f1400 */
[----:B------:R0:W5:Y:S04]  /*15740*/  LDG.E R5, desc[UR8][R10.64] ;  /* 0x000000080a057981 */ /* 0x000168000c1e1900 */
.L_x_2685:
[----:B------:R-:W2:Y:S01]  /*15750*/  LDL R0, [R1+0x4] ;  /* 0x0000040001007983 */ /* 0x000ea20000100800 */
[----:B------:R-:W-:Y:S01]  /*15760*/  BSSY B3, `(.L_x_2686) ;  /* 0x0000005000037945 */ /* 0x000fe20003800000 */
[----:B--2---:R-:W-:Y:S01]  /*15770*/  IMAD R2, R9, 0x8, R0 ;  /* 0x0000000809027824 */ /* 0x004fe200078e0200 */
[----:B------:R-:W-:-:S04]  /*15780*/  SHF.L.U32 R0, R12, 0x1f, RZ ;  /* 0x0000001f0c007819 */ /* 0x000fc800000006ff */
[----:B------:R-:W1:Y:S02]  /*15790*/  SYNCS.PHASECHK.TRANS64.TRYWAIT P0, [R2+URZ+0x38840], R0 ;  /* 0x03884000020075a7 */ /* 0x000e64000800017f */
[----:B-1----:R-:W-:Y:S05]  /*157a0*/  @!P0 BRA `(.L_x_2687) ;  /* 0x0000005000708947 */ /* 0x002fea0003800000 */
.L_x_2805:
[----:B------:R-:W-:Y:S05]  /*157b0*/  BSYNC B3 ;  /* 0x0000000000037941 */ /* 0x000fea0003800000 */
.L_x_2686:
[----:B------:R-:W2:Y:S01]  /*157c0*/  S2R R3, SR_TID.X ;  /* 0x0000000000037919 */ /* 0x000ea20000002100 */
[----:B------:R-:W-:Y:S01]  /*157d0*/  BSSY B3, `(.L_x_2688) ;  /* 0x000000b000037945 */ /* 0x000fe20003800000 */
        /* <DEDUP_REMOVED lines=10> */
.L_x_2689:
[----:B------:R-:W-:Y:S05]  /*15880*/  BSYNC B3 ;  /* 0x0000000000037941 */ /* 0x000fea0003800000 */
.L_x_2688:
        /* <DEDUP_REMOVED lines=13> */
.L_x_2690:
        /* <DEDUP_REMOVED lines=16> */
.L_x_2691:
        /* <DEDUP_REMOVED lines=16> */
.L_x_2692:
        /* <DEDUP_REMOVED lines=16> */
.L_x_2693:
        /* <DEDUP_REMOVED lines=10> */
[----:B0-----:R-:W2:Y:S04]  /*15d00*/  LDL.LU R10, [R1+0x14] ;  /* 0x00001400010a7983 */ /* 0x001ea80000300800 */
[----:B------:R-:W3:Y:S01]  /*15d10*/  LDL R7, [R1+0x8] ;  /* 0x0000080001077983 */ /* 0x000ee20000100800 */
[----:B------:R-:W-:Y:S01]  /*15d20*/  BSSY B3, `(.L_x_2694) ;  /* 0x0000005000037945 */ /* 0x000fe20003800000 */
[----:B--2---:R-:W-:Y:S01]  /*15d30*/  SHF.L.U32 R0, R10, 0x1f, RZ ;  /* 0x0000001f0a007819 */ /* 0x004fe200000006ff */
[----:B---3--:R-:W-:-:S04]  /*15d40*/  IMAD R2, R7, 0x8, R6 ;  /* 0x0000000807027824 */ /* 0x008fc800078e0206 */
[----:B------:R-:W0:Y:S02]  /*15d50*/  SYNCS.PHASECHK.TRANS64.TRYWAIT P0, [R2+URZ+0x60], R0 ;  /* 0x00006000020075a7 */ /* 0x000e24000800017f */
[----:B0-----:R-:W-:Y:S05]  /*15d60*/  @!P0 BRA `(.L_x_2695) ;  /* 0x0000004c00148947 */ /* 0x001fea0003800000 */
.L_x_2806:
[----:B------:R-:W-:Y:S05]  /*15d70*/  BSYNC B3 ;  /* 0x0000000000037941 */ /* 0x000fea0003800000 */
.L_x_2694:
        /* <DEDUP_REMOVED lines=14> */
.L_x_2697:
[----:B------:R-:W-:Y:S05]  /*15e60*/  BSYNC B3 ;  /* 0x0000000000037941 */ /* 0x000fea0003800000 */
.L_x_2696:
        /* <DEDUP_REMOVED lines=15> */
.L_x_2698:
        /* <DEDUP_REMOVED lines=16> */
.L_x_2699:
        /* <DEDUP_REMOVED lines=16> */
.L_x_2700:
        /* <DEDUP_REMOVED lines=16> */
.L_x_2701:
        /* <DEDUP_REMOVED lines=13> */
.L_x_2684:
[----:B------:R-:W-:Y:S05]  /*16330*/  BSYNC B1 ;  /* 0x0000000000017941 */ /* 0x000fea0003800000 */
.L_x_2683:
[----:B------:R-:W2:Y:S04]  /*16340*/  LDL.LU R0, [R1+0x2c] ;  /* 0x00002c0001007983 */ /* 0x000ea80000300800 */
[----:B------:R1:W-:Y:S04]  /*16350*/  STL [R1+0x8], R9 ;  /* 0x0000080901007387 */ /* 0x0003e80000100800 */
[----:B------:R1:W-:Y:S02]  /*16360*/  STL [R1+0x14], R12 ;  /* 0x0000140c01007387 */ /* 0x0003e40000100800 */
[----:B-12---:R-:W-:-:S07]  /*16370*/  VIADD R0, R0, 0xfffffffd ;  /* 0xfffffffd00007836 */ /* 0x006fce0000000000 */
.L_x_2682:
[----:B------:R-:W-:Y:S05]  /*16380*/  BSYNC B2 ;  /* 0x0000000000027941 */ /* 0x000fea0003800000 */
.L_x_2681:
[----:B------:R-:W-:-:S13]  /*16390*/  ISETP.NE.AND P0, PT, R4, RZ, PT ;  /* 0x000000ff0400720c */ /* 0x000fda0003f05270 */
[----:B------:R-:W-:Y:S05]  /*163a0*/  @!P0 BRA `(.L_x_2680) ;  /* 0x0000001c00088947 */ /* 0x000fea0003800000 */
[----:B0-----:R0:W5:Y:S02]  /*163b0*/  LDL R8, [R1] ;  /* 0x0000000001087983 */ /* 0x0011640000100800 */
.L_x_2740:
        /* <DEDUP_REMOVED lines=8> */
[----:B------:R-:W-:Y:S02]  /*16440*/  SEL R5, RZ, 0x1, P0 ;  /* 0x00000001ff057807 */ /* 0x000fe40000000000 */
[----:B------:R-:W-:Y:S02]  /*16450*/  SEL R4, R4, RZ, P0 ;  /* 0x000000ff04047207 */ /* 0x000fe40000000000 */
[----:B----4-:R-:W-:Y:S01]  /*16460*/  LOP3.LUT R5, R2, R5, RZ, 0x3c, !PT ;  /* 0x0000000502057212 */ /* 0x010fe200078e3cff */
[----:B-1----:R-:W-:Y:S06]  /*16470*/  @!P1 BRA `(.L_x_2703) ;  /* 0x0000000c004c9947 */ /* 0x002fec0003800000 */
        /* <DEDUP_REMOVED lines=25> */
.L_x_2704:
[----:B------:R-:W2:Y:S01]  /*16610*/  LDL R2, [R1+0x4] ;  /* 0x0000040001027983 */ /* 0x000ea20000100800 */
[----:B------:R-:W-:Y:S01]  /*16620*/  BSSY B2, `(.L_x_2705) ;  /* 0x0000005000027945 */ /* 0x000fe20003800000 */
[----:B--2---:R-:W-:Y:S01]  /*16630*/  IMAD R3, R4, 0x8, R2 ;  /* 0x0000000804037824 */ /* 0x004fe200078e0202 */
[----:B------:R-:W-:-:S04]  /*16640*/  SHF.L.U32 R2, R5, 0x1f, RZ ;  /* 0x0000001f05027819 */ /* 0x000fc800000006ff */
[----:B------:R-:W2:Y:S02]  /*16650*/  SYNCS.PHASECHK.TRANS64.TRYWAIT P0, [R3+URZ+0x38840], R2 ;  /* 0x03884002030075a7 */ /* 0x000ea4000800017f */
[----:B--2---:R-:W-:Y:S05]  /*16660*/  @!P0 BRA `(.L_x_2706) ;  /* 0x0000004000e88947 */ /* 0x004fea0003800000 */
.L_x_2807:
[----:B------:R-:W-:Y:S05]  /*16670*/  BSYNC B2 ;  /* 0x0000000000027941 */ /* 0x000fea0003800000 */
.L_x_2705:
        /* <DEDUP_REMOVED lines=12> */
.L_x_2708:
[----:B------:R-:W-:Y:S05]  /*16740*/  BSYNC B2 ;  /* 0x0000000000027941 */ /* 0x000fea0003800000 */
.L_x_2707:
        /* <DEDUP_REMOVED lines=13> */
.L_x_2709:
        /* <DEDUP_REMOVED lines=16> */
.L_x_2710:
        /* <DEDUP_REMOVED lines=16> */
.L_x_2711:
        /* <DEDUP_REMOVED lines=16> */
.L_x_2712:
        /* <DEDUP_REMOVED lines=17> */
.L_x_2808:
[----:B------:R-:W-:Y:S05]  /*16c30*/  BSYNC B2 ;  /* 0x0000000000027941 */ /* 0x000fea0003800000 */
.L_x_2713:
        /* <DEDUP_REMOVED lines=11> */
.L_x_2716:
[----:B------:R-:W-:Y:S05]  /*16cf0*/  BSYNC B2 ;  /* 0x0000000000027941 */ /* 0x000fea0003800000 */
.L_x_2715:
        /* <DEDUP_REMOVED lines=14> */
.L_x_2717:
        /* <DEDUP_REMOVED lines=16> */
.L_x_2718:
        /* <DEDUP_REMOVED lines=16> */
.L_x_2719:
        /* <DEDUP_REMOVED lines=16> */
.L_x_2720:
        /* <DEDUP_REMOVED lines=13> */
.L_x_2703:
[----:B------:R-:W-:Y:S05]  /*171b0*/  BSYNC B1 ;  /* 0x0000000000017941 */ /* 0x000fea0003800000 */
.L_x_2702:
        /* <DEDUP_REMOVED lines=23> */
[----:B-1---5:R-:W-:-:S04]  /*17330*/  @P0 IMAD.HI.U32 R8, R7, R2, RZ ;  /* 0x0000000207080227 */ /* 0x022fc800078e00ff */
[----:B------:R-:W-:Y:S01]  /*17340*/  IMAD.MOV.U32 R2, RZ, RZ, R7 ;  /* 0x000000ffff027224 */ /* 0x000fe200078e0007 */
        /* <DEDUP_REMOVED lines=11> */
.L_x_2723:
[----:B------:R-:W3:Y:S01]  /*17400*/  LDL R2, [R1+0x4] ;  /* 0x0000040001027983 */ /* 0x000ee20000100800 */
[----:B------:R-:W-:Y:S01]  /*17410*/  SHF.L.U32 R3, R10, 0x1f, RZ ;  /* 0x0000001f0a037819 */ /* 0x000fe200000006ff */
[----:B------:R-:W-:Y:S01]  /*17420*/  BSSY B2, `(.L_x_2724) ;  /* 0x0000004000027945 */ /* 0x000fe20003800000 */
[----:B---3--:R-:W-:-:S04]  /*17430*/  IMAD R2, R11, 0x8, R2 ;  /* 0x000000080b027824 */ /* 0x008fc800078e0202 */
[----:B------:R-:W3:Y:S02]  /*17440*/  SYNCS.PHASECHK.TRANS64.TRYWAIT P0, [R2+URZ+0x38840], R3 ;  /* 0x03884003020075a7 */ /* 0x000ee4000800017f */
[----:B---3--:R-:W-:Y:S05]  /*17450*/  @!P0 BRA `(.L_x_2725) ;  /* 0x0000003400948947 */ /* 0x008fea0003800000 */
.L_x_2809:
[----:B------:R-:W-:Y:S05]  /*17460*/  BSYNC B2 ;  /* 0x0000000000027941 */ /* 0x000fea0003800000 */
.L_x_2724:
        /* <DEDUP_REMOVED lines=12> */
.L_x_2727:
[----:B------:R-:W-:Y:S05]  /*17530*/  BSYNC B2 ;  /* 0x0000000000027941 */ /* 0x000fea0003800000 */
.L_x_2726:
        /* <DEDUP_REMOVED lines=15> */
.L_x_2728:
        /* <DEDUP_REMOVED lines=16> */
.L_x_2729:
        /* <DEDUP_REMOVED lines=16> */
.L_x_2730:
        /* <DEDUP_REMOVED lines=16> */
.L_x_2731:
        /* <DEDUP_REMOVED lines=15> */
.L_x_2810:
[----:B------:R-:W-:Y:S05]  /*17a20*/  BSYNC B2 ;  /* 0x0000000000027941 */ /* 0x000fea0003800000 */
.L_x_2732:
        /* <DEDUP_REMOVED lines=11> */
.L_x_2735:
[----:B------:R-:W-:Y:S05]  /*17ae0*/  BSYNC B2 ;  /* 0x0000000000027941 */ /* 0x000fea0003800000 */
.L_x_2734:
        /* <DEDUP_REMOVED lines=13> */
.L_x_2736:
        /* <DEDUP_REMOVED lines=16> */
.L_x_2737:
        /* <DEDUP_REMOVED lines=16> */
.L_x_2738:
        /* <DEDUP_REMOVED lines=16> */
.L_x_2739:
        /* <DEDUP_REMOVED lines=13> */
.L_x_2722:
[----:B------:R-:W-:Y:S05]  /*17f90*/  BSYNC B1 ;  /* 0x0000000000017941 */ /* 0x000fea0003800000 */
.L_x_2721:
[C---:B------:R-:W-:Y:S01]  /*17fa0*/  ISETP.GT.AND P0, PT, R0.reuse, 0x1, PT ;  /* 0x000000010000780c */ /* 0x040fe20003f04270 */
[----:B------:R-:W-:-:S12]  /*17fb0*/  VIADD R0, R0, 0xfffffffe ;  /* 0xfffffffe00007836 */ /* 0x000fd80000000000 */
[----:B------:R-:W-:Y:S05]  /*17fc0*/  @P0 BRA `(.L_x_2740) ;  /* 0xffffffe000fc0947 */ /* 0x000fea000383ffff */
.L_x_2680:
[----:B------:R-:W-:Y:S05]  /*17fd0*/  BSYNC B0 ;  /* 0x0000000000007941 */ /* 0x000fea0003800000 */
.L_x_2679:
[----:B------:R-:W4:Y:S01]  /*17fe0*/  S2R R2, SR_TID.X ;  /* 0x0000000000027919 */ /* 0x000f220000002100 */
[----:B------:R-:W-:Y:S01]  /*17ff0*/  BSSY B0, `(.L_x_2741) ;  /* 0x0000011000007945 */ /* 0x000fe20003800000 */
[----:B----4-:R-:W-:-:S04]  /*18000*/  LOP3.LUT R3, R2, 0x7f, RZ, 0xc0, !PT ;  /* 0x0000007f02037812 */ /* 0x010fc800078ec0ff */
[----:B------:R-:W-:-:S13]  /*18010*/  ISETP.NE.AND P0, PT, R3, RZ, PT ;  /* 0x000000ff0300720c */ /* 0x000fda0003f05270 */
[----:B------:R-:W-:Y:S05]  /*18020*/  @P0 BRA `(.L_x_2742) ;  /* 0x0000000000340947 */ /* 0x000fea0003800000 */
[----:B------:R-:W4:Y:S01]  /*18030*/  S2R R2, SR_LANEID ;  /* 0x0000000000027919 */ /* 0x000f220000000000 */
[----:B------:R-:W-:Y:S01]  /*18040*/  VOTEU.ANY UR4, UPT, PT ;  /* 0x0000000000047886 */ /* 0x000fe200038e0100 */
[----:B0-----:R-:W0:Y:S01]  /*18050*/  LDC.64 R4, c[0x0][0xc60] ;  /* 0x00031800ff047b82 */ /* 0x001e220000000a00 */
[----:B------:R-:W4:Y:S01]  /*18060*/  FLO.U32 R0, UR4 ;  /* 0x0000000400007d00 */ /* 0x000f2200080e0000 */
[----:B------:R-:W-:Y:S01]  /*18070*/  ULDC.64 UR6, c[0x0][0x208] ;  /* 0x0000820000067ab9 */ /* 0x000fe20000000a00 */
[----:B----4-:R-:W-:-:S06]  /*18080*/  ISETP.EQ.U32.AND P0, PT, R0, R2, PT ;  /* 0x000000020000720c */ /* 0x010fcc0003f02070 */
[----:B------:R-:W0:Y:S07]  /*18090*/  POPC R2, UR4 ;  /* 0x0000000400027d09 */ /* 0x000e2e0008000000 */
[----:B0-----:R-:W4:Y:S04]  /*180a0*/  @P0 ATOMG.E.ADD.STRONG.GPU PT, R2, desc[UR6][R4.64], R2 ;  /* 0x00000002040209a8 */ /* 0x001f2800081ee1c6 */
[----:B----4-:R0:W4:Y:S02]  /*180b0*/  SHFL.IDX PT, R2, R2, R0, 0x1f ;  /* 0x00001f0002027589 */ /* 0x01012400000e0000 */
[----:B0-----:R-:W0:Y:S02]  /*180c0*/  S2R R0, SR_LTMASK ;  /* 0x0000000000007919 */ /* 0x001e240000003900 */
[----:B0-----:R-:W-:-:S06]  /*180d0*/  LOP3.LUT R0, R0, UR4, RZ, 0xc0, !PT ;  /* 0x0000000400007c12 */ /* 0x001fcc000f8ec0ff */
[----:B------:R-:W4:Y:S02]  /*180e0*/  POPC R0, R0 ;  /* 0x0000000000007309 */ /* 0x000f240000000000 */
[----:B----4-:R-:W-:-:S07]  /*180f0*/  IADD3 R16, R2, UR38, R0 ;  /* 0x0000002602107c10 */ /* 0x010fce000fffe000 */
.L_x_2742:
[----:B------:R-:W-:Y:S05]  /*18100*/  BSYNC B0 ;  /* 0x0000000000007941 */ /* 0x000fea0003800000 */
.L_x_2741:
        /* <DEDUP_REMOVED lines=13> */
.L_x_2811:
[----:B------:R-:W-:Y:S05]  /*181e0*/  BSYNC B1 ;  /* 0x0000000000017941 */ /* 0x000fea0003800000 */
.L_x_2745:
        /* <DEDUP_REMOVED lines=9> */
.L_x_2748:
[----:B------:R-:W-:Y:S05]  /*18280*/  BSYNC B1 ;  /* 0x0000000000017941 */ /* 0x000fea0003800000 */
.L_x_2747:
[----:B0-----:R-:W4:Y:S04]  /*18290*/  LDL.LU R5, [R1+0x18] ;  /* 0x0000180001057983 */ /* 0x001f280000300800 */
[----:B------:R-:W4:Y:S04]  /*182a0*/  LDL.LU R3, [R1+0xc] ;  /* 0x00000c0001037983 */ /* 0x000f280000300800 */
[----:B------:R-:W3:Y:S04]  /*182b0*/  LDL R4, [R1+0x4] ;  /* 0x0000040001047983 */ /* 0x000ee80000100800 */
[----:B--2---:R-:W3:Y:S01]  /*182c0*/  LDL R2, [R1+0x8] ;  /* 0x0000080001027983 */ /* 0x004ee20000100800 */
        /* <DEDUP_REMOVED lines=8> */
[----:B---3--:R-:W-:-:S04]  /*18350*/  IMAD R2, R2, 0xa000, R4 ;  /* 0x0000a00002027824 */ /* 0x008fc800078e0204 */
[----:B------:R-:W-:-:S07]  /*18360*/  VIADD R4, R2, 0x400 ;  /* 0x0000040002047836 */ /* 0x000fce0000000000 */
.L_x_2749:
        /* <DEDUP_REMOVED lines=11> */
[----:B------:R-:W-:Y:S01]  /*18420*/  PLOP3.LUT P0, PT, PT, PT, PT, 0x80, 0x0 ;  /* 0x000000000000781c */ /* 0x000fe20003f0f070 */
[----:B------:R-:W-:Y:S01]  /*18430*/  VIADD R4, R2, 0x2c00 ;  /* 0x00002c0002047836 */ /* 0x000fe20000000000 */
[----:B------:R-:W-:Y:S01]  /*18440*/  UMOV UR6, 0x0 ;  /* 0x0000000000067882 */ /* 0x000fe20000000000 */
[----:B------:R-:W-:Y:S01]  /*18450*/  UMOV UR7, 0x14f00000 ;  /* 0x14f0000000077882 */ /* 0x000fe20000000000 */
[----:B------:R-:W-:-:S09]  /*18460*/  UMOV UR10, 0x40 ;  /* 0x00000040000a7882 */ /* 0x000fd20000000000 */
.L_x_2750:
        /* <DEDUP_REMOVED lines=16> */
.L_x_2751:
        /* <DEDUP_REMOVED lines=16> */
.L_x_2752:
        /* <DEDUP_REMOVED lines=11> */
.L_x_2744:
[----:B------:R-:W-:Y:S05]  /*18720*/  BSYNC B0 ;  /* 0x0000000000007941 */ /* 0x000fea0003800000 */
.L_x_2743:
[----:B0-----:R-:W4:Y:S04]  /*18730*/  LDL.LU R5, [R1+0x8] ;  /* 0x0000080001057983 */ /* 0x001f280000300800 */
        /* <DEDUP_REMOVED lines=8> */
.L_x_2659:
[----:B------:R-:W-:Y:S05]  /*187c0*/  BSYNC B7 ;  /* 0x0000000000077941 */ /* 0x000fea0003800000 */
.L_x_2657:
[----:B0-----:R-:W4:Y:S02]  /*187d0*/  LDL R0, [R1+0x50] ;  /* 0x0000500001007983 */ /* 0x001f240000100800 */
[----:B----4-:R-:W-:-:S13]  /*187e0*/  ISETP.NE.AND P0, PT, R0, RZ, PT ;  /* 0x000000ff0000720c */ /* 0x010fda0003f05270 */
[----:B------:R-:W-:Y:S05]  /*187f0*/  @!P0 BRA `(.L_x_2753) ;  /* 0x0000000000288947 */ /* 0x000fea0003800000 */
[----:B------:R-:W-:Y:S05]  /*18800*/  WARPSYNC.ALL ;  /* 0x0000000000007948 */ /* 0x000fea0003800000 */
[----:B------:R-:W0:Y:S08]  /*18810*/  S2UR UR5, SR_CgaCtaId ;  /* 0x00000000000579c3 */ /* 0x000e300000008800 */
[----:B------:R-:W-:Y:S06]  /*18820*/  BAR.SYNC.DEFER_BLOCKING 0x5, 0x180 ;  /* 0x0146000000007b1d */ /* 0x000fec0000010000 */
[----:B------:R-:W-:-:S02]  /*18830*/  UMOV UR4, 0x400 ;  /* 0x0000040000047882 */ /* 0x000fc40000000000 */
[----:B0-----:R-:W-:-:S06]  /*18840*/  ULEA UR4, UR5, UR4, 0x18 ;  /* 0x0000000405047291 */ /* 0x001fcc000f8ec03f */
[----:B------:R-:W-:-:S05]  /*18850*/  IMAD.U32 R0, RZ, RZ, UR4 ;  /* 0x00000004ff007e24 */ /* 0x000fca000f8e00ff */
[----:B------:R4:W0:Y:S04]  /*18860*/  LDS.128 R16, [R0+0x388d0] ;  /* 0x0388d00000107984 */ /* 0x0008280000000c00 */
[----:B------:R4:W-:Y:S01]  /*18870*/  STL [R1+0x4], R0 ;  /* 0x0000040001007387 */ /* 0x0009e20000100800 */
[----:B------:R-:W-:Y:S06]  /*18880*/  BAR.ARV 0x4, 0x180 ;  /* 0x0106000000007b1d */ /* 0x000fec0000002000 */
[----:B------:R-:W-:Y:S05]  /*18890*/  BRA `(.L_x_2754) ;  /* 0x0000000800e47947 */ /* 0x000fea0003800000 */
.L_x_2753:
[----:B------:R-:W0:Y:S01]  /*188a0*/  S2R R0, SR_TID.X ;  /* 0x0000000000007919 */ /* 0x000e220000002100 */
[----:B------:R-:W-:Y:S01]  /*188b0*/  UMOV UR4, 0xffffffff ;  /* 0xffffffff00047882 */ /* 0x000fe20000000000 */
[----:B0-----:R-:W-:-:S04]  /*188c0*/  LOP3.LUT R6, R0, 0x1f, RZ, 0xc0, !PT ;  /* 0x0000001f00067812 */ /* 0x001fc800078ec0ff */
[----:B------:R-:W-:Y:S01]  /*188d0*/  ISETP.NE.AND P0, PT, R6, 0x1f, PT ;  /* 0x0000001f0600780c */ /* 0x000fe20003f05270 */
[----:B------:R-:W-:-:S12]  /*188e0*/  BRA.DIV UR4, `(.L_x_2755) ;  /* 0x0000002204ac7947 */ /* 0x000fd8000b800000 */
[----:B------:R-:W-:Y:S01]  /*188f0*/  IMAD.IADD R5, R19, 0x1, R6 ;  /* 0x0000000113057824 */ /* 0x000fe200078e0206 */
[----:B------:R-:W-:Y:S01]  /*18900*/  ULDC UR4, c[0x0][0xc3c] ;  /* 0x00030f0000047ab9 */ /* 0x000fe20000000800 */
[----:B------:R-:W-:-:S03]  /*18910*/  ULDC.64 UR6, c[0x0][0x208] ;  /* 0x0000820000067ab9 */ /* 0x000fc60000000a00 */
[----:B------:R-:W-:-:S13]  /*18920*/  ISETP.GE.OR P1, PT, R5, UR4, !P0 ;  /* 0x0000000405007c0c */ /* 0x000fda000c726670 */
[----:B------:R-:W0:Y:S02]  /*18930*/  @!P1 LDC.64 R2, c[0x0][0xc80] ;  /* 0x00032000ff029b82 */ /* 0x000e240000000a00 */
[----:B0-----:R-:W-:-:S06]  /*18940*/  @!P1 IMAD.WIDE R2, R5, 0x4, R2 ;  /* 0x0000000405029825 */ /* 0x001fcc00078e0202 */
[----:B------:R0:W4:Y:S01]  /*18950*/  @!P1 LDG.E R3, desc[UR6][R2.64] ;  /* 0x0000000602039981 */ /* 0x000122000c1e1900 */
[C---:B------:R-:W-:Y:S02]  /*18960*/  ISETP.GE.U32.AND P2, PT, R6.reuse, 0x2, PT ;  /* 0x000000020600780c */ /* 0x040fe40003f46070 */
[C---:B------:R-:W-:Y:S01]  /*18970*/  ISETP.GE.U32.AND P3, PT, R6.reuse, 0x4, PT ;  /* 0x000000040600780c */ /* 0x040fe20003f66070 */
[----:B------:R-:W-:Y:S01]  /*18980*/  SHFL.IDX PT, R0, R16, RZ, 0x1f ;  /* 0x00001fff10007589 */ /* 0x000fe200000e0000 */
[C---:B------:R-:W-:Y:S02]  /*18990*/  ISETP.GE.U32.AND P4, PT, R6.reuse, 0x8, PT ;  /* 0x000000080600780c */ /* 0x040fe40003f86070 */
[C---:B------:R-:W-:Y:S01]  /*189a0*/  ISETP.GE.U32.AND P5, PT, R6.reuse, 0x10, PT ;  /* 0x000000100600780c */ /* 0x040fe20003fa6070 */
[----:B0-----:R-:W-:Y:S02]  /*189b0*/  IMAD.MOV.U32 R2, RZ, RZ, RZ ;  /* 0x000000ffff027224 */ /* 0x001fe400078e00ff */
[----:B----4-:R-:W-:Y:S01]  /*189c0*/  @!P1 IMAD.MOV.U32 R2, RZ, RZ, R3 ;  /* 0x000000ffff029224 */ /* 0x010fe200078e0003 */
[----:B------:R-:W-:-:S04]  /*189d0*/  ISETP.NE.AND P1, PT, R6, RZ, PT ;  /* 0x000000ff0600720c */ /* 0x000fc80003f25270 */
[----:B------:R-:W0:Y:S02]  /*189e0*/  SHFL.UP PT, R3, R2, 0x1, RZ ;  /* 0x0420000002037989 */ /* 0x000e2400000e00ff */
[----:B0-----:R-:W-:-:S05]  /*189f0*/  SEL R5, R3, RZ, P1 ;  /* 0x000000ff03057207 */ /* 0x001fca0000800000 */
[----:B------:R-:W-:Y:S02]  /*18a00*/  IMAD.IADD R3, R2, 0x1, R5 ;  /* 0x0000000102037824 */ /* 0x000fe400078e0205 */
[----:B------:R-:W-:Y:S04]  /*18a10*/  SHFL.IDX PT, R5, R16, 0x1, 0x1f ;  /* 0x00201f0010057f89 */ /* 0x000fe800000e0000 */
        /* <DEDUP_REMOVED lines=12> */
[----:B------:R0:W4:Y:S02]  /*18ae0*/  SHFL.IDX PT, R16, R3, 0x1f, 0x1f ;  /* 0x03e01f0003107f89 */ /* 0x00012400000e0000 */
.L_x_2821:
[----:B------:R-:W-:Y:S02]  /*18af0*/  ULDC UR4, c[0x0][0xc38] ;  /* 0x00030e0000047ab9 */ /* 0x000fe40000000800 */
[----:B------:R-:W-:-:S04]  /*18b00*/  IMAD.U32 R4, RZ, RZ, UR4 ;  /* 0x00000004ff047e24 */ /* 0x000fc8000f8e00ff */
[----:B----4-:R-:W-:-:S04]  /*18b10*/  IMAD R16, R16, R4, RZ ;  /* 0x0000000410107224 */ /* 0x010fc800078e02ff */
[----:B------:R-:W-:-:S05]  /*18b20*/  IMAD.IADD R5, R5, 0x1, R16 ;  /* 0x0000000105057824 */ /* 0x000fca00078e0210 */
[----:B------:R-:W-:-:S13]  /*18b30*/  ISETP.GT.AND P6, PT, R5, R0, PT ;  /* 0x000000000500720c */ /* 0x000fda0003fc4270 */
[----:B------:R-:W-:Y:S05]  /*18b40*/  @P6 BRA `(.L_x_2756) ;  /* 0x0000000000a06947 */ /* 0x000fea0003800000 */
.L_x_2761:
[----:B0-----:R-:W0:Y:S01]  /*18b50*/  LDC R3, c[0x0][0xc3c] ;  /* 0x00030f00ff037b82 */ /* 0x001e220000000800 */
[----:B------:R-:W-:-:S05]  /*18b60*/  VIADD R19, R19, 0x1f ;  /* 0x0000001f13137836 */ /* 0x000fca0000000000 */
[----:B0-----:R-:W-:-:S13]  /*18b70*/  ISETP.GE.AND P6, PT, R19, R3, PT ;  /* 0x000000031300720c */ /* 0x001fda0003fc6270 */
[----:B------:R-:W-:Y:S05]  /*18b80*/  @P6 BRA `(.L_x_2757) ;  /* 0x0000000400dc6947 */ /* 0x000fea0003800000 */
[----:B------:R-:W0:Y:S01]  /*18b90*/  S2R R2, SR_TID.X ;  /* 0x0000000000027919 */ /* 0x000e220000002100 */
[----:B------:R-:W-:Y:S01]  /*18ba0*/  BSSY B0, `(.L_x_2758) ;  /* 0x000000a000007945 */ /* 0x000fe20003800000 */
[----:B0-----:R-:W-:-:S05]  /*18bb0*/  LOP3.LUT R2, R2, 0x1f, RZ, 0xc0, !PT ;  /* 0x0000001f02027812 */ /* 0x001fca00078ec0ff */
[----:B------:R-:W-:Y:S02]  /*18bc0*/  IMAD.IADD R4, R19, 0x1, R2 ;  /* 0x0000000113047824 */ /* 0x000fe400078e0202 */
[----:B------:R-:W-:-:S03]  /*18bd0*/  IMAD.MOV.U32 R2, RZ, RZ, RZ ;  /* 0x000000ffff027224 */ /* 0x000fc600078e00ff */
[----:B------:R-:W-:-:S13]  /*18be0*/  ISETP.GE.OR P6, PT, R4, R3, !P0 ;  /* 0x000000030400720c */ /* 0x000fda00047c6670 */
[----:B------:R-:W-:Y:S05]  /*18bf0*/  @P6 BRA `(.L_x_2759) ;  /* 0x0000000000106947 */ /* 0x000fea0003800000 */
[----:B------:R-:W0:Y:S01]  /*18c00*/  LDC.64 R2, c[0x0][0xc80] ;  /* 0x00032000ff027b82 */ /* 0x000e220000000a00 */
[----:B------:R-:W-:Y:S01]  /*18c10*/  ULDC.64 UR4, c[0x0][0x208] ;  /* 0x0000820000047ab9 */ /* 0x000fe20000000a00 */
[----:B0-----:R-:W-:-:S06]  /*18c20*/  IMAD.WIDE R2, R4, 0x4, R2 ;  /* 0x0000000404027825 */ /* 0x001fcc00078e0202 */
[----:B------:R0:W5:Y:S02]  /*18c30*/  LDG.E R2, desc[UR4][R2.64] ;  /* 0x0000000402027981 */ /* 0x000164000c1e1900 */
.L_x_2759:
[----:B------:R-:W-:Y:S05]  /*18c40*/  BSYNC B0 ;  /* 0x0000000000007941 */ /* 0x000fea0003800000 */
.L_x_2758:
[----:B------:R-:W-:-:S03]  /*18c50*/  UMOV UR4, 0xffffffff ;  /* 0xffffffff00047882 */ /* 0x000fc60000000000 */
[----:B------:R-:W-:Y:S05]  /*18c60*/  BRA.DIV UR4, `(.L_x_2760) ;  /* 0x00000026040c7947 */ /* 0x000fea000b800000 */
[----:B-----5:R-:W0:Y:S02]  /*18c70*/  SHFL.UP PT, R14, R2, 0x1, RZ ;  /* 0x04200000020e7989 */ /* 0x020e2400000e00ff */
        /* <DEDUP_REMOVED lines=15> */
.L_x_2829:
[----:B------:R-:W-:Y:S02]  /*18d70*/  ULDC UR4, c[0x0][0xc38] ;  /* 0x00030e0000047ab9 */ /* 0x000fe40000000800 */
[----:B------:R-:W-:-:S04]  /*18d80*/  IMAD.U32 R4, RZ, RZ, UR4 ;  /* 0x00000004ff047e24 */ /* 0x000fc8000f8e00ff */
[----:B----4-:R-:W-:-:S04]  /*18d90*/  IMAD R16, R16, R4, RZ ;  /* 0x0000000410107224 */ /* 0x010fc800078e02ff */
[----:B------:R-:W-:-:S05]  /*18da0*/  IMAD.IADD R5, R16, 0x1, R5 ;  /* 0x0000000110057824 */ /* 0x000fca00078e0205 */
[----:B------:R-:W-:-:S13]  /*18db0*/  ISETP.GT.AND P6, PT, R5, R0, PT ;  /* 0x000000000500720c */ /* 0x000fda0003fc4270 */
[----:B------:R-:W-:Y:S05]  /*18dc0*/  @!P6 BRA `(.L_x_2761) ;  /* 0xfffffffc0060e947 */ /* 0x000fea000383ffff */
.L_x_2756:
        /* <DEDUP_REMOVED lines=8> */
.L_x_2833:
[----:B------:R-:W-:Y:S01]  /*18e50*/  ISETP.NE.AND P0, PT, R5, RZ, PT ;  /* 0x000000ff0500720c */ /* 0x000fe20003f05270 */
[----:B------:R-:W-:-:S12]  /*18e60*/  IMAD.MOV.U32 R5, RZ, RZ, RZ ;  /* 0x000000ffff057224 */ /* 0x000fd800078e00ff */
[----:B------:R-:W-:Y:S05]  /*18e70*/  @!P0 BRA `(.L_x_2763) ;  /* 0x0000000000148947 */ /* 0x000fea0003800000 */
[----:B------:R-:W-:Y:S01]  /*18e80*/  UMOV UR4, 0xffffffff ;  /* 0xffffffff00047882 */ /* 0x000fe20000000000 */
[----:B------:R-:W-:Y:S02]  /*18e90*/  VIADD R12, R6, 0xffffffff ;  /* 0xffffffff060c7836 */ /* 0x000fe40000000000 */
[----:B------:R-:W-:Y:S05]  /*18ea0*/  BRA.DIV UR4, `(.L_x_2764) ;  /* 0x0000002604987947 */ /* 0x000fea000b800000 */
[----:B0-----:R0:W0:Y:S02]  /*18eb0*/  SHFL.IDX PT, R3, R3, R12, 0x1f ;  /* 0x00001f0c03037589 */ /* 0x00102400000e0000 */
.L_x_2836:
[----:B0-----:R-:W-:-:S07]  /*18ec0*/  IMAD.MOV.U32 R5, RZ, RZ, R3 ;  /* 0x000000ffff057224 */ /* 0x001fce00078e0003 */
.L_x_2763:
[----:B0---4-:R-:W0:Y:S01]  /*18ed0*/  LDC.64 R2, c[0x0][0xc90] ;  /* 0x00032400ff027b82 */ /* 0x011e220000000a00 */
[----:B------:R-:W-:Y:S01]  /*18ee0*/  IMAD.IADD R19, R6, 0x1, R19 ;  /* 0x0000000106137824 */ /* 0x000fe200078e0213 */
[----:B------:R-:W-:-:S03]  /*18ef0*/  ULDC.64 UR4, c[0x0][0x208] ;  /* 0x0000820000047ab9 */ /* 0x000fc60000000a00 */
[----:B0-----:R-:W-:-:S05]  /*18f00*/  IMAD.WIDE R2, R19, 0x4, R2 ;  /* 0x0000000413027825 */ /* 0x001fca00078e0202 */
[----:B-1-3--:R-:W3:Y:S01]  /*18f10*/  LDG.E R7, desc[UR4][R2.64] ;  /* 0x0000000402077981 */ /* 0x00aee2000c1e1900 */
[----:B------:R-:W-:-:S04]  /*18f20*/  IMAD R16, R5, R4, R16 ;  /* 0x0000000405107224 */ /* 0x000fc800078e0210 */
[----:B------:R-:W-:Y:S02]  /*18f30*/  IMAD.IADD R0, R0, 0x1, -R16 ;  /* 0x0000000100007824 */ /* 0x000fe400078e0a10 */
[----:B---3--:R-:W-:-:S05]  /*18f40*/  IMAD R6, R17, R7, RZ ;  /* 0x0000000711067224 */ /* 0x008fca00078e02ff */
[----:B-----5:R-:W-:-:S04]  /*18f50*/  IABS R8, R6 ;  /* 0x0000000600087213 */ /* 0x020fc80000000000 */
        /* <DEDUP_REMOVED lines=58> */
.L_x_2757:
[----:B------:R-:W-:Y:S01]  /*19300*/  UMOV UR4, URZ ;  /* 0x0000003f00047c82 */ /* 0x000fe20008000000 */
[----:B------:R-:W-:Y:S01]  /*19310*/  UMOV UR5, URZ ;  /* 0x0000003f00057c82 */ /* 0x000fe20008000000 */
[----:B------:R-:W-:Y:S01]  /*19320*/  ULDC UR6, c[0x0][0xc3c] ;  /* 0x00030f0000067ab9 */ /* 0x000fe20000000800 */
[----:B------:R-:W-:Y:S02]  /*19330*/  IMAD.MOV.U32 R16, RZ, RZ, R0 ;  /* 0x000000ffff107224 */ /* 0x000fe400078e0000 */
[----:B------:R-:W-:Y:S02]  /*19340*/  IMAD.U32 R17, RZ, RZ, UR4 ;  /* 0x00000004ff117e24 */ /* 0x000fe4000f8e00ff */
[----:B------:R-:W-:Y:S02]  /*19350*/  IMAD.U32 R18, RZ, RZ, UR5 ;  /* 0x00000005ff127e24 */ /* 0x000fe4000f8e00ff */
[----:B------:R-:W-:-:S07]  /*19360*/  IMAD.U32 R19, RZ, RZ, UR6 ;  /* 0x00000006ff137e24 */ /* 0x000fce000f8e00ff */
.L_x_2765:
[----:B------:R0:W4:Y:S01]  /*19370*/  LDL R3, [R1+0x4] ;  /* 0x0000040001037983 */ /* 0x0001220000100800 */
[----:B------:R-:W1:Y:S01]  /*19380*/  S2R R0, SR_TID.X ;  /* 0x0000000000007919 */ /* 0x000e620000002100 */
[----:B------:R-:W-:Y:S05]  /*19390*/  WARPSYNC.ALL ;  /* 0x0000000000007948 */ /* 0x000fea0003800000 */
[----:B-1----:R-:W-:Y:S01]  /*193a0*/  LOP3.LUT R0, R0, 0x1f, RZ, 0xc0, !PT ;  /* 0x0000001f00007812 */ /* 0x002fe200078ec0ff */
        /* <DEDUP_REMOVED lines=8> */
.L_x_2754:
[----:B------:R-:W-:Y:S02]  /*19430*/  ULDC UR4, c[0x0][0xc3c] ;  /* 0x00030f0000047ab9 */ /* 0x000fe40000000800 */
[----:B0-----:R-:W-:-:S13]  /*19440*/  ISETP.GE.AND P0, PT, R19, UR4, PT ;  /* 0x0000000413007c0c */ /* 0x001fda000bf06270 */
[----:B------:R-:W-:Y:S05]  /*19450*/  @!P0 BRA `(.L_x_2766) ;  /* 0xffffff9c00808947 */ /* 0x000fea000383ffff */
[----:B------:R-:W-:Y:S05]  /*19460*/  BSYNC B8 ;  /* 0x0000000000087941 */ /* 0x000fea0003800000 */
.L_x_2653:
[----:B----4-:R-:W4:Y:S01]  /*19470*/  LDL.LU R0, [R1+0x48] ;  /* 0x0000480001007983 */ /* 0x010f220000300800 */
[----:B------:R-:W-:Y:S01]  /*19480*/  BSSY B0, `(.L_x_2767) ;  /* 0x000000b000007945 */ /* 0x000fe20003800000 */
[----:B------:R-:W0:Y:S01]  /*19490*/  S2R R5, SR_CgaCtaId ;  /* 0x0000000000057919 */ /* 0x000e220000008800 */
[----:B----4-:R-:W-:-:S05]  /*194a0*/  VIADD R0, R0, 0x1 ;  /* 0x0000000100007836 */ /* 0x010fca0000000000 */
[----:B------:R-:W-:-:S04]  /*194b0*/  LEA.HI R2, R0, R0, RZ, 0x1 ;  /* 0x0000000000027211 */ /* 0x000fc800078f08ff */
[----:B------:R-:W-:-:S05]  /*194c0*/  LOP3.LUT R3, R2, 0xfffffffe, RZ, 0xc0, !PT ;  /* 0xfffffffe02037812 */ /* 0x000fca00078ec0ff */
[----:B------:R-:W-:Y:S01]  /*194d0*/  IMAD.IADD R3, R0, 0x1, -R3 ;  /* 0x0000000100037824 */ /* 0x000fe200078e0a03 */
[----:B------:R-:W-:-:S04]  /*194e0*/  MOV R0, 0x400 ;  /* 0x0000040000007802 */ /* 0x000fc80000000f00 */
[----:B0-----:R-:W-:Y:S02]  /*194f0*/  LEA R0, R5, R0, 0x18 ;  /* 0x0000000005007211 */ /* 0x001fe400078ec0ff */
[----:B------:R-:W-:-:S04]  /*19500*/  SHF.L.U32 R3, R3, 0x1f, RZ ;  /* 0x0000001f03037819 */ /* 0x000fc800000006ff */
[----:B------:R-:W0:Y:S02]  /*19510*/  SYNCS.PHASECHK.TRANS64.TRYWAIT P0, [R0+URZ+0x38820], R3 ;  /* 0x03882003000075a7 */ /* 0x000e24000800017f */
[----:B0-----:R-:W-:Y:S05]  /*19520*/  @!P0 BRA `(.L_x_2768) ;  /* 0x0000002000208947 */ /* 0x001fea0003800000 */
.L_x_2837:
[----:B------:R-:W-:Y:S05]  /*19530*/  BSYNC B0 ;  /* 0x0000000000007941 */ /* 0x000fea0003800000 */
.L_x_2767:
[----:B------:R-:W-:-:S03]  /*19540*/  UMOV UR4, 0xffffffff ;  /* 0xffffffff00047882 */ /* 0x000fc60000000000 */
[----:B------:R-:W-:Y:S05]  /*19550*/  BRA.DIV UR4, `(.L_x_2769) ;  /* 0x0000002204287947 */ /* 0x000fea000b800000 */
[----:B------:R-:W4:Y:S02]  /*19560*/  S2R R2, SR_TID.X ;  /* 0x0000000000027919 */ /* 0x000f240000002100 */
[----:B----4-:R-:W-:-:S04]  /*19570*/  SHF.R.U32.HI R2, RZ, 0x5, R2 ;  /* 0x00000005ff027819 */ /* 0x010fc80000011602 */
[----:B------:R-:W-:-:S05]  /*19580*/  LOP3.LUT R2, R2, 0x3, RZ, 0xc0, !PT ;  /* 0x0000000302027812 */ /* 0x000fca00078ec0ff */
[----:B------:R4:W0:Y:S02]  /*19590*/  SHFL.IDX PT, R14, R2, RZ, 0x1f ;  /* 0x00001fff020e7589 */ /* 0x00082400000e0000 */
.L_x_2840:
[----:B0-----:R-:W-:Y:S01]  /*195a0*/  ISETP.NE.AND P0, PT, R14, RZ, PT ;  /* 0x000000ff0e00720c */ /* 0x001fe20003f05270 */
[----:B------:R-:W-:-:S12]  /*195b0*/  BSSY B0, `(.L_x_2770) ;  /* 0x0000029000007945 */ /* 0x000fd80003800000 */
[----:B------:R-:W-:Y:S05]  /*195c0*/  @P0 BRA `(.L_x_2771) ;  /* 0x00000000009c0947 */ /* 0x000fea0003800000 */
[----:B------:R-:W-:-:S03]  /*195d0*/  UMOV UR4, 0xffffffff ;  /* 0xffffffff00047882 */ /* 0x000fc60000000000 */
[----:B------:R-:W-:Y:S05]  /*195e0*/  BRA.DIV UR4, `(.L_x_2772) ;  /* 0x0000002204387947 */ /* 0x000fea000b800000 */
[----:B------:R-:W-:-:S13]  /*195f0*/  ELECT P6, URZ, PT ;  /* 0x00000000003f782f */ /* 0x000fda00038c0000 */
.L_x_2843:
[----:B------:R-:W-:Y:S05]  /*19600*/  @!P6 BRA `(.L_x_2771) ;  /* 0x00000000008ce947 */ /* 0x000fea0003800000 */
[----:B----4-:R-:W4:Y:S02]  /*19610*/  LDL R2, [R1+0x54] ;  /* 0x0000540001027983 */ /* 0x010f240000100800 */
[----:B----4-:R-:W-:-:S13]  /*19620*/  R2UR UR4, R2 ;  /* 0x00000000020472ca */ /* 0x010fda00000e0000 */
[----:B------:R-:W-:-:S06]  /*19630*/  ULOP3.LUT UR4, UR4, 0x2, URZ, 0xfc, !UPT ;  /* 0x0000000204047892 */ /* 0x000fcc000f8efc3f */
[----:B------:R-:W-:-:S05]  /*19640*/  IMAD.U32 R2, RZ, RZ, UR4 ;  /* 0x00000004ff027e24 */ /* 0x000fca000f8e00ff */
[----:B------:R-:W-:-:S13]  /*19650*/  ISETP.NE.AND P2, PT, R2, 0x3, PT ;  /* 0x000000030200780c */ /* 0x000fda0003f45270 */
[----:B------:R-:W-:Y:S05]  /*19660*/  @!P2 BRA `(.L_x_2773) ;  /* 0x000000000004a947 */ /* 0x000fea0003800000 */
[----:B------:R-:W-:Y:S01]  /*19670*/  BPT.TRAP 0x1 ;  /* 0x000000040000795c */ /* 0x000fe20000300000 */
.L_x_2773:
[----:B------:R-:W4:Y:S04]  /*19680*/  LDL R3, [R1+0x8] ;  /* 0x0000080001037983 */ /* 0x000f280000100800 */
[----:B-1-3--:R-:W3:Y:S01]  /*19690*/  LDL.LU R7, [R1+0x14] ;  /* 0x0000140001077983 */ /* 0x00aee20000300800 */
[----:B------:R-:W-:-:S04]  /*196a0*/  VIADD R2, R0, 0x38840 ;  /* 0x0003884000027836 */ /* 0x000fc80000000000 */
[C---:B----4-:R-:W-:Y:S02]  /*196b0*/  IMAD R6, R3.reuse, 0x8, R2 ;  /* 0x0000000803067824 */ /* 0x050fe400078e0202 */
        /* <DEDUP_REMOVED lines=10> */
.L_x_2844:
[----:B------:R-:W1:Y:S02]  /*19760*/  SYNCS.PHASECHK.TRANS64.TRYWAIT P0, [R7+URZ], R2 ;  /* 0x00000002070075a7 */ /* 0x000e64000800017f */
[----:B-1----:R-:W-:Y:S05]  /*19770*/  @!P0 BRA `(.L_x_2775) ;  /* 0x0000002000088947 */ /* 0x002fea0003800000 */
.L_x_2845:
[----:B------:R-:W-:Y:S05]  /*19780*/  @!P2 BRA `(.L_x_2776) ;  /* 0x000000000004a947 */ /* 0x000fea0003800000 */
[----:B------:R-:W-:Y:S01]  /*19790*/  BPT.TRAP 0x1 ;  /* 0x000000040000795c */ /* 0x000fe20000300000 */
.L_x_2776:
[----:B------:R-:W3:Y:S01]  /*197a0*/  LDL.LU R4, [R1+0x8] ;  /* 0x0000080001047983 */ /* 0x000ee20000300800 */
[----:B------:R-:W-:-:S04]  /*197b0*/  VIADD R0, R0, 0x38860 ;  /* 0x0003886000007836 */ /* 0x000fc80000000000 */
[----:B---3--:R-:W-:-:S04]  /*197c0*/  IMAD R4, R4, 0x8, R0 ;  /* 0x0000000804047824 */ /* 0x008fc800078e0200 */
[----:B------:R-:W3:Y:S02]  /*197d0*/  SYNCS.PHASECHK.TRANS64.TRYWAIT P0, [R4+URZ], R5 ;  /* 0x00000005040075a7 */ /* 0x000ee4000800017f */
[----:B---3--:R-:W-:Y:S05]  /*197e0*/  @!P0 BRA `(.L_x_2777) ;  /* 0x0000002000008947 */ /* 0x008fea0003800000 */
.L_x_2846:
[----:B------:R-:W-:-:S07]  /*197f0*/  IMAD R3, R3, 0x8, R0 ;  /* 0x0000000803037824 */ /* 0x000fce00078e0200 */
.L_x_2778:
[----:B----4-:R4:W0:Y:S02]  /*19800*/  SYNCS.PHASECHK.TRANS64.TRYWAIT P0, [R3+URZ], R2 ;  /* 0x00000002030075a7 */ /* 0x010824000800017f */
[----:B0-----:R-:W-:Y:S05]  /*19810*/  @!P0 NANOSLEEP.SYNCS 0x989680 ;  /* 0x009896800000895d */ /* 0x001fea0003900000 */
[----:B------:R-:W0:Y:S02]  /*19820*/  @!P0 SYNCS.PHASECHK.TRANS64 P0, [R3+URZ], R2 ;  /* 0x00000002030085a7 */ /* 0x000e24000800007f */
[----:B0-----:R-:W-:Y:S05]  /*19830*/  @!P0 BRA `(.L_x_2778) ;  /* 0xfffffffc00f08947 */ /* 0x001fea000383ffff */
.L_x_2771:
[----:B------:R-:W-:Y:S05]  /*19840*/  BSYNC B0 ;  /* 0x0000000000007941 */ /* 0x000fea0003800000 */
.L_x_2770:
[----:B------:R-:W-:Y:S05]  /*19850*/  EXIT ;  /* 0x000000000000794d */ /* 0x000fea0003800000 */
.L_x_2595:
[----:B------:R-:W-:-:S13]  /*19860*/  R2UR UR4, R17 ;  /* 0x00000000110472ca */ /* 0x000fda00000e0000 */
[----:B0-----:R-:W-:-:S04]  /*19870*/  IMAD.U32 R3, RZ, RZ, UR4 ;  /* 0x00000004ff037e24 */ /* 0x001fc8000f8e00ff */
[----:B------:R0:W1:Y:S03]  /*19880*/  SYNCS.PHASECHK.TRANS64.TRYWAIT P1, [R3+URZ+0x38800], R0 ;  /* 0x03880000030075a7 */ /* 0x000066000802017f */
[----:B-1----:R-:W-:Y:S05]  /*19890*/  @!P1 NANOSLEEP.SYNCS 0x989680 ;  /* 0x009896800000995d */ /* 0x002fea0003900000 */
[----:B------:R-:W1:Y:S02]  /*198a0*/  @!P1 SYNCS.PHASECHK.TRANS64 P1, [R3+URZ+0x38800], R0 ;  /* 0x03880000030095a7 */ /* 0x000e64000802007f */
[----:B-1----:R-:W-:Y:S05]  /*198b0*/  @!P1 BRA `(.L_x_2595) ;  /* 0xfffffffc00e89947 */ /* 0x002fea000383ffff */
[----:B------:R-:W-:Y:S05]  /*198c0*/  BRA `(.L_x_2779) ;  /* 0xfffffe8000e47947 */ /* 0x000fea000383ffff */
.L_x_2599:
[----:B-1----:R1:W2:Y:S02]  /*198d0*/  SYNCS.PHASECHK.TRANS64.TRYWAIT P2, [R0+URZ+0x38830], R3 ;  /* 0x03883003000075a7 */ /* 0x0022a4000804017f */
[----:B--2---:R-:W-:Y:S05]  /*198e0*/  @!P2 NANOSLEEP.SYNCS 0x989680 ;  /* 0x009896800000a95d */ /* 0x004fea0003900000 */
[----:B------:R-:W2:Y:S02]  /*198f0*/  @!P2 SYNCS.PHASECHK.TRANS64 P2, [R0+URZ+0x38830], R3 ;  /* 0x038830030000a5a7 */ /* 0x000ea4000804007f */
[----:B--2---:R-:W-:Y:S05]  /*19900*/  @!P2 BRA `(.L_x_2599) ;  /* 0xfffffffc00f0a947 */ /* 0x004fea000383ffff */
[----:B------:R-:W-:Y:S05]  /*19910*/  BRA `(.L_x_2598) ;  /* 0xfffffe8400107947 */ /* 0x000fea000383ffff */
.L_x_2604:
[----:B------:R-:W-:-:S13]  /*19920*/  R2UR UR4, R4 ;  /* 0x00000000040472ca */ /* 0x000fda00000e0000 */
[----:B-1----:R-:W-:-:S04]  /*19930*/  IMAD.U32 R152, RZ, RZ, UR4 ;  /* 0x00000004ff987e24 */ /* 0x002fc8000f8e00ff */
[----:B------:R1:W2:Y:S03]  /*19940*/  SYNCS.PHASECHK.TRANS64.TRYWAIT P3, [R152+URZ+0x38830], R3 ;  /* 0x03883003980075a7 */ /* 0x0002a6000806017f */
[----:B--2---:R-:W-:Y:S05]  /*19950*/  @!P3 NANOSLEEP.SYNCS 0x989680 ;  /* 0x009896800000b95d */ /* 0x004fea0003900000 */
[----:B------:R-:W2:Y:S02]  /*19960*/  @!P3 SYNCS.PHASECHK.TRANS64 P3, [R152+URZ+0x38830], R3 ;  /* 0x038830039800b5a7 */ /* 0x000ea4000806007f */
[----:B--2---:R-:W-:Y:S05]  /*19970*/  @!P3 BRA `(.L_x_2604) ;  /* 0xfffffffc00e8b947 */ /* 0x004fea000383ffff */
[----:B------:R-:W-:Y:S05]  /*19980*/  BRA `(.L_x_2603) ;  /* 0xfffffec400907947 */ /* 0x000fea000383ffff */
.L_x_2608:
[----:B0-----:R-:W-:-:S04]  /*19990*/  IMAD.U32 R3, RZ, RZ, UR4 ;  /* 0x00000004ff037e24 */ /* 0x001fc8000f8e00ff */
[----:B------:R0:W2:Y:S03]  /*199a0*/  SYNCS.PHASECHK.TRANS64.TRYWAIT P3, [R3+URZ+0x38850], R0 ;  /* 0x03885000030075a7 */ /* 0x0000a6000806017f */
[----:B--2---:R-:W-:Y:S05]  /*199b0*/  @!P3 NANOSLEEP.SYNCS 0x989680 ;  /* 0x009896800000b95d */ /* 0x004fea0003900000 */
[----:B------:R-:W2:Y:S02]  /*199c0*/  @!P3 SYNCS.PHASECHK.TRANS64 P3, [R3+URZ+0x38850], R0 ;  /* 0x038850000300b5a7 */ /* 0x000ea4000806007f */
[----:B--2---:R-:W-:Y:S05]  /*199d0*/  @!P3 BRA `(.L_x_2608) ;  /* 0xfffffffc00ecb947 */ /* 0x004fea000383ffff */
[----:B------:R-:W-:Y:S05]  /*199e0*/  BRA `(.L_x_2607) ;  /* 0xfffffee800b87947 */ /* 0x000fea000383ffff */
.L_x_2614:
[----:B-1----:R-:W-:-:S04]  /*199f0*/  IMAD.U32 R4, RZ, RZ, UR4 ;  /* 0x00000004ff047e24 */ /* 0x002fc8000f8e00ff */
[----:B------:R1:W2:Y:S03]  /*19a00*/  SYNCS.PHASECHK.TRANS64.TRYWAIT P2, [R4+URZ+0x38830], R3 ;  /* 0x03883003040075a7 */ /* 0x0002a6000804017f */
[----:B--2---:R-:W-:Y:S05]  /*19a10*/  @!P2 NANOSLEEP.SYNCS 0x989680 ;  /* 0x009896800000a95d */ /* 0x004fea0003900000 */
[----:B------:R-:W2:Y:S02]  /*19a20*/  @!P2 SYNCS.PHASECHK.TRANS64 P2, [R4+URZ+0x38830], R3 ;  /* 0x038830030400a5a7 */ /* 0x000ea4000804007f */
[----:B--2---:R-:W-:Y:S05]  /*19a30*/  @!P2 BRA `(.L_x_2614) ;  /* 0xfffffffc00eca947 */ /* 0x004fea000383ffff */
[----:B------:R-:W-:Y:S05]  /*19a40*/  BRA `(.L_x_2613) ;  /* 0xffffff0400ec7947 */ /* 0x000fea000383ffff */
.L_x_2618:
[----:B01----:R-:W-:-:S04]  /*19a50*/  IMAD.U32 R3, RZ, RZ, UR4 ;  /* 0x00000004ff037e24 */ /* 0x003fc8000f8e00ff */
[----:B------:R0:W1:Y:S03]  /*19a60*/  SYNCS.PHASECHK.TRANS64.TRYWAIT P2, [R3+URZ+0x38850], R0 ;  /* 0x03885000030075a7 */ /* 0x000066000804017f */
[----:B-1----:R-:W-:Y:S05]  /*19a70*/  @!P2 NANOSLEEP.SYNCS 0x989680 ;  /* 0x009896800000a95d */ /* 0x002fea0003900000 */
[----:B------:R-:W1:Y:S02]  /*19a80*/  @!P2 SYNCS.PHASECHK.TRANS64 P2, [R3+URZ+0x38850], R0 ;  /* 0x038850000300a5a7 */ /* 0x000e64000804007f */
[----:B-1----:R-:W-:Y:S05]  /*19a90*/  @!P2 BRA `(.L_x_2618) ;  /* 0xfffffffc00eca947 */ /* 0x002fea000383ffff */
[----:B------:R-:W-:Y:S05]  /*19aa0*/  BRA `(.L_x_2617) ;  /* 0xffffff3000107947 */ /* 0x000fea000383ffff */
.L_x_2623:
[----:B-1----:R-:W-:-:S04]  /*19ab0*/  IMAD.U32 R7, RZ, RZ, UR7 ;  /* 0x00000007ff077e24 */ /* 0x002fc8000f8e00ff */
[----:B------:R1:W2:Y:S03]  /*19ac0*/  SYNCS.PHASECHK.TRANS64.TRYWAIT P0, [R7+URZ+0x38850], R0 ;  /* 0x03885000070075a7 */ /* 0x0002a6000800017f */
[----:B--2---:R-:W-:Y:S05]  /*19ad0*/  @!P0 NANOSLEEP.SYNCS 0x989680 ;  /* 0x009896800000895d */ /* 0x004fea0003900000 */
[----:B------:R-:W2:Y:S02]  /*19ae0*/  @!P0 SYNCS.PHASECHK.TRANS64 P0, [R7+URZ+0x38850], R0 ;  /* 0x03885000070085a7 */ /* 0x000ea4000800007f */
[----:B--2---:R-:W-:Y:S05]  /*19af0*/  @!P0 BRA `(.L_x_2623) ;  /* 0xfffffffc00ec8947 */ /* 0x004fea000383ffff */
[----:B------:R-:W-:Y:S05]  /*19b00*/  BRA `(.L_x_2622) ;  /* 0xffffff4c005c7947 */ /* 0x000fea000383ffff */
.L_x_2665:
        /* <DEDUP_REMOVED lines=11> */
.L_x_2781:
[----:B------:R-:W-:Y:S05]  /*19bc0*/  BSYNC B0 ;  /* 0x0000000000007941 */ /* 0x000fea0003800000 */
.L_x_2780:
[----:B------:R-:W-:Y:S05]  /*19bd0*/  BRA `(.L_x_2782) ;  /* 0xffffffa000d07947 */ /* 0x000fea000383ffff */
.L_x_2667:
[----:B------:R-:W-:Y:S01]  /*19be0*/  BSSY B0, `(.L_x_2783) ;  /* 0x0000006000007945 */ /* 0x000fe20003800000 */
[----:B------:R-:W-:-:S07]  /*19bf0*/  IMAD.MOV.U32 R15, RZ, RZ, -0x1 ;  /* 0xffffffffff0f7424 */ /* 0x000fce00078e00ff */
[----:B012---:R-:W-:Y:S05]  /*19c00*/  WARPSYNC.COLLECTIVE R15, `(.L_x_2784) ;  /* 0x000000000f0c7348 */ /* 0x007fea0003c00000 */
[----:B------:R-:W-:Y:S02]  /*19c10*/  ELECT P6, UR62, PT ;  /* 0x00000000003e782f */ /* 0x000fe400038c0000 */
[----:B------:R-:W-:Y:S01]  /*19c20*/  MOV R14, UR62 ;  /* 0x0000003e000e7c02 */ /* 0x000fe20008000f00 */
[----:B012---:R-:W-:Y:S10]  /*19c30*/  ENDCOLLECTIVE ;  /* 0x000000000000791b */ /* 0x007ff40003800000 */
.L_x_2784:
[----:B------:R-:W-:Y:S05]  /*19c40*/  BSYNC B0 ;  /* 0x0000000000007941 */ /* 0x000fea0003800000 */
.L_x_2783:
[----:B------:R-:W-:Y:S05]  /*19c50*/  BRA `(.L_x_2785) ;  /* 0xffffffa000d87947 */ /* 0x000fea000383ffff */
.L_x_2669:
[----:B--2---:R2:W3:Y:S02]  /*19c60*/  SYNCS.PHASECHK.TRANS64.TRYWAIT P0, [R0+URZ+0x38840], R2 ;  /* 0x03884002000075a7 */ /* 0x0044e4000800017f */
[----:B---3--:R-:W-:Y:S05]  /*19c70*/  @!P0 NANOSLEEP.SYNCS 0x989680 ;  /* 0x009896800000895d */ /* 0x008fea0003900000 */
[----:B------:R-:W3:Y:S02]  /*19c80*/  @!P0 SYNCS.PHASECHK.TRANS64 P0, [R0+URZ+0x38840], R2 ;  /* 0x03884002000085a7 */ /* 0x000ee4000800007f */
[----:B---3--:R-:W-:Y:S05]  /*19c90*/  @!P0 BRA `(.L_x_2669) ;  /* 0xfffffffc00f08947 */ /* 0x008fea000383ffff */
[----:B------:R-:W-:Y:S05]  /*19ca0*/  BRA `(.L_x_2786) ;  /* 0xffffffa400487947 */ /* 0x000fea000383ffff */
.L_x_2673:
[----:B------:R-:W2:Y:S01]  /*19cb0*/  LDL.LU R11, [R1+0x34] ;  /* 0x00003400010b7983 */ /* 0x000ea20000300800 */
[----:B------:R-:W-:Y:S02]  /*19cc0*/  IMAD.MOV.U32 R13, RZ, RZ, R0 ;  /* 0x000000ffff0d7224 */ /* 0x000fe400078e0000 */
[----:B------:R-:W-:Y:S02]  /*19cd0*/  IMAD.MOV.U32 R12, RZ, RZ, RZ ;  /* 0x000000ffff0c7224 */ /* 0x000fe400078e00ff */
[----:B------:R-:W-:Y:S02]  /*19ce0*/  IMAD.MOV.U32 R15, RZ, RZ, -0x1 ;  /* 0xffffffffff0f7424 */ /* 0x000fe400078e00ff */
[----:B------:R-:W-:Y:S02]  /*19cf0*/  IMAD R17, R17, 0x80, R10 ;  /* 0x0000008011117824 */ /* 0x000fe400078e020a */
[----:B--2---:R-:W-:Y:S02]  /*19d00*/  IMAD R2, R11, R7, RZ ;  /* 0x000000070b027224 */ /* 0x004fe400078e02ff */
[----:B------:R-:W-:-:S02]  /*19d10*/  IMAD.MOV.U32 R11, RZ, RZ, 0x181f ;  /* 0x0000181fff0b7424 */ /* 0x000fc400078e00ff */
[C---:B------:R-:W-:Y:S01]  /*19d20*/  VIADD R7, R17.reuse, 0x60 ;  /* 0x0000006011077836 */ /* 0x040fe20000000000 */
[----:B------:R-:W-:-:S13]  /*19d30*/  ISETP.GE.AND P5, PT, R17, R2, PT ;  /* 0x000000021100720c */ /* 0x000fda0003fa6270 */
[----:B-----5:R-:W-:Y:S05]  /*19d40*/  WARPSYNC.COLLECTIVE R15, `(.L_x_2787) ;  /* 0x000000000f087348 */ /* 0x020fea0003c00000 */
[----:B------:R0:W1:Y:S02]  /*19d50*/  SHFL.IDX P6, R14, R13, R12, R11 ;  /* 0x0000000c0d0e7389 */ /* 0x00006400000c000b */
[----:B01---5:R-:W-:Y:S01]  /*19d60*/  ENDCOLLECTIVE ;  /* 0x000000000000791b */ /* 0x023fe20003800000 */
.L_x_2787:
[----:B------:R-:W-:Y:S02]  /*19d70*/  IMAD.MOV.U32 R13, RZ, RZ, R3 ;  /* 0x000000ffff0d7224 */ /* 0x000fe400078e0003 */
[----:B------:R-:W-:-:S07]  /*19d80*/  IMAD.MOV.U32 R4, RZ, RZ, R14 ;  /* 0x000000ffff047224 */ /* 0x000fce00078e000e */
[----:B------:R-:W-:Y:S05]  /*19d90*/  WARPSYNC.COLLECTIVE R15, `(.L_x_2788) ;  /* 0x000000000f087348 */ /* 0x000fea0003c00000 */
[----:B------:R0:W1:Y:S02]  /*19da0*/  SHFL.IDX P6, R14, R13, R12, R11 ;  /* 0x0000000c0d0e7389 */ /* 0x00006400000c000b */
[----:B01----:R-:W-:Y:S01]  /*19db0*/  ENDCOLLECTIVE ;  /* 0x000000000000791b */ /* 0x003fe20003800000 */
.L_x_2788:
        /* <DEDUP_REMOVED lines=19> */
.L_x_2789:
[----:B------:R-:W-:-:S05]  /*19ef0*/  VIADD R4, R17, 0x10 ;  /* 0x0000001011047836 */ /* 0x000fca0000000000 */
[----:B------:R-:W-:Y:S01]  /*19f00*/  ISETP.GE.AND P5, PT, R4, R2, PT ;  /* 0x000000020400720c */ /* 0x000fe20003fa6270 */
[----:B------:R-:W-:Y:S02]  /*19f10*/  IMAD.MOV.U32 R13, RZ, RZ, R3 ;  /* 0x000000ffff0d7224 */ /* 0x000fe400078e0003 */
[----:B------:R-:W-:-:S10]  /*19f20*/  IMAD.MOV.U32 R4, RZ, RZ, R14 ;  /* 0x000000ffff047224 */ /* 0x000fd400078e000e */
[----:B------:R-:W-:Y:S05]  /*19f30*/  WARPSYNC.COLLECTIVE R15, `(.L_x_2790) ;  /* 0x000000000f087348 */ /* 0x000fea0003c00000 */
[----:B------:R0:W1:Y:S02]  /*19f40*/  SHFL.IDX P6, R14, R13, R12, R11 ;  /* 0x0000000c0d0e7389 */ /* 0x00006400000c000b */
[----:B01----:R-:W-:Y:S01]  /*19f50*/  ENDCOLLECTIVE ;  /* 0x000000000000791b */ /* 0x003fe20003800000 */
.L_x_2790:
        /* <DEDUP_REMOVED lines=19> */
.L_x_2791:
[----:B------:R-:W-:-:S05]  /*1a090*/  VIADD R4, R17, 0x20 ;  /* 0x0000002011047836 */ /* 0x000fca0000000000 */
[----:B------:R-:W-:Y:S01]  /*1a0a0*/  ISETP.GE.AND P5, PT, R4, R2, PT ;  /* 0x000000020400720c */ /* 0x000fe20003fa6270 */
[----:B------:R-:W-:Y:S02]  /*1a0b0*/  IMAD.MOV.U32 R13, RZ, RZ, R3 ;  /* 0x000000ffff0d7224 */ /* 0x000fe400078e0003 */
[----:B------:R-:W-:-:S10]  /*1a0c0*/  IMAD.MOV.U32 R4, RZ, RZ, R14 ;  /* 0x000000ffff047224 */ /* 0x000fd400078e000e */
[----:B------:R-:W-:Y:S05]  /*1a0d0*/  WARPSYNC.COLLECTIVE R15, `(.L_x_2792) ;  /* 0x000000000f087348 */ /* 0x000fea0003c00000 */
[----:B------:R0:W1:Y:S02]  /*1a0e0*/  SHFL.IDX P6, R14, R13, R12, R11 ;  /* 0x0000000c0d0e7389 */ /* 0x00006400000c000b */
[----:B01----:R-:W-:Y:S01]  /*1a0f0*/  ENDCOLLECTIVE ;  /* 0x000000000000791b */ /* 0x003fe20003800000 */
.L_x_2792:
        /* <DEDUP_REMOVED lines=19> */
.L_x_2793:
[----:B------:R-:W-:-:S05]  /*1a230*/  VIADD R4, R17, 0x30 ;  /* 0x0000003011047836 */ /* 0x000fca0000000000 */
[----:B------:R-:W-:Y:S01]  /*1a240*/  ISETP.GE.AND P5, PT, R4, R2, PT ;  /* 0x000000020400720c */ /* 0x000fe20003fa6270 */
[----:B------:R-:W-:Y:S02]  /*1a250*/  IMAD.MOV.U32 R13, RZ, RZ, R3 ;  /* 0x000000ffff0d7224 */ /* 0x000fe400078e0003 */
[----:B------:R-:W-:-:S10]  /*1a260*/  IMAD.MOV.U32 R4, RZ, RZ, R14 ;  /* 0x000000ffff047224 */ /* 0x000fd400078e000e */
[----:B------:R-:W-:Y:S05]  /*1a270*/  WARPSYNC.COLLECTIVE R15, `(.L_x_2794) ;  /* 0x000000000f087348 */ /* 0x000fea0003c00000 */
[----:B------:R0:W1:Y:S02]  /*1a280*/  SHFL.IDX P6, R14, R13, R12, R11 ;  /* 0x0000000c0d0e7389 */ /* 0x00006400000c000b */
[----:B01----:R-:W-:Y:S01]  /*1a290*/  ENDCOLLECTIVE ;  /* 0x000000000000791b */ /* 0x003fe20003800000 */
.L_x_2794:
        /* <DEDUP_REMOVED lines=19> */
.L_x_2795:
[----:B------:R-:W-:-:S05]  /*1a3d0*/  VIADD R4, R17, 0x40 ;  /* 0x0000004011047836 */ /* 0x000fca0000000000 */
[----:B------:R-:W-:Y:S01]  /*1a3e0*/  ISETP.GE.AND P5, PT, R4, R2, PT ;  /* 0x000000020400720c */ /* 0x000fe20003fa6270 */
[----:B------:R-:W-:Y:S02]  /*1a3f0*/  IMAD.MOV.U32 R13, RZ, RZ, R3 ;  /* 0x000000ffff0d7224 */ /* 0x000fe400078e0003 */
[----:B------:R-:W-:-:S10]  /*1a400*/  IMAD.MOV.U32 R4, RZ, RZ, R14 ;  /* 0x000000ffff047224 */ /* 0x000fd400078e000e */
[----:B------:R-:W-:Y:S05]  /*1a410*/  WARPSYNC.COLLECTIVE R15, `(.L_x_2796) ;  /* 0x000000000f087348 */ /* 0x000fea0003c00000 */
[----:B------:R0:W1:Y:S02]  /*1a420*/  SHFL.IDX P6, R14, R13, R12, R11 ;  /* 0x0000000c0d0e7389 */ /* 0x00006400000c000b */
[----:B01----:R-:W-:Y:S01]  /*1a430*/  ENDCOLLECTIVE ;  /* 0x000000000000791b */ /* 0x003fe20003800000 */
.L_x_2796:
        /* <DEDUP_REMOVED lines=19> */
.L_x_2797:
[----:B------:R-:W-:-:S05]  /*1a570*/  VIADD R4, R17, 0x50 ;  /* 0x0000005011047836 */ /* 0x000fca0000000000 */
[----:B------:R-:W-:Y:S01]  /*1a580*/  ISETP.GE.AND P5, PT, R4, R2, PT ;  /* 0x000000020400720c */ /* 0x000fe20003fa6270 */
[----:B------:R-:W-:Y:S02]  /*1a590*/  IMAD.MOV.U32 R13, RZ, RZ, R3 ;  /* 0x000000ffff0d7224 */ /* 0x000fe400078e0003 */
[----:B------:R-:W-:-:S10]  /*1a5a0*/  IMAD.MOV.U32 R4, RZ, RZ, R14 ;  /* 0x000000ffff047224 */ /* 0x000fd400078e000e */
[----:B------:R-:W-:Y:S05]  /*1a5b0*/  WARPSYNC.COLLECTIVE R15, `(.L_x_2798) ;  /* 0x000000000f087348 */ /* 0x000fea0003c00000 */
[----:B------:R0:W1:Y:S02]  /*1a5c0*/  SHFL.IDX P6, R14, R13, R12, R11 ;  /* 0x0000000c0d0e7389 */ /* 0x00006400000c000b */
[----:B01----:R-:W-:Y:S01]  /*1a5d0*/  ENDCOLLECTIVE ;  /* 0x000000000000791b */ /* 0x003fe20003800000 */
.L_x_2798:
        /* <DEDUP_REMOVED lines=20> */
.L_x_2799:
[----:B------:R-:W-:Y:S02]  /*1a720*/  IMAD.MOV.U32 R13, RZ, RZ, R3 ;  /* 0x000000ffff0d7224 */ /* 0x000fe400078e0003 */
[----:B------:R-:W-:-:S07]  /*1a730*/  IMAD.MOV.U32 R6, RZ, RZ, R14 ;  /* 0x000000ffff067224 */ /* 0x000fce00078e000e */
[----:B------:R-:W-:Y:S05]  /*1a740*/  WARPSYNC.COLLECTIVE R15, `(.L_x_2800) ;  /* 0x000000000f087348 */ /* 0x000fea0003c00000 */
[----:B------:R0:W1:Y:S02]  /*1a750*/  SHFL.IDX P6, R14, R13, R12, R11 ;  /* 0x0000000c0d0e7389 */ /* 0x00006400000c000b */
[----:B01----:R-:W-:Y:S01]  /*1a760*/  ENDCOLLECTIVE ;  /* 0x000000000000791b */ /* 0x003fe20003800000 */
.L_x_2800:
        /* <DEDUP_REMOVED lines=19> */
.L_x_2801:
[----:B------:R-:W-:Y:S02]  /*1a8a0*/  IMAD.MOV.U32 R13, RZ, RZ, R3 ;  /* 0x000000ffff0d7224 */ /* 0x000fe400078e0003 */
[----:B------:R-:W-:-:S07]  /*1a8b0*/  IMAD.MOV.U32 R6, RZ, RZ, R14 ;  /* 0x000000ffff067224 */ /* 0x000fce00078e000e */
[----:B------:R-:W-:Y:S05]  /*1a8c0*/  WARPSYNC.COLLECTIVE R15, `(.L_x_2802) ;  /* 0x000000000f087348 */ /* 0x000fea0003c00000 */
[----:B------:R0:W1:Y:S02]  /*1a8d0*/  SHFL.IDX P6, R14, R13, R12, R11 ;  /* 0x0000000c0d0e7389 */ /* 0x00006400000c000b */
[----:B01----:R-:W-:Y:S01]  /*1a8e0*/  ENDCOLLECTIVE ;  /* 0x000000000000791b */ /* 0x003fe20003800000 */
.L_x_2802:
[----:B------:R-:W-:Y:S01]  /*1a8f0*/  IMAD.MOV.U32 R3, RZ, RZ, R14 ;  /* 0x000000ffff037224 */ /* 0x000fe200078e000e */
[----:B------:R-:W-:Y:S06]  /*1a900*/  BRA `(.L_x_2803) ;  /* 0xffffffa800347947 */ /* 0x000fec000383ffff */
.L_x_2678:
[----:B0-----:R-:W2:Y:S02]  /*1a910*/  LDL R2, [R1+0x4] ;  /* 0x0000040001027983 */ /* 0x001ea40000100800 */
[----:B--2---:R0:W1:Y:S02]  /*1a920*/  SYNCS.PHASECHK.TRANS64.TRYWAIT P0, [R2+URZ+0x38820], R0 ;  /* 0x03882000020075a7 */ /* 0x004064000800017f */
[----:B-1----:R-:W-:Y:S05]  /*1a930*/  @!P0 NANOSLEEP.SYNCS 0x989680 ;  /* 0x009896800000895d */ /* 0x002fea0003900000 */
[----:B------:R-:W1:Y:S02]  /*1a940*/  @!P0 SYNCS.PHASECHK.TRANS64 P0, [R2+URZ+0x38820], R0 ;  /* 0x03882000020085a7 */ /* 0x000e64000800007f */
[----:B-1----:R-:W-:Y:S05]  /*1a950*/  @!P0 BRA `(.L_x_2678) ;  /* 0xfffffffc00ec8947 */ /* 0x002fea000383ffff */
[----:B------:R-:W-:Y:S05]  /*1a960*/  BRA `(.L_x_2804) ;  /* 0xffffffa800b47947 */ /* 0x000fea000383ffff */
.L_x_2687:
[----:B-1----:R1:W2:Y:S02]  /*1a970*/  SYNCS.PHASECHK.TRANS64.TRYWAIT P0, [R2+URZ+0x38840], R0 ;  /* 0x03884000020075a7 */ /* 0x0022a4000800017f */
[----:B--2---:R-:W-:Y:S05]  /*1a980*/  @!P0 NANOSLEEP.SYNCS 0x989680 ;  /* 0x009896800000895d */ /* 0x004fea0003900000 */
[----:B------:R-:W2:Y:S02]  /*1a990*/  @!P0 SYNCS.PHASECHK.TRANS64 P0, [R2+URZ+0x38840], R0 ;  /* 0x03884000020085a7 */ /* 0x000ea4000800007f */
[----:B--2---:R-:W-:Y:S05]  /*1a9a0*/  @!P0 BRA `(.L_x_2687) ;  /* 0xfffffffc00f08947 */ /* 0x004fea000383ffff */
[----:B------:R-:W-:Y:S05]  /*1a9b0*/  BRA `(.L_x_2805) ;  /* 0xffffffac007c7947 */ /* 0x000fea000383ffff */
.L_x_2695:
[----:B0-----:R0:W1:Y:S02]  /*1a9c0*/  SYNCS.PHASECHK.TRANS64.TRYWAIT P0, [R2+URZ+0x60], R0 ;  /* 0x00006000020075a7 */ /* 0x001064000800017f */
[----:B-1----:R-:W-:Y:S05]  /*1a9d0*/  @!P0 NANOSLEEP.SYNCS 0x989680 ;  /* 0x009896800000895d */ /* 0x002fea0003900000 */
[----:B------:R-:W1:Y:S02]  /*1a9e0*/  @!P0 SYNCS.PHASECHK.TRANS64 P0, [R2+URZ+0x60], R0 ;  /* 0x00006000020085a7 */ /* 0x000e64000800007f */
[----:B-1----:R-:W-:Y:S05]  /*1a9f0*/  @!P0 BRA `(.L_x_2695) ;  /* 0xfffffffc00f08947 */ /* 0x002fea000383ffff */
[----:B------:R-:W-:Y:S05]  /*1aa00*/  BRA `(.L_x_2806) ;  /* 0xffffffb000d87947 */ /* 0x000fea000383ffff */
.L_x_2706:
[----:B--2---:R2:W3:Y:S02]  /*1aa10*/  SYNCS.PHASECHK.TRANS64.TRYWAIT P0, [R3+URZ+0x38840], R2 ;  /* 0x03884002030075a7 */ /* 0x0044e4000800017f */
[----:B---3--:R-:W-:Y:S05]  /*1aa20*/  @!P0 NANOSLEEP.SYNCS 0x989680 ;  /* 0x009896800000895d */ /* 0x008fea0003900000 */
[----:B------:R-:W3:Y:S02]  /*1aa30*/  @!P0 SYNCS.PHASECHK.TRANS64 P0, [R3+URZ+0x38840], R2 ;  /* 0x03884002030085a7 */ /* 0x000ee4000800007f */
[----:B---3--:R-:W-:Y:S05]  /*1aa40*/  @!P0 BRA `(.L_x_2706) ;  /* 0xfffffffc00f08947 */ /* 0x008fea000383ffff */
[----:B------:R-:W-:Y:S05]  /*1aa50*/  BRA `(.L_x_2807) ;  /* 0xffffffbc00047947 */ /* 0x000fea000383ffff */
.L_x_2714:
[----:B-1----:R1:W2:Y:S02]  /*1aa60*/  SYNCS.PHASECHK.TRANS64.TRYWAIT P0, [R2+URZ+0x60], R3 ;  /* 0x00006003020075a7 */ /* 0x0022a4000800017f */
[----:B--2---:R-:W-:Y:S05]  /*1aa70*/  @!P0 NANOSLEEP.SYNCS 0x989680 ;  /* 0x009896800000895d */ /* 0x004fea0003900000 */
[----:B------:R-:W2:Y:S02]  /*1aa80*/  @!P0 SYNCS.PHASECHK.TRANS64 P0, [R2+URZ+0x60], R3 ;  /* 0x00006003020085a7 */ /* 0x000ea4000800007f */
[----:B--2---:R-:W-:Y:S05]  /*1aa90*/  @!P0 BRA `(.L_x_2714) ;  /* 0xfffffffc00f08947 */ /* 0x004fea000383ffff */
[----:B------:R-:W-:Y:S05]  /*1aaa0*/  BRA `(.L_x_2808) ;  /* 0xffffffc000607947 */ /* 0x000fea000383ffff */
.L_x_2725:
[----:B---3--:R3:W4:Y:S02]  /*1aab0*/  SYNCS.PHASECHK.TRANS64.TRYWAIT P0, [R2+URZ+0x38840], R3 ;  /* 0x03884003020075a7 */ /* 0x008724000800017f */
[----:B----4-:R-:W-:Y:S05]  /*1aac0*/  @!P0 NANOSLEEP.SYNCS 0x989680 ;  /* 0x009896800000895d */ /* 0x010fea0003900000 */
[----:B------:R-:W4:Y:S02]  /*1aad0*/  @!P0 SYNCS.PHASECHK.TRANS64 P0, [R2+URZ+0x38840], R3 ;  /* 0x03884003020085a7 */ /* 0x000f24000800007f */
[----:B----4-:R-:W-:Y:S05]  /*1aae0*/  @!P0 BRA `(.L_x_2725) ;  /* 0xfffffffc00f08947 */ /* 0x010fea000383ffff */
[----:B------:R-:W-:Y:S05]  /*1aaf0*/  BRA `(.L_x_2809) ;  /* 0xffffffc800587947 */ /* 0x000fea000383ffff */
.L_x_2733:
[----:B-1----:R1:W2:Y:S02]  /*1ab00*/  SYNCS.PHASECHK.TRANS64.TRYWAIT P0, [R2+URZ+0x60], R5 ;  /* 0x00006005020075a7 */ /* 0x0022a4000800017f */
[----:B--2---:R-:W-:Y:S05]  /*1ab10*/  @!P0 NANOSLEEP.SYNCS 0x989680 ;  /* 0x009896800000895d */ /* 0x004fea0003900000 */
[----:B------:R-:W2:Y:S02]  /*1ab20*/  @!P0 SYNCS.PHASECHK.TRANS64 P0, [R2+URZ+0x60], R5 ;  /* 0x00006005020085a7 */ /* 0x000ea4000800007f */
[----:B--2---:R-:W-:Y:S05]  /*1ab30*/  @!P0 BRA `(.L_x_2733) ;  /* 0xfffffffc00f08947 */ /* 0x004fea000383ffff */
[----:B------:R-:W-:Y:S05]  /*1ab40*/  BRA `(.L_x_2810) ;  /* 0xffffffcc00b47947 */ /* 0x000fea000383ffff */
.L_x_2746:
[----:B--2---:R2:W4:Y:S02]  /*1ab50*/  SYNCS.PHASECHK.TRANS64.TRYWAIT P0, [R0+URZ+0x38860], R2 ;  /* 0x03886002000075a7 */ /* 0x004524000800017f */
[----:B----4-:R-:W-:Y:S05]  /*1ab60*/  @!P0 NANOSLEEP.SYNCS 0x989680 ;  /* 0x009896800000895d */ /* 0x010fea0003900000 */
[----:B------:R-:W4:Y:S02]  /*1ab70*/  @!P0 SYNCS.PHASECHK.TRANS64 P0, [R0+URZ+0x38860], R2 ;  /* 0x03886002000085a7 */ /* 0x000f24000800007f */
[----:B----4-:R-:W-:Y:S05]  /*1ab80*/  @!P0 BRA `(.L_x_2746) ;  /* 0xfffffffc00f08947 */ /* 0x010fea000383ffff */
[----:B------:R-:W-:Y:S05]  /*1ab90*/  BRA `(.L_x_2811) ;  /* 0xffffffd400907947 */ /* 0x000fea000383ffff */
.L_x_2755:
[----:B------:R-:W-:Y:S01]  /*1aba0*/  BSSY B0, `(.L_x_2812) ;  /* 0x0000008000007945 */ /* 0x000fe20003800000 */
[----:B------:R-:W-:Y:S02]  /*1abb0*/  IMAD.MOV.U32 R13, RZ, RZ, R16 ;  /* 0x000000ffff0d7224 */ /* 0x000fe400078e0010 */
[----:B------:R-:W-:Y:S02]  /*1abc0*/  IMAD.MOV.U32 R12, RZ, RZ, RZ ;  /* 0x000000ffff0c7224 */ /* 0x000fe400078e00ff */
[----:B------:R-:W-:Y:S02]  /*1abd0*/  IMAD.MOV.U32 R11, RZ, RZ, 0x1f ;  /* 0x0000001fff0b7424 */ /* 0x000fe400078e00ff */
[----:B------:R-:W-:-:S07]  /*1abe0*/  IMAD.MOV.U32 R15, RZ, RZ, -0x1 ;  /* 0xffffffffff0f7424 */ /* 0x000fce00078e00ff */
[----:B-123-5:R-:W-:Y:S05]  /*1abf0*/  WARPSYNC.COLLECTIVE R15, `(.L_x_2813) ;  /* 0x000000000f087348 */ /* 0x02efea0003c00000 */
[----:B------:R0:W4:Y:S02]  /*1ac00*/  SHFL.IDX P6, R14, R13, R12, R11 ;  /* 0x0000000c0d0e7389 */ /* 0x00012400000c000b */
[----:B012345:R-:W-:Y:S01]  /*1ac10*/  ENDCOLLECTIVE ;  /* 0x000000000000791b */ /* 0x03ffe20003800000 */
.L_x_2813:
[----:B------:R-:W-:Y:S05]  /*1ac20*/  BSYNC B0 ;  /* 0x0000000000007941 */ /* 0x000fea0003800000 */
.L_x_2812:
        /* <DEDUP_REMOVED lines=9> */
.L_x_2814:
        /* <DEDUP_REMOVED lines=19> */
.L_x_2815:
        /* <DEDUP_REMOVED lines=8> */
.L_x_2816:
        /* <DEDUP_REMOVED lines=8> */
.L_x_2817:
        /* <DEDUP_REMOVED lines=8> */
.L_x_2818:
        /* <DEDUP_REMOVED lines=8> */
.L_x_2819:
        /* <DEDUP_REMOVED lines=9> */
.L_x_2820:
[----:B------:R-:W-:Y:S01]  /*1b080*/  IMAD.MOV.U32 R16, RZ, RZ, R14 ;  /* 0x000000ffff107224 */ /* 0x000fe200078e000e */
[----:B------:R-:W-:Y:S06]  /*1b090*/  BRA `(.L_x_2821) ;  /* 0xffffffd800947947 */ /* 0x000fec000383ffff */
.L_x_2760:
[----:B------:R-:W-:Y:S01]  /*1b0a0*/  BSSY B0, `(.L_x_2822) ;  /* 0x0000008000007945 */ /* 0x000fe20003800000 */
[----:B-----5:R-:W-:Y:S02]  /*1b0b0*/  IMAD.MOV.U32 R13, RZ, RZ, R2 ;  /* 0x000000ffff0d7224 */ /* 0x020fe400078e0002 */
[----:B------:R-:W-:Y:S02]  /*1b0c0*/  IMAD.MOV.U32 R12, RZ, RZ, 0x1 ;  /* 0x00000001ff0c7424 */ /* 0x000fe400078e00ff */
[----:B------:R-:W-:Y:S02]  /*1b0d0*/  IMAD.MOV.U32 R11, RZ, RZ, RZ ;  /* 0x000000ffff0b7224 */ /* 0x000fe400078e00ff */
[----:B------:R-:W-:-:S07]  /*1b0e0*/  IMAD.MOV.U32 R15, RZ, RZ, -0x1 ;  /* 0xffffffffff0f7424 */ /* 0x000fce00078e00ff */
[----:B0123--:R-:W-:Y:S05]  /*1b0f0*/  WARPSYNC.COLLECTIVE R15, `(.L_x_2823) ;  /* 0x000000000f087348 */ /* 0x00ffea0003c00000 */
[----:B------:R4:W0:Y:S02]  /*1b100*/  SHFL.UP P6, R14, R13, R12, R11 ;  /* 0x0400000c0d0e7389 */ /* 0x00082400000c000b */
[----:B01234-:R-:W-:Y:S01]  /*1b110*/  ENDCOLLECTIVE ;  /* 0x000000000000791b */ /* 0x01ffe20003800000 */
.L_x_2823:
[----:B------:R-:W-:Y:S05]  /*1b120*/  BSYNC B0 ;  /* 0x0000000000007941 */ /* 0x000fea0003800000 */
.L_x_2822:
        /* <DEDUP_REMOVED lines=9> */
.L_x_2824:
        /* <DEDUP_REMOVED lines=8> */
.L_x_2825:
        /* <DEDUP_REMOVED lines=8> */
.L_x_2826:
        /* <DEDUP_REMOVED lines=8> */
.L_x_2827:
        /* <DEDUP_REMOVED lines=9> */
.L_x_2828:
[----:B------:R-:W-:Y:S01]  /*1b3d0*/  IMAD.MOV.U32 R16, RZ, RZ, R14 ;  /* 0x000000ffff107224 */ /* 0x000fe200078e000e */
[----:B------:R-:W-:Y:S06]  /*1b3e0*/  BRA `(.L_x_2829) ;  /* 0xffffffd800607947 */ /* 0x000fec000383ffff */
.L_x_2762:
[----:B------:R-:W-:Y:S01]  /*1b3f0*/  BSSY B0, `(.L_x_2830) ;  /* 0x0000006000007945 */ /* 0x000fe20003800000 */
[----:B------:R-:W-:Y:S01]  /*1b400*/  PLOP3.LUT P6, PT, P6, PT, PT, 0x8, 0x0 ;  /* 0x000000000000781c */ /* 0x000fe200037ce170 */
[----:B------:R-:W-:-:S12]  /*1b410*/  IMAD.MOV.U32 R15, RZ, RZ, -0x1 ;  /* 0xffffffffff0f7424 */ /* 0x000fd800078e00ff */
[----:B0123-5:R-:W-:Y:S05]  /*1b420*/  WARPSYNC.COLLECTIVE R15, `(.L_x_2831) ;  /* 0x000000000f087348 */ /* 0x02ffea0003c00000 */
[----:B------:R-:W-:Y:S01]  /*1b430*/  VOTE.ANY R14, PT, P6 ;  /* 0x00000000000e7806 */ /* 0x000fe200030e0100 */
[----:B0123-5:R-:W-:Y:S06]  /*1b440*/  ENDCOLLECTIVE ;  /* 0x000000000000791b */ /* 0x02ffec0003800000 */
.L_x_2831:
[----:B------:R-:W-:Y:S05]  /*1b450*/  BSYNC B0 ;  /* 0x0000000000007941 */ /* 0x000fea0003800000 */
.L_x_2830:
        /* <DEDUP_REMOVED lines=9> */
.L_x_2832:
[----:B------:R-:W-:Y:S01]  /*1b4f0*/  IMAD.MOV.U32 R17, RZ, RZ, R14 ;  /* 0x000000ffff117224 */ /* 0x000fe200078e000e */
[----:B------:R-:W-:Y:S06]  /*1b500*/  BRA `(.L_x_2833) ;  /* 0xffffffd800507947 */ /* 0x000fec000383ffff */
.L_x_2764:
[----:B------:R-:W-:Y:S01]  /*1b510*/  BSSY B0, `(.L_x_2834) ;  /* 0x0000007000007945 */ /* 0x000fe20003800000 */
[----:B------:R-:W-:Y:S02]  /*1b520*/  IMAD.MOV.U32 R13, RZ, RZ, R3 ;  /* 0x000000ffff0d7224 */ /* 0x000fe400078e0003 */
[----:B------:R-:W-:Y:S02]  /*1b530*/  IMAD.MOV.U32 R11, RZ, RZ, 0x1f ;  /* 0x0000001fff0b7424 */ /* 0x000fe400078e00ff */
[----:B------:R-:W-:-:S07]  /*1b540*/  IMAD.MOV.U32 R15, RZ, RZ, -0x1 ;  /* 0xffffffffff0f7424 */ /* 0x000fce00078e00ff */
[----:B012345:R-:W-:Y:S05]  /*1b550*/  WARPSYNC.COLLECTIVE R15, `(.L_x_2835) ;  /* 0x000000000f087348 */ /* 0x03ffea0003c00000 */
[----:B------:R0:W0:Y:S02]  /*1b560*/  SHFL.IDX P6, R14, R13, R12, R11 ;  /* 0x0000000c0d0e7389 */ /* 0x00002400000c000b */
[----:B012345:R-:W-:Y:S01]  /*1b570*/  ENDCOLLECTIVE ;  /* 0x000000000000791b */ /* 0x03ffe20003800000 */
.L_x_2835:
[----:B------:R-:W-:Y:S05]  /*1b580*/  BSYNC B0 ;  /* 0x0000000000007941 */ /* 0x000fea0003800000 */
.L_x_2834:
[----:B------:R-:W-:Y:S01]  /*1b590*/  IMAD.MOV.U32 R3, RZ, RZ, R14 ;  /* 0x000000ffff037224 */ /* 0x000fe200078e000e */
[----:B------:R-:W-:Y:S06]  /*1b5a0*/  BRA `(.L_x_2836) ;  /* 0xffffffd800447947 */ /* 0x000fec000383ffff */
.L_x_2768:
[----:B0-----:R0:W4:Y:S02]  /*1b5b0*/  SYNCS.PHASECHK.TRANS64.TRYWAIT P0, [R0+URZ+0x38820], R3 ;  /* 0x03882003000075a7 */ /* 0x001124000800017f */
[----:B----4-:R-:W-:Y:S05]  /*1b5c0*/  @!P0 NANOSLEEP.SYNCS 0x989680 ;  /* 0x009896800000895d */ /* 0x010fea0003900000 */
[----:B------:R-:W4:Y:S02]  /*1b5d0*/  @!P0 SYNCS.PHASECHK.TRANS64 P0, [R0+URZ+0x38820], R3 ;  /* 0x03882003000085a7 */ /* 0x000f24000800007f */
[----:B----4-:R-:W-:Y:S05]  /*1b5e0*/  @!P0 BRA `(.L_x_2768) ;  /* 0xfffffffc00f08947 */ /* 0x010fea000383ffff */
[----:B------:R-:W-:Y:S05]  /*1b5f0*/  BRA `(.L_x_2837) ;  /* 0xffffffdc00cc7947 */ /* 0x000fea000383ffff */
.L_x_2769:
[----:B------:R-:W4:Y:S01]  /*1b600*/  S2R R2, SR_TID.X ;  /* 0x0000000000027919 */ /* 0x000f220000002100 */
[----:B------:R-:W-:Y:S01]  /*1b610*/  BSSY B0, `(.L_x_2838) ;  /* 0x000000a000007945 */ /* 0x000fe20003800000 */
[----:B------:R-:W-:Y:S02]  /*1b620*/  IMAD.MOV.U32 R12, RZ, RZ, RZ ;  /* 0x000000ffff0c7224 */ /* 0x000fe400078e00ff */
[----:B------:R-:W-:Y:S02]  /*1b630*/  IMAD.MOV.U32 R11, RZ, RZ, 0x1f ;  /* 0x0000001fff0b7424 */ /* 0x000fe400078e00ff */
[----:B------:R-:W-:Y:S01]  /*1b640*/  IMAD.MOV.U32 R15, RZ, RZ, -0x1 ;  /* 0xffffffffff0f7424 */ /* 0x000fe200078e00ff */
[----:B----4-:R-:W-:-:S04]  /*1b650*/  SHF.R.U32.HI R2, RZ, 0x5, R2 ;  /* 0x00000005ff027819 */ /* 0x010fc80000011602 */
[----:B------:R-:W-:-:S05]  /*1b660*/  LOP3.LUT R2, R2, 0x3, RZ, 0xc0, !PT ;  /* 0x0000000302027812 */ /* 0x000fca00078ec0ff */
[----:B------:R-:W-:-:S07]  /*1b670*/  IMAD.MOV.U32 R13, RZ, RZ, R2 ;  /* 0x000000ffff0d7224 */ /* 0x000fce00078e0002 */
[----:B0123-5:R-:W-:Y:S05]  /*1b680*/  WARPSYNC.COLLECTIVE R15, `(.L_x_2839) ;  /* 0x000000000f087348 */ /* 0x02ffea0003c00000 */
[----:B------:R4:W0:Y:S02]  /*1b690*/  SHFL.IDX P6, R14, R13, R12, R11 ;  /* 0x0000000c0d0e7389 */ /* 0x00082400000c000b */
[----:B012345:R-:W-:Y:S01]  /*1b6a0*/  ENDCOLLECTIVE ;  /* 0x000000000000791b */ /* 0x03ffe20003800000 */
.L_x_2839:
[----:B------:R-:W-:Y:S05]  /*1b6b0*/  BSYNC B0 ;  /* 0x0000000000007941 */ /* 0x000fea0003800000 */
.L_x_2838:
[----:B------:R-:W-:Y:S05]  /*1b6c0*/  BRA `(.L_x_2840) ;  /* 0xffffffdc00b47947 */ /* 0x000fea000383ffff */
.L_x_2772:
[----:B------:R-:W-:Y:S01]  /*1b6d0*/  BSSY B1, `(.L_x_2841) ;  /* 0x0000006000017945 */ /* 0x000fe20003800000 */
[----:B------:R-:W-:-:S07]  /*1b6e0*/  IMAD.MOV.U32 R15, RZ, RZ, -0x1 ;  /* 0xffffffffff0f7424 */ /* 0x000fce00078e00ff */
[----:B-12345:R-:W-:Y:S05]  /*1b6f0*/  WARPSYNC.COLLECTIVE R15, `(.L_x_2842) ;  /* 0x000000000f0c7348 */ /* 0x03efea0003c00000 */
[----:B------:R-:W-:Y:S02]  /*1b700*/  ELECT P6, UR62, PT ;  /* 0x00000000003e782f */ /* 0x000fe400038c0000 */
[----:B------:R-:W-:Y:S01]  /*1b710*/  MOV R14, UR62 ;  /* 0x0000003e000e7c02 */ /* 0x000fe20008000f00 */
[----:B-12345:R-:W-:Y:S10]  /*1b720*/  ENDCOLLECTIVE ;  /* 0x000000000000791b */ /* 0x03eff40003800000 */
.L_x_2842:
[----:B------:R-:W-:Y:S05]  /*1b730*/  BSYNC B1 ;  /* 0x0000000000017941 */ /* 0x000fea0003800000 */
.L_x_2841:
[----:B------:R-:W-:Y:S05]  /*1b740*/  BRA `(.L_x_2843) ;  /* 0xffffffdc00ac7947 */ /* 0x000fea000383ffff */
.L_x_2774:
[----:B0-----:R0:W1:Y:S02]  /*1b750*/  SYNCS.PHASECHK.TRANS64.TRYWAIT P0, [R6+URZ], R5 ;  /* 0x00000005060075a7 */ /* 0x001064000800017f */
[----:B-1----:R-:W-:Y:S05]  /*1b760*/  @!P0 NANOSLEEP.SYNCS 0x989680 ;  /* 0x009896800000895d */ /* 0x002fea0003900000 */
[----:B------:R-:W1:Y:S02]  /*1b770*/  @!P0 SYNCS.PHASECHK.TRANS64 P0, [R6+URZ], R5 ;  /* 0x00000005060085a7 */ /* 0x000e64000800007f */
[----:B-1----:R-:W-:Y:S05]  /*1b780*/  @!P0 BRA `(.L_x_2774) ;  /* 0xfffffffc00f08947 */ /* 0x002fea000383ffff */
[----:B------:R-:W-:Y:S05]  /*1b790*/  BRA `(.L_x_2844) ;  /* 0xffffffdc00f07947 */ /* 0x000fea000383ffff */
.L_x_2775:
[----:B-1----:R1:W3:Y:S02]  /*1b7a0*/  SYNCS.PHASECHK.TRANS64.TRYWAIT P0, [R7+URZ], R2 ;  /* 0x00000002070075a7 */ /* 0x0022e4000800017f */
[----:B---3--:R-:W-:Y:S05]  /*1b7b0*/  @!P0 NANOSLEEP.SYNCS 0x989680 ;  /* 0x009896800000895d */ /* 0x008fea0003900000 */
[----:B------:R-:W3:Y:S02]  /*1b7c0*/  @!P0 SYNCS.PHASECHK.TRANS64 P0, [R7+URZ], R2 ;  /* 0x00000002070085a7 */ /* 0x000ee4000800007f */
[----:B---3--:R-:W-:Y:S05]  /*1b7d0*/  @!P0 BRA `(.L_x_2775) ;  /* 0xfffffffc00f08947 */ /* 0x008fea000383ffff */
[----:B------:R-:W-:Y:S05]  /*1b7e0*/  BRA `(.L_x_2845) ;  /* 0xffffffdc00e47947 */ /* 0x000fea000383ffff */
.L_x_2777:
[----:B---3--:R3:W4:Y:S02]  /*1b7f0*/  SYNCS.PHASECHK.TRANS64.TRYWAIT P0, [R4+URZ], R5 ;  /* 0x00000005040075a7 */ /* 0x008724000800017f */
[----:B----4-:R-:W-:Y:S05]  /*1b800*/  @!P0 NANOSLEEP.SYNCS 0x989680 ;  /* 0x009896800000895d */ /* 0x010fea0003900000 */
[----:B------:R-:W4:Y:S02]  /*1b810*/  @!P0 SYNCS.PHASECHK.TRANS64 P0, [R4+URZ], R5 ;  /* 0x00000005040085a7 */ /* 0x000f24000800007f */
[----:B----4-:R-:W-:Y:S05]  /*1b820*/  @!P0 BRA `(.L_x_2777) ;  /* 0xfffffffc00f08947 */ /* 0x010fea000383ffff */
[----:B------:R-:W-:Y:S05]  /*1b830*/  BRA `(.L_x_2846) ;  /* 0xffffffdc00ec7947 */ /* 0x000fea000383ffff */
.L_x_2847:
        /* <DEDUP_REMOVED lines=12> */
.L_x_3432:


//--------------------- .text._ZN7cutlass13device_kernelIN5flash11enable_sm90INS1_16FlashAttnFwdSm90INS1_25CollectiveMainloopFwdSm90ILi2EN4cute5tupleIJNS5_1CILi1EEES8_S8_EEENS6_IJNS7_ILi128EEENS7_ILi80EEENS7_ILi256EEEEEELi256ENS_6half_tEfNS_4arch4Sm90ELb1ELb0ELb1ELb1ELb0ELb1ELb0ELb1ELb1ELb1ELb0ELb0EEENS1_21CollectiveEpilogueFwdINS6_IJSA_SC_SB_EEES9_SE_SG_Li256ELb1ELb1ELb0ELb0EEENS1_36VarlenDynamicPersistentTileSchedulerILi128ELi80ELi256ELi128ELb0ELb1ELb1ELb1ELb1ELb1EEEEEEEEEvNT_6ParamsE --------------------------
	.section	.text._ZN7cutlass13device_kernelIN5flash11enable_sm90INS1_16FlashAttnFwdSm90INS1_25CollectiveMainloopFwdSm90ILi2EN4cute5tupleIJNS5_1CILi1EEES8_S8_EEENS6_IJNS7_ILi128EEENS7_ILi80EEENS7_ILi256EEEEEELi256ENS_6half_tEfNS_4arch4Sm90ELb1ELb0ELb1ELb1ELb0ELb1ELb0ELb1ELb1ELb1ELb0ELb0EEENS1_21CollectiveEpilogueFwdINS6_IJSA_SC_SB_EEES9_SE_SG_Li256ELb1ELb1ELb0ELb0EEENS1_36VarlenDynamicPersistentTileSchedulerILi128ELi80ELi256ELi128ELb0ELb1ELb1ELb1ELb1ELb1EEEEEEEEEvNT_6ParamsE,"ax",@progbits
	.align	128
.text._ZN7cutlass13device_kernelIN5flash11enable_sm90INS1_16FlashAttnFwdSm90INS1_25CollectiveMainloopFwdSm90ILi2EN4cute5tupleIJNS5_1CILi1EEES8_S8_EEENS6_IJNS7_ILi128EEENS7_ILi80EEENS7_ILi256EEEEEELi256ENS_6half_tEfNS_4arch4Sm90ELb1ELb0ELb1ELb1ELb0ELb1ELb0ELb1ELb1ELb1ELb0ELb0EEENS1_21CollectiveEpilogueFwdINS6_IJSA_SC_SB_EEES9_SE_SG_Li256ELb1ELb1ELb0ELb0EEENS1_36VarlenDynamicPersistentTileSchedulerILi128ELi80ELi256ELi128ELb0ELb1ELb1ELb1ELb1ELb1EEEEEEEEEvNT_6ParamsE:
        .type           _ZN7cutlass13device_kernelIN5flash11enable_sm90INS1_16FlashAttnFwdSm90INS1_25CollectiveMainloopFwdSm90ILi2EN4cute5tupleIJNS5_1CILi1EEES8_S8_EEENS6_IJNS7_ILi128EEENS7_ILi80EEENS7_ILi256EEEEEELi256ENS_6half_tEfNS_4arch4Sm90ELb1ELb0ELb1ELb1ELb0ELb1ELb0ELb1ELb1ELb1ELb0ELb0EEENS1_21CollectiveEpilogueFwdINS6_IJSA_SC_SB_EEES9_SE_SG_Li256ELb1ELb1ELb0ELb0EEENS1_36VarlenDynamicPersistentTileSchedulerILi128ELi80ELi256ELi128ELb0ELb1ELb1ELb1ELb1ELb1EEEEEEEEEvNT_6ParamsE,@function
        .size           _ZN7cutlass13device_kernelIN5flash11enable_sm90INS1_16FlashAttnFwdSm90INS1_25CollectiveMainloopFwdSm90ILi2EN4cute5tupleIJNS5_1CILi1EEES8_S8_EEENS6_IJNS7_ILi128EEENS7_ILi80EEENS7_ILi256EEEEEELi256ENS_6half_tEfNS_4arch4Sm90ELb1ELb0ELb1ELb1ELb0ELb1ELb0ELb1ELb1ELb1ELb0ELb0EEENS1_21CollectiveEpilogueFwdINS6_IJSA_SC_SB_EEES9_SE_SG_Li256ELb1ELb1ELb0ELb0EEENS1_36VarlenDynamicPersistentTileSchedulerILi128ELi80ELi256ELi128ELb0ELb1ELb1ELb1ELb1ELb1EEEEEEEEEvNT_6ParamsE,(.L_x_3433 - _ZN7cutlass13device_kernelIN5flash11enable_sm90INS1_16FlashAttnFwdSm90INS1_25CollectiveMainloopFwdSm90ILi2EN4cute5tupleIJNS5_1CILi1EEES8_S8_EEENS6_IJNS7_ILi128EEENS7_ILi80EEENS7_ILi256EEEEEELi256ENS_6half_tEfNS_4arch4Sm90ELb1ELb0ELb1ELb1ELb0ELb1ELb0ELb1ELb1ELb1ELb0ELb0EEENS1_21CollectiveEpilogueFwdINS6_IJSA_SC_SB_EEES9_SE_SG_Li256ELb1ELb1ELb0ELb0EEENS1_36VarlenDynamicPersistentTileSchedulerILi128ELi80ELi256ELi128ELb0ELb1ELb1ELb1ELb1ELb1EEEEEEEEEvNT_6ParamsE)
        .other          _ZN7cutlass13device_kernelIN5flash11enable_sm90INS1_16FlashAttnFwdSm90INS1_25CollectiveMainloopFwdSm90ILi2EN4cute5tupleIJNS5_1CILi1EEES8_S8_EEENS6_IJNS7_ILi128EEENS7_ILi80EEENS7_ILi256EEEEEELi256ENS_6half_tEfNS_4arch4Sm90ELb1ELb0ELb1ELb1ELb0ELb1ELb0ELb1ELb1ELb1ELb0ELb0EEENS1_21CollectiveEpilogueFwdINS6_IJSA_SC_SB_EEES9_SE_SG_Li256ELb1ELb1ELb0ELb0EEENS1_36VarlenDynamicPersistentTileSchedulerILi128ELi80ELi256ELi128ELb0ELb1ELb1ELb1ELb1ELb1EEEEEEEEEvNT_6ParamsE,@"STO_CUDA_ENTRY STV_DEFAULT"
_ZN7cutlass13device_kernelIN5flash11enable_sm90INS1_16FlashAttnFwdSm90INS1_25CollectiveMainloopFwdSm90ILi2EN4cute5tupleIJNS5_1CILi1EEES8_S8_EEENS6_IJNS7_ILi128EEENS7_ILi80EEENS7_ILi256EEEEEELi256ENS_6half_tEfNS_4arch4Sm90ELb1ELb0ELb1ELb1ELb0ELb1ELb0ELb1ELb1ELb1ELb0ELb0EEENS1_21CollectiveEpilogueFwdINS6_IJSA_SC_SB_EEES9_SE_SG_Li256ELb1ELb1ELb0ELb0EEENS1_36VarlenDynamicPersistentTileSchedulerILi128ELi80ELi256ELi128ELb0ELb1ELb1ELb1ELb1ELb1EEEEEEEEEvNT_6ParamsE:
        /* <DEDUP_REMOVED lines=24> */
.L_x_2849:
[----:B------:R-:W-:Y:S05]  /*0180*/  BSYNC B0 ;  /* 0x0000000000007941 */ /* 0x000fea0003800000 */
.L_x_2848:
        /* <DEDUP_REMOVED lines=41> */
.L_x_2850:
        /* <DEDUP_REMOVED lines=22> */
.L_x_2851:
        /* <DEDUP_REMOVED lines=18> */
.L_x_2852:
        /* <DEDUP_REMOVED lines=22> */
.L_x_2853:
        /* <DEDUP_REMOVED lines=22> */
.L_x_2854:
[----:B0-----:R-:W-:Y:S01]  /*0960*/  UMOV UR4, 0x1 ;  /* 0x0000000100047882 */ /* 0x001fe20000000000 */
[----:B------:R-:W-:Y:S01]  /*0970*/  PLOP3.LUT P0, PT, PT, PT, UP0, 0x80, 0x0 ;  /* 0x000000000000781c */ /* 0x000fe20003f0f008 */
[----:B------:R-:W-:Y:S01]  /*0980*/  USEL UR4, UR4, 0x2, !UP0 ;  /* 0x0000000204047887 */ /* 0x000fe2000c000000 */
[----:B------:R-:W-:Y:S01]  /*0990*/  NOP ;  /* 0x0000000000007918 */ /* 0x000fe20000000000 */
[----:B------:R-:W-:Y:S04]  /*09a0*/  BSSY B9, `(.L_x_2855) ;  /* 0x0003008000097945 */ /* 0x000fe80003800000 */
[----:B------:R-:W-:-:S05]  /*09b0*/  IMAD.U32 R2, RZ, RZ, UR4 ;  /* 0x00000004ff027e24 */ /* 0x000fca000f8e00ff */
[----:B------:R0:W-:Y:S01]  /*09c0*/  STL [R1+0x88], R2 ;  /* 0x0000880201007387 */ /* 0x0001e20000100800 */
[----:B-12-4-:R-:W-:Y:S06]  /*09d0*/  BAR.SYNC.DEFER_BLOCKING 0x0 ;  /* 0x0000000000007b1d */ /* 0x016fec0000010000 */
[----:B------:R-:W-:Y:S05]  /*09e0*/  @!P0 BRA `(.L_x_2856) ;  /* 0x0000027000188947 */ /* 0x000fea0003800000 */
.L_x_2857:
        /* <DEDUP_REMOVED lines=15> */
[----:B------:R-:W2:Y:S01]  /*0ae0*/  LDL R0, [R1+0x88] ;  /* 0x0000880001007983 */ /* 0x000ea20000100800 */
[----:B------:R-:W-:Y:S01]  /*0af0*/  VIADD R4, R4, 0xffffff80 ;  /* 0xffffff8004047836 */ /* 0x000fe20000000000 */
[----:B------:R-:W-:Y:S02]  /*0b00*/  R2UR UR4, R18 ;  /* 0x00000000120472ca */ /* 0x000fe400000e0000 */
[----:B------:R-:W-:Y:S02]  /*0b10*/  CS2R R218, SRZ ;  /* 0x0000000000da7805 */ /* 0x000fe4000001ff00 */
[----:B------:R-:W-:Y:S01]  /*0b20*/  MOV R19, RZ ;  /* 0x000000ff00137202 */ /* 0x000fe20000000f00 */
[----:B------:R-:W-:Y:S01]  /*0b30*/  IMAD.MOV.U32 R217, RZ, RZ, RZ ;  /* 0x000000ffffd97224 */ /* 0x000fe200078e00ff */
[----:B------:R-:W-:-:S04]  /*0b40*/  SHF.R.S32.HI R3, RZ, 0x1f, R4 ;  /* 0x0000001fff037819 */ /* 0x000fc80000011404 */
[CC--:B------:R-:W-:Y:S02]  /*0b50*/  LEA.HI R8, R3.reuse, R4.reuse, RZ, 0x2 ;  /* 0x0000000403087211 */ /* 0x0c0fe400078f10ff */
[CC--:B------:R-:W-:Y:S02]  /*0b60*/  LEA.HI R5, R3.reuse, R4.reuse, RZ, 0x5 ;  /* 0x0000000403057211 */ /* 0x0c0fe400078f28ff */
[----:B------:R-:W-:Y:S01]  /*0b70*/  LOP3.LUT R11, R8, 0xfffffffc, RZ, 0xc0, !PT ;  /* 0xfffffffc080b7812 */ /* 0x000fe200078ec0ff */
[----:B------:R-:W-:Y:S01]  /*0b80*/  UIADD3 UR4, UR4, 0x14400, URZ ;  /* 0x0001440004047890 */ /* 0x000fe2000fffe03f */
[-C--:B0-----:R-:W-:Y:S01]  /*0b90*/  LEA.HI R2, R3, R4.reuse, RZ, 0x4 ;  /* 0x0000000403027211 */ /* 0x081fe200078f20ff */
[----:B------:R-:W-:Y:S01]  /*0ba0*/  IMAD.SHL.U32 R6, R5, 0x20, RZ ;  /* 0x0000002005067824 */ /* 0x000fe200078e00ff */
[----:B------:R-:W-:Y:S01]  /*0bb0*/  LEA.HI R212, R3, R4, RZ, 0x3 ;  /* 0x0000000403d47211 */ /* 0x000fe200078f18ff */
[----:B------:R-:W-:Y:S01]  /*0bc0*/  IMAD.IADD R11, R4, 0x1, -R11 ;  /* 0x00000001040b7824 */ /* 0x000fe200078e0a0b */
[----:B------:R-:W-:-:S02]  /*0bd0*/  SHF.R.S32.HI R5, RZ, 0x4, R2 ;  /* 0x00000004ff057819 */ /* 0x000fc40000011402 */
[----:B------:R-:W-:Y:S02]  /*0be0*/  LEA.HI R12, R3, R4, RZ, 0x6 ;  /* 0x00000004030c7211 */ /* 0x000fe400078f30ff */
[----:B------:R-:W-:Y:S02]  /*0bf0*/  LOP3.LUT R237, R212, 0xfffffff8, RZ, 0xc0, !PT ;  /* 0xfffffff8d4ed7812 */ /* 0x000fe400078ec0ff */
[----:B------:R-:W-:Y:S01]  /*0c00*/  LOP3.LUT R6, R6, 0xfffffc00, RZ, 0xc0, !PT ;  /* 0xfffffc0006067812 */ /* 0x000fe200078ec0ff */
[----:B------:R-:W-:Y:S01]  /*0c10*/  IMAD.SHL.U32 R12, R12, 0x8, RZ ;  /* 0x000000080c0c7824 */ /* 0x000fe200078e00ff */
[----:B------:R-:W-:Y:S01]  /*0c20*/  SHF.R.S32.HI R212, RZ, 0x3, R212 ;  /* 0x00000003ffd47819 */ /* 0x000fe200000114d4 */
[----:B------:R-:W-:-:S03]  /*0c30*/  IMAD.IADD R237, R4, 0x1, -R237 ;  /* 0x0000000104ed7824 */ /* 0x000fc600078e0aed */
[----:B------:R-:W-:Y:S01]  /*0c40*/  LOP3.LUT R228, R12, 0xfffffe00, RZ, 0xc0, !PT ;  /* 0xfffffe000ce47812 */ /* 0x000fe200078ec0ff */
[C---:B------:R-:W-:Y:S02]  /*0c50*/  IMAD.SHL.U32 R22, R237.reuse, 0x4, RZ ;  /* 0x00000004ed167824 */ /* 0x040fe400078e00ff */
[----:B------:R-:W-:Y:S02]  /*0c60*/  IMAD.SHL.U32 R16, R237, 0x8, RZ ;  /* 0x00000008ed107824 */ /* 0x000fe400078e00ff */
[C---:B------:R-:W-:Y:S01]  /*0c70*/  VIADD R215, R22.reuse, 0x20 ;  /* 0x0000002016d77836 */ /* 0x040fe20000000000 */
[C---:B------:R-:W-:Y:S01]  /*0c80*/  IADD3 R214, R22.reuse, 0x40, RZ ;  /* 0x0000004016d67810 */ /* 0x040fe20007ffe0ff */
[----:B------:R-:W-:Y:S01]  /*0c90*/  VIADD R216, R22, 0x60 ;  /* 0x0000006016d87836 */ /* 0x000fe20000000000 */
[C---:B------:R-:W-:Y:S01]  /*0ca0*/  IADD3 R221, R16.reuse, 0xc0, RZ ;  /* 0x000000c010dd7810 */ /* 0x040fe20007ffe0ff */
[----:B------:R-:W-:Y:S02]  /*0cb0*/  VIADD R220, R16, 0x80 ;  /* 0x0000008010dc7836 */ /* 0x000fe40000000000 */
[----:B------:R-:W-:Y:S01]  /*0cc0*/  IMAD.IADD R213, R22, 0x1, R214 ;  /* 0x0000000116d57824 */ /* 0x000fe200078e02d6 */
[----:B--2---:R-:W-:-:S02]  /*0cd0*/  R2UR UR5, R0 ;  /* 0x00000000000572ca */ /* 0x004fc400000e0000 */
[----:B------:R-:W-:Y:S02]  /*0ce0*/  LEA.HI R0, R3, R4, RZ, 0x7 ;  /* 0x0000000403007211 */ /* 0x000fe400078f38ff */
[----:B------:R-:W-:Y:S02]  /*0cf0*/  LOP3.LUT R3, R2, 0x3fffff0, RZ, 0xc0, !PT ;  /* 0x03fffff002037812 */ /* 0x000fe400078ec0ff */
[----:B------:R-:W-:Y:S02]  /*0d00*/  LOP3.LUT R7, R0, 0xffffff80, RZ, 0xc0, !PT ;  /* 0xffffff8000077812 */ /* 0x000fe400078ec0ff */
[----:B------:R-:W-:Y:S01]  /*0d10*/  LEA.HI R2, R2, R5, RZ, 0x1 ;  /* 0x0000000502027211 */ /* 0x000fe200078f08ff */
[C---:B------:R-:W-:Y:S01]  /*0d20*/  IMAD.IADD R3, R4.reuse, 0x1, -R3 ;  /* 0x0000000104037824 */ /* 0x040fe200078e0a03 */
[----:B------:R-:W-:Y:S02]  /*0d30*/  IADD3 R13, R4, -R7, RZ ;  /* 0x80000007040d7210 */ /* 0x000fe40007ffe0ff */
[----:B------:R-:W-:Y:S01]  /*0d40*/  SHF.R.S32.HI R14, RZ, 0x7, R0 ;  /* 0x00000007ff0e7819 */ /* 0x000fe20000011400 */
[----:B------:R-:W-:Y:S01]  /*0d50*/  ULOP3.LUT UR5, UR5, 0x1, URZ, 0xfc, !UPT ;  /* 0x0000000105057892 */ /* 0x000fe2000f8efc3f */
[----:B------:R-:W-:Y:S01]  /*0d60*/  SHF.R.S32.HI R7, RZ, 0x1f, R13 ;  /* 0x0000001fff077819 */ /* 0x000fe2000001140d */
[----:B------:R-:W-:Y:S01]  /*0d70*/  STL [R1+0x6c], R13 ;  /* 0x00006c0d01007387 */ /* 0x000fe20000100800 */
[----:B------:R-:W-:-:S02]  /*0d80*/  LOP3.LUT R2, R2, 0x1ffffffe, RZ, 0xc0, !PT ;  /* 0x1ffffffe02027812 */ /* 0x000fc400078ec0ff */
[CC--:B------:R-:W-:Y:S01]  /*0d90*/  LEA.HI R8, R7.reuse, R13.reuse, RZ, 0x2 ;  /* 0x0000000d07087211 */ /* 0x0c0fe200078f10ff */
[----:B------:R0:W-:Y:S01]  /*0da0*/  STL [R1+0x7c], R14 ;  /* 0x00007c0e01007387 */ /* 0x0001e20000100800 */
[----:B------:R-:W-:Y:S01]  /*0db0*/  LEA.HI R7, R7, R13, RZ, 0x5 ;  /* 0x0000000d07077211 */ /* 0x000fe200078f28ff */
[----:B------:R-:W-:Y:S01]  /*0dc0*/  IMAD.IADD R2, R5, 0x1, -R2 ;  /* 0x0000000105027824 */ /* 0x000fe200078e0a02 */
[--C-:B------:R-:W-:Y:S02]  /*0dd0*/  SHF.R.S32.HI R9, RZ, 0x2, R8.reuse ;  /* 0x00000002ff097819 */ /* 0x100fe40000011408 */
[----:B------:R-:W-:Y:S02]  /*0de0*/  SHF.R.S32.HI R10, RZ, 0x1f, R8 ;  /* 0x0000001fff0a7819 */ /* 0x000fe40000011408 */
[----:B------:R-:W-:Y:S02]  /*0df0*/  LEA.HI R0, R0, R14, RZ, 0x1 ;  /* 0x0000000e00007211 */ /* 0x000fe400078f08ff */
[----:B------:R-:W-:-:S02]  /*0e00*/  LEA.HI R10, R10, R9, RZ, 0x3 ;  /* 0x000000090a0a7211 */ /* 0x000fc400078f18ff */
[----:B------:R-:W-:Y:S01]  /*0e10*/  LEA R3, R3, R6, 0x6 ;  /* 0x0000000603037211 */ /* 0x000fe200078e30ff */
[----:B------:R-:W-:Y:S01]  /*0e20*/  VIADD R6, R212, 0x60 ;  /* 0x00000060d4067836 */ /* 0x000fe20000000000 */
[----:B------:R-:W-:Y:S02]  /*0e30*/  LOP3.LUT R10, R10, 0xfffffff8, RZ, 0xc0, !PT ;  /* 0xfffffff80a0a7812 */ /* 0x000fe400078ec0ff */
[----:B------:R-:W-:Y:S01]  /*0e40*/  SHF.R.S32.HI R7, RZ, 0x5, R7 ;  /* 0x00000005ff077819 */ /* 0x000fe20000011407 */
[----:B------:R-:W-:Y:S01]  /*0e50*/  IMAD R2, R2, 0x8, R3 ;  /* 0x0000000802027824 */ /* 0x000fe200078e0203 */
[----:B------:R-:W-:Y:S01]  /*0e60*/  LOP3.LUT R0, R0, 0x3fffffe, RZ, 0xc0, !PT ;  /* 0x03fffffe00007812 */ /* 0x000fe200078ec0ff */
[----:B------:R-:W-:Y:S01]  /*0e70*/  IMAD.IADD R10, R9, 0x1, -R10 ;  /* 0x00000001090a7824 */ /* 0x000fe200078e0a0a */
[----:B------:R-:W-:Y:S02]  /*0e80*/  SHF.R.S32.HI R5, RZ, 0x1f, R6 ;  /* 0x0000001fff057819 */ /* 0x000fe40000011406 */
[----:B------:R-:W-:Y:S01]  /*0e90*/  IADD3 R0, R14, -R0, RZ ;  /* 0x800000000e007210 */ /* 0x000fe20007ffe0ff */
[----:B------:R-:W-:Y:S01]  /*0ea0*/  IMAD R7, R7, 0x10, R10 ;  /* 0x0000001007077824 */ /* 0x000fe200078e020a */
[----:B------:R-:W-:Y:S01]  /*0eb0*/  IADD3 R10, R212, 0x40, RZ ;  /* 0x00000040d40a7810 */ /* 0x000fe20007ffe0ff */
[----:B------:R1:W-:Y:S01]  /*0ec0*/  STL [R1+0x84], R2 ;  /* 0x0000840201007387 */ /* 0x0003e20000100800 */
[----:B------:R-:W-:Y:S01]  /*0ed0*/  LEA.HI R5, R5, R6, RZ, 0x3 ;  /* 0x0000000605057211 */ /* 0x000fe200078f18ff */
[----:B------:R-:W-:Y:S01]  /*0ee0*/  IMAD R9, R0, 0x40, R7 ;  /* 0x0000004000097824 */ /* 0x000fe200078e0207 */
[----:B------:R-:W-:Y:S01]  /*0ef0*/  SHF.R.S32.HI R0, RZ, 0x1f, R10 ;  /* 0x0000001fff007819 */ /* 0x000fe2000001140a */
[----:B------:R-:W-:Y:S01]  /*0f00*/  IMAD.SHL.U32 R224, R10, 0x40, RZ ;  /* 0x000000400ae07824 */ /* 0x000fe200078e00ff */
[----:B------:R-:W-:Y:S01]  /*0f10*/  LEA.HI R4, R11, R11, RZ, 0x1 ;  /* 0x0000000b0b047211 */ /* 0x000fe200078f08ff */
[----:B0-----:R-:W-:Y:S01]  /*0f20*/  IMAD.SHL.U32 R14, R212, 0x40, RZ ;  /* 0x00000040d40e7824 */ /* 0x001fe200078e00ff */
[----:B------:R-:W-:Y:S01]  /*0f30*/  LEA.HI R0, R0, R10, RZ, 0x3 ;  /* 0x0000000a00007211 */ /* 0x000fe200078f18ff */
[----:B------:R-:W-:Y:S01]  /*0f40*/  STL [R1+0x80], R9 ;  /* 0x0000800901007387 */ /* 0x000fe20000100800 */
[----:B------:R-:W-:Y:S01]  /*0f50*/  LOP3.LUT R4, R4, 0x1ffffffe, RZ, 0xc0, !PT ;  /* 0x1ffffffe04047812 */ /* 0x000fe200078ec0ff */
[----:B-1----:R-:W-:Y:S01]  /*0f60*/  IMAD.SHL.U32 R2, R6, 0x40, RZ ;  /* 0x0000004006027824 */ /* 0x002fe200078e00ff */
[----:B------:R-:W-:Y:S01]  /*0f70*/  LOP3.LUT R224, R224, 0x1c0, RZ, 0xc0, !PT ;  /* 0x000001c0e0e07812 */ /* 0x000fe200078ec0ff */
[----:B------:R-:W-:Y:S01]  /*0f80*/  IMAD.SHL.U32 R0, R0, 0x40, RZ ;  /* 0x0000004000007824 */ /* 0x000fe200078e00ff */
[----:B------:R-:W-:Y:S01]  /*0f90*/  LOP3.LUT R3, R14, 0x1c0, RZ, 0xc0, !PT ;  /* 0x000001c00e037812 */ /* 0x000fe200078ec0ff */
[----:B------:R-:W-:Y:S01]  /*0fa0*/  IMAD.SHL.U32 R6, R5, 0x40, RZ ;  /* 0x0000004005067824 */ /* 0x000fe200078e00ff */
[----:B------:R-:W-:Y:S01]  /*0fb0*/  LOP3.LUT R12, R2, 0x1c0, RZ, 0xc0, !PT ;  /* 0x000001c0020c7812 */ /* 0x000fe200078ec0ff */
[----:B------:R-:W-:Y:S01]  /*0fc0*/  IMAD.IADD R4, R11, 0x1, -R4 ;  /* 0x000000010b047824 */ /* 0x000fe200078e0a04 */
[----:B------:R-:W-:-:S02]  /*0fd0*/  SHF.R.S32.HI R2, RZ, 0x1f, R213 ;  /* 0x0000001fff027819 */ /* 0x000fc400000114d5 */
[----:B------:R-:W-:Y:S01]  /*0fe0*/  LOP3.LUT R227, R0, 0xfffffe00, RZ, 0xc0, !PT ;  /* 0xfffffe0000e37812 */ /* 0x000fe200078ec0ff */
[----:B------:R-:W-:Y:S01]  /*0ff0*/  IMAD R235, R4, 0x8, R9 ;  /* 0x0000000804eb7824 */ /* 0x000fe200078e0209 */
[CC--:B------:R-:W-:Y:S02]  /*1000*/  LEA.HI R5, R2.reuse, R213.reuse, RZ, 0x3 ;  /* 0x000000d502057211 */ /* 0x0c0fe400078f18ff */
[----:B------:R-:W-:Y:S02]  /*1010*/  LEA.HI R2, R2, R213, RZ, 0x6 ;  /* 0x000000d502027211 */ /* 0x000fe400078f30ff */
[----:B------:R-:W-:Y:S02]  /*1020*/  LOP3.LUT R0, R5, 0x38, RZ, 0xc0, !PT ;  /* 0x0000003805007812 */ /* 0x000fe400078ec0ff */
[----:B------:R-:W-:Y:S01]  /*1030*/  LOP3.LUT R10, R6, 0xfffffe00, RZ, 0xc0, !PT ;  /* 0xfffffe00060a7812 */ /* 0x000fe200078ec0ff */
[----:B------:R-:W-:Y:S01]  /*1040*/  IMAD.SHL.U32 R2, R2, 0x80, RZ ;  /* 0x0000008002027824 */ /* 0x000fe200078e00ff */
[----:B------:R-:W-:-:S02]  /*1050*/  LOP3.LUT R6, R224, 0x38, R5, 0xf8, !PT ;  /* 0x00000038e0067812 */ /* 0x000fc400078ef805 */
[----:B------:R-:W-:Y:S01]  /*1060*/  SHF.R.U32.HI R7, RZ, 0x3, R12 ;  /* 0x00000003ff077819 */ /* 0x000fe2000001160c */
[----:B------:R-:W-:Y:S01]  /*1070*/  STL [R1+0x68], R10 ;  /* 0x0000680a01007387 */ /* 0x000fe20000100800 */
[----:B------:R-:W-:Y:S02]  /*1080*/  LOP3.LUT R5, R12, 0x38, R5, 0xf8, !PT ;  /* 0x000000380c057812 */ /* 0x000fe400078ef805 */
[----:B------:R-:W-:Y:S01]  /*1090*/  SHF.R.U32.HI R229, RZ, 0x3, R3 ;  /* 0x00000003ffe57819 */ /* 0x000fe20000011603 */
[----:B------:R-:W-:Y:S01]  /*10a0*/  STL [R1+0x60], RZ ;  /* 0x000060ff01007387 */ /* 0x000fe20000100800 */
[----:B------:R-:W-:Y:S02]  /*10b0*/  SHF.R.U32.HI R11, RZ, 0x3, R224 ;  /* 0x00000003ff0b7819 */ /* 0x000fe400000116e0 */
[----:B------:R-:W-:Y:S02]  /*10c0*/  LOP3.LUT R0, R0, 0x1c0, R14, 0xf8, !PT ;  /* 0x000001c000007812 */ /* 0x000fe400078ef80e */
[----:B------:R-:W-:-:S02]  /*10d0*/  LOP3.LUT R7, R5, R7, RZ, 0x3c, !PT ;  /* 0x0000000705077212 */ /* 0x000fc400078e3cff */
[----:B------:R-:W-:Y:S02]  /*10e0*/  LOP3.LUT R2, R2, 0xffffe000, RZ, 0xc0, !PT ;  /* 0xffffe00002027812 */ /* 0x000fe400078ec0ff */
[----:B------:R-:W-:Y:S01]  /*10f0*/  LOP3.LUT R6, R6, R11, RZ, 0x3c, !PT ;  /* 0x0000000b06067212 */ /* 0x000fe200078e3cff */
[----:B------:R-:W-:Y:S01]  /*1100*/  IMAD.U32 R11, RZ, RZ, UR4 ;  /* 0x00000004ff0b7e24 */ /* 0x000fe2000f8e00ff */
[----:B------:R-:W-:Y:S01]  /*1110*/  LOP3.LUT R5, R0, R229, RZ, 0x3c, !PT ;  /* 0x000000e500057212 */ /* 0x000fe200078e3cff */
[----:B------:R-:W-:Y:S01]  /*1120*/  IMAD.U32 R0, RZ, RZ, UR5 ;  /* 0x00000005ff007e24 */ /* 0x000fe2000f8e00ff */
[-C--:B------:R-:W-:Y:S02]  /*1130*/  IADD3 R6, R6, R2.reuse, R227 ;  /* 0x0000000206067210 */ /* 0x080fe40007ffe0e3 */
[-C--:B------:R-:W-:Y:S02]  /*1140*/  IADD3 R7, R7, R2.reuse, R10 ;  /* 0x0000000207077210 */ /* 0x080fe40007ffe00a */
[----:B------:R-:W-:Y:S01]  /*1150*/  IADD3 R5, R5, R2, R228 ;  /* 0x0000000205057210 */ /* 0x000fe20007ffe0e4 */
[----:B------:R-:W-:Y:S01]  /*1160*/  VIADD R2, R212, 0x20 ;  /* 0x00000020d4027836 */ /* 0x000fe20000000000 */
[----:B------:R0:W-:Y:S01]  /*1170*/  STL [R1+0x58], R0 ;  /* 0x0000580001007387 */ /* 0x0001e20000100800 */
[----:B------:R-:W-:-:S02]  /*1180*/  LOP3.LUT R233, R3, 0x38, R16, 0xf8, !PT ;  /* 0x0000003803e97812 */ /* 0x000fc400078ef810 */
[----:B------:R-:W-:Y:S01]  /*1190*/  LEA R3, R6, UR4, 0x1 ;  /* 0x0000000406037c11 */ /* 0x000fe2000f8e08ff */
[----:B------:R1:W-:Y:S01]  /*11a0*/  STL [R1+0x64], R11 ;  /* 0x0000640b01007387 */ /* 0x0003e20000100800 */
[----:B------:R-:W-:Y:S02]  /*11b0*/  SHF.L.U32 R223, R2, 0x6, RZ ;  /* 0x0000000602df7819 */ /* 0x000fe400000006ff */
[----:B------:R-:W-:Y:S01]  /*11c0*/  LOP3.LUT R234, R8, 0x7ffffffc, RZ, 0xc0, !PT ;  /* 0x7ffffffc08ea7812 */ /* 0x000fe200078ec0ff */
[----:B------:R1:W-:Y:S01]  /*11d0*/  STL [R1+0x74], R3 ;  /* 0x0000740301007387 */ /* 0x0003e20000100800 */
[----:B------:R-:W-:Y:S02]  /*11e0*/  LOP3.LUT R223, R223, 0x1c0, RZ, 0xc0, !PT ;  /* 0x000001c0dfdf7812 */ /* 0x000fe400078ec0ff */
[----:B0-----:R-:W-:Y:S01]  /*11f0*/  SHF.R.S32.HI R0, RZ, 0x1f, R2 ;  /* 0x0000001fff007819 */ /* 0x001fe20000011402 */
[----:B------:R-:W-:Y:S01]  /*1200*/  IMAD.IADD R234, R13, 0x1, -R234 ;  /* 0x000000010dea7824 */ /* 0x000fe200078e0aea */
[----:B------:R-:W-:-:S02]  /*1210*/  SHF.R.S32.HI R10, RZ, 0x1f, R212 ;  /* 0x0000001fff0a7819 */ /* 0x000fc400000114d4 */
[----:B------:R-:W-:Y:S02]  /*1220*/  LEA.HI R0, R0, R2, RZ, 0x3 ;  /* 0x0000000200007211 */ /* 0x000fe400078f18ff */
[----:B------:R-:W-:Y:S02]  /*1230*/  SHF.R.U32.HI R2, RZ, 0x3, R223 ;  /* 0x00000003ff027819 */ /* 0x000fe400000116df */
[----:B------:R-:W-:Y:S01]  /*1240*/  LEA R2, R7, UR4, 0x1 ;  /* 0x0000000407027c11 */ /* 0x000fe2000f8e08ff */
[----:B------:R-:W-:Y:S01]  /*1250*/  IMAD.SHL.U32 R0, R0, 0x40, RZ ;  /* 0x0000004000007824 */ /* 0x000fe200078e00ff */
[----:B------:R-:W-:-:S04]  /*1260*/  LOP3.LUT R233, R228, R233, R229, 0xf6, !PT ;  /* 0x000000e9e4e97212 */ /* 0x000fc800078ef6e5 */
[----:B------:R-:W-:Y:S02]  /*1270*/  LOP3.LUT R226, R0, 0xfffffe00, RZ, 0xc0, !PT ;  /* 0xfffffe0000e27812 */ /* 0x000fe400078ec0ff */
[----:B------:R-:W-:-:S05]  /*1280*/  LEA R0, R5, UR4, 0x1 ;  /* 0x0000000405007c11 */ /* 0x000fca000f8e08ff */
[----:B------:R1:W-:Y:S04]  /*1290*/  STL [R1+0x78], R0 ;  /* 0x0000780001007387 */ /* 0x0003e80000100800 */
[----:B------:R1:W-:Y:S02]  /*12a0*/  STL [R1+0x70], R2 ;  /* 0x0000700201007387 */ /* 0x0003e40000100800 */
.L_x_3114:
[----:B01-34-:R-:W0:Y:S01]  /*12b0*/  LDC.64 R2, c[0x0][0xc88] ;  /* 0x00032200ff027b82 */ /* 0x01be220000000a00 */
        /* <DEDUP_REMOVED lines=10> */
[----:B------:R-:W-:Y:S01]  /*1360*/  ISETP.NE.AND.EX P1, PT, RZ, UR7, PT, P1 ;  /* 0x00000007ff007c0c */ /* 0x000fe2000bf25310 */
[----:B------:R0:W-:Y:S01]  /*1370*/  STL [R1+0x5c], R54 ;  /* 0x00005c3601007387 */ /* 0x0001e20000100800 */
[----:B------:R-:W-:Y:S02]  /*1380*/  MOV R0, RZ ;  /* 0x000000ff00007202 */ /* 0x000fe40000000f00 */
[----:B------:R-:W-:-:S04]  /*1390*/  ISETP.NE.U32.AND P0, PT, RZ, UR8, PT ;  /* 0x00000008ff007c0c */ /* 0x000fc8000bf05070 */
[----:B------:R-:W-:Y:S02]  /*13a0*/  ISETP.NE.AND.EX P0, PT, RZ, UR9, PT, P0 ;  /* 0x00000009ff007c0c */ /* 0x000fe4000bf05300 */
[--C-:B--2---:R-:W-:Y:S01]  /*13b0*/  SHF.R.S32.HI R5, RZ, 0x1f, R236.reuse ;  /* 0x0000001fff057819 */ /* 0x104fe200000114ec */
[C---:B------:R-:W-:Y:S01]  /*13c0*/  IMAD.SHL.U32 R28, R236.reuse, 0x4, RZ ;  /* 0x00000004ec1c7824 */ /* 0x040fe200078e00ff */
[C---:B------:R-:W-:Y:S01]  /*13d0*/  @P2 LEA R2, P3, R236.reuse, UR4, 0x2 ;  /* 0x00000004ec022c11 */ /* 0x040fe2000f8610ff */
[----:B------:R-:W-:Y:S01]  /*13e0*/  ULDC UR4, c[0x0][0x288] ;  /* 0x0000a20000047ab9 */ /* 0x000fe20000000800 */
[C-C-:B------:R-:W-:Y:S02]  /*13f0*/  SHF.L.U64.HI R29, R236.reuse, 0x2, R5.reuse ;  /* 0x00000002ec1d7819 */ /* 0x140fe40000010205 */
[----:B------:R-:W-:Y:S01]  /*1400*/  @P2 LEA.HI.X R3, R236, UR5, R5, 0x2, P3 ;  /* 0x00000005ec032c11 */ /* 0x000fe200098f1405 */
[----:B------:R-:W-:Y:S01]  /*1410*/  IMAD.U32 R231, RZ, RZ, UR4 ;  /* 0x00000004ffe77e24 */ /* 0x000fe2000f8e00ff */
[----:B------:R-:W-:Y:S01]  /*1420*/  ULDC.64 UR4, c[0x0][0x418] ;  /* 0x0001060000047ab9 */ /* 0x000fe20000000a00 */
[C---:B------:R-:W-:Y:S01]  /*1430*/  IADD3 R6, P4, R28.reuse, UR8, RZ ;  /* 0x000000081c067c10 */ /* 0x040fe2000ff9e0ff */
[----:B------:R-:W-:Y:S01]  /*1440*/  UISETP.NE.U32.AND UP0, UPT, UR4, URZ, UPT ;  /* 0x0000003f0400728c */ /* 0x000fe2000bf05070 */
[----:B------:R0:W5:Y:S01]  /*1450*/  @P2 LDG.E R0, desc[UR10][R2.64] ;  /* 0x0000000a02002981 */ /* 0x000162000c1e1900 */
[----:B------:R-:W-:Y:S01]  /*1460*/  @P1 IADD3 R4, P2, R28, UR6, RZ ;  /* 0x000000061c041c10 */ /* 0x000fe2000ff5e0ff */
[----:B------:R-:W-:Y:S01]  /*1470*/  ULDC UR4, c[0x0][0x424] ;  /* 0x0001090000047ab9 */ /* 0x000fe20000000800 */
[----:B------:R-:W-:Y:S01]  /*1480*/  UISETP.NE.AND.EX UP0, UPT, UR5, URZ, UPT, UP0 ;  /* 0x0000003f0500728c */ /* 0x000fe2000bf05300 */
[C---:B------:R-:W-:Y:S01]  /*1490*/  IADD3.X R7, R29.reuse, UR9, RZ, P4, !PT ;  /* 0x000000091d077c10 */ /* 0x040fe2000a7fe4ff */
[----:B------:R-:W-:Y:S01]  /*14a0*/  ULDC UR8, c[0x0][0x2f0] ;  /* 0x0000bc0000087ab9 */ /* 0x000fe20000000800 */
[----:B------:R-:W-:Y:S01]  /*14b0*/  @P1 IADD3.X R5, R29, UR7, RZ, P2, !PT ;  /* 0x000000071d051c10 */ /* 0x000fe200097fe4ff */
[----:B------:R-:W-:Y:S01]  /*14c0*/  ULDC.64 UR6, c[0x0][0xa20] ;  /* 0x0002880000067ab9 */ /* 0x000fe20000000a00 */
[----:B------:R-:W-:Y:S01]  /*14d0*/  USEL UR4, UR4, 0x1, UP0 ;  /* 0x0000000104047887 */ /* 0x000fe20008000000 */
[----:B------:R-:W-:Y:S01]  /*14e0*/  ISETP.NE.U32.AND P2, PT, RZ, UR6, PT ;  /* 0x00000006ff007c0c */ /* 0x000fe2000bf45070 */
[----:B------:R0:W5:Y:S01]  /*14f0*/  @P0 LDG.E R26, desc[UR10][R6.64] ;  /* 0x0000000a061a0981 */ /* 0x000162000c1e1900 */
[----:B------:R-:W-:Y:S01]  /*1500*/  ULDC UR9, c[0x0][0x348] ;  /* 0x0000d20000097ab9 */ /* 0x000fe20000000800 */
[----:B------:R-:W-:Y:S01]  /*1510*/  UIMAD UR8, UR4, UR8, URZ ;  /* 0x00000008040872a4 */ /* 0x000fe2000f8e023f */
[----:B------:R-:W-:Y:S01]  /*1520*/  ISETP.NE.AND.EX P2, PT, RZ, UR7, PT, P2 ;  /* 0x00000007ff007c0c */ /* 0x000fe2000bf45320 */
[----:B------:R0:W5:Y:S01]  /*1530*/  @P1 LDG.E R231, desc[UR10][R4.64] ;  /* 0x0000000a04e71981 */ /* 0x000162000c1e1900 */
[----:B------:R-:W-:Y:S01]  /*1540*/  IMAD.MOV.U32 R25, RZ, RZ, R236 ;  /* 0x000000ffff197224 */ /* 0x000fe200078e00ec */
[----:B------:R-:W-:Y:S10]  /*1550*/  @P1 BRA `(.L_x_2859) ;  /* 0x0000000000281947 */ /* 0x000ff40003800000 */
        /* <DEDUP_REMOVED lines=9> */
[----:B--2---:R-:W-:-:S07]  /*15f0*/  IMAD.IADD R231, R4, 0x1, -R231 ;  /* 0x0000000104e77824 */ /* 0x004fce00078e0ae7 */
.L_x_2859:
[----:B0-----:R-:W-:Y:S01]  /*1600*/  MOV R2, UR9 ;  /* 0x0000000900027c02 */ /* 0x001fe20008000f00 */
[----:B------:R-:W-:Y:S01]  /*1610*/  IMAD.U32 R27, RZ, RZ, UR8 ;  /* 0x00000008ff1b7e24 */ /* 0x000fe2000f8e00ff */
[----:B------:R-:W-:Y:S06]  /*1620*/  @!P2 BRA `(.L_x_2860) ;  /* 0x000000000014a947 */ /* 0x000fec0003800000 */
[----:B------:R-:W-:Y:S01]  /*1630*/  IADD3 R4, P0, R28, UR6, RZ ;  /* 0x000000061c047c10 */ /* 0x000fe2000ff1e0ff */
[----:B------:R-:W-:-:S03]  /*1640*/  ULDC.64 UR4, c[0x0][0x208] ;  /* 0x0000820000047ab9 */ /* 0x000fc60000000a00 */
[----:B------:R-:W-:-:S05]  /*1650*/  IADD3.X R5, R29, UR7, RZ, P0, !PT ;  /* 0x000000071d057c10 */ /* 0x000fca00087fe4ff */
[----:B------:R0:W5:Y:S01]  /*1660*/  LDG.E R27, desc[UR4][R4.64] ;  /* 0x00000004041b7981 */ /* 0x000162000c1e1900 */
[----:B------:R-:W-:Y:S05]  /*1670*/  BRA `(.L_x_2861) ;  /* 0x0000000000147947 */ /* 0x000fea0003800000 */
.L_x_2860:
[----:B------:R-:W-:Y:S05]  /*1680*/  @!P0 BRA `(.L_x_2861) ;  /* 0x0000000000108947 */ /* 0x000fea0003800000 */
[----:B------:R-:W-:Y:S02]  /*1690*/  ULDC.64 UR4, c[0x0][0x208] ;  /* 0x0000820000047ab9 */ /* 0x000fe40000000a00 */
[----:B------:R-:W2:Y:S04]  /*16a0*/  LDG.E R4, desc[UR4][R6.64] ;  /* 0x0000000406047981 */ /* 0x000ea8000c1e1900 */
[----:B------:R-:W2:Y:S02]  /*16b0*/  LDG.E R27, desc[UR4][R6.64+0x4] ;  /* 0x00000404061b7981 */ /* 0x000ea4000c1e1900 */
[----:B--2---:R-:W-:-:S07]  /*16c0*/  IMAD.IADD R27, R27, 0x1, -R4 ;  /* 0x000000011b1b7824 */ /* 0x004fce00078e0a04 */
.L_x_2861:
[----:B------:R-:W-:Y:S01]  /*16d0*/  ULDC.64 UR4, c[0x0][0xa10] ;  /* 0x0002840000047ab9 */ /* 0x000fe20000000a00 */
[----:B------:R-:W-:Y:S01]  /*16e0*/  ULDC.64 UR6, c[0x0][0x208] ;  /* 0x0000820000067ab9 */ /* 0x000fe20000000a00 */
[----:B------:R-:W-:Y:S01]  /*16f0*/  ISETP.NE.U32.AND P0, PT, RZ, UR4, PT ;  /* 0x00000004ff007c0c */ /* 0x000fe2000bf05070 */
[----:B------:R-:W1:Y:S03]  /*1700*/  LDC R9, c[0x0][0x448] ;  /* 0x00011200ff097b82 */ /* 0x000e660000000800 */
[----:B------:R-:W-:Y:S01]  /*1710*/  ISETP.NE.AND.EX P0, PT, RZ, UR5, PT, P0 ;  /* 0x00000005ff007c0c */ /* 0x000fe2000bf05300 */
[----:B------:R-:W-:-:S12]  /*1720*/  ULDC.64 UR4, c[0x0][0xa30] ;  /* 0x00028c0000047ab9 */ /* 0x000fd80000000a00 */
[----:B0-----:R-:W0:Y:S02]  /*1730*/  @P0 LDC.64 R4, c[0x0][0xa10] ;  /* 0x00028400ff040b82 */ /* 0x001e240000000a00 */
[----:B0-----:R-:W-:-:S05]  /*1740*/  @P0 IMAD.WIDE R4, R25, 0x4, R4 ;  /* 0x0000000419040825 */ /* 0x001fca00078e0204 */
[----:B------:R-:W2:Y:S04]  /*1750*/  @P0 LDG.E R3, desc[UR6][R4.64] ;  /* 0x0000000604030981 */ /* 0x000ea8000c1e1900 */
[----:B------:R0:W2:Y:S01]  /*1760*/  @P0 LDG.E R8, desc[UR6][R4.64+0x4] ;  /* 0x0000040604080981 */ /* 0x0000a2000c1e1900 */
[----:B------:R-:W-:Y:S01]  /*1770*/  ISETP.NE.U32.AND P1, PT, RZ, UR4, PT ;  /* 0x00000004ff007c0c */ /* 0x000fe2000bf25070 */
[----:B-----5:R-:W-:-:S03]  /*1780*/  IMAD.MOV.U32 R144, RZ, RZ, R27 ;  /* 0x000000ffff907224 */ /* 0x020fc600078e001b */
[----:B------:R-:W-:-:S13]  /*1790*/  ISETP.NE.AND.EX P1, PT, RZ, UR5, PT, P1 ;  /* 0x00000005ff007c0c */ /* 0x000fda000bf25310 */
[----:B------:R-:W-:-:S04]  /*17a0*/  @P1 IADD3 R6, P2, R28, UR4, RZ ;  /* 0x000000041c061c10 */ /* 0x000fc8000ff5e0ff */
[----:B------:R-:W-:-:S05]  /*17b0*/  @P1 IADD3.X R7, R29, UR5, RZ, P2, !PT ;  /* 0x000000051d071c10 */ /* 0x000fca00097fe4ff */
[----:B------:R3:W5:Y:S01]  /*17c0*/  @P1 LDG.E R144, desc[UR6][R6.64] ;  /* 0x0000000606901981 */ /* 0x000762000c1e1900 */
[----:B-1----:R-:W-:Y:S01]  /*17d0*/  ISETP.NE.AND P1, PT, R9, 0x1, PT ;  /* 0x000000010900780c */ /* 0x002fe20003f25270 */
[----:B------:R-:W-:Y:S01]  /*17e0*/  IMAD.SHL.U32 R230, R53, 0x80, RZ ;  /* 0x0000008035e67824 */ /* 0x000fe200078e00ff */
[----:B------:R-:W-:-:S04]  /*17f0*/  PLOP3.LUT P2, PT, PT, PT, PT, 0x80, 0x0 ;  /* 0x000000000000781c */ /* 0x000fc80003f4f070 */
[----:B0-----:R-:W-:-:S07]  /*1800*/  IADD3 R4, R230, 0x7f, RZ ;  /* 0x0000007fe6047810 */ /* 0x001fce0007ffe0ff */
[----:B------:R-:W0:Y:S08]  /*1810*/  @P1 LDC R9, c[0x0][0x44c] ;  /* 0x00011300ff091b82 */ /* 0x000e300000000800 */
[----:B------:R-:W1:Y:S01]  /*1820*/  @P1 LDC R5, c[0x0][0x450] ;  /* 0x00011400ff051b82 */ /* 0x000e620000000800 */
[----:B--2---:R-:W-:Y:S02]  /*1830*/  @P0 IMAD.IADD R2, R8, 0x1, -R3 ;  /* 0x0000000108020824 */ /* 0x004fe400078e0a03 */
[----:B------:R-:W-:-:S02]  /*1840*/  IMAD.IADD R8, R27, 0x1, -R0 ;  /* 0x000000011b087824 */ /* 0x000fc400078e0a00 */
[----:B0-----:R-:W-:-:S04]  /*1850*/  @P1 IMAD.HI.U32 R0, R4, R9, RZ ;  /* 0x0000000904001227 */ /* 0x001fc800078e00ff */
[----:B------:R-:W-:Y:S01]  /*1860*/  IMAD.IADD R232, R8, 0x1, R2 ;  /* 0x0000000108e87824 */ /* 0x000fe200078e0202 */
[----:B-1----:R-:W-:Y:S01]  /*1870*/  @P1 SHF.R.U32.HI R4, RZ, R5, R0 ;  /* 0x00000005ff041219 */ /* 0x002fe20000011600 */
[----:B------:R-:W-:Y:S02]  /*1880*/  IMAD.MOV R120, RZ, RZ, -R8 ;  /* 0x000000ffff787224 */ /* 0x000fe400078e0a08 */
[C---:B------:R-:W-:Y:S01]  /*1890*/  VIADD R0, R232.reuse, 0x4f ;  /* 0x0000004fe8007836 */ /* 0x040fe20000000000 */
[----:B------:R-:W-:Y:S02]  /*18a0*/  IADD3 R149, R232, 0x50, -R231 ;  /* 0x00000050e8957810 */ /* 0x000fe40007ffe8e7 */
[----:B------:R-:W-:Y:S01]  /*18b0*/  VIMNMX R120, RZ, R120, !PT ;  /* 0x00000078ff787248 */ /* 0x000fe20007fe0100 */
[----:B------:R-:W-:Y:S01]  /*18c0*/  IMAD.HI R0, R0, 0x66666667, RZ ;  /* 0x6666666700007827 */ /* 0x000fe200078e02ff */
[----:B------:R-:W-:-:S04]  /*18d0*/  IADD3 R4, R149, R4, RZ ;  /* 0x0000000495047210 */ /* 0x000fc80007ffe0ff */
[----:B------:R-:W-:Y:S01]  /*18e0*/  SHF.R.U32.HI R3, RZ, 0x1f, R0 ;  /* 0x0000001fff037819 */ /* 0x000fe20000011600 */
[----:B------:R-:W-:-:S03]  /*18f0*/  IMAD.HI R4, R4, 0x66666667, RZ ;  /* 0x6666666704047827 */ /* 0x000fc600078e02ff */
[----:B------:R-:W-:Y:S02]  /*1900*/  LEA.HI.SX32 R150, R0, R3, 0x1b ;  /* 0x0000000300967211 */ /* 0x000fe400078fdaff */
[----:B------:R-:W-:-:S04]  /*1910*/  SHF.R.U32.HI R5, RZ, 0x1f, R4 ;  /* 0x0000001fff057819 */ /* 0x000fc80000011604 */
[----:B------:R-:W-:-:S04]  /*1920*/  LEA.HI.SX32 R5, R4, R5, 0x1b ;  /* 0x0000000504057211 */ /* 0x000fc800078fdaff */
[----:B------:R-:W-:-:S05]  /*1930*/  VIMNMX R5, R150, R5, PT ;  /* 0x0000000596057248 */ /* 0x000fca0003fe0100 */
        /* <DEDUP_REMOVED lines=11> */
[----:B---3--:R-:W-:Y:S05]  /*19f0*/  @!P0 BRA `(.L_x_2862) ;  /* 0x0000009000188947 */ /* 0x008fea0003800000 */
[----:B------:R-:W-:Y:S01]  /*1a00*/  VIADD R0, R18, 0x24400 ;  /* 0x0002440012007836 */ /* 0x000fe20000000000 */
[----:B------:R-:W-:Y:S04]  /*1a10*/  BSSY B6, `(.L_x_2863) ;  /* 0x0000013000067945 */ /* 0x000fe80003800000 */
[----:B------:R-:W-:-:S13]  /*1a20*/  LOP3.LUT P0, RZ, R0, 0x3ff, RZ, 0xc0, !PT ;  /* 0x000003ff00ff7812 */ /* 0x000fda000780c0ff */
[----:B------:R-:W-:Y:S05]  /*1a30*/  @!P0 BRA `(.L_x_2864) ;  /* 0x0000000000408947 */ /* 0x000fea0003800000 */
[----:B------:R-:W-:Y:S01]  /*1a40*/  MOV R0, 0x0 ;  /* 0x0000000000007802 */ /* 0x000fe20000000f00 */
[----:B------:R-:W-:Y:S01]  /*1a50*/  ULDC.64 UR4, c[0x4][0xa8] ;  /* 0x01002a0000047ab9 */ /* 0x000fe20000000a00 */
[----:B------:R-:W-:Y:S01]  /*1a60*/  ULDC.64 UR6, c[0x4][0x18] ;  /* 0x0100060000067ab9 */ /* 0x000fe20000000a00 */
[----:B------:R-:W-:Y:S01]  /*1a70*/  MOV R4, UR4 ;  /* 0x0000000400047c02 */ /* 0x000fe20008000f00 */
        /* <DEDUP_REMOVED lines=12> */
.L_x_2864:
[----:B------:R-:W-:Y:S05]  /*1b40*/  BSYNC B6 ;  /* 0x0000000000067941 */ /* 0x000fea0003800000 */
.L_x_2863:
        /* <DEDUP_REMOVED lines=20> */
.L_x_2866:
[----:B------:R-:W-:Y:S05]  /*1c90*/  BSYNC B6 ;  /* 0x0000000000067941 */ /* 0x000fea0003800000 */
.L_x_2865:
[----:B------:R-:W-:Y:S01]  /*1ca0*/  ULDC.64 UR4, c[0x0][0x9f8] ;  /* 0x00027e0000047ab9 */ /* 0x000fe20000000a00 */
[----:B------:R-:W-:Y:S01]  /*1cb0*/  ULDC.64 UR6, c[0x0][0x208] ;  /* 0x0000820000067ab9 */ /* 0x000fe20000000a00 */
[----:B------:R-:W-:Y:S01]  /*1cc0*/  ISETP.NE.U32.AND P0, PT, RZ, UR4, PT ;  /* 0x00000004ff007c0c */ /* 0x000fe2000bf05070 */
[----:B------:R-:W0:Y:S01]  /*1cd0*/  LDC.64 R98, c[0x0][0x300] ;  /* 0x0000c000ff627b82 */ /* 0x000e220000000a00 */
[----:B------:R-:W-:Y:S01]  /*1ce0*/  SHF.R.S32.HI R8, RZ, 0x1f, R54 ;  /* 0x0000001fff087819 */ /* 0x000fe20000011436 */
[----:B------:R-:W-:Y:S01]  /*1cf0*/  IMAD.IADD R113, R26, 0x1, R27 ;  /* 0x000000011a717824 */ /* 0x000fe200078e021b */
[----:B------:R-:W-:Y:S01]  /*1d00*/  ISETP.NE.AND.EX P0, PT, RZ, UR5, PT, P0 ;  /* 0x00000005ff007c0c */ /* 0x000fe2000bf05300 */
[----:B------:R-:W-:Y:S01]  /*1d10*/  ULDC UR8, c[0x0][0x2f4] ;  /* 0x0000bd0000087ab9 */ /* 0x000fe20000000800 */
[----:B------:R-:W-:-:S03]  /*1d20*/  SHF.R.S32.HI R17, RZ, 0x1f, R16 ;  /* 0x0000001fff117819 */ /* 0x000fc60000011410 */
[----:B------:R-:W1:Y:S08]  /*1d30*/  LDC R117, c[0x0][0x3f4] ;  /* 0x0000fd00ff757b82 */ /* 0x000e700000000800 */
[----:B------:R-:W-:Y:S01]  /*1d40*/  @P0 IADD3 R4, P1, R28, UR4, RZ ;  /* 0x000000041c040c10 */ /* 0x000fe2000ff3e0ff */
[----:B------:R-:W2:Y:S03]  /*1d50*/  LDC.64 R104, c[0x0][0x408] ;  /* 0x00010200ff687b82 */ /* 0x000ea60000000a00 */
[----:B------:R-:W-:Y:S01]  /*1d60*/  @P0 IADD3.X R5, R29, UR5, RZ, P1, !PT ;  /* 0x000000051d050c10 */ /* 0x000fe20008ffe4ff */
[----:B------:R-:W-:-:S04]  /*1d70*/  ULDC.64 UR4, c[0x0][0x330] ;  /* 0x0000cc0000047ab9 */ /* 0x000fc80000000a00 */
[----:B------:R3:W4:Y:S01]  /*1d80*/  @P0 LDG.E R25, desc[UR6][R4.64] ;  /* 0x0000000604190981 */ /* 0x000722000c1e1900 */
[----:B------:R-:W-:Y:S01]  /*1d90*/  IMAD R3, R8, UR4, RZ ;  /* 0x0000000408037c24 */ /* 0x000fe2000f8e02ff */
[----:B------:R-:W-:Y:S01]  /*1da0*/  SHF.R.S32.HI R11, RZ, 0x1f, R113 ;  /* 0x0000001fff0b7819 */ /* 0x000fe20000011471 */
[----:B------:R-:W-:Y:S01]  /*1db0*/  ULDC.64 UR6, c[0x0][0xa08] ;  /* 0x0002820000067ab9 */ /* 0x000fe20000000a00 */
[----:B------:R-:W-:Y:S01]  /*1dc0*/  ISETP.GE.AND P1, PT, R213, UR8, PT ;  /* 0x00000008d5007c0c */ /* 0x000fe2000bf26270 */
[----:B------:R-:W-:Y:S01]  /*1dd0*/  IMAD R13, R54, UR5, R3 ;  /* 0x00000005360d7c24 */ /* 0x000fe2000f8e0203 */
[----:B------:R-:W-:Y:S01]  /*1de0*/  ISETP.GE.AND P0, PT, R16, UR8, PT ;  /* 0x0000000810007c0c */ /* 0x000fe2000bf06270 */
[-C--:B0-----:R-:W-:Y:S01]  /*1df0*/  IMAD R0, R11, R98.reuse, RZ ;  /* 0x000000620b007224 */ /* 0x081fe200078e02ff */
[----:B------:R-:W-:Y:S01]  /*1e00*/  SEL R3, RZ, 0xffffffff, P1 ;  /* 0xffffffffff037807 */ /* 0x000fe20000800000 */
[----:B------:R-:W-:Y:S01]  /*1e10*/  IMAD.WIDE.U32 R6, R54, UR4, R16 ;  /* 0x0000000436067c25 */ /* 0x000fe2000f8e0010 */
[----:B------:R-:W-:Y:S01]  /*1e20*/  ULDC.64 UR4, c[0x0][0x308] ;  /* 0x0000c20000047ab9 */ /* 0x000fe20000000a00 */
[----:B------:R-:W-:Y:S01]  /*1e30*/  ISETP.GE.AND P1, PT, R220, UR8, PT ;  /* 0x00000008dc007c0c */ /* 0x000fe2000bf26270 */
[----:B------:R-:W0:Y:S01]  /*1e40*/  LDC.64 R110, c[0x0][0x3f8] ;  /* 0x0000fe00ff6e7b82 */ /* 0x000e220000000a00 */
[----:B------:R-:W-:Y:S01]  /*1e50*/  IMAD R9, R113, R99, R0 ;  /* 0x0000006371097224 */ /* 0x000fe200078e0200 */
[----:B------:R-:W-:Y:S01]  /*1e60*/  SEL R0, RZ, 0x1, P0 ;  /* 0x00000001ff007807 */ /* 0x000fe20000000000 */
[----:B------:R-:W-:Y:S01]  /*1e70*/  IMAD.SHL.U32 R3, R3, 0x2, RZ ;  /* 0x0000000203037824 */ /* 0x000fe200078e00ff */
[----:B------:R-:W-:Y:S01]  /*1e80*/  ISETP.NE.U32.AND P0, PT, RZ, UR6, PT ;  /* 0x00000006ff007c0c */ /* 0x000fe2000bf05070 */
[----:B---3--:R-:W-:Y:S01]  /*1e90*/  IMAD.WIDE.U32 R4, R113, R98, RZ ;  /* 0x0000006271047225 */ /* 0x008fe200078e00ff */
[----:B------:R-:W-:Y:S01]  /*1ea0*/  IADD3 R7, R7, R13, RZ ;  /* 0x0000000d07077210 */ /* 0x000fe20007ffe0ff */
[----:B------:R-:W3:Y:S01]  /*1eb0*/  S2R R151, SR_TID.X ;  /* 0x0000000000977919 */ /* 0x000ee20000002100 */
[----:B------:R-:W-:Y:S01]  /*1ec0*/  LOP3.LUT R0, R3, 0x2, R0, 0xe2, !PT ;  /* 0x0000000203007812 */ /* 0x000fe200078ee200 */
[----:B------:R-:W-:Y:S01]  /*1ed0*/  IMAD R3, R8, UR4, RZ ;  /* 0x0000000408037c24 */ /* 0x000fe2000f8e02ff */
[----:B------:R-:W-:Y:S01]  /*1ee0*/  ISETP.NE.AND.EX P0, PT, RZ, UR7, PT, P0 ;  /* 0x00000007ff007c0c */ /* 0x000fe2000bf05300 */
[----:B------:R-:W-:Y:S01]  /*1ef0*/  IMAD.IADD R5, R5, 0x1, R9 ;  /* 0x0000000105057824 */ /* 0x000fe200078e0209 */
[----:B------:R-:W-:Y:S01]  /*1f00*/  ULDC.64 UR6, c[0x0][0x310] ;  /* 0x0000c40000067ab9 */ /* 0x000fe20000000a00 */
[C---:B------:R-:W-:Y:S01]  /*1f10*/  IMAD R9, R54.reuse, UR5, R3 ;  /* 0x0000000536097c24 */ /* 0x040fe2000f8e0203 */
[----:B------:R-:W-:Y:S01]  /*1f20*/  SEL R3, RZ, 0x4, P1 ;  /* 0x00000004ff037807 */ /* 0x000fe20000800000 */
[----:B------:R-:W-:Y:S01]  /*1f30*/  IMAD.WIDE.U32 R4, R54, UR4, R4 ;  /* 0x0000000436047c25 */ /* 0x000fe2000f8e0004 */
[----:B------:R-:W-:Y:S01]  /*1f40*/  ULDC.64 UR4, c[0x0][0x338] ;  /* 0x0000ce0000047ab9 */ /* 0x000fe20000000a00 */
[----:B------:R-:W-:-:S02]  /*1f50*/  SHF.R.S32.HI R20, RZ, 0x1f, R212 ;  /* 0x0000001fff147819 */ /* 0x000fc400000114d4 */
[----:B------:R-:W-:Y:S01]  /*1f60*/  LOP3.LUT R3, R0, R3, RZ, 0xfc, !PT ;  /* 0x0000000300037212 */ /* 0x000fe200078efcff */
[----:B------:R-:W-:Y:S01]  /*1f70*/  IMAD.IADD R5, R5, 0x1, R9 ;  /* 0x0000000105057824 */ /* 0x000fe200078e0209 */
[----:B------:R-:W-:Y:S01]  /*1f80*/  SHF.R.S32.HI R23, RZ, 0x1f, R22 ;  /* 0x0000001fff177819 */ /* 0x000fe20000011416 */
[CC--:B--2---:R-:W-:Y:S01]  /*1f90*/  IMAD.WIDE.U32 R102, R212.reuse, R104.reuse, R16 ;  /* 0x00000068d4667225 */ /* 0x0c4fe200078e0010 */
[----:B------:R-:W-:Y:S02]  /*1fa0*/  SHF.R.U32.HI R30, RZ, 0x3, R223 ;  /* 0x00000003ff1e7819 */ /* 0x000fe400000116df */
[----:B------:R-:W-:Y:S01]  /*1fb0*/  SHF.R.U32.HI R21, RZ, 0x3, R224 ;  /* 0x00000003ff157819 */ /* 0x000fe200000116e0 */
[C-C-:B------:R-:W-:Y:S01]  /*1fc0*/  IMAD.WIDE.U32 R100, R212.reuse, R104, R22.reuse ;  /* 0x00000068d4647225 */ /* 0x140fe200078e0016 */
[----:B------:R-:W-:Y:S02]  /*1fd0*/  ISETP.GE.AND P2, PT, R221, UR8, PT ;  /* 0x00000008dd007c0c */ /* 0x000fe4000bf46270 */
[C---:B------:R-:W-:Y:S01]  /*1fe0*/  IADD3 R112, P3, R212.reuse, R113, RZ ;  /* 0x00000071d4707210 */ /* 0x040fe20007f7e0ff */
[----:B0-----:R-:W-:Y:S01]  /*1ff0*/  IMAD.WIDE.U32 R106, R212, R110, R22 ;  /* 0x0000006ed46a7225 */ /* 0x001fe200078e0016 */
[----:B------:R-:W-:-:S02]  /*2000*/  SHF.L.U64.HI R29, R110, 0x6, R111 ;  /* 0x000000066e1d7819 */ /* 0x000fc4000001026f */
[----:B------:R-:W-:Y:S01]  /*2010*/  SHF.L.U64.HI R128, R98, 0x5, R99 ;  /* 0x0000000562807819 */ /* 0x000fe20000010263 */
[----:B------:R-:W-:Y:S01]  /*2020*/  IMAD.WIDE.U32 R108, R212, R110, R16 ;  /* 0x0000006ed46c7225 */ /* 0x000fe200078e0010 */
[----:B------:R-:W-:Y:S02]  /*2030*/  SHF.L.U64.HI R130, R98, 0x6, R99 ;  /* 0x0000000662827819 */ /* 0x000fe40000010263 */
[--C-:B------:R-:W-:Y:S01]  /*2040*/  SHF.L.U64.HI R34, R104, 0x5, R105.reuse ;  /* 0x0000000568227819 */ /* 0x100fe20000010269 */
[----:B------:R-:W-:Y:S01]  /*2050*/  IMAD.SHL.U32 R31, R212, 0x40, RZ ;  /* 0x00000040d41f7824 */ /* 0x000fe200078e00ff */
[----:B------:R-:W-:Y:S01]  /*2060*/  SHF.L.U64.HI R33, R104, 0x6, R105 ;  /* 0x0000000668217819 */ /* 0x000fe20000010269 */
[----:B------:R-:W-:Y:S01]  /*2070*/  IMAD.SHL.U32 R28, R110, 0x20, RZ ;  /* 0x000000206e1c7824 */ /* 0x000fe200078e00ff */
[----:B------:R-:W-:Y:S01]  /*2080*/  SHF.L.U32 R32, R104, 0x5, RZ ;  /* 0x0000000568207819 */ /* 0x000fe200000006ff */
[----:B------:R-:W-:Y:S01]  /*2090*/  IMAD.SHL.U32 R27, R110, 0x40, RZ ;  /* 0x000000406e1b7824 */ /* 0x000fe200078e00ff */
[----:B---3--:R-:W-:Y:S01]  /*20a0*/  LEA.HI R151, R151, 0x8, RZ, 0x19 ;  /* 0x0000000897977811 */ /* 0x008fe200078fc8ff */
[----:B------:R-:W-:Y:S01]  /*20b0*/  VIADD R10, R212, 0x20 ;  /* 0x00000020d40a7836 */ /* 0x000fe20000000000 */
[----:B------:R-:W-:Y:S01]  /*20c0*/  LOP3.LUT R26, R3, 0x1, RZ, 0xc0, !PT ;  /* 0x00000001031a7812 */ /* 0x000fe200078ec0ff */
[----:B------:R-:W-:-:S02]  /*20d0*/  IMAD R121, R99, 0x50, RZ ;  /* 0x0000005063797824 */ /* 0x000fc400078e02ff */
[C---:B------:R-:W-:Y:S01]  /*20e0*/  IMAD.SHL.U32 R129, R98.reuse, 0x20, RZ ;  /* 0x0000002062817824 */ /* 0x040fe200078e00ff */
[----:B------:R-:W-:Y:S01]  /*20f0*/  SHF.R.S32.HI R148, RZ, 0x1f, R10 ;  /* 0x0000001fff947819 */ /* 0x000fe2000001140a */
[----:B------:R-:W-:Y:S02]  /*2100*/  IMAD.SHL.U32 R131, R98, 0x40, RZ ;  /* 0x0000004062837824 */ /* 0x000fe400078e00ff */
[----:B------:R-:W-:Y:S02]  /*2110*/  IMAD R123, R105, 0x50, RZ ;  /* 0x00000050697b7824 */ /* 0x000fe400078e02ff */
[----:B------:R-:W-:Y:S01]  /*2120*/  IMAD.X R113, R20, 0x1, R11, P3 ;  /* 0x0000000114717824 */ /* 0x000fe200018e060b */
[----:B----4-:R-:W-:Y:S02]  /*2130*/  SHF.R.S32.HI R8, RZ, 0x1f, R25 ;  /* 0x0000001fff087819 */ /* 0x010fe40000011419 */
[----:B------:R-:W-:Y:S02]  /*2140*/  SEL R97, R25, RZ, !P0 ;  /* 0x000000ff19617207 */ /* 0x000fe40004000000 */
[----:B------:R-:W-:-:S02]  /*2150*/  SEL R8, R8, RZ, !P0 ;  /* 0x000000ff08087207 */ /* 0x000fc40004000000 */
[----:B-1----:R-:W-:Y:S01]  /*2160*/  ISETP.GE.AND P0, PT, R16, R117, PT ;  /* 0x000000751000720c */ /* 0x002fe20003f06270 */
        /* <DEDUP_REMOVED lines=11> */
[----:B------:R-:W-:Y:S02]  /*2220*/  IMAD R0, R20, R104, RZ ;  /* 0x0000006814007224 */ /* 0x000fe400078e02ff */
[----:B------:R-:W-:Y:S01]  /*2230*/  IMAD.WIDE.U32 R98, R98, 0x50, RZ ;  /* 0x0000005062627825 */ /* 0x000fe200078e00ff */
[----:B------:R-:W-:Y:S02]  /*2240*/  IADD3.X R35, R36, R5, R35, P1, !PT ;  /* 0x0000000524237210 */ /* 0x000fe40000ffe423 */
[----:B------:R-:W-:Y:S01]  /*2250*/  SEL R5, R117, RZ, P0 ;  /* 0x000000ff75057207 */ /* 0x000fe20000000000 */
[----:B------:R-:W-:Y:S01]  /*2260*/  IMAD R7, R212, R105, R0 ;  /* 0x00000069d4077224 */ /* 0x000fe200078e0200 */
[----:B------:R-:W-:Y:S01]  /*2270*/  ISETP.GE.AND P1, PT, R213, R117, PT ;  /* 0x00000075d500720c */ /* 0x000fe20003f26270 */
[----:B------:R-:W-:-:S02]  /*2280*/  IMAD R0, R20, R110, RZ ;  /* 0x0000006e14007224 */ /* 0x000fc400078e02ff */
[----:B------:R-:W-:Y:S01]  /*2290*/  IMAD.IADD R5, R16, 0x1, R5 ;  /* 0x0000000110057824 */ /* 0x000fe200078e0205 */
[----:B------:R-:W-:Y:S01]  /*22a0*/  IADD3 R101, R101, R7, RZ ;  /* 0x0000000765657210 */ /* 0x000fe20007ffe0ff */
[----:B------:R-:W-:Y:S01]  /*22b0*/  IMAD.IADD R103, R7, 0x1, R103 ;  /* 0x0000000107677824 */ /* 0x000fe200078e0267 */
[----:B------:R-:W-:Y:S01]  /*22c0*/  SEL R4, R117, RZ, P1 ;  /* 0x000000ff75047207 */ /* 0x000fe20000800000 */
[----:B------:R-:W-:Y:S01]  /*22d0*/  IMAD R7, R212, R111, R0 ;  /* 0x0000006fd4077224 */ /* 0x000fe200078e0200 */
[----:B------:R-:W-:Y:S01]  /*22e0*/  SHF.R.S32.HI R0, RZ, 0x1f, R5 ;  /* 0x0000001fff007819 */ /* 0x000fe20000011405 */
[----:B-----5:R-:W-:Y:S01]  /*22f0*/  IMAD.WIDE.U32 R100, R144, R104, R100 ;  /* 0x0000006890647225 */ /* 0x020fe200078e0064 */
[----:B------:R-:W-:Y:S02]  /*2300*/  IADD3 R4, R213, R4, RZ ;  /* 0x00000004d5047210 */ /* 0x000fe40007ffe0ff */
[CC--:B------:R-:W-:Y:S01]  /*2310*/  LEA.HI R13, R0.reuse, R5.reuse, RZ, 0x3 ;  /* 0x00000005000d7211 */ /* 0x0c0fe200078f18ff */
[----:B------:R-:W-:Y:S01]  /*2320*/  IMAD.IADD R107, R107, 0x1, R7 ;  /* 0x000000016b6b7824 */ /* 0x000fe200078e0207 */
[----:B------:R-:W-:Y:S01]  /*2330*/  LEA.HI R0, R0, R5, RZ, 0x6 ;  /* 0x0000000500007211 */ /* 0x000fe200078f30ff */
[----:B------:R-:W-:Y:S01]  /*2340*/  IMAD.IADD R109, R7, 0x1, R109 ;  /* 0x00000001076d7824 */ /* 0x000fe200078e026d */
[----:B------:R-:W-:Y:S01]  /*2350*/  SHF.R.S32.HI R7, RZ, 0x1f, R4 ;  /* 0x0000001fff077819 */ /* 0x000fe20000011404 */
[----:B------:R-:W-:Y:S01]  /*2360*/  IMAD.WIDE.U32 R106, R144, R110, R106 ;  /* 0x0000006e906a7225 */ /* 0x000fe200078e006a */
[----:B------:R-:W-:-:S02]  /*2370*/  SHF.R.S32.HI R5, RZ, 0x6, R0 ;  /* 0x00000006ff057819 */ /* 0x000fc40000011400 */
[----:B------:R-:W-:Y:S01]  /*2380*/  LOP3.LUT R0, R223, 0x38, R13, 0xf8, !PT ;  /* 0x00000038df007812 */ /* 0x000fe200078ef80d */
[----:B------:R-:W-:Y:S01]  /*2390*/  IMAD.WIDE.U32 R108, R144, R110, R108 ;  /* 0x0000006e906c7225 */ /* 0x000fe200078e006c */
[----:B------:R-:W-:Y:S02]  /*23a0*/  LOP3.LUT R8, R224, 0x38, R13, 0xf8, !PT ;  /* 0x00000038e0087812 */ /* 0x000fe400078ef80d */
[----:B------:R-:W-:Y:S01]  /*23b0*/  LOP3.LUT R6, R0, R30, RZ, 0x3c, !PT ;  /* 0x0000001e00067212 */ /* 0x000fe200078e3cff */
[----:B------:R-:W-:Y:S01]  /*23c0*/  IMAD R135, R5, 0x1400, R226 ;  /* 0x0000140005877824 */ /* 0x000fe200078e02e2 */
[-C--:B------:R-:W-:Y:S01]  /*23d0*/  LEA.HI R0, R7, R4.reuse, RZ, 0x6 ;  /* 0x0000000407007211 */ /* 0x080fe200078f30ff */
[----:B------:R-:W-:Y:S01]  /*23e0*/  IMAD R133, R5, 0x1400, R227 ;  /* 0x0000140005857824 */ /* 0x000fe200078e02e3 */
[----:B------:R-:W-:Y:S01]  /*23f0*/  LEA.HI R4, R7, R4, RZ, 0x3 ;  /* 0x0000000407047211 */ /* 0x000fe200078f18ff */
[----:B------:R-:W-:Y:S01]  /*2400*/  IMAD.IADD R135, R135, 0x1, R6 ;  /* 0x0000000187877824 */ /* 0x000fe200078e0206 */
[----:B------:R-:W-:Y:S01]  /*2410*/  SHF.R.S32.HI R7, RZ, 0x6, R0 ;  /* 0x00000006ff077819 */ /* 0x000fe20000011400 */
[----:B------:R-:W-:Y:S01]  /*2420*/  IMAD R137, R5, 0x1400, R228 ;  /* 0x0000140005897824 */ /* 0x000fe200078e02e4 */
[----:B------:R-:W-:Y:S01]  /*2430*/  LOP3.LUT R6, R4, 0x38, RZ, 0xc0, !PT ;  /* 0x0000003804067812 */ /* 0x000fe200078ec0ff */
[----:B------:R-:W-:Y:S01]  /*2440*/  IMAD.WIDE.U32 R102, R144, R104, R102 ;  /* 0x0000006890667225 */ /* 0x000fe200078e0066 */
[----:B------:R-:W-:-:S02]  /*2450*/  LOP3.LUT R0, R13, 0x38, RZ, 0xc0, !PT ;  /* 0x000000380d007812 */ /* 0x000fc400078ec0ff */
[--C-:B------:R-:W-:Y:S01]  /*2460*/  LOP3.LUT R6, R6, 0x1c0, R31.reuse, 0xf8, !PT ;  /* 0x000001c006067812 */ /* 0x100fe200078ef81f */
[C---:B------:R-:W-:Y:S01]  /*2470*/  IMAD R136, R7.reuse, 0x1400, R228 ;  /* 0x0000140007887824 */ /* 0x040fe200078e02e4 */
[----:B------:R-:W-:Y:S01]  /*2480*/  LOP3.LUT R0, R0, 0x1c0, R31, 0xf8, !PT ;  /* 0x000001c000007812 */ /* 0x000fe200078ef81f */
[C---:B------:R-:W-:Y:S01]  /*2490*/  IMAD R134, R7.reuse, 0x1400, R226 ;  /* 0x0000140007867824 */ /* 0x040fe200078e02e2 */
[-C--:B------:R-:W-:Y:S01]  /*24a0*/  LOP3.LUT R5, R6, R229.reuse, RZ, 0x3c, !PT ;  /* 0x000000e506057212 */ /* 0x080fe200078e3cff */
[----:B------:R-:W-:Y:S01]  /*24b0*/  IMAD R132, R7, 0x1400, R227 ;  /* 0x0000140007847824 */ /* 0x000fe200078e02e3 */
[----:B------:R-:W-:Y:S01]  /*24c0*/  LOP3.LUT R0, R0, R229, RZ, 0x3c, !PT ;  /* 0x000000e500007212 */ /* 0x000fe200078e3cff */
[----:B------:R-:W-:Y:S01]  /*24d0*/  IMAD.SHL.U32 R31, R104, 0x40, RZ ;  /* 0x00000040681f7824 */ /* 0x000fe200078e00ff */
[----:B------:R-:W-:Y:S01]  /*24e0*/  LOP3.LUT R9, R224, 0x38, R4, 0xf8, !PT ;  /* 0x00000038e0097812 */ /* 0x000fe200078ef804 */
[----:B------:R-:W-:Y:S01]  /*24f0*/  IMAD.IADD R136, R136, 0x1, R5 ;  /* 0x0000000188887824 */ /* 0x000fe200078e0205 */
[----:B------:R-:W-:Y:S01]  /*2500*/  SHF.R.S32.HI R5, RZ, 0x1f, R144 ;  /* 0x0000001fff057819 */ /* 0x000fe20000011490 */
[----:B------:R-:W-:Y:S01]  /*2510*/  IMAD.IADD R137, R137, 0x1, R0 ;  /* 0x0000000189897824 */ /* 0x000fe200078e0200 */
[-C--:B------:R-:W-:Y:S01]  /*2520*/  LOP3.LUT R8, R8, R21.reuse, RZ, 0x3c, !PT ;  /* 0x0000001508087212 */ /* 0x080fe200078e3cff */
[----:B------:R-:W-:Y:S01]  /*2530*/  IMAD.SHL.U32 R117, R117, 0x2, RZ ;  /* 0x0000000275757824 */ /* 0x000fe200078e00ff */
[----:B------:R-:W-:Y:S01]  /*2540*/  LOP3.LUT R9, R9, R21, RZ, 0x3c, !PT ;  /* 0x0000001509097212 */ /* 0x000fe200078e3cff */
[----:B------:R-:W-:Y:S01]  /*2550*/  IMAD R0, R5, R104, RZ ;  /* 0x0000006805007224 */ /* 0x000fe200078e02ff */
[----:B------:R-:W-:Y:S01]  /*2560*/  SHF.R.S32.HI R14, RZ, 0x3, R13 ;  /* 0x00000003ff0e7819 */ /* 0x000fe2000001140d */
[----:B------:R-:W-:Y:S01]  /*2570*/  IMAD.IADD R133, R133, 0x1, R8 ;  /* 0x0000000185857824 */ /* 0x000fe200078e0208 */
[----:B------:R-:W-:Y:S01]  /*2580*/  LOP3.LUT R8, R223, 0x38, R4, 0xf8, !PT ;  /* 0x00000038df087812 */ /* 0x000fe200078ef804 */
[----:B------:R-:W-:Y:S01]  /*2590*/  IMAD R21, R144, R105, R0 ;  /* 0x0000006990157224 */ /* 0x000fe200078e0200 */
[----:B------:R-:W-:Y:S01]  /*25a0*/  LOP3.LUT R13, R13, 0xfffffff8, RZ, 0xc0, !PT ;  /* 0xfffffff80d0d7812 */ /* 0x000fe200078ec0ff */
[----:B------:R-:W-:Y:S01]  /*25b0*/  IMAD R0, R5, R110, RZ ;  /* 0x0000006e05007224 */ /* 0x000fe200078e02ff */
[----:B------:R-:W-:Y:S01]  /*25c0*/  LOP3.LUT R7, R8, R30, RZ, 0x3c, !PT ;  /* 0x0000001e08077212 */ /* 0x000fe200078e3cff */
[----:B------:R-:W-:Y:S01]  /*25d0*/  IMAD R5, R111, 0x50, RZ ;  /* 0x000000506f057824 */ /* 0x000fe200078e02ff */
[----:B------:R-:W-:Y:S01]  /*25e0*/  SHF.L.U64.HI R30, R110, 0x5, R111 ;  /* 0x000000056e1e7819 */ /* 0x000fe2000001026f */
[----:B------:R-:W-:Y:S01]  /*25f0*/  IMAD R15, R144, R111, R0 ;  /* 0x0000006f900f7224 */ /* 0x000fe200078e0200 */
[----:B------:R-:W-:Y:S01]  /*2600*/  SEL R0, RZ, 0x8, P2 ;  /* 0x00000008ff007807 */ /* 0x000fe20001000000 */
[----:B------:R-:W-:Y:S01]  /*2610*/  IMAD.WIDE.U32 R110, R110, 0x50, RZ ;  /* 0x000000506e6e7825 */ /* 0x000fe200078e00ff */
[----:B------:R-:W-:-:S02]  /*2620*/  IADD3 R8, R212, 0x40, RZ ;  /* 0x00000040d4087810 */ /* 0x000fc40007ffe0ff */
[----:B------:R-:W-:Y:S01]  /*2630*/  LOP3.LUT R0, R3, R0, RZ, 0xfc, !PT ;  /* 0x0000000003007212 */ /* 0x000fe200078efcff */
[----:B------:R-:W-:Y:S01]  /*2640*/  IMAD.WIDE.U32 R104, R104, 0x50, RZ ;  /* 0x0000005068687825 */ /* 0x000fe200078e00ff */
[----:B------:R-:W-:Y:S02]  /*2650*/  LOP3.LUT R11, R4, 0xfffffff8, RZ, 0xc0, !PT ;  /* 0xfffffff8040b7812 */ /* 0x000fe400078ec0ff */
[----:B------:R-:W-:Y:S01]  /*2660*/  IADD3 R132, R132, R9, RZ ;  /* 0x0000000984847210 */ /* 0x000fe20007ffe0ff */
[----:B------:R-:W-:Y:S01]  /*2670*/  IMAD.IADD R134, R134, 0x1, R7 ;  /* 0x0000000186867824 */ /* 0x000fe200078e0207 */
[----:B------:R-:W-:Y:S01]  /*2680*/  SHF.R.S32.HI R146, RZ, 0x1f, R8 ;  /* 0x0000001fff927819 */ /* 0x000fe20000011408 */
[----:B------:R-:W-:Y:S01]  /*2690*/  IMAD.IADD R25, R101, 0x1, R21 ;  /* 0x0000000165197824 */ /* 0x000fe200078e0215 */
[----:B------:R-:W-:Y:S01]  /*26a0*/  IADD3 R122, R111, R5, RZ ;  /* 0x000000056f7a7210 */ /* 0x000fe20007ffe0ff */
[----:B------:R-:W-:Y:S01]  /*26b0*/  IMAD.IADD R20, R107, 0x1, R15 ;  /* 0x000000016b147824 */ /* 0x000fe200078e020f */
[----:B------:R-:W-:Y:S01]  /*26c0*/  SHF.R.S32.HI R12, RZ, 0x3, R4 ;  /* 0x00000003ff0c7819 */ /* 0x000fe20000011404 */
[----:B------:R-:W-:Y:S01]  /*26d0*/  IMAD.IADD R121, R99, 0x1, R121 ;  /* 0x0000000163797824 */ /* 0x000fe200078e0279 */
[C---:B------:R-:W-:Y:S01]  /*26e0*/  LOP3.LUT R10, R0.reuse, 0x2, RZ, 0xc0, !PT ;  /* 0x00000002000a7812 */ /* 0x040fe200078ec0ff */
[----:B------:R-:W-:Y:S01]  /*26f0*/  IMAD.IADD R123, R105, 0x1, R123 ;  /* 0x00000001697b7824 */ /* 0x000fe200078e027b */
[C---:B------:R-:W-:Y:S01]  /*2700*/  LOP3.LUT R9, R0.reuse, 0x4, RZ, 0xc0, !PT ;  /* 0x0000000400097812 */ /* 0x040fe200078ec0ff */
[----:B------:R-:W-:Y:S01]  /*2710*/  IMAD.IADD R21, R21, 0x1, R103 ;  /* 0x0000000115157824 */ /* 0x000fe200078e0267 */
[----:B------:R-:W-:Y:S01]  /*2720*/  LOP3.LUT R8, R0, 0x8, RZ, 0xc0, !PT ;  /* 0x0000000800087812 */ /* 0x000fe200078ec0ff */
[----:B------:R-:W-:Y:S01]  /*2730*/  IMAD.IADD R15, R15, 0x1, R109 ;  /* 0x000000010f0f7824 */ /* 0x000fe200078e026d */
[----:B------:R-:W-:-:S02]  /*2740*/  SHF.R.S32.HI R7, RZ, 0x1f, R13 ;  /* 0x0000001fff077819 */ /* 0x000fc4000001140d */
[----:B------:R-:W-:Y:S02]  /*2750*/  SHF.R.S32.HI R6, RZ, 0x1f, R11 ;  /* 0x0000001fff067819 */ /* 0x000fe4000001140b */
[----:B------:R-:W-:-:S07]  /*2760*/  IADD3 R5, R39, R41, RZ ;  /* 0x0000002927057210 */ /* 0x000fce0007ffe0ff */
.L_x_2974:
[----:B------:R-:W0:Y:S01]  /*2770*/  LDC.64 R118, c[0x0][0x2e8] ;  /* 0x0000ba00ff767b82 */ /* 0x000e220000000a00 */
[----:B------:R-:W-:Y:S01]  /*2780*/  VIADD R45, R24, 0xffffffff ;  /* 0xffffffff182d7836 */ /* 0x000fe20000000000 */
[----:B------:R-:W-:Y:S05]  /*2790*/  YIELD ;  /* 0x0000000000007946 */ /* 0x000fea0003800000 */
[----:B--2---:R-:W-:Y:S01]  /*27a0*/  SHF.R.S32.HI R42, RZ, 0x1f, R45 ;  /* 0x0000001fff2a7819 */ /* 0x004fe2000001142d */
[----:B------:R-:W1:Y:S01]  /*27b0*/  LDC R116, c[0x0][0x3f4] ;  /* 0x0000fd00ff747b82 */ /* 0x000e620000000800 */
[-C--:B------:R-:W-:Y:S01]  /*27c0*/  IMAD R3, R121, R45.reuse, RZ ;  /* 0x0000002d79037224 */ /* 0x080fe200078e02ff */
[----:B------:R-:W-:Y:S01]  /*27d0*/  BSSY B0, `(.L_x_2867) ;  /* 0x0000799000007945 */ /* 0x000fe20003800000 */
[----:B------:R-:W-:-:S04]  /*27e0*/  IMAD.WIDE.U32 R126, R98, R45, RZ ;  /* 0x0000002d627e7225 */ /* 0x000fc800078e00ff */
[----:B------:R-:W-:Y:S01]  /*27f0*/  IMAD R3, R42, R98, R3 ;  /* 0x000000622a037224 */ /* 0x000fe200078e0203 */
[CC--:B------:R-:W-:Y:S02]  /*2800*/  IADD3 R40, P2, R37.reuse, R126.reuse, RZ ;  /* 0x0000007e25287210 */ /* 0x0c0fe40007f5e0ff */
[-C--:B------:R-:W-:Y:S01]  /*2810*/  IADD3 R0, P3, P4, R37, R126.reuse, R131 ;  /* 0x0000007e25007210 */ /* 0x080fe20007c7e083 */
[----:B------:R-:W-:Y:S01]  /*2820*/  IMAD.IADD R92, R127, 0x1, R3 ;  /* 0x000000017f5c7824 */ /* 0x000fe200078e0203 */
[----:B------:R-:W-:-:S03]  /*2830*/  IADD3 R4, P5, P6, R37, R126, R129 ;  /* 0x0000007e25047210 */ /* 0x000fc60007ebe081 */
[----:B------:R-:W-:Y:S01]  /*2840*/  IMAD.X R41, R92, 0x1, R35, P2 ;  /* 0x000000015c297824 */ /* 0x000fe200010e0623 */
[C---:B0-----:R-:W-:Y:S02]  /*2850*/  LEA R52, P2, R0.reuse, R118, 0x1 ;  /* 0x0000007600347211 */ /* 0x041fe400078408ff */
[CC--:B------:R-:W-:Y:S02]  /*2860*/  IADD3.X R3, R35.reuse, R92.reuse, R130, P3, P4 ;  /* 0x0000005c23037210 */ /* 0x0c0fe40001fe8482 */
[----:B------:R-:W-:Y:S02]  /*2870*/  IADD3.X R24, R35, R92, R128, P5, P6 ;  /* 0x0000005c23187210 */ /* 0x000fe40002fec480 */
[----:B------:R-:W-:Y:S01]  /*2880*/  LEA.HI.X R53, R0, R119, R3, 0x1, P2 ;  /* 0x0000007700357211 */ /* 0x000fe200010f0c03 */
[----:B------:R-:W-:Y:S01]  /*2890*/  IMAD R3, R19, 0x5000, R233 ;  /* 0x0000500013037824 */ /* 0x000fe200078e02e9 */
[----:B-1----:R-:W-:Y:S02]  /*28a0*/  ISETP.GE.AND P2, PT, R116, 0x1, PT ;  /* 0x000000017400780c */ /* 0x002fe40003f46270 */
[----:B------:R-:W-:-:S02]  /*28b0*/  LEA R54, P5, R4, R118, 0x1 ;  /* 0x0000007604367211 */ /* 0x000fc400078a08ff */
[----:B------:R-:W-:Y:S02]  /*28c0*/  LEA R60, P6, R40, R118, 0x1 ;  /* 0x00000076283c7211 */ /* 0x000fe400078c08ff */
[----:B------:R-:W-:Y:S02]  /*28d0*/  ISETP.GT.AND P3, PT, R45, R120, PT ;  /* 0x000000782d00720c */ /* 0x000fe40003f64270 */
[-C--:B------:R-:W-:Y:S01]  /*28e0*/  LEA.HI.X R55, R4, R119.reuse, R24, 0x1, P5 ;  /* 0x0000007704377211 */ /* 0x080fe200028f0c18 */
[----:B------:R-:W-:Y:S01]  /*28f0*/  IMAD R4, R3, 0x2, R18 ;  /* 0x0000000203047824 */ /* 0x000fe200078e0212 */
[----:B------:R-:W-:Y:S02]  /*2900*/  LEA.HI.X R61, R40, R119, R41, 0x1, P6 ;  /* 0x00000077283d7211 */ /* 0x000fe400030f0c29 */
[----:B------:R-:W-:Y:S02]  /*2910*/  P2R R114, PR, RZ, 0x8 ;  /* 0x00000008ff727803 */ /* 0x000fe40000000000 */
[----:B------:R-:W-:Y:S01]  /*2920*/  MOV R24, R45 ;  /* 0x0000002d00187202 */ /* 0x000fe20000000f00 */
[----:B------:R-:W-:Y:S06]  /*2930*/  @!P2 BRA `(.L_x_2868) ;  /* 0x000000740004a947 */ /* 0x000fec0003800000 */
[----:B------:R-:W-:Y:S01]  /*2940*/  ULDC.U8 UR4, c[0x0][0x410] ;  /* 0x0001040000047ab9 */ /* 0x000fe20000000000 */
[-C--:B------:R-:W-:Y:S01]  /*2950*/  IMAD R3, R122, R45.reuse, RZ ;  /* 0x0000002d7a037224 */ /* 0x080fe200078e02ff */
[----:B------:R-:W-:Y:S01]  /*2960*/  ISETP.NE.AND P2, PT, RZ, UR4, PT ;  /* 0x00000004ff007c0c */ /* 0x000fe2000bf45270 */
[-C--:B------:R-:W-:Y:S02]  /*2970*/  IMAD R43, R123, R45.reuse, RZ ;  /* 0x0000002d7b2b7224 */ /* 0x080fe400078e02ff */
        /* <DEDUP_REMOVED lines=25> */
[-C--:B------:R-:W-:Y:S01]  /*2b10*/  ISETP.GE.AND P5, PT, R22, R116.reuse, PT ;  /* 0x000000741600720c */ /* 0x080fe20003fa6270 */
[----:B------:R-:W-:Y:S01]  /*2b20*/  IMAD.X R42, R0, 0x1, R20, P2 ;  /* 0x00000001002a7824 */ /* 0x000fe200010e0614 */
[----:B------:R-:W-:Y:S01]  /*2b30*/  LEA R40, P2, R41, UR4, 0x1 ;  /* 0x0000000429287c11 */ /* 0x000fe2000f8408ff */
[----:B------:R-:W-:Y:S01]  /*2b40*/  IMAD.X R44, R115, 0x1, R25, P4 ;  /* 0x00000001732c7824 */ /* 0x000fe200020e0619 */
[----:B------:R-:W-:Y:S01]  /*2b50*/  CS2R R126, SRZ ;  /* 0x00000000007e7805 */ /* 0x000fe2000001ff00 */
[----:B------:R-:W-:Y:S01]  /*2b60*/  ULDC.64 UR6, c[0x0][0x208] ;  /* 0x0000820000067ab9 */ /* 0x000fe20000000a00 */
[----:B------:R-:W-:Y:S01]  /*2b70*/  LEA.HI.X R41, R41, UR5, R42, 0x1, P2 ;  /* 0x0000000529297c11 */ /* 0x000fe200090f0c2a */
[----:B------:R-:W-:Y:S01]  /*2b80*/  ULDC.64 UR4, c[0x0][0x400] ;  /* 0x0001000000047ab9 */ /* 0x000fe20000000a00 */
[----:B------:R-:W-:-:S02]  /*2b90*/  ISETP.GE.AND P4, PT, R215, R116, PT ;  /* 0x00000074d700720c */ /* 0x000fc40003f86270 */
[----:B------:R-:W-:-:S03]  /*2ba0*/  LEA R42, P2, R43, UR4, 0x1 ;  /* 0x000000042b2a7c11 */ /* 0x000fc6000f8408ff */
[----:B------:R0:W5:Y:S01]  /*2bb0*/  @!P5 LDG.E.64 R124, desc[UR6][R40.64] ;  /* 0x00000006287cd981 */ /* 0x000162000c1e1b00 */
        /* <DEDUP_REMOVED lines=16> */
.L_x_2871:
[----:B------:R-:W-:Y:S05]  /*2cc0*/  BSYNC B1 ;  /* 0x0000000000017941 */ /* 0x000fea0003800000 */
.L_x_2870:
[----:B0----5:R-:W-:Y:S01]  /*2cd0*/  IMAD.MOV.U32 R41, RZ, RZ, R83 ;  /* 0x000000ffff297224 */ /* 0x021fe200078e0053 */
[----:B------:R-:W-:Y:S01]  /*2ce0*/  MOV R40, R82 ;  /* 0x0000005200287202 */ /* 0x000fe20000000f00 */
[----:B------:R-:W-:Y:S01]  /*2cf0*/  IMAD.MOV.U32 R42, RZ, RZ, R86 ;  /* 0x000000ffff2a7224 */ /* 0x000fe200078e0056 */
[----:B------:R-:W-:Y:S01]  /*2d00*/  IADD3 R43, R212, 0x20, RZ ;  /* 0x00000020d42b7810 */ /* 0x000fe20007ffe0ff */
[----:B------:R-:W-:Y:S01]  /*2d10*/  BSSY B1, `(.L_x_2872) ;  /* 0x000003e000017945 */ /* 0x000fe20003800000 */
[----:B------:R-:W-:Y:S01]  /*2d20*/  PRMT R163, R41, 0x5410, R40 ;  /* 0x0000541029a37816 */ /* 0x000fe20000000028 */
[----:B------:R-:W-:Y:S01]  /*2d30*/  IMAD.MOV.U32 R40, RZ, RZ, R87 ;  /* 0x000000ffff287224 */ /* 0x000fe200078e0057 */
[----:B------:R-:W-:Y:S01]  /*2d40*/  ISETP.GE.AND P4, PT, R43, R3, PT ;  /* 0x000000032b00720c */ /* 0x000fe20003f86270 */
[----:B------:R-:W-:Y:S01]  /*2d50*/  IMAD.MOV.U32 R41, RZ, RZ, R94 ;  /* 0x000000ffff297224 */ /* 0x000fe200078e005e */
[----:B------:R-:W-:Y:S02]  /*2d60*/  CS2R R70, SRZ ;  /* 0x0000000000467805 */ /* 0x000fe4000001ff00 */
[----:B------:R-:W-:-:S02]  /*2d70*/  CS2R R74, SRZ ;  /* 0x00000000004a7805 */ /* 0x000fc4000001ff00 */
[----:B------:R-:W-:Y:S01]  /*2d80*/  PRMT R165, R42, 0x5410, R40 ;  /* 0x000054102aa57816 */ /* 0x000fe20000000028 */
[----:B------:R-:W-:Y:S01]  /*2d90*/  IMAD.MOV.U32 R42, RZ, RZ, R124 ;  /* 0x000000ffff2a7224 */ /* 0x000fe200078e007c */
[----:B------:R-:W-:Y:S02]  /*2da0*/  MOV R40, R95 ;  /* 0x0000005f00287202 */ /* 0x000fe40000000f00 */
[----:B------:R-:W-:Y:S02]  /*2db0*/  CS2R R78, SRZ ;  /* 0x00000000004e7805 */ /* 0x000fe4000001ff00 */
[----:B------:R-:W-:Y:S02]  /*2dc0*/  CS2R R68, SRZ ;  /* 0x0000000000447805 */ /* 0x000fe4000001ff00 */
[----:B------:R-:W-:Y:S02]  /*2dd0*/  CS2R R72, SRZ ;  /* 0x0000000000487805 */ /* 0x000fe4000001ff00 */
[----:B------:R-:W-:Y:S01]  /*2de0*/  PRMT R166, R41, 0x5410, R40 ;  /* 0x0000541029a67816 */ /* 0x000fe20000000028 */
[----:B------:R-:W-:Y:S01]  /*2df0*/  IMAD.MOV.U32 R41, RZ, RZ, R125 ;  /* 0x000000ffff297224 */ /* 0x000fe200078e007d */
[----:B------:R-:W-:Y:S01]  /*2e00*/  CS2R R76, SRZ ;  /* 0x00000000004c7805 */ /* 0x000fe2000001ff00 */
[----:B------:R-:W-:Y:S01]  /*2e10*/  IMAD.MOV.U32 R40, RZ, RZ, R84 ;  /* 0x000000ffff287224 */ /* 0x000fe200078e0054 */
[----:B------:R-:W-:-:S02]  /*2e20*/  CS2R R80, SRZ ;  /* 0x0000000000507805 */ /* 0x000fc4000001ff00 */
[----:B------:R-:W-:Y:S01]  /*2e30*/  PRMT R157, R42, 0x5410, R41 ;  /* 0x000054102a9d7816 */ /* 0x000fe20000000029 */
[----:B------:R-:W-:Y:S01]  /*2e40*/  IMAD.MOV.U32 R41, RZ, RZ, R85 ;  /* 0x000000ffff297224 */ /* 0x000fe200078e0055 */
[----:B------:R-:W-:-:S04]  /*2e50*/  MOV R42, R92 ;  /* 0x0000005c002a7202 */ /* 0x000fc80000000f00 */
[----:B------:R-:W-:Y:S01]  /*2e60*/  PRMT R164, R40, 0x5410, R41 ;  /* 0x0000541028a47816 */ /* 0x000fe20000000029 */
[----:B------:R-:W-:Y:S02]  /*2e70*/  IMAD.MOV.U32 R40, RZ, RZ, R93 ;  /* 0x000000ffff287224 */ /* 0x000fe400078e005d */
[----:B------:R-:W-:-:S03]  /*2e80*/  IMAD.MOV.U32 R41, RZ, RZ, R118 ;  /* 0x000000ffff297224 */ /* 0x000fc600078e0076 */
[----:B------:R-:W-:Y:S01]  /*2e90*/  PRMT R167, R42, 0x5410, R40 ;  /* 0x000054102aa77816 */ /* 0x000fe20000000028 */
[----:B------:R-:W-:Y:S02]  /*2ea0*/  IMAD.MOV.U32 R40, RZ, RZ, R119 ;  /* 0x000000ffff287224 */ /* 0x000fe400078e0077 */
[----:B------:R-:W-:-:S03]  /*2eb0*/  IMAD.MOV.U32 R42, RZ, RZ, R126 ;  /* 0x000000ffff2a7224 */ /* 0x000fc600078e007e */
[----:B------:R-:W-:Y:S01]  /*2ec0*/  PRMT R168, R41, 0x5410, R40 ;  /* 0x0000541029a87816 */ /* 0x000fe20000000028 */
[----:B------:R-:W-:-:S05]  /*2ed0*/  IMAD.MOV.U32 R41, RZ, RZ, R127 ;  /* 0x000000ffff297224 */ /* 0x000fca00078e007f */
        /* <DEDUP_REMOVED lines=33> */
.L_x_2873:
[----:B------:R-:W-:Y:S05]  /*30f0*/  BSYNC B1 ;  /* 0x0000000000017941 */ /* 0x000fea0003800000 */
.L_x_2872:
        /* <DEDUP_REMOVED lines=9> */
[----:B------:R-:W-:Y:S01]  /*3190*/  CS2R R58, SRZ ;  /* 0x00000000003a7805 */ /* 0x000fe2000001ff00 */
[----:B-----5:R-:W-:Y:S01]  /*31a0*/  IMAD.MOV.U32 R138, RZ, RZ, R66 ;  /* 0x000000ffff8a7224 */ /* 0x020fe200078e0042 */
        /* <DEDUP_REMOVED lines=33> */
.L_x_2875:
[----:B------:R-:W-:Y:S05]  /*33c0*/  BSYNC B1 ;  /* 0x0000000000017941 */ /* 0x000fea0003800000 */
.L_x_2874:
[----:B------:R-:W2:Y:S01]  /*33d0*/  LDL R0, [R1+0x58] ;  /* 0x0000580001007983 */ /* 0x000ea20000100800 */
[----:B0-----:R-:W-:Y:S01]  /*33e0*/  IMAD.MOV.U32 R41, RZ, RZ, R71 ;  /* 0x000000ffff297224 */ /* 0x001fe200078e0047 */
[----:B------:R-:W-:Y:S01]  /*33f0*/  MOV R40, R70 ;  /* 0x0000004600287202 */ /* 0x000fe20000000f00 */
[----:B------:R-:W-:Y:S01]  /*3400*/  IMAD.MOV.U32 R42, RZ, RZ, R74 ;  /* 0x000000ffff2a7224 */ /* 0x000fe200078e004a */
[----:B------:R-:W-:Y:S02]  /*3410*/  PRMT R141, R138, 0x7610, R141 ;  /* 0x000076108a8d7816 */ /* 0x000fe4000000008d */
[----:B------:R-:W-:Y:S01]  /*3420*/  PRMT R145, R40, 0x5410, R41 ;  /* 0x0000541028917816 */ /* 0x000fe20000000029 */
[----:B------:R-:W-:Y:S01]  /*3430*/  IMAD.MOV.U32 R40, RZ, RZ, R78 ;  /* 0x000000ffff287224 */ /* 0x000fe200078e004e */
[----:B------:R-:W-:Y:S02]  /*3440*/  MOV R41, R79 ;  /* 0x0000004f00297202 */ /* 0x000fe40000000f00 */
        /* <DEDUP_REMOVED lines=11> */
[----:B------:R-:W-:Y:S02]  /*3500*/  IMAD.MOV.U32 R41, RZ, RZ, R80 ;  /* 0x000000ffff297224 */ /* 0x000fe400078e0050 */
[----:B------:R-:W-:Y:S01]  /*3510*/  IMAD.MOV.U32 R42, RZ, RZ, R81 ;  /* 0x000000ffff2a7224 */ /* 0x000fe200078e0051 */
[----:B------:R-:W-:Y:S01]  /*3520*/  PRMT R158, R158, 0x5410, R40 ;  /* 0x000054109e9e7816 */ /* 0x000fe20000000028 */
[----:B-----5:R-:W-:Y:S01]  /*3530*/  IMAD.MOV.U32 R40, RZ, RZ, R51 ;  /* 0x000000ffff287224 */ /* 0x020fe200078e0033 */
[----:B------:R-:W-:Y:S01]  /*3540*/  PRMT R162, R41, 0x7610, R162 ;  /* 0x0000761029a27816 */ /* 0x000fe200000000a2 */
[----:B------:R-:W-:Y:S01]  /*3550*/  IMAD.MOV.U32 R41, RZ, RZ, R50 ;  /* 0x000000ffff297224 */ /* 0x000fe200078e0032 */
[----:B------:R-:W-:-:S02]  /*3560*/  PRMT R161, R161, 0x5410, R42 ;  /* 0x00005410a1a17816 */ /* 0x000fc4000000002a */
[----:B------:R-:W-:Y:S02]  /*3570*/  MOV R42, R45 ;  /* 0x0000002d002a7202 */ /* 0x000fe40000000f00 */
[----:B------:R-:W-:Y:S01]  /*3580*/  PRMT R90, R41, 0x5410, R40 ;  /* 0x00005410295a7816 */ /* 0x000fe20000000028 */
[----:B------:R-:W-:Y:S01]  /*3590*/  IMAD.MOV.U32 R40, RZ, RZ, R63 ;  /* 0x000000ffff287224 */ /* 0x000fe200078e003f */
[----:B------:R-:W-:-:S04]  /*35a0*/  MOV R41, R62 ;  /* 0x0000003e00297202 */ /* 0x000fc80000000f00 */
[----:B------:R-:W-:Y:S01]  /*35b0*/  PRMT R140, R41, 0x5410, R40 ;  /* 0x00005410298c7816 */ /* 0x000fe20000000028 */
[----:B------:R-:W-:Y:S02]  /*35c0*/  IMAD.MOV.U32 R41, RZ, RZ, R47 ;  /* 0x000000ffff297224 */ /* 0x000fe400078e002f */
[----:B------:R-:W-:Y:S01]  /*35d0*/  IMAD.MOV.U32 R40, RZ, RZ, R48 ;  /* 0x000000ffff287224 */ /* 0x000fe200078e0030 */
[----:B--2---:R-:W-:Y:S01]  /*35e0*/  R2UR UR4, R0 ;  /* 0x00000000000472ca */ /* 0x004fe200000e0000 */
[----:B------:R-:W-:-:S05]  /*35f0*/  IMAD.MOV.U32 R0, RZ, RZ, R67 ;  /* 0x000000ffff007224 */ /* 0x000fca00078e0043 */
[----:B------:R-:W-:Y:S01]  /*3600*/  PRMT R141, R141, 0x5410, R0 ;  /* 0x000054108d8d7816 */ /* 0x000fe20000000000 */
[----:B------:R-:W-:-:S05]  /*3610*/  IMAD.MOV.U32 R0, RZ, RZ, R75 ;  /* 0x000000ffff007224 */ /* 0x000fca00078e004b */
[----:B------:R-:W-:Y:S01]  /*3620*/  PRMT R153, R153, 0x5410, R0 ;  /* 0x0000541099997816 */ /* 0x000fe20000000000 */
[----:B------:R-:W-:Y:S01]  /*3630*/  IMAD.MOV.U32 R0, RZ, RZ, R69 ;  /* 0x000000ffff007224 */ /* 0x000fe200078e0045 */
[----:B------:R-:W-:-:S04]  /*3640*/  UISETP.NE.AND UP0, UPT, UR4, 0x3, UPT ;  /* 0x000000030400788c */ /* 0x000fc8000bf05270 */
[----:B------:R-:W-:Y:S01]  /*3650*/  PRMT R142, R142, 0x5410, R0 ;  /* 0x000054108e8e7816 */ /* 0x000fe20000000000 */
[----:B------:R-:W-:Y:S01]  /*3660*/  IMAD.MOV.U32 R0, RZ, RZ, R44 ;  /* 0x000000ffff007224 */ /* 0x000fe200078e002c */
[----:B------:R-:W-:-:S04]  /*3670*/  PLOP3.LUT P2, PT, PT, PT, UP0, 0x80, 0x0 ;  /* 0x000000000000781c */ /* 0x000fc80003f4f008 */
[----:B------:R-:W-:Y:S01]  /*3680*/  PRMT R88, R0, 0x7610, R88 ;  /* 0x0000761000587816 */ /* 0x000fe20000000058 */
[----:B------:R-:W-:-:S03]  /*3690*/  IMAD.MOV.U32 R0, RZ, RZ, R56 ;  /* 0x000000ffff007224 */ /* 0x000fc600078e0038 */
[----:B------:R-:W-:Y:S01]  /*36a0*/  PRMT R88, R88, 0x5410, R42 ;  /* 0x0000541058587816 */ /* 0x000fe2000000002a */
[----:B------:R-:W-:Y:S01]  /*36b0*/  IMAD.MOV.U32 R42, RZ, RZ, R57 ;  /* 0x000000ffff2a7224 */ /* 0x000fe200078e0039 */
[----:B------:R-:W-:Y:S01]  /*36c0*/  PRMT R138, R0, 0x7610, R138 ;  /* 0x00007610008a7816 */ /* 0x000fe2000000008a */
[----:B------:R-:W-:-:S03]  /*36d0*/  IMAD.MOV.U32 R0, RZ, RZ, R46 ;  /* 0x000000ffff007224 */ /* 0x000fc600078e002e */
[----:B------:R-:W-:Y:S01]  /*36e0*/  PRMT R138, R138, 0x5410, R42 ;  /* 0x000054108a8a7816 */ /* 0x000fe2000000002a */
[----:B------:R-:W-:Y:S01]  /*36f0*/  IMAD.MOV.U32 R42, RZ, RZ, R58 ;  /* 0x000000ffff2a7224 */ /* 0x000fe200078e003a */
[----:B------:R-:W-:Y:S02]  /*3700*/  PRMT R89, R0, 0x7610, R89 ;  /* 0x0000761000597816 */ /* 0x000fe40000000059 */
[----:B------:R-:W-:Y:S02]  /*3710*/  MOV R0, R49 ;  /* 0x0000003100007202 */ /* 0x000fe40000000f00 */
[----:B------:R-:W-:Y:S01]  /*3720*/  PRMT R89, R89, 0x5410, R41 ;  /* 0x0000541059597816 */ /* 0x000fe20000000029 */
[----:B------:R-:W-:Y:S01]  /*3730*/  IMAD.MOV.U32 R41, RZ, RZ, R59 ;  /* 0x000000ffff297224 */ /* 0x000fe200078e003b */
[----:B------:R-:W-:Y:S01]  /*3740*/  PRMT R91, R40, 0x5410, R0 ;  /* 0x00005410285b7816 */ /* 0x000fe20000000000 */
[----:B------:R-:W-:Y:S02]  /*3750*/  IMAD.MOV.U32 R40, RZ, RZ, R64 ;  /* 0x000000ffff287224 */ /* 0x000fe400078e0040 */
[----:B------:R-:W-:Y:S01]  /*3760*/  IMAD.MOV.U32 R0, RZ, RZ, R65 ;  /* 0x000000ffff007224 */ /* 0x000fe200078e0041 */
[----:B------:R-:W-:-:S04]  /*3770*/  PRMT R139, R42, 0x5410, R41 ;  /* 0x000054102a8b7816 */ /* 0x000fc80000000029 */
[----:B------:R-:W-:Y:S01]  /*3780*/  PRMT R160, R40, 0x5410, R0 ;  /* 0x0000541028a07816 */ /* 0x000fe20000000000 */
[----:B------:R-:W-:Y:S06]  /*3790*/  @!P2 BRA `(.L_x_2876) ;  /* 0x000000000004a947 */ /* 0x000fec0003800000 */
[----:B------:R-:W-:Y:S01]  /*37a0*/  BPT.TRAP 0x1 ;  /* 0x000000040000795c */ /* 0x000fe20000300000 */
.L_x_2876:
[----:B------:R-:W-:Y:S01]  /*37b0*/  LEA R0, R19, R18, 0x3 ;  /* 0x0000001213007211 */ /* 0x000fe200078e18ff */
[----:B------:R-:W-:Y:S01]  /*37c0*/  BSSY B1, `(.L_x_2877) ;  /* 0x0000004000017945 */ /* 0x000fe20003800000 */
[----:B------:R-:W-:-:S04]  /*37d0*/  SHF.L.U32 R115, R219, 0x1f, RZ ;  /* 0x0000001fdb737819 */ /* 0x000fc800000006ff */
[----:B------:R-:W0:Y:S02]  /*37e0*/  SYNCS.PHASECHK.TRANS64.TRYWAIT P6, [R0+URZ+0x38890], R115 ;  /* 0x03889073000075a7 */ /* 0x000e2400080c017f */
[----:B0-----:R-:W-:Y:S05]  /*37f0*/  @!P6 BRA `(.L_x_2878) ;  /* 0x000002d00090e947 */ /* 0x001fea0003800000 */
.L_x_3292:
[----:B------:R-:W-:Y:S05]  /*3800*/  BSYNC B1 ;  /* 0x0000000000017941 */ /* 0x000fea0003800000 */
.L_x_2877:
        /* <DEDUP_REMOVED lines=14> */
[--C-:B------:R-:W-:Y:S01]  /*38f0*/  HADD2.F32 R126, -RZ, R43.reuse.H1_H1 ;  /* 0x3000002bff7e7230 */ /* 0x100fe20000004100 */
[----:B------:R-:W-:Y:S01]  /*3900*/  SHF.R.U32.HI R127, RZ, 0x10, R127 ;  /* 0x00000010ff7f7819 */ /* 0x000fe2000001167f */
[----:B------:R-:W-:Y:S02]  /*3910*/  HADD2.F32 R154, -RZ, R43.H0_H0 ;  /* 0x2000002bff9a7230 */ /* 0x000fe40000004100 */
[----:B------:R-:W-:Y:S02]  /*3920*/  HADD2.F32 R155, -RZ, R125.H0_H0 ;  /* 0x2000007dff9b7230 */ /* 0x000fe40000004100 */
[----:B------:R-:W-:-:S02]  /*3930*/  HADD2.F32 R127, -RZ, R127.H0_H0 ;  /* 0x2000007fff7f7230 */ /* 0x000fc40000004100 */
[----:B------:R-:W-:Y:S02]  /*3940*/  HADD2.F32 R143, -RZ, R143.H0_H0 ;  /* 0x2000008fff8f7230 */ /* 0x000fe40000004100 */
[----:B------:R-:W-:Y:S01]  /*3950*/  FMUL.FTZ R41, R152, R155 ;  /* 0x0000009b98297220 */ /* 0x000fe20000410000 */
[----:B------:R-:W-:Y:S02]  /*3960*/  HADD2.F32 R125, -RZ, R124.H0_H0 ;  /* 0x2000007cff7d7230 */ /* 0x000fe40000004100 */
[----:B------:R-:W-:Y:S01]  /*3970*/  FMUL.FTZ R43, R126, R127 ;  /* 0x0000007f7e2b7220 */ /* 0x000fe20000410000 */
[----:B------:R-:W-:Y:S01]  /*3980*/  FMUL.FTZ R155, R156, R155 ;  /* 0x0000009b9c9b7220 */ /* 0x000fe20000410000 */
[----:B------:R-:W-:Y:S01]  /*3990*/  FMUL.FTZ R127, R154, R127 ;  /* 0x0000007f9a7f7220 */ /* 0x000fe20000410000 */
[----:B------:R-:W-:Y:S01]  /*39a0*/  FFMA.FTZ R41, R156, R143, -R41 ;  /* 0x0000008f9c297223 */ /* 0x000fe20000010829 */
[----:B------:R-:W-:Y:S01]  /*39b0*/  FFMA.FTZ R43, R154, R125, -R43 ;  /* 0x0000007d9a2b7223 */ /* 0x000fe2000001082b */
[----:B------:R-:W-:Y:S01]  /*39c0*/  FFMA.FTZ R124, R152, R143, R155 ;  /* 0x0000008f987c7223 */ /* 0x000fe2000001009b */
[----:B------:R-:W-:Y:S01]  /*39d0*/  FFMA.FTZ R126, R126, R125, R127 ;  /* 0x0000007d7e7e7223 */ /* 0x000fe2000001007f */
[----:B------:R-:W-:-:S02]  /*39e0*/  HADD2.F32 R127, -RZ, R159.H0_H0 ;  /* 0x2000009fff7f7230 */ /* 0x000fc40000004100 */
[--C-:B------:R-:W-:Y:S01]  /*39f0*/  HADD2.F32 R152, -RZ, R40.reuse.H1_H1 ;  /* 0x30000028ff987230 */ /* 0x100fe20000004100 */
[----:B------:R-:W-:Y:S01]  /*3a00*/  F2FP.F16.F32.PACK_AB R41, R124, R41 ;  /* 0x000000297c29723e */ /* 0x000fe200000000ff */
[----:B------:R-:W-:Y:S01]  /*3a10*/  HADD2.F32 R154, -RZ, R40.H0_H0 ;  /* 0x20000028ff9a7230 */ /* 0x000fe20000004100 */
[----:B------:R-:W-:Y:S01]  /*3a20*/  F2FP.F16.F32.PACK_AB R43, R126, R43 ;  /* 0x0000002b7e2b723e */ /* 0x000fe200000000ff */
[----:B------:R-:W-:Y:S02]  /*3a30*/  HADD2.F32 R125, -RZ, R159.H1_H1 ;  /* 0x3000009fff7d7230 */ /* 0x000fe40000004100 */
[-C--:B------:R-:W-:Y:S01]  /*3a40*/  FMUL.FTZ R155, R152, R127.reuse ;  /* 0x0000007f989b7220 */ /* 0x080fe20000410000 */
[----:B------:R-:W-:Y:S02]  /*3a50*/  HADD2.F32 R40, -RZ, R42.H1_H1 ;  /* 0x3000002aff287230 */ /* 0x000fe40000004100 */
[----:B------:R-:W-:Y:S01]  /*3a60*/  FMUL.FTZ R159, R154, R127 ;  /* 0x0000007f9a9f7220 */ /* 0x000fe20000410000 */
[----:B------:R-:W-:-:S02]  /*3a70*/  HADD2.F32 R143, -RZ, R157.H0_H0 ;  /* 0x2000009dff8f7230 */ /* 0x000fc40000004100 */
[----:B------:R-:W-:Y:S02]  /*3a80*/  HADD2.F32 R42, -RZ, R42.H0_H0 ;  /* 0x2000002aff2a7230 */ /* 0x000fe40000004100 */
[----:B------:R-:W-:Y:S01]  /*3a90*/  FMUL.FTZ R127, R40, R125 ;  /* 0x0000007d287f7220 */ /* 0x000fe20000410000 */
[----:B------:R-:W-:Y:S02]  /*3aa0*/  HADD2.F32 R157, -RZ, R157.H1_H1 ;  /* 0x3000009dff9d7230 */ /* 0x000fe40000004100 */
        /* <DEDUP_REMOVED lines=8> */
.L_x_2884:
[----:B------:R-:W-:Y:S05]  /*3b30*/  BSYNC B3 ;  /* 0x0000000000037941 */ /* 0x000fea0003800000 */
.L_x_2883:
[----:B------:R-:W-:Y:S02]  /*3b40*/  ULDC.64 UR4, c[0x0][0x208] ;  /* 0x0000820000047ab9 */ /* 0x000fe40000000a00 */
[----:B--2---:R1:W-:Y:S03]  /*3b50*/  STG.E.128 desc[UR4][R60.64], R40 ;  /* 0x000000283c007986 */ /* 0x0043e6000c101d04 */
.L_x_2882:
[----:B------:R-:W-:Y:S05]  /*3b60*/  BSYNC B2 ;  /* 0x0000000000027941 */ /* 0x000fea0003800000 */
.L_x_2881:
        /* <DEDUP_REMOVED lines=48> */
.L_x_2888:
[----:B------:R-:W-:Y:S05]  /*3e70*/  BSYNC B3 ;  /* 0x0000000000037941 */ /* 0x000fea0003800000 */
.L_x_2887:
[----:B------:R-:W-:Y:S02]  /*3e80*/  ULDC.64 UR4, c[0x0][0x208] ;  /* 0x0000820000047ab9 */ /* 0x000fe40000000a00 */
[----:B--2---:R2:W-:Y:S03]  /*3e90*/  STG.E.128 desc[UR4][R60.64+0x80], R40 ;  /* 0x000080283c007986 */ /* 0x0045e6000c101d04 */
.L_x_2886:
[----:B------:R-:W-:Y:S05]  /*3ea0*/  BSYNC B2 ;  /* 0x0000000000027941 */ /* 0x000fea0003800000 */
.L_x_2885:
[----:B------:R-:W-:Y:S01]  /*3eb0*/  ISETP.NE.AND P3, PT, R9, RZ, PT ;  /* 0x000000ff0900720c */ /* 0x000fe20003f65270 */
[----:B------:R-:W-:-:S12]  /*3ec0*/  BSSY B2, `(.L_x_2889) ;  /* 0x0000032000027945 */ /* 0x000fd80003800000 */
[----:B------:R-:W-:Y:S05]  /*3ed0*/  @!P3 BRA `(.L_x_2890) ;  /* 0x0000000000c0b947 */ /* 0x000fea0003800000 */
[----:B-12---:R1:W2:Y:S01]  /*3ee0*/  LDS.128 R40, [R4+0x29400] ;  /* 0x0294000004287984 */ /* 0x0062a20000000c00 */
        /* <DEDUP_REMOVED lines=44> */
.L_x_2892:
[----:B------:R-:W-:Y:S05]  /*41b0*/  BSYNC B3 ;  /* 0x0000000000037941 */ /* 0x000fea0003800000 */
.L_x_2891:
[----:B------:R-:W-:Y:S02]  /*41c0*/  ULDC.64 UR4, c[0x0][0x208] ;  /* 0x0000820000047ab9 */ /* 0x000fe40000000a00 */
[----:B--2---:R3:W-:Y:S03]  /*41d0*/  STG.E.128 desc[UR4][R60.64+0x100], R40 ;  /* 0x000100283c007986 */ /* 0x0047e6000c101d04 */
.L_x_2890:
[----:B------:R-:W-:Y:S05]  /*41e0*/  BSYNC B2 ;  /* 0x0000000000027941 */ /* 0x000fea0003800000 */
.L_x_2889:
[----:B------:R-:W-:-:S13]  /*41f0*/  ISETP.NE.AND P3, PT, R8, RZ, PT ;  /* 0x000000ff0800720c */ /* 0x000fda0003f65270 */
[----:B------:R-:W-:Y:S05]  /*4200*/  @!P3 BRA `(.L_x_2880) ;  /* 0x0000000000c0b947 */ /* 0x000fea0003800000 */
[----:B-123--:R1:W2:Y:S01]  /*4210*/  LDS.128 R40, [R4+0x2bc00] ;  /* 0x02bc000004287984 */ /* 0x00e2a20000000c00 */
[----:B------:R-:W-:Y:S01]  /*4220*/  ISETP.GE.AND P3, PT, R216, R116, PT ;  /* 0x00000074d800720c */ /* 0x000fe20003f66270 */
[----:B------:R-:W-:-:S12]  /*4230*/  BSSY B2, `(.L_x_2893) ;  /* 0x000002b000027945 */ /* 0x000fd80003800000 */
[----:B-1----:R-:W-:Y:S05]  /*4240*/  @P3 BRA `(.L_x_2894) ;  /* 0x0000000000a43947 */ /* 0x002fea0003800000 */
[--C-:B------:R-:W-:Y:S01]  /*4250*/  SHF.R.U64 R84, R84, 0x10, R85.reuse ;  /* 0x0000001054547819 */ /* 0x100fe20000001255 */
[----:B--2---:R-:W-:Y:S01]  /*4260*/  HADD2.F32 R87, -RZ, R41.H1_H1 ;  /* 0x30000029ff577230 */ /* 0x004fe20000004100 */
[----:B------:R-:W-:Y:S01]  /*4270*/  SHF.R.U32.HI R85, RZ, 0x10, R85 ;  /* 0x00000010ff557819 */ /* 0x000fe20000011655 */
[----:B------:R-:W-:Y:S01]  /*4280*/  HADD2.F32 R86, -RZ, R43.H1_H1 ;  /* 0x3000002bff567230 */ /* 0x000fe20000004100 */
[--C-:B------:R-:W-:Y:S01]  /*4290*/  SHF.R.U64 R82, R82, 0x10, R83.reuse ;  /* 0x0000001052527819 */ /* 0x100fe20000001253 */
[----:B------:R-:W-:Y:S01]  /*42a0*/  HADD2.F32 R84, -RZ, R84.H0_H0 ;  /* 0x20000054ff547230 */ /* 0x000fe20000004100 */
[----:B------:R-:W-:Y:S01]  /*42b0*/  SHF.R.U32.HI R83, RZ, 0x10, R83 ;  /* 0x00000010ff537819 */ /* 0x000fe20000011653 */
[----:B------:R-:W-:Y:S02]  /*42c0*/  HADD2.F32 R85, -RZ, R85.H0_H0 ;  /* 0x20000055ff557230 */ /* 0x000fe40000004100 */
[----:B------:R-:W-:Y:S02]  /*42d0*/  HADD2.F32 R41, -RZ, R41.H0_H0 ;  /* 0x20000029ff297230 */ /* 0x000fe40000004100 */
[----:B------:R-:W-:Y:S01]  /*42e0*/  FMUL.FTZ R94, R87, R84 ;  /* 0x00000054575e7220 */ /* 0x000fe20000410000 */
[----:B------:R-:W-:-:S02]  /*42f0*/  HADD2.F32 R92, -RZ, R43.H0_H0 ;  /* 0x2000002bff5c7230 */ /* 0x000fc40000004100 */
[-C--:B------:R-:W-:Y:S01]  /*4300*/  FMUL.FTZ R43, R86, R85.reuse ;  /* 0x00000055562b7220 */ /* 0x080fe20000410000 */
[----:B------:R-:W-:Y:S02]  /*4310*/  HADD2.F32 R82, -RZ, R82.H0_H0 ;  /* 0x20000052ff527230 */ /* 0x000fe40000004100 */
[C---:B------:R-:W-:Y:S01]  /*4320*/  FMUL.FTZ R84, R41.reuse, R84 ;  /* 0x0000005429547220 */ /* 0x040fe20000410000 */
[----:B------:R-:W-:Y:S02]  /*4330*/  HADD2.F32 R83, -RZ, R83.H0_H0 ;  /* 0x20000053ff537230 */ /* 0x000fe40000004100 */
[----:B------:R-:W-:Y:S01]  /*4340*/  FMUL.FTZ R85, R92, R85 ;  /* 0x000000555c557220 */ /* 0x000fe20000410000 */
[-C--:B------:R-:W-:Y:S01]  /*4350*/  FFMA.FTZ R94, R41, R82.reuse, -R94 ;  /* 0x00000052295e7223 */ /* 0x080fe2000001085e */
[----:B------:R-:W-:Y:S02]  /*4360*/  FFMA.FTZ R87, R87, R82, R84 ;  /* 0x0000005257577223 */ /* 0x000fe40000010054 */
[----:B------:R-:W-:Y:S01]  /*4370*/  FFMA.FTZ R86, R86, R83, R85 ;  /* 0x0000005356567223 */ /* 0x000fe20000010055 */
[----:B------:R-:W-:-:S02]  /*4380*/  HADD2.F32 R85, -RZ, R164.H0_H0 ;  /* 0x200000a4ff557230 */ /* 0x000fc40000004100 */
[----:B------:R-:W-:Y:S01]  /*4390*/  FFMA.FTZ R43, R92, R83, -R43 ;  /* 0x000000535c2b7223 */ /* 0x000fe2000001082b */
[--C-:B------:R-:W-:Y:S02]  /*43a0*/  HADD2.F32 R82, -RZ, R40.reuse.H1_H1 ;  /* 0x30000028ff527230 */ /* 0x100fe40000004100 */
[----:B------:R-:W-:Y:S02]  /*43b0*/  HADD2.F32 R84, -RZ, R40.H0_H0 ;  /* 0x20000028ff547230 */ /* 0x000fe40000004100 */
[----:B------:R-:W-:Y:S02]  /*43c0*/  HADD2.F32 R83, -RZ, R164.H1_H1 ;  /* 0x300000a4ff537230 */ /* 0x000fe40000004100 */
[-C--:B------:R-:W-:Y:S01]  /*43d0*/  FMUL.FTZ R93, R82, R85.reuse ;  /* 0x00000055525d7220 */ /* 0x080fe20000410000 */
[--C-:B------:R-:W-:Y:S02]  /*43e0*/  HADD2.F32 R40, -RZ, R42.reuse.H1_H1 ;  /* 0x3000002aff287230 */ /* 0x100fe40000004100 */
[----:B------:R-:W-:Y:S01]  /*43f0*/  FMUL.FTZ R85, R84, R85 ;  /* 0x0000005554557220 */ /* 0x000fe20000410000 */
[----:B------:R-:W-:Y:S01]  /*4400*/  HADD2.F32 R41, -RZ, R163.H1_H1 ;  /* 0x300000a3ff297230 */ /* 0x000fe20000004100 */
[----:B------:R-:W-:Y:S01]  /*4410*/  F2FP.F16.F32.PACK_AB R43, R86, R43 ;  /* 0x0000002b562b723e */ /* 0x000fe200000000ff */
[----:B------:R-:W-:-:S02]  /*4420*/  HADD2.F32 R42, -RZ, R42.H0_H0 ;  /* 0x2000002aff2a7230 */ /* 0x000fc40000004100 */
[----:B------:R-:W-:Y:S01]  /*4430*/  FMUL.FTZ R95, R40, R83 ;  /* 0x00000053285f7220 */ /* 0x000fe20000410000 */
[----:B------:R-:W-:Y:S02]  /*4440*/  HADD2.F32 R163, -RZ, R163.H0_H0 ;  /* 0x200000a3ffa37230 */ /* 0x000fe40000004100 */
[-C--:B------:R-:W-:Y:S01]  /*4450*/  FFMA.FTZ R84, R84, R41.reuse, -R93 ;  /* 0x0000002954547223 */ /* 0x080fe2000001085d */
[----:B------:R-:W-:Y:S01]  /*4460*/  FFMA.FTZ R85, R82, R41, R85 ;  /* 0x0000002952557223 */ /* 0x000fe20000010055 */
[C---:B------:R-:W-:Y:S01]  /*4470*/  FMUL.FTZ R83, R42.reuse, R83 ;  /* 0x000000532a537220 */ /* 0x040fe20000410000 */
[----:B------:R-:W-:Y:S01]  /*4480*/  F2FP.F16.F32.PACK_AB R41, R87, R94 ;  /* 0x0000005e5729723e */ /* 0x000fe200000000ff */
[-C--:B------:R-:W-:Y:S02]  /*4490*/  FFMA.FTZ R95, R42, R163.reuse, -R95 ;  /* 0x000000a32a5f7223 */ /* 0x080fe4000001085f */
[----:B------:R-:W-:Y:S01]  /*44a0*/  FFMA.FTZ R40, R40, R163, R83 ;  /* 0x000000a328287223 */ /* 0x000fe20000010053 */
[----:B------:R-:W-:-:S04]  /*44b0*/  F2FP.F16.F32.PACK_AB R84, R85, R84 ;  /* 0x000000545554723e */ /* 0x000fc800000000ff */
[----:B------:R-:W-:Y:S01]  /*44c0*/  F2FP.F16.F32.PACK_AB R42, R40, R95 ;  /* 0x0000005f282a723e */ /* 0x000fe200000000ff */
[----:B------:R-:W-:-:S07]  /*44d0*/  IMAD.MOV.U32 R40, RZ, RZ, R84 ;  /* 0x000000ffff287224 */ /* 0x000fce00078e0054 */
.L_x_2894:
[----:B------:R-:W-:Y:S05]  /*44e0*/  BSYNC B2 ;  /* 0x0000000000027941 */ /* 0x000fea0003800000 */
.L_x_2893:
[----:B------:R-:W-:Y:S02]  /*44f0*/  ULDC.64 UR4, c[0x0][0x208] ;  /* 0x0000820000047ab9 */ /* 0x000fe40000000a00 */
[----:B--2---:R4:W-:Y:S03]  /*4500*/  STG.E.128 desc[UR4][R60.64+0x180], R40 ;  /* 0x000180283c007986 */ /* 0x0049e6000c101d04 */
.L_x_2880:
[----:B------:R-:W-:Y:S05]  /*4510*/  BSYNC B1 ;  /* 0x0000000000017941 */ /* 0x000fea0003800000 */
.L_x_2879:
        /* <DEDUP_REMOVED lines=11> */
[--C-:B------:R-:W-:Y:S01]  /*45d0*/  SHF.R.U64 R78, R80, 0x10, R81.reuse ;  /* 0x00000010504e7819 */ /* 0x100fe20000001251 */
[--C-:B------:R-:W-:Y:S01]  /*45e0*/  HADD2.F32 R43, -RZ, R41.reuse.H1_H1 ;  /* 0x30000029ff2b7230 */ /* 0x100fe20000004100 */
[----:B------:R-:W-:Y:S02]  /*45f0*/  SHF.R.U32.HI R82, RZ, 0x10, R81 ;  /* 0x00000010ff527819 */ /* 0x000fe40000011651 */
[----:B------:R-:W-:Y:S01]  /*4600*/  MOV R60, R40 ;  /* 0x00000028003c7202 */ /* 0x000fe20000000f00 */
[----:B------:R-:W-:Y:S01]  /*4610*/  HADD2.F32 R81, -RZ, R78.H0_H0 ;  /* 0x2000004eff517230 */ /* 0x000fe20000004100 */
[----:B------:R-:W-:Y:S01]  /*4620*/  SHF.R.U32.HI R83, RZ, 0x10, R79 ;  /* 0x00000010ff537819 */ /* 0x000fe2000001164f */
[----:B------:R-:W-:Y:S02]  /*4630*/  HADD2.F32 R40, -RZ, R41.H0_H0 ;  /* 0x20000029ff287230 */ /* 0x000fe40000004100 */
[----:B------:R-:W-:-:S02]  /*4640*/  HADD2.F32 R82, -RZ, R82.H0_H0 ;  /* 0x20000052ff527230 */ /* 0x000fc40000004100 */
[-C--:B------:R-:W-:Y:S01]  /*4650*/  FMUL.FTZ R41, R43, R81.reuse ;  /* 0x000000512b297220 */ /* 0x080fe20000410000 */
[--C-:B------:R-:W-:Y:S02]  /*4660*/  HADD2.F32 R78, -RZ, R61.reuse.H1_H1 ;  /* 0x3000003dff4e7230 */ /* 0x100fe40000004100 */
[----:B------:R-:W-:Y:S02]  /*4670*/  HADD2.F32 R61, -RZ, R61.H0_H0 ;  /* 0x2000003dff3d7230 */ /* 0x000fe40000004100 */
[----:B------:R-:W-:Y:S02]  /*4680*/  HADD2.F32 R79, -RZ, R84.H0_H0 ;  /* 0x20000054ff4f7230 */ /* 0x000fe40000004100 */
[----:B------:R-:W-:Y:S01]  /*4690*/  FMUL.FTZ R84, R40, R81 ;  /* 0x0000005128547220 */ /* 0x000fe20000410000 */
[----:B------:R-:W-:Y:S02]  /*46a0*/  HADD2.F32 R80, -RZ, R83.H0_H0 ;  /* 0x20000053ff507230 */ /* 0x000fe40000004100 */
[-C--:B------:R-:W-:Y:S01]  /*46b0*/  FMUL.FTZ R86, R78, R82.reuse ;  /* 0x000000524e567220 */ /* 0x080fe20000410000 */
[----:B------:R-:W-:Y:S01]  /*46c0*/  FMUL.FTZ R81, R61, R82 ;  /* 0x000000523d517220 */ /* 0x000fe20000410000 */
[-C--:B------:R-:W-:Y:S01]  /*46d0*/  FFMA.FTZ R40, R40, R79.reuse, -R41 ;  /* 0x0000004f28287223 */ /* 0x080fe20000010829 */
[----:B------:R-:W-:Y:S01]  /*46e0*/  FFMA.FTZ R41, R43, R79, R84 ;  /* 0x0000004f2b297223 */ /* 0x000fe20000010054 */
[-C--:B------:R-:W-:Y:S01]  /*46f0*/  FFMA.FTZ R43, R61, R80.reuse, -R86 ;  /* 0x000000503d2b7223 */ /* 0x080fe20000010856 */
[----:B------:R-:W-:Y:S01]  /*4700*/  FFMA.FTZ R80, R78, R80, R81 ;  /* 0x000000504e507223 */ /* 0x000fe20000010051 */
[----:B------:R-:W-:-:S02]  /*4710*/  HADD2.F32 R79, -RZ, R162.H1_H1 ;  /* 0x300000a2ff4f7230 */ /* 0x000fc40000004100 */
[----:B------:R-:W-:Y:S01]  /*4720*/  HADD2.F32 R162, -RZ, R162.H0_H0 ;  /* 0x200000a2ffa27230 */ /* 0x000fe20000004100 */
[----:B------:R-:W-:Y:S01]  /*4730*/  F2FP.F16.F32.PACK_AB R41, R41, R40 ;  /* 0x000000282929723e */ /* 0x000fe200000000ff */
[----:B------:R-:W-:Y:S01]  /*4740*/  HADD2.F32 R81, -RZ, R161.H1_H1 ;  /* 0x300000a1ff517230 */ /* 0x000fe20000004100 */
[----:B------:R-:W-:Y:S01]  /*4750*/  F2FP.F16.F32.PACK_AB R43, R80, R43 ;  /* 0x0000002b502b723e */ /* 0x000fe200000000ff */
[----:B------:R-:W-:Y:S02]  /*4760*/  HADD2.F32 R61, -RZ, R60.H1_H1 ;  /* 0x3000003cff3d7230 */ /* 0x000fe40000004100 */
[----:B------:R-:W-:Y:S02]  /*4770*/  HADD2.F32 R78, -RZ, R42.H1_H1 ;  /* 0x3000002aff4e7230 */ /* 0x000fe40000004100 */
[----:B------:R-:W-:Y:S02]  /*4780*/  HADD2.F32 R60, -RZ, R60.H0_H0 ;  /* 0x2000003cff3c7230 */ /* 0x000fe40000004100 */
[----:B------:R-:W-:Y:S01]  /*4790*/  FMUL.FTZ R83, R61, R162 ;  /* 0x000000a23d537220 */ /* 0x000fe20000410000 */
[----:B------:R-:W-:-:S02]  /*47a0*/  HADD2.F32 R42, -RZ, R42.H0_H0 ;  /* 0x2000002aff2a7230 */ /* 0x000fc40000004100 */
[----:B------:R-:W-:Y:S01]  /*47b0*/  FMUL.FTZ R85, R78, R81 ;  /* 0x000000514e557220 */ /* 0x000fe20000410000 */
[----:B------:R-:W-:Y:S02]  /*47c0*/  HADD2.F32 R161, -RZ, R161.H0_H0 ;  /* 0x200000a1ffa17230 */ /* 0x000fe40000004100 */
[C---:B------:R-:W-:Y:S01]  /*47d0*/  FMUL.FTZ R162, R60.reuse, R162 ;  /* 0x000000a23ca27220 */ /* 0x040fe20000410000 */
[----:B------:R-:W-:Y:S01]  /*47e0*/  FFMA.FTZ R83, R60, R79, -R83 ;  /* 0x0000004f3c537223 */ /* 0x000fe20000010853 */
[C---:B------:R-:W-:Y:S02]  /*47f0*/  FMUL.FTZ R81, R42.reuse, R81 ;  /* 0x000000512a517220 */ /* 0x040fe40000410000 */
[----:B------:R-:W-:Y:S01]  /*4800*/  FFMA.FTZ R162, R61, R79, R162 ;  /* 0x0000004f3da27223 */ /* 0x000fe200000100a2 */
[-C--:B------:R-:W-:Y:S01]  /*4810*/  FFMA.FTZ R85, R42, R161.reuse, -R85 ;  /* 0x000000a12a557223 */ /* 0x080fe20000010855 */
[----:B------:R-:W-:-:S03]  /*4820*/  FFMA.FTZ R78, R78, R161, R81 ;  /* 0x000000a14e4e7223 */ /* 0x000fc60000010051 */
[----:B------:R-:W-:Y:S02]  /*4830*/  F2FP.F16.F32.PACK_AB R40, R162, R83 ;  /* 0x00000053a228723e */ /* 0x000fe400000000ff */
[----:B------:R-:W-:-:S07]  /*4840*/  F2FP.F16.F32.PACK_AB R42, R78, R85 ;  /* 0x000000554e2a723e */ /* 0x000fce00000000ff */
.L_x_2900:
[----:B------:R-:W-:Y:S05]  /*4850*/  BSYNC B3 ;  /* 0x0000000000037941 */ /* 0x000fea0003800000 */
.L_x_2899:
[----:B------:R-:W-:Y:S02]  /*4860*/  ULDC.64 UR4, c[0x0][0x208] ;  /* 0x0000820000047ab9 */ /* 0x000fe40000000a00 */
[----:B--2---:R1:W-:Y:S03]  /*4870*/  STG.E.128 desc[UR4][R54.64], R40 ;  /* 0x0000002836007986 */ /* 0x0043e6000c101d04 */
.L_x_2898:
[----:B------:R-:W-:Y:S05]  /*4880*/  BSYNC B2 ;  /* 0x0000000000027941 */ /* 0x000fea0003800000 */
.L_x_2897:
        /* <DEDUP_REMOVED lines=36> */
[--C-:B------:R-:W-:Y:S02]  /*4ad0*/  HADD2.F32 R43, -RZ, R153.reuse.H0_H0 ;  /* 0x20000099ff2b7230 */ /* 0x100fe40000004100 */
[-C--:B------:R-:W-:Y:S01]  /*4ae0*/  FMUL.FTZ R61, R42, R75.reuse ;  /* 0x0000004b2a3d7220 */ /* 0x080fe20000410000 */
        /* <DEDUP_REMOVED lines=10> */
.L_x_2904:
[----:B------:R-:W-:Y:S05]  /*4b90*/  BSYNC B3 ;  /* 0x0000000000037941 */ /* 0x000fea0003800000 */
.L_x_2903:
[----:B------:R-:W-:Y:S02]  /*4ba0*/  ULDC.64 UR4, c[0x0][0x208] ;  /* 0x0000820000047ab9 */ /* 0x000fe40000000a00 */
[----:B--2---:R1:W-:Y:S03]  /*4bb0*/  STG.E.128 desc[UR4][R54.64+0x80], R40 ;  /* 0x0000802836007986 */ /* 0x0043e6000c101d04 */
.L_x_2902:
[----:B------:R-:W-:Y:S05]  /*4bc0*/  BSYNC B2 ;  /* 0x0000000000027941 */ /* 0x000fea0003800000 */
.L_x_2901:
        /* <DEDUP_REMOVED lines=28> */
[--C-:B------:R-:W-:Y:S02]  /*4d90*/  HADD2.F32 R61, -RZ, R147.reuse.H0_H0 ;  /* 0x20000093ff3d7230 */ /* 0x100fe40000004100 */
        /* <DEDUP_REMOVED lines=19> */
.L_x_2908:
[----:B------:R-:W-:Y:S05]  /*4ed0*/  BSYNC B3 ;  /* 0x0000000000037941 */ /* 0x000fea0003800000 */
.L_x_2907:
[----:B------:R-:W-:Y:S02]  /*4ee0*/  ULDC.64 UR4, c[0x0][0x208] ;  /* 0x0000820000047ab9 */ /* 0x000fe40000000a00 */
[----:B--2---:R1:W-:Y:S03]  /*4ef0*/  STG.E.128 desc[UR4][R54.64+0x100], R40 ;  /* 0x0001002836007986 */ /* 0x0043e6000c101d04 */
.L_x_2906:
[----:B------:R-:W-:Y:S05]  /*4f00*/  BSYNC B2 ;  /* 0x0000000000027941 */ /* 0x000fea0003800000 */
.L_x_2905:
        /* <DEDUP_REMOVED lines=47> */
.L_x_2910:
[----:B------:R-:W-:Y:S05]  /*5200*/  BSYNC B2 ;  /* 0x0000000000027941 */ /* 0x000fea0003800000 */
.L_x_2909:
[----:B------:R-:W-:Y:S02]  /*5210*/  ULDC.64 UR4, c[0x0][0x208] ;  /* 0x0000820000047ab9 */ /* 0x000fe40000000a00 */
[----:B--2---:R1:W-:Y:S03]  /*5220*/  STG.E.128 desc[UR4][R54.64+0x180], R40 ;  /* 0x0001802836007986 */ /* 0x0043e6000c101d04 */
.L_x_2896:
[----:B------:R-:W-:Y:S05]  /*5230*/  BSYNC B1 ;  /* 0x0000000000017941 */ /* 0x000fea0003800000 */
.L_x_2895:
        /* <DEDUP_REMOVED lines=9> */
[----:B--2---:R-:W-:Y:S01]  /*52d0*/  HADD2.F32 R55, -RZ, R43.H1_H1 ;  /* 0x3000002bff377230 */ /* 0x004fe20000004100 */
[----:B------:R-:W-:Y:S01]  /*52e0*/  MOV R54, R42 ;  /* 0x0000002a00367202 */ /* 0x000fe20000000f00 */
[----:B------:R-:W-:Y:S01]  /*52f0*/  HADD2.F32 R42, -RZ, R41.H1_H1 ;  /* 0x30000029ff2a7230 */ /* 0x000fe20000004100 */
[----:B------:R-:W-:Y:S01]  /*5300*/  SHF.R.U64 R60, R62, 0x10, R63 ;  /* 0x000000103e3c7819 */ /* 0x000fe2000000123f */
[----:B------:R-:W-:Y:S01]  /*5310*/  HADD2.F32 R61, -RZ, R61.H0_H0 ;  /* 0x2000003dff3d7230 */ /* 0x000fe20000004100 */
[----:B------:R-:W-:Y:S01]  /*5320*/  SHF.R.U32.HI R64, RZ, 0x10, R65 ;  /* 0x00000010ff407819 */ /* 0x000fe20000011641 */
[----:B------:R-:W-:Y:S01]  /*5330*/  HADD2.F32 R41, -RZ, R41.H0_H0 ;  /* 0x20000029ff297230 */ /* 0x000fe20000004100 */
[----:B------:R-:W-:Y:S01]  /*5340*/  SHF.R.U32.HI R62, RZ, 0x10, R63 ;  /* 0x00000010ff3e7819 */ /* 0x000fe2000001163f */
[----:B------:R-:W-:Y:S02]  /*5350*/  HADD2.F32 R60, -RZ, R60.H0_H0 ;  /* 0x2000003cff3c7230 */ /* 0x000fe40000004100 */
[----:B------:R-:W-:Y:S01]  /*5360*/  FMUL.FTZ R66, R42, R61 ;  /* 0x0000003d2a427220 */ /* 0x000fe20000410000 */
[----:B------:R-:W-:-:S02]  /*5370*/  HADD2.F32 R64, -RZ, R64.H0_H0 ;  /* 0x20000040ff407230 */ /* 0x000fc40000004100 */
[C---:B------:R-:W-:Y:S01]  /*5380*/  FMUL.FTZ R61, R41.reuse, R61 ;  /* 0x0000003d293d7220 */ /* 0x040fe20000410000 */
[----:B------:R-:W-:Y:S02]  /*5390*/  HADD2.F32 R43, -RZ, R43.H0_H0 ;  /* 0x2000002bff2b7230 */ /* 0x000fe40000004100 */
[----:B------:R-:W-:Y:S01]  /*53a0*/  FFMA.FTZ R66, R41, R60, -R66 ;  /* 0x0000003c29427223 */ /* 0x000fe20000010842 */
[----:B------:R-:W-:Y:S02]  /*53b0*/  HADD2.F32 R62, -RZ, R62.H0_H0 ;  /* 0x2000003eff3e7230 */ /* 0x000fe40000004100 */
[----:B------:R-:W-:Y:S01]  /*53c0*/  FMUL.FTZ R68, R55, R64 ;  /* 0x0000004037447220 */ /* 0x000fe20000410000 */
[----:B------:R-:W-:Y:S01]  /*53d0*/  FFMA.FTZ R65, R42, R60, R61 ;  /* 0x0000003c2a417223 */ /* 0x000fe2000001003d */
[C---:B------:R-:W-:Y:S01]  /*53e0*/  FMUL.FTZ R64, R43.reuse, R64 ;  /* 0x000000402b407220 */ /* 0x040fe20000410000 */
[--C-:B------:R-:W-:Y:S02]  /*53f0*/  HADD2.F32 R60, -RZ, R160.reuse.H0_H0 ;  /* 0x200000a0ff3c7230 */ /* 0x100fe40000004100 */
[----:B------:R-:W-:Y:S01]  /*5400*/  FFMA.FTZ R68, R43, R62, -R68 ;  /* 0x0000003e2b447223 */ /* 0x000fe20000010844 */
[----:B------:R-:W-:-:S02]  /*5410*/  HADD2.F32 R61, -RZ, R160.H1_H1 ;  /* 0x300000a0ff3d7230 */ /* 0x000fc40000004100 */
[----:B------:R-:W-:Y:S01]  /*5420*/  FFMA.FTZ R69, R55, R62, R64 ;  /* 0x0000003e37457223 */ /* 0x000fe20000010040 */
[----:B------:R-:W-:Y:S02]  /*5430*/  HADD2.F32 R41, -RZ, R40.H1_H1 ;  /* 0x30000028ff297230 */ /* 0x000fe40000004100 */
[----:B------:R-:W-:Y:S02]  /*5440*/  HADD2.F32 R42, -RZ, R54.H1_H1 ;  /* 0x30000036ff2a7230 */ /* 0x000fe40000004100 */
[----:B------:R-:W-:Y:S02]  /*5450*/  HADD2.F32 R40, -RZ, R40.H0_H0 ;  /* 0x20000028ff287230 */ /* 0x000fe40000004100 */
[----:B------:R-:W-:Y:S01]  /*5460*/  FMUL.FTZ R63, R41, R60 ;  /* 0x0000003c293f7220 */ /* 0x000fe20000410000 */
[----:B------:R-:W-:Y:S02]  /*5470*/  HADD2.F32 R54, -RZ, R54.H0_H0 ;  /* 0x20000036ff367230 */ /* 0x000fe40000004100 */
[----:B------:R-:W-:Y:S01]  /*5480*/  FMUL.FTZ R67, R42, R61 ;  /* 0x0000003d2a437220 */ /* 0x000fe20000410000 */
[----:B------:R-:W-:-:S02]  /*5490*/  HADD2.F32 R43, -RZ, R140.H0_H0 ;  /* 0x2000008cff2b7230 */ /* 0x000fc40000004100 */
[----:B------:R-:W-:Y:S01]  /*54a0*/  FMUL.FTZ R60, R40, R60 ;  /* 0x0000003c283c7220 */ /* 0x000fe20000410000 */
[----:B------:R-:W-:Y:S02]  /*54b0*/  HADD2.F32 R55, -RZ, R140.H1_H1 ;  /* 0x3000008cff377230 */ /* 0x000fe40000004100 */
        /* <DEDUP_REMOVED lines=9> */
.L_x_2915:
[----:B------:R-:W-:Y:S05]  /*5550*/  BSYNC B2 ;  /* 0x0000000000027941 */ /* 0x000fea0003800000 */
.L_x_2914:
[----:B------:R-:W-:Y:S02]  /*5560*/  ULDC.64 UR4, c[0x0][0x208] ;  /* 0x0000820000047ab9 */ /* 0x000fe40000000a00 */
[----:B--2---:R1:W-:Y:S03]  /*5570*/  STG.E.128 desc[UR4][R52.64], R40 ;  /* 0x0000002834007986 */ /* 0x0043e6000c101d04 */
.L_x_2913:
[----:B------:R-:W-:Y:S05]  /*5580*/  BSYNC B1 ;  /* 0x0000000000017941 */ /* 0x000fea0003800000 */
.L_x_2912:
        /* <DEDUP_REMOVED lines=48> */
.L_x_2919:
[----:B------:R-:W-:Y:S05]  /*5890*/  BSYNC B2 ;  /* 0x0000000000027941 */ /* 0x000fea0003800000 */
.L_x_2918:
[----:B------:R-:W-:Y:S02]  /*58a0*/  ULDC.64 UR4, c[0x0][0x208] ;  /* 0x0000820000047ab9 */ /* 0x000fe40000000a00 */
[----:B--2---:R1:W-:Y:S03]  /*58b0*/  STG.E.128 desc[UR4][R52.64+0x80], R40 ;  /* 0x0000802834007986 */ /* 0x0043e6000c101d04 */
.L_x_2917:
[----:B------:R-:W-:Y:S05]  /*58c0*/  BSYNC B1 ;  /* 0x0000000000017941 */ /* 0x000fea0003800000 */
.L_x_2916:
        /* <DEDUP_REMOVED lines=10> */
[----:B--2---:R-:W-:Y:S01]  /*5970*/  IMAD.MOV.U32 R48, RZ, RZ, R42 ;  /* 0x000000ffff307224 */ /* 0x004fe200078e002a */
[----:B------:R-:W-:Y:S01]  /*5980*/  SHF.R.U32.HI R56, RZ, 0x10, R49 ;  /* 0x00000010ff387819 */ /* 0x000fe20000011631 */
[----:B------:R-:W-:Y:S02]  /*5990*/  HADD2.F32 R42, -RZ, R41.H1_H1 ;  /* 0x30000029ff2a7230 */ /* 0x000fe40000004100 */
[----:B------:R-:W-:Y:S02]  /*59a0*/  HADD2.F32 R51, -RZ, R51.H0_H0 ;  /* 0x20000033ff337230 */ /* 0x000fe40000004100 */
[----:B------:R-:W-:-:S02]  /*59b0*/  HADD2.F32 R41, -RZ, R41.H0_H0 ;  /* 0x20000029ff297230 */ /* 0x000fc40000004100 */
[----:B------:R-:W-:Y:S02]  /*59c0*/  HADD2.F32 R50, -RZ, R50.H0_H0 ;  /* 0x20000032ff327230 */ /* 0x000fe40000004100 */
[CC--:B------:R-:W-:Y:S01]  /*59d0*/  FMUL.FTZ R58, R42.reuse, R51.reuse ;  /* 0x000000332a3a7220 */ /* 0x0c0fe20000410000 */
[----:B------:R-:W-:Y:S02]  /*59e0*/  HADD2.F32 R56, -RZ, R56.H0_H0 ;  /* 0x20000038ff387230 */ /* 0x000fe40000004100 */
[C---:B------:R-:W-:Y:S01]  /*59f0*/  FMUL.FTZ R51, R41.reuse, R51 ;  /* 0x0000003329337220 */ /* 0x040fe20000410000 */
[--C-:B------:R-:W-:Y:S02]  /*5a00*/  HADD2.F32 R49, -RZ, R43.reuse.H1_H1 ;  /* 0x3000002bff317230 */ /* 0x100fe40000004100 */
[-C--:B------:R-:W-:Y:S01]  /*5a10*/  FFMA.FTZ R58, R41, R50.reuse, -R58 ;  /* 0x00000032293a7223 */ /* 0x080fe2000001083a */
[----:B------:R-:W-:Y:S02]  /*5a20*/  HADD2.F32 R43, -RZ, R43.H0_H0 ;  /* 0x2000002bff2b7230 */ /* 0x000fe40000004100 */
[----:B------:R-:W-:Y:S01]  /*5a30*/  FFMA.FTZ R55, R42, R50, R51 ;  /* 0x000000322a377223 */ /* 0x000fe20000010033 */
[----:B------:R-:W-:-:S02]  /*5a40*/  HADD2.F32 R54, -RZ, R54.H0_H0 ;  /* 0x20000036ff367230 */ /* 0x000fc40000004100 */
[-C--:B------:R-:W-:Y:S01]  /*5a50*/  FMUL.FTZ R60, R49, R56.reuse ;  /* 0x00000038313c7220 */ /* 0x080fe20000410000 */
[--C-:B------:R-:W-:Y:S02]  /*5a60*/  HADD2.F32 R50, -RZ, R91.reuse.H0_H0 ;  /* 0x2000005bff327230 */ /* 0x100fe40000004100 */
[C---:B------:R-:W-:Y:S01]  /*5a70*/  FMUL.FTZ R56, R43.reuse, R56 ;  /* 0x000000382b387220 */ /* 0x040fe20000410000 */
[----:B------:R-:W-:Y:S02]  /*5a80*/  HADD2.F32 R91, -RZ, R91.H1_H1 ;  /* 0x3000005bff5b7230 */ /* 0x000fe40000004100 */
[-C--:B------:R-:W-:Y:S01]  /*5a90*/  FFMA.FTZ R60, R43, R54.reuse, -R60 ;  /* 0x000000362b3c7223 */ /* 0x080fe2000001083c */
[----:B------:R-:W-:Y:S02]  /*5aa0*/  HADD2.F32 R41, -RZ, R40.H1_H1 ;  /* 0x30000028ff297230 */ /* 0x000fe40000004100 */
[----:B------:R-:W-:Y:S01]  /*5ab0*/  FFMA.FTZ R59, R49, R54, R56 ;  /* 0x00000036313b7223 */ /* 0x000fe20000010038 */
[----:B------:R-:W-:-:S02]  /*5ac0*/  HADD2.F32 R42, -RZ, R48.H1_H1 ;  /* 0x30000030ff2a7230 */ /* 0x000fc40000004100 */
[----:B------:R-:W-:Y:S02]  /*5ad0*/  HADD2.F32 R40, -RZ, R40.H0_H0 ;  /* 0x20000028ff287230 */ /* 0x000fe40000004100 */
        /* <DEDUP_REMOVED lines=15> */
.L_x_2923:
[----:B------:R-:W-:Y:S05]  /*5bd0*/  BSYNC B2 ;  /* 0x0000000000027941 */ /* 0x000fea0003800000 */
.L_x_2922:
[----:B------:R-:W-:Y:S02]  /*5be0*/  ULDC.64 UR4, c[0x0][0x208] ;  /* 0x0000820000047ab9 */ /* 0x000fe40000000a00 */
[----:B--2---:R1:W-:Y:S03]  /*5bf0*/  STG.E.128 desc[UR4][R52.64+0x100], R40 ;  /* 0x0001002834007986 */ /* 0x0043e6000c101d04 */
.L_x_2921:
[----:B------:R-:W-:Y:S05]  /*5c00*/  BSYNC B1 ;  /* 0x0000000000017941 */ /* 0x000fea0003800000 */
.L_x_2920:
        /* <DEDUP_REMOVED lines=47> */
.L_x_2925:
[----:B------:R-:W-:Y:S05]  /*5f00*/  BSYNC B1 ;  /* 0x0000000000017941 */ /* 0x000fea0003800000 */
.L_x_2924:
[----:B------:R-:W-:Y:S02]  /*5f10*/  ULDC.64 UR4, c[0x0][0x208] ;  /* 0x0000820000047ab9 */ /* 0x000fe40000000a00 */
[----:B--2---:R1:W-:Y:S01]  /*5f20*/  STG.E.128 desc[UR4][R52.64+0x180], R40 ;  /* 0x0001802834007986 */ /* 0x0043e2000c101d04 */
[----:B------:R-:W-:Y:S05]  /*5f30*/  BRA `(.L_x_2911) ;  /* 0x0000004000887947 */ /* 0x000fea0003800000 */
.L_x_2869:
        /* <DEDUP_REMOVED lines=37> */
.L_x_2927:
[----:B------:R-:W-:Y:S05]  /*6190*/  BSYNC B1 ;  /* 0x0000000000017941 */ /* 0x000fea0003800000 */
.L_x_2926:
[----:B0----5:R-:W-:Y:S01]  /*61a0*/  IMAD.MOV.U32 R56, RZ, RZ, R42 ;  /* 0x000000ffff387224 */ /* 0x021fe200078e002a */
[----:B------:R-:W-:Y:S01]  /*61b0*/  BSSY B1, `(.L_x_2928) ;  /* 0x0000041000017945 */ /* 0x000fe20003800000 */
[----:B------:R-:W-:Y:S01]  /*61c0*/  IMAD.MOV.U32 R60, RZ, RZ, R40 ;  /* 0x000000ffff3c7224 */ /* 0x000fe200078e0028 */
[----:B------:R-:W-:Y:S01]  /*61d0*/  CS2R R62, SRZ ;  /* 0x00000000003e7805 */ /* 0x000fe2000001ff00 */
[----:B------:R-:W-:Y:S01]  /*61e0*/  IMAD.MOV.U32 R57, RZ, RZ, R43 ;  /* 0x000000ffff397224 */ /* 0x000fe200078e002b */
[----:B------:R-:W-:Y:S01]  /*61f0*/  PRMT R176, R176, 0x5410, R56 ;  /* 0x00005410b0b07816 */ /* 0x000fe20000000038 */
[----:B------:R-:W-:Y:S01]  /*6200*/  IMAD.MOV.U32 R56, RZ, RZ, R41 ;  /* 0x000000ffff387224 */ /* 0x000fe200078e0029 */
[----:B------:R-:W-:Y:S01]  /*6210*/  PRMT R177, R177, 0x5410, R60 ;  /* 0x00005410b1b17816 */ /* 0x000fe2000000003c */
[----:B------:R-:W-:Y:S01]  /*6220*/  IMAD.MOV.U32 R60, RZ, RZ, R44 ;  /* 0x000000ffff3c7224 */ /* 0x000fe200078e002c */
[----:B------:R-:W-:Y:S01]  /*6230*/  PRMT R178, R178, 0x5410, R57 ;  /* 0x00005410b2b27816 */ /* 0x000fe20000000039 */
[----:B------:R-:W-:Y:S01]  /*6240*/  VIADD R61, R212, 0x20 ;  /* 0x00000020d43d7836 */ /* 0x000fe20000000000 */
[----:B------:R-:W-:-:S02]  /*6250*/  MOV R57, R46 ;  /* 0x0000002e00397202 */ /* 0x000fc40000000f00 */
[----:B------:R-:W-:Y:S02]  /*6260*/  CS2R R66, SRZ ;  /* 0x0000000000427805 */ /* 0x000fe4000001ff00 */
[----:B------:R-:W-:Y:S01]  /*6270*/  PRMT R179, R56, 0x7610, R179 ;  /* 0x0000761038b37816 */ /* 0x000fe200000000b3 */
[----:B------:R-:W-:Y:S01]  /*6280*/  IMAD.MOV.U32 R56, RZ, RZ, R47 ;  /* 0x000000ffff387224 */ /* 0x000fe200078e002f */
[----:B------:R-:W-:Y:S01]  /*6290*/  PRMT R180, R57, 0x5410, R60 ;  /* 0x0000541039b47816 */ /* 0x000fe2000000003c */
[----:B------:R-:W-:Y:S01]  /*62a0*/  IMAD.MOV.U32 R57, RZ, RZ, R45 ;  /* 0x000000ffff397224 */ /* 0x000fe200078e002d */
[----:B------:R-:W-:Y:S01]  /*62b0*/  ISETP.GE.AND P3, PT, R61, R3, PT ;  /* 0x000000033d00720c */ /* 0x000fe20003f66270 */
[----:B------:R-:W-:Y:S01]  /*62c0*/  IMAD.MOV.U32 R60, RZ, RZ, R48 ;  /* 0x000000ffff3c7224 */ /* 0x000fe200078e0030 */
        /* <DEDUP_REMOVED lines=17> */
[----:B------:R-:W-:Y:S02]  /*63e0*/  CS2R R60, SRZ ;  /* 0x00000000003c7805 */ /* 0x000fe4000001ff00 */
[----:B------:R-:W-:-:S02]  /*63f0*/  PRMT R164, R56, 0x7610, R164 ;  /* 0x0000761038a47816 */ /* 0x000fc400000000a4 */
        /* <DEDUP_REMOVED lines=28> */
.L_x_2929:
[----:B------:R-:W-:Y:S05]  /*65c0*/  BSYNC B1 ;  /* 0x0000000000017941 */ /* 0x000fea0003800000 */
.L_x_2928:
        /* <DEDUP_REMOVED lines=34> */
.L_x_2931:
[----:B------:R-:W-:Y:S05]  /*67f0*/  BSYNC B1 ;  /* 0x0000000000017941 */ /* 0x000fea0003800000 */
.L_x_2930:
[----:B------:R-:W2:Y:S01]  /*6800*/  LDL R0, [R1+0x58] ;  /* 0x0000580001007983 */ /* 0x000ea20000100800 */
[----:B------:R-:W-:Y:S01]  /*6810*/  PRMT R169, R169, 0x5410, R93 ;  /* 0x00005410a9a97816 */ /* 0x000fe2000000005d */
[----:B0-----:R-:W-:Y:S02]  /*6820*/  IMAD.MOV.U32 R88, RZ, RZ, R56 ;  /* 0x000000ffff587224 */ /* 0x001fe400078e0038 */
[----:B------:R-:W-:Y:S02]  /*6830*/  IMAD.MOV.U32 R89, RZ, RZ, R57 ;  /* 0x000000ffff597224 */ /* 0x000fe400078e0039 */
[----:B------:R-:W-:-:S03]  /*6840*/  IMAD.MOV.U32 R90, RZ, RZ, R62 ;  /* 0x000000ffff5a7224 */ /* 0x000fc600078e003e */
[----:B------:R-:W-:Y:S01]  /*6850*/  PRMT R168, R89, 0x5410, R88 ;  /* 0x0000541059a87816 */ /* 0x000fe20000000058 */
[----:B------:R-:W-:Y:S01]  /*6860*/  IMAD.MOV.U32 R89, RZ, RZ, R61 ;  /* 0x000000ffff597224 */ /* 0x000fe200078e003d */
[----:B------:R-:W-:Y:S01]  /*6870*/  PRMT R173, R173, 0x5410, R90 ;  /* 0x00005410adad7816 */ /* 0x000fe2000000005a */
[----:B------:R-:W-:Y:S01]  /*6880*/  IMAD.MOV.U32 R90, RZ, RZ, R66 ;  /* 0x000000ffff5a7224 */ /* 0x000fe200078e0042 */
[----:B------:R-:W-:Y:S02]  /*6890*/  MOV R88, R60 ;  /* 0x0000003c00587202 */ /* 0x000fe40000000f00 */
[----:B------:R-:W-:Y:S02]  /*68a0*/  PRMT R174, R89, 0x7610, R174 ;  /* 0x0000761059ae7816 */ /* 0x000fe400000000ae */
[----:B------:R-:W-:Y:S01]  /*68b0*/  PRMT R170, R90, 0x7610, R170 ;  /* 0x000076105aaa7816 */ /* 0x000fe200000000aa */
[----:B------:R-:W-:Y:S01]  /*68c0*/  IMAD.MOV.U32 R90, RZ, RZ, R70 ;  /* 0x000000ffff5a7224 */ /* 0x000fe200078e0046 */
[----:B------:R-:W-:-:S04]  /*68d0*/  MOV R89, R65 ;  /* 0x0000004100597202 */ /* 0x000fc80000000f00 */
[----:B------:R-:W-:Y:S02]  /*68e0*/  PRMT R175, R175, 0x5410, R90 ;  /* 0x00005410afaf7816 */ /* 0x000fe4000000005a */
[----:B-----5:R-:W-:-:S04]  /*68f0*/  MOV R90, R74 ;  /* 0x0000004a005a7202 */ /* 0x020fc80000000f00 */
[----:B------:R-:W-:Y:S01]  /*6900*/  PRMT R152, R90, 0x7610, R152 ;  /* 0x000076105a987816 */ /* 0x000fe20000000098 */
[----:B------:R-:W-:-:S05]  /*6910*/  IMAD.MOV.U32 R90, RZ, RZ, R75 ;  /* 0x000000ffff5a7224 */ /* 0x000fca00078e004b */
[----:B------:R-:W-:Y:S02]  /*6920*/  PRMT R152, R152, 0x5410, R90 ;  /* 0x0000541098987816 */ /* 0x000fe4000000005a */
[----:B------:R-:W-:Y:S02]  /*6930*/  MOV R90, R79 ;  /* 0x0000004f005a7202 */ /* 0x000fe40000000f00 */
[----:B--2---:R-:W-:Y:S02]  /*6940*/  R2UR UR4, R0 ;  /* 0x00000000000472ca */ /* 0x004fe400000e0000 */
[----:B------:R-:W-:-:S04]  /*6950*/  MOV R0, R59 ;  /* 0x0000003b00007202 */ /* 0x000fc80000000f00 */
[----:B------:R-:W-:Y:S01]  /*6960*/  PRMT R169, R0, 0x7610, R169 ;  /* 0x0000761000a97816 */ /* 0x000fe200000000a9 */
[----:B------:R-:W-:-:S05]  /*6970*/  IMAD.MOV.U32 R0, RZ, RZ, R63 ;  /* 0x000000ffff007224 */ /* 0x000fca00078e003f */
[----:B------:R-:W-:Y:S01]  /*6980*/  PRMT R172, R88, 0x5410, R0 ;  /* 0x0000541058ac7816 */ /* 0x000fe20000000000 */
[----:B------:R-:W-:Y:S01]  /*6990*/  IMAD.MOV.U32 R0, RZ, RZ, R67 ;  /* 0x000000ffff007224 */ /* 0x000fe200078e0043 */
[----:B------:R-:W-:Y:S01]  /*69a0*/  UISETP.NE.AND UP0, UPT, UR4, 0x3, UPT ;  /* 0x000000030400788c */ /* 0x000fe2000bf05270 */
[----:B------:R-:W-:-:S03]  /*69b0*/  IMAD.MOV.U32 R88, RZ, RZ, R64 ;  /* 0x000000ffff587224 */ /* 0x000fc600078e0040 */
[----:B------:R-:W-:Y:S01]  /*69c0*/  PRMT R170, R170, 0x5410, R0 ;  /* 0x00005410aaaa7816 */ /* 0x000fe20000000000 */
[----:B------:R-:W-:Y:S01]  /*69d0*/  IMAD.MOV.U32 R0, RZ, RZ, R71 ;  /* 0x000000ffff007224 */ /* 0x000fe200078e0047 */
[----:B------:R-:W-:Y:S01]  /*69e0*/  PRMT R171, R88, 0x5410, R89 ;  /* 0x0000541058ab7816 */ /* 0x000fe20000000059 */
[----:B------:R-:W-:Y:S01]  /*69f0*/  IMAD.MOV.U32 R88, RZ, RZ, R68 ;  /* 0x000000ffff587224 */ /* 0x000fe200078e0044 */
[----:B------:R-:W-:Y:S01]  /*6a00*/  PLOP3.LUT P2, PT, PT, PT, UP0, 0x80, 0x0 ;  /* 0x000000000000781c */ /* 0x000fe20003f4f008 */
        /* <DEDUP_REMOVED lines=8> */
[----:B------:R-:W-:-:S03]  /*6a90*/  IMAD.MOV.U32 R0, RZ, RZ, R82 ;  /* 0x000000ffff007224 */ /* 0x000fc600078e0052 */
[----:B------:R-:W-:Y:S01]  /*6aa0*/  PRMT R153, R89, 0x5410, R88 ;  /* 0x0000541059997816 */ /* 0x000fe20000000058 */
[----:B------:R-:W-:Y:S01]  /*6ab0*/  IMAD.MOV.U32 R89, RZ, RZ, R76 ;  /* 0x000000ffff597224 */ /* 0x000fe200078e004c */
[----:B------:R-:W-:Y:S01]  /*6ac0*/  PRMT R154, R0, 0x7610, R154 ;  /* 0x00007610009a7816 */ /* 0x000fe2000000009a */
[----:B------:R-:W-:Y:S01]  /*6ad0*/  IMAD.MOV.U32 R88, RZ, RZ, R77 ;  /* 0x000000ffff587224 */ /* 0x000fe200078e004d */
[----:B------:R-:W-:Y:S01]  /*6ae0*/  PRMT R156, R156, 0x5410, R90 ;  /* 0x000054109c9c7816 */ /* 0x000fe2000000005a */
[----:B------:R-:W-:Y:S02]  /*6af0*/  IMAD.MOV.U32 R0, RZ, RZ, R81 ;  /* 0x000000ffff007224 */ /* 0x000fe400078e0051 */
        /* <DEDUP_REMOVED lines=8> */
[----:B------:R-:W-:Y:S02]  /*6b80*/  MOV R0, R85 ;  /* 0x0000005500007202 */ /* 0x000fe40000000f00 */
[----:B------:R-:W-:Y:S02]  /*6b90*/  PRMT R166, R90, 0x5410, R89 ;  /* 0x000054105aa67816 */ /* 0x000fe40000000059 */
[----:B------:R-:W-:Y:S01]  /*6ba0*/  PRMT R167, R88, 0x5410, R0 ;  /* 0x0000541058a77816 */ /* 0x000fe20000000000 */
[----:B------:R-:W-:Y:S06]  /*6bb0*/  @!P2 BRA `(.L_x_2932) ;  /* 0x000000000004a947 */ /* 0x000fec0003800000 */
[----:B------:R-:W-:Y:S01]  /*6bc0*/  BPT.TRAP 0x1 ;  /* 0x000000040000795c */ /* 0x000fe20000300000 */
.L_x_2932:
[----:B------:R-:W-:Y:S01]  /*6bd0*/  IMAD R0, R19, 0x8, R18 ;  /* 0x0000000813007824 */ /* 0x000fe200078e0212 */
[----:B------:R-:W-:Y:S01]  /*6be0*/  SHF.L.U32 R115, R219, 0x1f, RZ ;  /* 0x0000001fdb737819 */ /* 0x000fe200000006ff */
[----:B------:R-:W0:Y:S01]  /*6bf0*/  LDC R145, c[0x0][0x2f4] ;  /* 0x0000bd00ff917b82 */ /* 0x000e220000000800 */
[----:B------:R-:W-:Y:S02]  /*6c00*/  BSSY B1, `(.L_x_2933) ;  /* 0x0000004000017945 */ /* 0x000fe40003800000 */
[----:B------:R-:W1:Y:S05]  /*6c10*/  SYNCS.PHASECHK.TRANS64.TRYWAIT P6, [R0+URZ+0x38890], R115 ;  /* 0x03889073000075a7 */ /* 0x000e6a00080c017f */
[----:B------:R-:W2:Y:S01]  /*6c20*/  LDC.64 R124, c[0x0][0x300] ;  /* 0x0000c000ff7c7b82 */ /* 0x000ea20000000a00 */
[----:B-1----:R-:W-:Y:S05]  /*6c30*/  @!P6 BRA `(.L_x_2934) ;  /* 0x0000029c0094e947 */ /* 0x002fea0003800000 */
.L_x_3293:
[----:B------:R-:W-:Y:S05]  /*6c40*/  BSYNC B1 ;  /* 0x0000000000017941 */ /* 0x000fea0003800000 */
.L_x_2933:
[----:B------:R-:W-:Y:S01]  /*6c50*/  BSSY B1, `(.L_x_2935) ;  /* 0x0000110000017945 */ /* 0x000fe20003800000 */
[----:B0-----:R-:W-:Y:S02]  /*6c60*/  IMAD.IADD R147, R145, 0x1, -R117 ;  /* 0x0000000191937824 */ /* 0x001fe400078e0a75 */
[----:B------:R-:W-:Y:S01]  /*6c70*/  IMAD.MOV.U32 R127, RZ, RZ, R92 ;  /* 0x000000ffff7f7224 */ /* 0x000fe200078e005c */
[----:B------:R-:W-:Y:S06]  /*6c80*/  @P5 BRA `(.L_x_2936) ;  /* 0x0000001000305947 */ /* 0x000fec0003800000 */
        /* <DEDUP_REMOVED lines=34> */
[----:B------:R-:W-:Y:S01]  /*6eb0*/  SHF.R.S32.HI R90, RZ, 0x3, R90 ;  /* 0x00000003ff5a7819 */ /* 0x000fe2000001145a */
[----:B------:R-:W-:-:S04]  /*6ec0*/  IMAD R88, R88, 0x2, R18 ;  /* 0x0000000258587824 */ /* 0x000fc800078e0212 */
[----:B------:R-:W-:-:S04]  /*6ed0*/  IMAD R90, R90, 0x1400, R228 ;  /* 0x000014005a5a7824 */ /* 0x000fc800078e02e4 */
[----:B------:R-:W-:-:S04]  /*6ee0*/  IMAD.IADD R89, R90, 0x1, R89 ;  /* 0x000000015a597824 */ /* 0x000fc800078e0259 */
[----:B------:R-:W-:Y:S02]  /*6ef0*/  IMAD R92, R19, 0x5000, R89 ;  /* 0x00005000135c7824 */ /* 0x000fe400078e0259 */
[----:B------:R-:W0:Y:S02]  /*6f00*/  LDS.128 R88, [R88+0x24400] ;  /* 0x0244000058587984 */ /* 0x000e240000000c00 */
[----:B------:R-:W-:-:S06]  /*6f10*/  IMAD R92, R92, 0x2, R18 ;  /* 0x000000025c5c7824 */ /* 0x000fcc00078e0212 */
[----:B------:R-:W2:Y:S01]  /*6f20*/  LDS.128 R92, [R92+0x24400] ;  /* 0x024400005c5c7984 */ /* 0x000ea20000000c00 */
[----:B------:R-:W-:Y:S05]  /*6f30*/  @P6 BRA `(.L_x_2940) ;  /* 0x0000000400646947 */ /* 0x000fea0003800000 */
[----:B------:R-:W-:Y:S01]  /*6f40*/  HADD2.F32 R161, -RZ, R161.H0_H0 ;  /* 0x200000a1ffa17230 */ /* 0x000fe20000004100 */
[----:B------:R-:W-:Y:S01]  /*6f50*/  SHF.R.U64 R44, R44, 0x10, R45 ;  /* 0x000000102c2c7819 */ /* 0x000fe2000000122d */
[----:B--2---:R-:W-:Y:S01]  /*6f60*/  HADD2.F32 R159, -RZ, R93.H0_H0 ;  /* 0x2000005dff9f7230 */ /* 0x004fe20000004100 */
[----:B------:R-:W-:Y:S01]  /*6f70*/  SHF.R.U64 R52, R52, 0x10, R53 ;  /* 0x0000001034347819 */ /* 0x000fe20000001235 */
[----:B0-----:R-:W-:Y:S01]  /*6f80*/  HADD2.F32 R160, -RZ, R89.H0_H0 ;  /* 0x20000059ffa07230 */ /* 0x001fe20000004100 */
[----:B------:R-:W-:Y:S01]  /*6f90*/  SHF.R.U64 R54, R54, 0x10, R55 ;  /* 0x0000001036367819 */ /* 0x000fe20000001237 */
[----:B------:R-:W-:Y:S02]  /*6fa0*/  HADD2.F32 R158, -RZ, R158.H0_H0 ;  /* 0x2000009eff9e7230 */ /* 0x000fe40000004100 */
[-C--:B------:R-:W-:Y:S01]  /*6fb0*/  FMUL.FTZ R162, R159, R161.reuse ;  /* 0x000000a19fa27220 */ /* 0x080fe20000410000 */
[----:B------:R-:W-:Y:S02]  /*6fc0*/  HADD2.F32 R93, -RZ, R93.H1_H1 ;  /* 0x3000005dff5d7230 */ /* 0x000fe40000004100 */
[----:B------:R-:W-:Y:S01]  /*6fd0*/  FMUL.FTZ R161, R160, R161 ;  /* 0x000000a1a0a17220 */ /* 0x000fe20000410000 */
[----:B------:R-:W-:-:S02]  /*6fe0*/  HADD2.F32 R164, -RZ, R164.H0_H0 ;  /* 0x200000a4ffa47230 */ /* 0x000fc40000004100 */
[-C--:B------:R-:W-:Y:S01]  /*6ff0*/  FFMA.FTZ R160, R160, R158.reuse, -R162 ;  /* 0x0000009ea0a07223 */ /* 0x080fe200000108a2 */
[----:B------:R-:W-:Y:S01]  /*7000*/  SHF.R.U32.HI R162, RZ, 0x10, R45 ;  /* 0x00000010ffa27819 */ /* 0x000fe2000001162d */
[----:B------:R-:W-:Y:S01]  /*7010*/  FFMA.FTZ R159, R159, R158, R161 ;  /* 0x0000009e9f9f7223 */ /* 0x000fe200000100a1 */
[----:B------:R-:W-:Y:S01]  /*7020*/  SHF.R.U32.HI R161, RZ, 0x10, R53 ;  /* 0x00000010ffa17819 */ /* 0x000fe20000011635 */
[----:B------:R-:W-:Y:S01]  /*7030*/  HADD2.F32 R158, -RZ, R89.H1_H1 ;  /* 0x30000059ff9e7230 */ /* 0x000fe20000004100 */
[--C-:B------:R-:W-:Y:S01]  /*7040*/  SHF.R.U64 R45, R46, 0x10, R47.reuse ;  /* 0x000000102e2d7819 */ /* 0x100fe2000000122f */
[----:B------:R-:W-:Y:S01]  /*7050*/  HADD2.F32 R89, -RZ, R162.H0_H0 ;  /* 0x200000a2ff597230 */ /* 0x000fe20000004100 */
[----:B------:R-:W-:Y:S01]  /*7060*/  SHF.R.U32.HI R46, RZ, 0x10, R47 ;  /* 0x00000010ff2e7819 */ /* 0x000fe2000001162f */
[----:B------:R-:W-:Y:S01]  /*7070*/  HADD2.F32 R161, -RZ, R161.H0_H0 ;  /* 0x200000a1ffa17230 */ /* 0x000fe20000004100 */
[----:B------:R-:W-:Y:S01]  /*7080*/  SHF.R.U32.HI R47, RZ, 0x10, R55 ;  /* 0x00000010ff2f7819 */ /* 0x000fe20000011637 */
[----:B------:R-:W-:-:S02]  /*7090*/  HADD2.F32 R44, -RZ, R44.H0_H0 ;  /* 0x2000002cff2c7230 */ /* 0x000fc40000004100 */
[----:B------:R-:W-:Y:S02]  /*70a0*/  HADD2.F32 R54, -RZ, R54.H0_H0 ;  /* 0x20000036ff367230 */ /* 0x000fe40000004100 */
[CC--:B------:R-:W-:Y:S01]  /*70b0*/  FMUL.FTZ R162, R93.reuse, R161.reuse ;  /* 0x000000a15da27220 */ /* 0x0c0fe20000410000 */
[C---:B------:R-:W-:Y:S01]  /*70c0*/  FMUL.FTZ R161, R158.reuse, R161 ;  /* 0x000000a19ea17220 */ /* 0x040fe20000410000 */
[----:B------:R-:W-:Y:S02]  /*70d0*/  HADD2.F32 R55, -RZ, R47.H0_H0 ;  /* 0x2000002fff377230 */ /* 0x000fe40000004100 */
[-C--:B------:R-:W-:Y:S01]  /*70e0*/  FFMA.FTZ R158, R158, R89.reuse, -R162 ;  /* 0x000000599e9e7223 */ /* 0x080fe200000108a2 */
[----:B------:R-:W-:Y:S01]  /*70f0*/  FFMA.FTZ R93, R93, R89, R161 ;  /* 0x000000595d5d7223 */ /* 0x000fe200000100a1 */
[----:B------:R-:W-:Y:S01]  /*7100*/  MOV R89, R95 ;  /* 0x0000005f00597202 */ /* 0x000fe20000000f00 */
[----:B------:R-:W-:Y:S02]  /*7110*/  HADD2.F32 R162, -RZ, R91.H0_H0 ;  /* 0x2000005bffa27230 */ /* 0x000fe40000004100 */
[----:B------:R-:W-:Y:S01]  /*7120*/  HADD2.F32 R161, -RZ, R163.H0_H0 ;  /* 0x200000a3ffa17230 */ /* 0x000fe20000004100 */
[----:B------:R-:W-:Y:S01]  /*7130*/  F2FP.F16.F32.PACK_AB R158, R158, R160 ;  /* 0x000000a09e9e723e */ /* 0x000fe200000000ff */
[--C-:B------:R-:W-:Y:S01]  /*7140*/  HADD2.F32 R95, -RZ, R89.reuse.H0_H0 ;  /* 0x20000059ff5f7230 */ /* 0x100fe20000004100 */
[----:B------:R-:W-:Y:S01]  /*7150*/  F2FP.F16.F32.PACK_AB R93, R93, R159 ;  /* 0x0000009f5d5d723e */ /* 0x000fe200000000ff */
[----:B------:R-:W-:-:S02]  /*7160*/  HADD2.F32 R53, -RZ, R89.H1_H1 ;  /* 0x30000059ff357230 */ /* 0x000fc40000004100 */
[----:B------:R-:W-:Y:S02]  /*7170*/  HADD2.F32 R91, -RZ, R91.H1_H1 ;  /* 0x3000005bff5b7230 */ /* 0x000fe40000004100 */
[CC--:B------:R-:W-:Y:S01]  /*7180*/  FMUL.FTZ R163, R95.reuse, R164.reuse ;  /* 0x000000a45fa37220 */ /* 0x0c0fe20000410000 */
[----:B------:R-:W-:Y:S01]  /*7190*/  FMUL.FTZ R164, R162, R164 ;  /* 0x000000a4a2a47220 */ /* 0x000fe20000410000 */
[----:B------:R-:W-:Y:S02]  /*71a0*/  IMAD.MOV.U32 R47, RZ, RZ, R90 ;  /* 0x000000ffff2f7224 */ /* 0x000fe400078e005a */
[----:B------:R-:W-:Y:S02]  /*71b0*/  HADD2.F32 R90, -RZ, R46.H0_H0 ;  /* 0x2000002eff5a7230 */ /* 0x000fe40000004100 */
[----:B------:R-:W-:Y:S01]  /*71c0*/  FFMA.FTZ R164, R95, R161, R164 ;  /* 0x000000a15fa47223 */ /* 0x000fe200000100a4 */
[-C--:B------:R-:W-:Y:S01]  /*71d0*/  FMUL.FTZ R46, R53, R55.reuse ;  /* 0x00000037352e7220 */ /* 0x080fe20000410000 */
[----:B------:R-:W-:Y:S01]  /*71e0*/  FMUL.FTZ R95, R91, R55 ;  /* 0x000000375b5f7220 */ /* 0x000fe20000410000 */
[----:B------:R-:W-:-:S02]  /*71f0*/  HADD2.F32 R55, -RZ, R181.H1_H1 ;  /* 0x300000b5ff377230 */ /* 0x000fc40000004100 */
[----:B------:R-:W-:Y:S01]  /*7200*/  FFMA.FTZ R163, R162, R161, -R163 ;  /* 0x000000a1a2a37223 */ /* 0x000fe200000108a3 */
[----:B------:R-:W-:Y:S02]  /*7210*/  HADD2.F32 R89, -RZ, R92.H0_H0 ;  /* 0x2000005cff597230 */ /* 0x000fe40000004100 */
[-C--:B------:R-:W-:Y:S01]  /*7220*/  FFMA.FTZ R46, R91, R90.reuse, -R46 ;  /* 0x0000005a5b2e7223 */ /* 0x080fe2000001082e */
[----:B------:R-:W-:Y:S01]  /*7230*/  FFMA.FTZ R53, R53, R90, R95 ;  /* 0x0000005a35357223 */ /* 0x000fe2000001005f */
[----:B------:R-:W-:Y:S02]  /*7240*/  HADD2.F32 R90, -RZ, R180.H1_H1 ;  /* 0x300000b4ff5a7230 */ /* 0x000fe40000004100 */
[----:B------:R-:W-:Y:S01]  /*7250*/  HADD2.F32 R91, -RZ, R88.H0_H0 ;  /* 0x20000058ff5b7230 */ /* 0x000fe20000004100 */
[----:B------:R-:W-:Y:S01]  /*7260*/  F2FP.F16.F32.PACK_AB R46, R46, R163 ;  /* 0x000000a32e2e723e */ /* 0x000fe200000000ff */
[----:B------:R-:W-:Y:S02]  /*7270*/  HADD2.F32 R95, -RZ, R52.H0_H0 ;  /* 0x20000034ff5f7230 */ /* 0x000fe40000004100 */
[----:B------:R-:W-:Y:S01]  /*7280*/  FMUL.FTZ R52, R89, R55 ;  /* 0x0000003759347220 */ /* 0x000fe20000410000 */
[----:B------:R-:W-:-:S02]  /*7290*/  HADD2.F32 R92, -RZ, R92.H1_H1 ;  /* 0x3000005cff5c7230 */ /* 0x000fc40000004100 */
[C---:B------:R-:W-:Y:S01]  /*72a0*/  FMUL.FTZ R55, R91.reuse, R55 ;  /* 0x000000375b377220 */ /* 0x040fe20000410000 */
[----:B------:R-:W-:Y:S02]  /*72b0*/  HADD2.F32 R88, -RZ, R88.H1_H1 ;  /* 0x30000058ff587230 */ /* 0x000fe40000004100 */
[----:B------:R-:W-:Y:S01]  /*72c0*/  FFMA.FTZ R52, R91, R90, -R52 ;  /* 0x0000005a5b347223 */ /* 0x000fe20000010834 */
[----:B------:R-:W-:Y:S01]  /*72d0*/  F2FP.F16.F32.PACK_AB R53, R53, R164 ;  /* 0x000000a43535723e */ /* 0x000fe200000000ff */
[-C--:B------:R-:W-:Y:S01]  /*72e0*/  FMUL.FTZ R91, R92, R95.reuse ;  /* 0x0000005f5c5b7220 */ /* 0x080fe20000410000 */
[----:B------:R-:W-:Y:S01]  /*72f0*/  FFMA.FTZ R55, R89, R90, R55 ;  /* 0x0000005a59377223 */ /* 0x000fe20000010037 */
[C---:B------:R-:W-:Y:S01]  /*7300*/  FMUL.FTZ R95, R88.reuse, R95 ;  /* 0x0000005f585f7220 */ /* 0x040fe20000410000 */
[----:B------:R-:W-:Y:S02]  /*7310*/  HADD2.F32 R90, -RZ, R94.H0_H0 ;  /* 0x2000005eff5a7230 */ /* 0x000fe40000004100 */
[----:B------:R-:W-:Y:S01]  /*7320*/  FFMA.FTZ R91, R88, R44, -R91 ;  /* 0x0000002c585b7223 */ /* 0x000fe2000001085b */
[----:B------:R-:W-:-:S02]  /*7330*/  HADD2.F32 R89, -RZ, R47.H0_H0 ;  /* 0x2000002fff597230 */ /* 0x000fc40000004100 */
[----:B------:R-:W-:Y:S01]  /*7340*/  FFMA.FTZ R95, R92, R44, R95 ;  /* 0x0000002c5c5f7223 */ /* 0x000fe2000001005f */
[----:B------:R-:W-:Y:S02]  /*7350*/  HADD2.F32 R44, -RZ, R181.H0_H0 ;  /* 0x200000b5ff2c7230 */ /* 0x000fe40000004100 */
[----:B------:R-:W-:Y:S01]  /*7360*/  HADD2.F32 R94, -RZ, R94.H1_H1 ;  /* 0x3000005eff5e7230 */ /* 0x000fe20000004100 */
[----:B------:R-:W-:Y:S01]  /*7370*/  F2FP.F16.F32.PACK_AB R52, R91, R52 ;  /* 0x000000345b34723e */ /* 0x000fe200000000ff */
[----:B------:R-:W-:Y:S02]  /*7380*/  HADD2.F32 R47, -RZ, R47.H1_H1 ;  /* 0x3000002fff2f7230 */ /* 0x000fe40000004100 */
[-C--:B------:R-:W-:Y:S01]  /*7390*/  FMUL.FTZ R161, R89, R44.reuse ;  /* 0x0000002c59a17220 */ /* 0x080fe20000410000 */
[----:B------:R-:W-:Y:S02]  /*73a0*/  HADD2.F32 R92, -RZ, R45.H0_H0 ;  /* 0x2000002dff5c7230 */ /* 0x000fe40000004100 */
[----:B------:R-:W-:Y:S01]  /*73b0*/  FMUL.FTZ R45, R90, R44 ;  /* 0x0000002c5a2d7220 */ /* 0x000fe20000410000 */
[----:B------:R-:W-:-:S02]  /*73c0*/  HADD2.F32 R88, -RZ, R180.H0_H0 ;  /* 0x200000b4ff587230 */ /* 0x000fc40000004100 */
[-C--:B------:R-:W-:Y:S01]  /*73d0*/  FMUL.FTZ R44, R94, R54.reuse ;  /* 0x000000365e2c7220 */ /* 0x080fe20000410000 */
[----:B------:R-:W-:Y:S01]  /*73e0*/  FMUL.FTZ R54, R47, R54 ;  /* 0x000000362f367220 */ /* 0x000fe20000410000 */
[----:B------:R-:W-:Y:S01]  /*73f0*/  F2FP.F16.F32.PACK_AB R55, R95, R55 ;  /* 0x000000375f37723e */ /* 0x000fe200000000ff */
[----:B------:R-:W-:Y:S02]  /*7400*/  IMAD.MOV.U32 R91, RZ, RZ, R46 ;  /* 0x000000ffff5b7224 */ /* 0x000fe400078e002e */
[----:B------:R-:W-:Y:S01]  /*7410*/  FFMA.FTZ R161, R90, R88, R161 ;  /* 0x000000585aa17223 */ /* 0x000fe200000100a1 */
[----:B------:R-:W-:Y:S01]  /*7420*/  FFMA.FTZ R54, R94, R92, R54 ;  /* 0x0000005c5e367223 */ /* 0x000fe20000010036 */
[----:B------:R-:W-:Y:S01]  /*7430*/  FFMA.FTZ R45, R89, R88, -R45 ;  /* 0x00000058592d7223 */ /* 0x000fe2000001082d */
[----:B------:R-:W-:Y:S01]  /*7440*/  FFMA.FTZ R44, R47, R92, -R44 ;  /* 0x0000005c2f2c7223 */ /* 0x000fe2000001082c */
[----:B------:R-:W-:Y:S02]  /*7450*/  IMAD.MOV.U32 R88, RZ, RZ, R52 ;  /* 0x000000ffff587224 */ /* 0x000fe400078e0034 */
[----:B------:R-:W-:Y:S01]  /*7460*/  F2FP.F16.F32.PACK_AB R54, R54, R161 ;  /* 0x000000a13636723e */ /* 0x000fe200000000ff */
[----:B------:R-:W-:Y:S01]  /*7470*/  IMAD.MOV.U32 R89, RZ, RZ, R158 ;  /* 0x000000ffff597224 */ /* 0x000fe200078e009e */
[----:B------:R-:W-:Y:S01]  /*7480*/  F2FP.F16.F32.PACK_AB R44, R44, R45 ;  /* 0x0000002d2c2c723e */ /* 0x000fe200000000ff */
[----:B------:R-:W-:-:S02]  /*7490*/  IMAD.MOV.U32 R92, RZ, RZ, R55 ;  /* 0x000000ffff5c7224 */ /* 0x000fc400078e0037 */
[----:B------:R-:W-:Y:S01]  /*74a0*/  IMAD.MOV.U32 R94, RZ, RZ, R54 ;  /* 0x000000ffff5e7224 */ /* 0x000fe200078e0036 */
[----:B------:R-:W-:Y:S01]  /*74b0*/  MOV R90, R44 ;  /* 0x0000002c005a7202 */ /* 0x000fe20000000f00 */
[----:B------:R-:W-:-:S07]  /*74c0*/  IMAD.MOV.U32 R95, RZ, RZ, R53 ;  /* 0x000000ffff5f7224 */ /* 0x000fce00078e0035 */
.L_x_2940:
[----:B------:R-:W-:Y:S05]  /*74d0*/  BSYNC B3 ;  /* 0x0000000000037941 */ /* 0x000fea0003800000 */
.L_x_2939:
[----:B------:R-:W-:Y:S02]  /*74e0*/  ULDC.64 UR4, c[0x0][0x208] ;  /* 0x0000820000047ab9 */ /* 0x000fe40000000a00 */
[----:B0-----:R0:W-:Y:S04]  /*74f0*/  STG.E.128 desc[UR4][R140.64], R88 ;  /* 0x000000588c007986 */ /* 0x0011e8000c101d04 */
[----:B--2---:R0:W-:Y:S02]  /*7500*/  @!P5 STG.E.128 desc[UR4][R142.64], R92 ;  /* 0x0000005c8e00d986 */ /* 0x0041e4000c101d04 */
.L_x_2938:
[----:B------:R-:W-:Y:S05]  /*7510*/  BSYNC B2 ;  /* 0x0000000000027941 */ /* 0x000fea0003800000 */
.L_x_2937:
[----:B------:R-:W-:-:S13]  /*7520*/  ISETP.NE.AND P5, PT, R10, RZ, PT ;  /* 0x000000ff0a00720c */ /* 0x000fda0003fa5270 */
[----:B------:R-:W-:Y:S05]  /*7530*/  @!P5 BRA `(.L_x_2936) ;  /* 0x000000080004d947 */ /* 0x000fea0003800000 */
[----:B------:R-:W-:Y:S01]  /*7540*/  SEL R44, R117, R147, !P1 ;  /* 0x00000093752c7207 */ /* 0x000fe20004800000 */
[----:B------:R-:W-:Y:S01]  /*7550*/  BSSY B2, `(.L_x_2941) ;  /* 0x000007c000027945 */ /* 0x000fe20003800000 */
[----:B------:R-:W-:Y:S02]  /*7560*/  IADD3 R47, P5, P6, R96, R138, R11 ;  /* 0x0000008a602f7210 */ /* 0x000fe40007ebe00b */
[----:B------:R-:W-:Y:S02]  /*7570*/  SHF.R.S32.HI R45, RZ, 0x1f, R44 ;  /* 0x0000001fff2d7819 */ /* 0x000fe4000001142c */
[----:B------:R-:W-:Y:S02]  /*7580*/  IADD3.X R46, R36, R157, R6, P5, P6 ;  /* 0x0000009d242e7210 */ /* 0x000fe40002fec406 */
[----:B------:R-:W-:Y:S02]  /*7590*/  LEA.HI R45, R45, R44, RZ, 0x4 ;  /* 0x0000002c2d2d7211 */ /* 0x000fe400078f20ff */
[----:B------:R-:W-:-:S02]  /*75a0*/  P2R R52, PR, RZ, 0x1 ;  /* 0x00000001ff347803 */ /* 0x000fc40000000000 */
[----:B------:R-:W-:Y:S02]  /*75b0*/  LEA.HI.SX32 R45, R45, R12, 0x1c ;  /* 0x0000000c2d2d7211 */ /* 0x000fe400078fe2ff */
[----:B------:R-:W-:-:S03]  /*75c0*/  SHF.L.U32 R54, R212, 0x6, RZ ;  /* 0x00000006d4367819 */ /* 0x000fc600000006ff */
        /* <DEDUP_REMOVED lines=17> */
[----:B------:R-:W-:Y:S01]  /*76e0*/  ISETP.GE.AND P6, PT, R213, R116, PT ;  /* 0x00000074d500720c */ /* 0x000fe20003fc6270 */
[----:B------:R-:W-:Y:S02]  /*76f0*/  IMAD.IADD R46, R46, 0x1, R44 ;  /* 0x000000012e2e7824 */ /* 0x000fe400078e022c */
[C---:B------:R-:W-:Y:S02]  /*7700*/  IMAD R44, R19.reuse, 0x5000, R136 ;  /* 0x00005000132c7824 */ /* 0x040fe400078e0288 */
[----:B------:R-:W-:Y:S02]  /*7710*/  IMAD R52, R19, 0x5000, R46 ;  /* 0x0000500013347824 */ /* 0x000fe400078e022e */
[----:B------:R-:W-:-:S02]  /*7720*/  IMAD R44, R44, 0x2, R18 ;  /* 0x000000022c2c7824 */ /* 0x000fc400078e0212 */
[----:B------:R-:W-:-:S04]  /*7730*/  IMAD R52, R52, 0x2, R18 ;  /* 0x0000000234347824 */ /* 0x000fc800078e0212 */
[----:B------:R-:W0:Y:S04]  /*7740*/  LDS.128 R44, [R44+0x24400] ;  /* 0x024400002c2c7984 */ /* 0x000e280000000c00 */
[----:B------:R-:W2:Y:S01]  /*7750*/  LDS.128 R52, [R52+0x24400] ;  /* 0x0244000034347984 */ /* 0x000ea20000000c00 */
[----:B------:R-:W-:Y:S05]  /*7760*/  @P6 BRA `(.L_x_2942) ;  /* 0x0000000400686947 */ /* 0x000fea0003800000 */
[--C-:B------:R-:W-:Y:S01]  /*7770*/  SHF.R.U64 R40, R40, 0x10, R41.reuse ;  /* 0x0000001028287819 */ /* 0x100fe20000001229 */
[----:B------:R-:W-:Y:S01]  /*7780*/  HADD2.F32 R93, -RZ, R179.H0_H0 ;  /* 0x200000b3ff5d7230 */ /* 0x000fe20000004100 */
[----:B------:R-:W-:Y:S02]  /*7790*/  SHF.R.U32.HI R92, RZ, 0x10, R41 ;  /* 0x00000010ff5c7819 */ /* 0x000fe40000011629 */
[--C-:B------:R-:W-:Y:S02]  /*77a0*/  SHF.R.U64 R41, R48, 0x10, R49.reuse ;  /* 0x0000001030297819 */ /* 0x100fe40000001231 */
[----:B------:R-:W-:Y:S01]  /*77b0*/  SHF.R.U32.HI R48, RZ, 0x10, R49 ;  /* 0x00000010ff307819 */ /* 0x000fe20000011631 */
[----:B------:R-:W-:Y:S01]  /*77c0*/  HADD2.F32 R138, -RZ, R92.H0_H0 ;  /* 0x2000005cff8a7230 */ /* 0x000fe20000004100 */
[--C-:B------:R-:W-:Y:S01]  /*77d0*/  SHF.R.U64 R49, R50, 0x10, R51.reuse ;  /* 0x0000001032317819 */ /* 0x100fe20000001233 */
[----:B------:R-:W-:Y:S01]  /*77e0*/  HADD2.F32 R41, -RZ, R41.H0_H0 ;  /* 0x20000029ff297230 */ /* 0x000fe20000004100 */
[----:B------:R-:W-:Y:S01]  /*77f0*/  SHF.R.U32.HI R50, RZ, 0x10, R51 ;  /* 0x00000010ff327819 */ /* 0x000fe20000011633 */
[----:B--2---:R-:W-:Y:S01]  /*7800*/  IMAD.MOV.U32 R51, RZ, RZ, R53 ;  /* 0x000000ffff337224 */ /* 0x004fe200078e0035 */
[----:B------:R-:W-:Y:S01]  /*7810*/  MOV R53, R55 ;  /* 0x0000003700357202 */ /* 0x000fe20000000f00 */
[----:B------:R-:W-:Y:S01]  /*7820*/  IMAD.MOV.U32 R55, RZ, RZ, R54 ;  /* 0x000000ffff377224 */ /* 0x000fe200078e0036 */
[--C-:B------:R-:W-:Y:S01]  /*7830*/  SHF.R.U64 R42, R42, 0x10, R43.reuse ;  /* 0x000000102a2a7819 */ /* 0x100fe2000000122b */
[----:B------:R-:W-:Y:S01]  /*7840*/  HADD2.F32 R54, -RZ, R179.H1_H1 ;  /* 0x300000b3ff367230 */ /* 0x000fe20000004100 */
[----:B------:R-:W-:Y:S01]  /*7850*/  SHF.R.U32.HI R43, RZ, 0x10, R43 ;  /* 0x00000010ff2b7819 */ /* 0x000fe2000001162b */
[----:B------:R-:W-:-:S02]  /*7860*/  HADD2.F32 R94, -RZ, R51.H0_H0 ;  /* 0x20000033ff5e7230 */ /* 0x000fc40000004100 */
[----:B------:R-:W-:Y:S02]  /*7870*/  HADD2.F32 R95, -RZ, R51.H1_H1 ;  /* 0x30000033ff5f7230 */ /* 0x000fe40000004100 */
[--C-:B0-----:R-:W-:Y:S02]  /*7880*/  HADD2.F32 R51, -RZ, R45.reuse.H0_H0 ;  /* 0x2000002dff337230 */ /* 0x101fe40000004100 */
[-C--:B------:R-:W-:Y:S01]  /*7890*/  FMUL.FTZ R92, R94, R54.reuse ;  /* 0x000000365e5c7220 */ /* 0x080fe20000410000 */
[----:B------:R-:W-:Y:S02]  /*78a0*/  HADD2.F32 R48, -RZ, R48.H0_H0 ;  /* 0x20000030ff307230 */ /* 0x000fe40000004100 */
[----:B------:R-:W-:Y:S02]  /*78b0*/  HADD2.F32 R45, -RZ, R45.H1_H1 ;  /* 0x3000002dff2d7230 */ /* 0x000fe40000004100 */
[C---:B------:R-:W-:Y:S01]  /*78c0*/  FMUL.FTZ R139, R51.reuse, R54 ;  /* 0x00000036338b7220 */ /* 0x040fe20000410000 */
[----:B------:R-:W-:Y:S01]  /*78d0*/  FFMA.FTZ R92, R51, R93, -R92 ;  /* 0x0000005d335c7223 */ /* 0x000fe2000001085c */
[----:B------:R-:W-:Y:S01]  /*78e0*/  FMUL.FTZ R54, R95, R48 ;  /* 0x000000305f367220 */ /* 0x000fe20000410000 */
[----:B------:R-:W-:-:S02]  /*78f0*/  HADD2.F32 R50, -RZ, R50.H0_H0 ;  /* 0x20000032ff327230 */ /* 0x000fc40000004100 */
[----:B------:R-:W-:Y:S01]  /*7900*/  FFMA.FTZ R139, R94, R93, R139 ;  /* 0x0000005d5e8b7223 */ /* 0x000fe2000001008b */
[C---:B------:R-:W-:Y:S01]  /*7910*/  FMUL.FTZ R48, R45.reuse, R48 ;  /* 0x000000302d307220 */ /* 0x040fe20000410000 */
[-C--:B------:R-:W-:Y:S01]  /*7920*/  FFMA.FTZ R54, R45, R138.reuse, -R54 ;  /* 0x0000008a2d367223 */ /* 0x080fe20000010836 */
[--C-:B------:R-:W-:Y:S02]  /*7930*/  HADD2.F32 R93, -RZ, R53.reuse.H0_H0 ;  /* 0x20000035ff5d7230 */ /* 0x100fe40000004100 */
[----:B------:R-:W-:Y:S02]  /*7940*/  HADD2.F32 R94, -RZ, R53.H1_H1 ;  /* 0x30000035ff5e7230 */ /* 0x000fe40000004100 */
[----:B------:R-:W-:Y:S01]  /*7950*/  FFMA.FTZ R48, R95, R138, R48 ;  /* 0x0000008a5f307223 */ /* 0x000fe20000010030 */
[----:B------:R-:W-:Y:S01]  /*7960*/  HADD2.F32 R45, -RZ, R178.H0_H0 ;  /* 0x200000b2ff2d7230 */ /* 0x000fe20000004100 */
[----:B------:R-:W-:Y:S01]  /*7970*/  F2FP.F16.F32.PACK_AB R54, R54, R92 ;  /* 0x0000005c3636723e */ /* 0x000fe200000000ff */
[----:B------:R-:W-:-:S02]  /*7980*/  HADD2.F32 R53, -RZ, R47.H0_H0 ;  /* 0x2000002fff357230 */ /* 0x000fc40000004100 */
[----:B------:R-:W-:Y:S02]  /*7990*/  HADD2.F32 R95, -RZ, R43.H0_H0 ;  /* 0x2000002bff5f7230 */ /* 0x000fe40000004100 */
[-C--:B------:R-:W-:Y:S01]  /*79a0*/  FMUL.FTZ R43, R93, R45.reuse ;  /* 0x0000002d5d2b7220 */ /* 0x080fe20000410000 */
[----:B------:R-:W-:Y:S02]  /*79b0*/  HADD2.F32 R51, -RZ, R178.H1_H1 ;  /* 0x300000b2ff337230 */ /* 0x000fe40000004100 */
        /* <DEDUP_REMOVED lines=12> */
[----:B------:R-:W-:Y:S01]  /*7a80*/  HADD2.F32 R53, -RZ, R44.H0_H0 ;  /* 0x2000002cff357230 */ /* 0x000fe20000004100 */
[----:B------:R-:W-:Y:S01]  /*7a90*/  F2FP.F16.F32.PACK_AB R43, R45, R43 ;  /* 0x0000002b2d2b723e */ /* 0x000fe200000000ff */
[----:B------:R-:W-:Y:S02]  /*7aa0*/  HADD2.F32 R52, -RZ, R52.H1_H1 ;  /* 0x30000034ff347230 */ /* 0x000fe40000004100 */
[----:B------:R-:W-:Y:S02]  /*7ab0*/  HADD2.F32 R44, -RZ, R44.H1_H1 ;  /* 0x3000002cff2c7230 */ /* 0x000fe40000004100 */
[-C--:B------:R-:W-:Y:S01]  /*7ac0*/  FMUL.FTZ R95, R53, R47.reuse ;  /* 0x0000002f355f7220 */ /* 0x080fe20000410000 */
[----:B------:R-:W-:Y:S02]  /*7ad0*/  HADD2.F32 R94, -RZ, R40.H0_H0 ;  /* 0x20000028ff5e7230 */ /* 0x000fe40000004100 */
[----:B------:R-:W-:Y:S01]  /*7ae0*/  FMUL.FTZ R40, R93, R47 ;  /* 0x0000002f5d287220 */ /* 0x000fe20000410000 */
[----:B------:R-:W-:-:S02]  /*7af0*/  HADD2.F32 R51, -RZ, R177.H1_H1 ;  /* 0x300000b1ff337230 */ /* 0x000fc40000004100 */
[-C--:B------:R-:W-:Y:S01]  /*7b00*/  FMUL.FTZ R47, R52, R41.reuse ;  /* 0x00000029342f7220 */ /* 0x080fe20000410000 */
[----:B------:R-:W-:Y:S01]  /*7b10*/  FMUL.FTZ R41, R44, R41 ;  /* 0x000000292c297220 */ /* 0x000fe20000410000 */
[----:B------:R-:W-:Y:S01]  /*7b20*/  F2FP.F16.F32.PACK_AB R50, R50, R138 ;  /* 0x0000008a3232723e */ /* 0x000fe200000000ff */
[----:B------:R-:W-:Y:S02]  /*7b30*/  IMAD.MOV.U32 R45, RZ, RZ, R54 ;  /* 0x000000ffff2d7224 */ /* 0x000fe400078e0036 */
[-C--:B------:R-:W-:Y:S01]  /*7b40*/  FFMA.FTZ R40, R53, R51.reuse, -R40 ;  /* 0x0000003335287223 */ /* 0x080fe20000010828 */
[----:B------:R-:W-:Y:S01]  /*7b50*/  FFMA.FTZ R95, R93, R51, R95 ;  /* 0x000000335d5f7223 */ /* 0x000fe2000001005f */
[-C--:B------:R-:W-:Y:S01]  /*7b60*/  FFMA.FTZ R52, R52, R94.reuse, R41 ;  /* 0x0000005e34347223 */ /* 0x080fe20000010029 */
[----:B------:R-:W-:Y:S02]  /*7b70*/  HADD2.F32 R41, -RZ, R176.H0_H0 ;  /* 0x200000b0ff297230 */ /* 0x000fe40000004100 */
[----:B------:R-:W-:Y:S01]  /*7b80*/  FFMA.FTZ R47, R44, R94, -R47 ;  /* 0x0000005e2c2f7223 */ /* 0x000fe2000001082f */
[----:B------:R-:W-:-:S02]  /*7b90*/  HADD2.F32 R53, -RZ, R55.H0_H0 ;  /* 0x20000037ff357230 */ /* 0x000fc40000004100 */
[--C-:B------:R-:W-:Y:S01]  /*7ba0*/  HADD2.F32 R51, -RZ, R46.reuse.H0_H0 ;  /* 0x2000002eff337230 */ /* 0x100fe20000004100 */
[----:B------:R-:W-:Y:S01]  /*7bb0*/  F2FP.F16.F32.PACK_AB R52, R52, R95 ;  /* 0x0000005f3434723e */ /* 0x000fe200000000ff */
[----:B------:R-:W-:Y:S01]  /*7bc0*/  HADD2.F32 R55, -RZ, R55.H1_H1 ;  /* 0x30000037ff377230 */ /* 0x000fe20000004100 */
[----:B------:R-:W-:Y:S01]  /*7bd0*/  F2FP.F16.F32.PACK_AB R40, R47, R40 ;  /* 0x000000282f28723e */ /* 0x000fe200000000ff */
[----:B------:R-:W-:Y:S02]  /*7be0*/  HADD2.F32 R46, -RZ, R46.H1_H1 ;  /* 0x3000002eff2e7230 */ /* 0x000fe40000004100 */
[-C--:B------:R-:W-:Y:S01]  /*7bf0*/  FMUL.FTZ R94, R51, R41.reuse ;  /* 0x00000029335e7220 */ /* 0x080fe20000410000 */
[----:B------:R-:W-:Y:S02]  /*7c00*/  HADD2.F32 R93, -RZ, R42.H0_H0 ;  /* 0x2000002aff5d7230 */ /* 0x000fe40000004100 */
[----:B------:R-:W-:Y:S01]  /*7c10*/  FMUL.FTZ R42, R53, R41 ;  /* 0x00000029352a7220 */ /* 0x000fe20000410000 */
[----:B------:R-:W-:-:S02]  /*7c20*/  HADD2.F32 R44, -RZ, R176.H1_H1 ;  /* 0x300000b0ff2c7230 */ /* 0x000fc40000004100 */
[-C--:B------:R-:W-:Y:S01]  /*7c30*/  FMUL.FTZ R41, R55, R49.reuse ;  /* 0x0000003137297220 */ /* 0x080fe20000410000 */
[C---:B------:R-:W-:Y:S01]  /*7c40*/  FMUL.FTZ R49, R46.reuse, R49 ;  /* 0x000000312e317220 */ /* 0x040fe20000410000 */
[----:B------:R-:W-:Y:S02]  /*7c50*/  IMAD.MOV.U32 R47, RZ, RZ, R43 ;  /* 0x000000ffff2f7224 */ /* 0x000fe400078e002b */
[-C--:B------:R-:W-:Y:S01]  /*7c60*/  FFMA.FTZ R94, R53, R44.reuse, R94 ;  /* 0x0000002c355e7223 */ /* 0x080fe2000001005e */
[-C--:B------:R-:W-:Y:S01]  /*7c70*/  FFMA.FTZ R49, R55, R93.reuse, R49 ;  /* 0x0000005d37317223 */ /* 0x080fe20000010031 */
        /* <DEDUP_REMOVED lines=8> */
[----:B------:R-:W-:-:S07]  /*7d00*/  MOV R46, R41 ;  /* 0x00000029002e7202 */ /* 0x000fce0000000f00 */
.L_x_2942:
[----:B------:R-:W-:Y:S05]  /*7d10*/  BSYNC B2 ;  /* 0x0000000000027941 */ /* 0x000fea0003800000 */
.L_x_2941:
[----:B------:R-:W-:Y:S02]  /*7d20*/  ULDC.64 UR4, c[0x0][0x208] ;  /* 0x0000820000047ab9 */ /* 0x000fe40000000a00 */
[----:B0-----:R3:W-:Y:S04]  /*7d30*/  STG.E.128 desc[UR4][R88.64], R44 ;  /* 0x0000002c58007986 */ /* 0x0017e8000c101d04 */
[----:B--2---:R3:W-:Y:S02]  /*7d40*/  @!P5 STG.E.128 desc[UR4][R90.64], R52 ;  /* 0x000000345a00d986 */ /* 0x0047e4000c101d04 */
.L_x_2936:
[----:B------:R-:W-:Y:S05]  /*7d50*/  BSYNC B1 ;  /* 0x0000000000017941 */ /* 0x000fea0003800000 */
.L_x_2935:
[----:B------:R-:W-:Y:S04]  /*7d60*/  BSSY B1, `(.L_x_2943) ;  /* 0x00000fb000017945 */ /* 0x000fe80003800000 */
[----:B------:R-:W-:Y:S05]  /*7d70*/  @P3 BRA `(.L_x_2944) ;  /* 0x0000000c00e43947 */ /* 0x000fea0003800000 */
[----:B------:R-:W-:Y:S01]  /*7d80*/  ISETP.NE.AND P3, PT, R26, RZ, PT ;  /* 0x000000ff1a00720c */ /* 0x000fe20003f65270 */
[----:B------:R-:W-:Y:S01]  /*7d90*/  VIADD R41, R212, 0x20 ;  /* 0x00000020d4297836 */ /* 0x000fe20000000000 */
[----:B------:R-:W-:Y:S01]  /*7da0*/  BSSY B2, `(.L_x_2945) ;  /* 0x000007d000027945 */ /* 0x000fe20003800000 */
[-C--:B--2---:R-:W-:Y:S02]  /*7db0*/  IMAD R40, R148, R124.reuse, RZ ;  /* 0x0000007c94287224 */ /* 0x084fe400078e02ff */
[----:B------:R-:W-:-:S04]  /*7dc0*/  IMAD.WIDE.U32 R48, R41, R124, R126 ;  /* 0x0000007c29307225 */ /* 0x000fc800078e007e */
[----:B------:R-:W-:-:S05]  /*7dd0*/  IMAD R41, R41, R125, R40 ;  /* 0x0000007d29297224 */ /* 0x000fca00078e0228 */
[----:B---3--:R-:W-:Y:S01]  /*7de0*/  IADD3 R54, R49, R41, RZ ;  /* 0x0000002931367210 */ /* 0x008fe20007ffe0ff */
        /* <DEDUP_REMOVED lines=8> */
[----:B------:R-:W-:-:S05]  /*7e70*/  LEA.HI.SX32 R44, R41, R14, 0x1c ;  /* 0x0000000e292c7211 */ /* 0x000fca00078fe2ff */
[----:B------:R-:W-:-:S05]  /*7e80*/  IMAD.SHL.U32 R45, R44, 0x8, RZ ;  /* 0x000000082c2d7824 */ /* 0x000fca00078e00ff */
[----:B------:R-:W-:-:S13]  /*7e90*/  ISETP.GE.AND P3, PT, R45, R145, PT ;  /* 0x000000912d00720c */ /* 0x000fda0003f66270 */
[--C-:B------:R-:W-:Y:S02]  /*7ea0*/  @!P3 SHF.R.S32.HI R47, RZ, 0x1f, R45.reuse ;  /* 0x0000001fff2fb819 */ /* 0x100fe4000001142d */
[----:B------:R-:W-:-:S04]  /*7eb0*/  @!P3 IADD3 R41, P5, P6, R96, R48, R45 ;  /* 0x000000306029b210 */ /* 0x000fc80007ebe02d */
[----:B------:R-:W-:Y:S02]  /*7ec0*/  @!P3 IADD3.X R40, R36, R54, R47, P5, P6 ;  /* 0x000000362428b210 */ /* 0x000fe40002fec42f */
[----:B------:R-:W-:Y:S02]  /*7ed0*/  SHF.R.S32.HI R47, RZ, 0x1f, R44 ;  /* 0x0000001fff2f7819 */ /* 0x000fe4000001142c */
[----:B------:R-:W-:Y:S02]  /*7ee0*/  LEA R50, P5, R42, R118, 0x1 ;  /* 0x000000762a327211 */ /* 0x000fe400078a08ff */
[----:B------:R-:W-:Y:S02]  /*7ef0*/  LEA.HI R47, R47, R44, RZ, 0x3 ;  /* 0x0000002c2f2f7211 */ /* 0x000fe400078f18ff */
[----:B------:R-:W-:Y:S02]  /*7f00*/  LOP3.LUT R44, R223, 0x38, R45, 0xf8, !PT ;  /* 0x00000038df2c7812 */ /* 0x000fe400078ef82d */
[----:B------:R-:W-:-:S02]  /*7f10*/  SHF.R.S32.HI R47, RZ, 0x3, R47 ;  /* 0x00000003ff2f7819 */ /* 0x000fc4000001142f */
[----:B------:R-:W-:Y:S02]  /*7f20*/  LOP3.LUT R44, R44, R46, RZ, 0x3c, !PT ;  /* 0x0000002e2c2c7212 */ /* 0x000fe400078e3cff */
[----:B------:R-:W-:Y:S01]  /*7f30*/  LEA.HI.X R51, R42, R119, R43, 0x1, P5 ;  /* 0x000000772a337211 */ /* 0x000fe200028f0c2b */
[----:B------:R-:W-:Y:S01]  /*7f40*/  IMAD R45, R47, 0x1400, R226 ;  /* 0x000014002f2d7824 */ /* 0x000fe200078e02e2 */
[----:B------:R-:W-:-:S03]  /*7f50*/  @!P3 LEA R52, P5, R41, R118, 0x1 ;  /* 0x000000762934b211 */ /* 0x000fc600078a08ff */
[----:B------:R-:W-:Y:S01]  /*7f60*/  IMAD.IADD R44, R45, 0x1, R44 ;  /* 0x000000012d2c7824 */ /* 0x000fe200078e022c */
[----:B------:R-:W-:Y:S01]  /*7f70*/  @!P3 LEA.HI.X R53, R41, R119, R40, 0x1, P5 ;  /* 0x000000772935b211 */ /* 0x000fe200028f0c28 */
[C---:B------:R-:W-:Y:S01]  /*7f80*/  IMAD R45, R19.reuse, 0x5000, R135 ;  /* 0x00005000132d7824 */ /* 0x040fe200078e0287 */
[----:B------:R-:W-:Y:S01]  /*7f90*/  ISETP.GE.AND P5, PT, R16, R116, PT ;  /* 0x000000741000720c */ /* 0x000fe20003fa6270 */
[----:B------:R-:W-:Y:S02]  /*7fa0*/  IMAD R47, R19, 0x5000, R44 ;  /* 0x00005000132f7824 */ /* 0x000fe400078e022c */
[--C-:B------:R-:W-:Y:S02]  /*7fb0*/  IMAD R42, R45, 0x2, R18.reuse ;  /* 0x000000022d2a7824 */ /* 0x100fe400078e0212 */
[----:B------:R-:W-:-:S04]  /*7fc0*/  IMAD R47, R47, 0x2, R18 ;  /* 0x000000022f2f7824 */ /* 0x000fc800078e0212 */
[----:B------:R-:W2:Y:S04]  /*7fd0*/  LDS.128 R40, [R42+0x24400] ;  /* 0x024400002a287984 */ /* 0x000ea80000000c00 */
[----:B------:R-:W3:Y:S01]  /*7fe0*/  LDS.128 R44, [R47+0x24400] ;  /* 0x024400002f2c7984 */ /* 0x000ee20000000c00 */
        /* <DEDUP_REMOVED lines=19> */
[----:B------:R-:W-:Y:S01]  /*8120*/  FFMA.FTZ R92, R89, R71, R92 ;  /* 0x00000047595c7223 */ /* 0x000fe2000001005c */
[----:B------:R-:W-:Y:S01]  /*8130*/  SHF.R.U32.HI R63, RZ, 0x10, R63 ;  /* 0x00000010ff3f7819 */ /* 0x000fe2000001163f */
[----:B------:R-:W-:Y:S01]  /*8140*/  FMUL.FTZ R88, R90, R68 ;  /* 0x000000445a587220 */ /* 0x000fe20000410000 */
[----:B------:R-:W-:-:S02]  /*8150*/  HADD2.F32 R45, -RZ, R47.H0_H0 ;  /* 0x2000002fff2d7230 */ /* 0x000fc40000004100 */
[C---:B------:R-:W-:Y:S01]  /*8160*/  FMUL.FTZ R68, R41.reuse, R68 ;  /* 0x0000004429447220 */ /* 0x040fe20000410000 */
[----:B------:R-:W-:Y:S02]  /*8170*/  HADD2.F32 R71, -RZ, R47.H1_H1 ;  /* 0x3000002fff477230 */ /* 0x000fe40000004100 */
[-C--:B------:R-:W-:Y:S01]  /*8180*/  FFMA.FTZ R88, R41, R91.reuse, -R88 ;  /* 0x0000005b29587223 */ /* 0x080fe20000010858 */
[----:B------:R-:W-:Y:S02]  /*8190*/  HADD2.F32 R174, -RZ, R174.H1_H1 ;  /* 0x300000aeffae7230 */ /* 0x000fe40000004100 */
[----:B------:R-:W-:Y:S01]  /*81a0*/  FFMA.FTZ R68, R90, R91, R68 ;  /* 0x0000005b5a447223 */ /* 0x000fe20000010044 */
[--C-:B------:R-:W-:Y:S02]  /*81b0*/  HADD2.F32 R47, -RZ, R43.reuse.H0_H0 ;  /* 0x2000002bff2f7230 */ /* 0x100fe40000004100 */
[----:B------:R-:W-:Y:S02]  /*81c0*/  HADD2.F32 R70, -RZ, R70.H0_H0 ;  /* 0x20000046ff467230 */ /* 0x000fe40000004100 */
[----:B------:R-:W-:-:S02]  /*81d0*/  HADD2.F32 R43, -RZ, R43.H1_H1 ;  /* 0x3000002bff2b7230 */ /* 0x000fc40000004100 */
[----:B------:R-:W-:Y:S02]  /*81e0*/  HADD2.F32 R41, -RZ, R172.H1_H1 ;  /* 0x300000acff297230 */ /* 0x000fe40000004100 */
[----:B------:R-:W-:Y:S01]  /*81f0*/  FMUL.FTZ R90, R71, R70 ;  /* 0x00000046475a7220 */ /* 0x000fe20000410000 */
[----:B------:R-:W-:Y:S02]  /*8200*/  HADD2.F32 R89, -RZ, R63.H0_H0 ;  /* 0x2000003fff597230 */ /* 0x000fe40000004100 */
[----:B------:R-:W-:Y:S01]  /*8210*/  FMUL.FTZ R63, R45, R174 ;  /* 0x000000ae2d3f7220 */ /* 0x000fe20000410000 */
[----:B------:R-:W-:Y:S01]  /*8220*/  FMUL.FTZ R70, R43, R70 ;  /* 0x000000462b467220 */ /* 0x000fe20000410000 */
[C---:B------:R-:W-:Y:S01]  /*8230*/  FMUL.FTZ R174, R47.reuse, R174 ;  /* 0x000000ae2fae7220 */ /* 0x040fe20000410000 */
[----:B------:R-:W-:Y:S02]  /*8240*/  HADD2.F32 R60, -RZ, R60.H0_H0 ;  /* 0x2000003cff3c7230 */ /* 0x000fe40000004100 */
[----:B------:R-:W-:Y:S01]  /*8250*/  FFMA.FTZ R63, R47, R41, -R63 ;  /* 0x000000292f3f7223 */ /* 0x000fe2000001083f */
[-C--:B------:R-:W-:Y:S01]  /*8260*/  FFMA.FTZ R90, R43, R89.reuse, -R90 ;  /* 0x000000592b5a7223 */ /* 0x080fe2000001085a */
[----:B------:R-:W-:Y:S01]  /*8270*/  FFMA.FTZ R71, R71, R89, R70 ;  /* 0x0000005947477223 */ /* 0x000fe20000010046 */
[----:B------:R-:W-:-:S02]  /*8280*/  HADD2.F32 R47, -RZ, R44.H1_H1 ;  /* 0x3000002cff2f7230 */ /* 0x000fc40000004100 */
[----:B------:R-:W-:Y:S01]  /*8290*/  FFMA.FTZ R174, R45, R41, R174 ;  /* 0x000000292dae7223 */ /* 0x000fe200000100ae */
[----:B------:R-:W-:Y:S01]  /*82a0*/  HADD2.F32 R89, -RZ, R40.H1_H1 ;  /* 0x30000028ff597230 */ /* 0x000fe20000004100 */
[----:B------:R-:W-:Y:S01]  /*82b0*/  F2FP.F16.F32.PACK_AB R63, R90, R63 ;  /* 0x0000003f5a3f723e */ /* 0x000fe200000000ff */
[----:B------:R-:W-:Y:S02]  /*82c0*/  HADD2.F32 R45, -RZ, R44.H0_H0 ;  /* 0x2000002cff2d7230 */ /* 0x000fe40000004100 */
[-C--:B------:R-:W-:Y:S01]  /*82d0*/  FMUL.FTZ R70, R47, R60.reuse ;  /* 0x0000003c2f467220 */ /* 0x080fe20000410000 */
[----:B------:R-:W-:Y:S02]  /*82e0*/  HADD2.F32 R44, -RZ, R55.H0_H0 ;  /* 0x20000037ff2c7230 */ /* 0x000fe40000004100 */
[----:B------:R-:W-:Y:S01]  /*82f0*/  FMUL.FTZ R60, R89, R60 ;  /* 0x0000003c593c7220 */ /* 0x000fe20000410000 */
[----:B------:R-:W-:Y:S01]  /*8300*/  HADD2.F32 R41, -RZ, R173.H0_H0 ;  /* 0x200000adff297230 */ /* 0x000fe20000004100 */
[----:B------:R-:W-:Y:S01]  /*8310*/  F2FP.F16.F32.PACK_AB R71, R71, R174 ;  /* 0x000000ae4747723e */ /* 0x000fe200000000ff */
[----:B------:R-:W-:-:S02]  /*8320*/  HADD2.F32 R43, -RZ, R40.H0_H0 ;  /* 0x20000028ff2b7230 */ /* 0x000fc40000004100 */
[-C--:B------:R-:W-:Y:S01]  /*8330*/  FFMA.FTZ R89, R89, R44.reuse, -R70 ;  /* 0x0000002c59597223 */ /* 0x080fe20000010846 */
[----:B------:R-:W-:Y:S01]  /*8340*/  FFMA.FTZ R47, R47, R44, R60 ;  /* 0x0000002c2f2f7223 */ /* 0x000fe2000001003c */
[----:B------:R-:W-:Y:S02]  /*8350*/  HADD2.F32 R172, -RZ, R172.H0_H0 ;  /* 0x200000acffac7230 */ /* 0x000fe40000004100 */
[-C--:B------:R-:W-:Y:S01]  /*8360*/  FMUL.FTZ R40, R45, R41.reuse ;  /* 0x000000292d287220 */ /* 0x080fe20000410000 */
[----:B------:R-:W-:Y:S02]  /*8370*/  HADD2.F32 R44, -RZ, R46.H0_H0 ;  /* 0x2000002eff2c7230 */ /* 0x000fe40000004100 */
[C---:B------:R-:W-:Y:S01]  /*8380*/  FMUL.FTZ R94, R43.reuse, R41 ;  /* 0x000000292b5e7220 */ /* 0x040fe20000410000 */
[----:B------:R-:W-:Y:S02]  /*8390*/  HADD2.F32 R175, -RZ, R175.H1_H1 ;  /* 0x300000afffaf7230 */ /* 0x000fe40000004100 */
[----:B------:R-:W-:Y:S01]  /*83a0*/  FFMA.FTZ R40, R43, R172, -R40 ;  /* 0x000000ac2b287223 */ /* 0x000fe20000010828 */
        /* <DEDUP_REMOVED lines=23> */
[----:B------:R-:W-:-:S07]  /*8520*/  MOV R44, R94 ;  /* 0x0000005e002c7202 */ /* 0x000fce0000000f00 */
.L_x_2948:
[----:B------:R-:W-:Y:S05]  /*8530*/  BSYNC B3 ;  /* 0x0000000000037941 */ /* 0x000fea0003800000 */
.L_x_2947:
[----:B------:R-:W-:Y:S02]  /*8540*/  ULDC.64 UR4, c[0x0][0x208] ;  /* 0x0000820000047ab9 */ /* 0x000fe40000000a00 */
[----:B--2---:R2:W-:Y:S04]  /*8550*/  STG.E.128 desc[UR4][R50.64], R40 ;  /* 0x0000002832007986 */ /* 0x0045e8000c101d04 */
[----:B---3--:R2:W-:Y:S02]  /*8560*/  @!P3 STG.E.128 desc[UR4][R52.64], R44 ;  /* 0x0000002c3400b986 */ /* 0x0085e4000c101d04 */
.L_x_2946:
[----:B------:R-:W-:Y:S05]  /*8570*/  BSYNC B2 ;  /* 0x0000000000027941 */ /* 0x000fea0003800000 */
.L_x_2945:
        /* <DEDUP_REMOVED lines=21> */
[----:B------:R-:W-:-:S03]  /*86d0*/  LEA R48, P5, R44, R118, 0x1 ;  /* 0x000000762c307211 */ /* 0x000fc600078a08ff */
[----:B------:R-:W-:Y:S01]  /*86e0*/  IMAD.IADD R40, R41, 0x1, R40 ;  /* 0x0000000129287824 */ /* 0x000fe200078e0228 */
[----:B------:R-:W-:Y:S01]  /*86f0*/  LEA.HI.X R49, R44, R119, R45, 0x1, P5 ;  /* 0x000000772c317211 */ /* 0x000fe200028f0c2d */
[C---:B------:R-:W-:Y:S01]  /*8700*/  IMAD R41, R19.reuse, 0x5000, R134 ;  /* 0x0000500013297824 */ /* 0x040fe200078e0286 */
[----:B------:R-:W-:Y:S01]  /*8710*/  @!P3 LEA R50, P5, R42, R118, 0x1 ;  /* 0x000000762a32b211 */ /* 0x000fe200078a08ff */
[----:B------:R-:W-:-:S03]  /*8720*/  IMAD R43, R19, 0x5000, R40 ;  /* 0x00005000132b7824 */ /* 0x000fc600078e0228 */
[----:B------:R-:W-:Y:S01]  /*8730*/  LEA R41, R41, R18, 0x1 ;  /* 0x0000001229297211 */ /* 0x000fe200078e08ff */
[----:B------:R-:W-:Y:S01]  /*8740*/  IMAD R44, R43, 0x2, R18 ;  /* 0x000000022b2c7824 */ /* 0x000fe200078e0212 */
[----:B------:R-:W-:Y:S02]  /*8750*/  @!P3 LEA.HI.X R51, R42, R119, R54, 0x1, P5 ;  /* 0x000000772a33b211 */ /* 0x000fe400028f0c36 */
[----:B------:R-:W-:Y:S02]  /*8760*/  ISETP.GE.AND P5, PT, R213, R116, PT ;  /* 0x00000074d500720c */ /* 0x000fe40003fa6270 */
[----:B------:R-:W2:Y:S04]  /*8770*/  LDS.128 R40, [R41+0x24400] ;  /* 0x0244000029287984 */ /* 0x000ea80000000c00 */
[----:B------:R-:W3:Y:S07]  /*8780*/  LDS.128 R44, [R44+0x24400] ;  /* 0x024400002c2c7984 */ /* 0x000eee0000000c00 */
[----:B------:R-:W-:Y:S05]  /*8790*/  @P5 BRA `(.L_x_2950) ;  /* 0x00000004004c5947 */ /* 0x000fea0003800000 */
[--C-:B------:R-:W-:Y:S01]  /*87a0*/  SHF.R.U64 R52, R56, 0x10, R57.reuse ;  /* 0x0000001038347819 */ /* 0x100fe20000001239 */
[----:B------:R-:W-:Y:S01]  /*87b0*/  HADD2.F32 R62, -RZ, R168.H0_H0 ;  /* 0x200000a8ff3e7230 */ /* 0x000fe20000004100 */
[----:B------:R-:W-:Y:S01]  /*87c0*/  SHF.R.U32.HI R56, RZ, 0x10, R57 ;  /* 0x00000010ff387819 */ /* 0x000fe20000011639 */
[----:B---3--:R-:W-:Y:S01]  /*87d0*/  IMAD.MOV.U32 R57, RZ, RZ, R45 ;  /* 0x000000ffff397224 */ /* 0x008fe200078e002d */
[----:B------:R-:W-:Y:S01]  /*87e0*/  SHF.R.U32.HI R63, RZ, 0x10, R65 ;  /* 0x00000010ff3f7819 */ /* 0x000fe20000011641 */
[----:B--2---:R-:W-:Y:S01]  /*87f0*/  IMAD.MOV.U32 R45, RZ, RZ, R43 ;  /* 0x000000ffff2d7224 */ /* 0x004fe200078e002b */
[----:B------:R-:W-:Y:S01]  /*8800*/  SHF.R.U64 R54, R58, 0x10, R59 ;  /* 0x000000103a367819 */ /* 0x000fe2000000123b */
[----:B------:R-:W-:Y:S01]  /*8810*/  HADD2.F32 R43, -RZ, R41.H0_H0 ;  /* 0x20000029ff2b7230 */ /* 0x000fe20000004100 */
[----:B------:R-:W-:Y:S01]  /*8820*/  SHF.R.U64 R53, R64, 0x10, R65 ;  /* 0x0000001040357819 */ /* 0x000fe20000001241 */
[----:B------:R-:W-:Y:S01]  /*8830*/  HADD2.F32 R64, -RZ, R171.H1_H1 ;  /* 0x300000abff407230 */ /* 0x000fe20000004100 */
[----:B------:R-:W-:Y:S01]  /*8840*/  SHF.R.U32.HI R58, RZ, 0x10, R59 ;  /* 0x00000010ff3a7819 */ /* 0x000fe2000001163b */
[--C-:B------:R-:W-:Y:S01]  /*8850*/  HADD2.F32 R59, -RZ, R57.reuse.H0_H0 ;  /* 0x20000039ff3b7230 */ /* 0x100fe20000004100 */
[--C-:B------:R-:W-:Y:S01]  /*8860*/  SHF.R.U64 R55, R66, 0x10, R67.reuse ;  /* 0x0000001042377819 */ /* 0x100fe20000001243 */
[----:B------:R-:W-:Y:S01]  /*8870*/  HADD2.F32 R60, -RZ, R57.H1_H1 ;  /* 0x30000039ff3c7230 */ /* 0x000fe20000004100 */
[----:B------:R-:W-:Y:S01]  /*8880*/  SHF.R.U32.HI R66, RZ, 0x10, R67 ;  /* 0x00000010ff427819 */ /* 0x000fe20000011643 */
[----:B------:R-:W-:-:S02]  /*8890*/  HADD2.F32 R63, -RZ, R63.H0_H0 ;  /* 0x2000003fff3f7230 */ /* 0x000fc40000004100 */
[----:B------:R-:W-:Y:S02]  /*88a0*/  HADD2.F32 R61, -RZ, R56.H0_H0 ;  /* 0x20000038ff3d7230 */ /* 0x000fe40000004100 */
[-C--:B------:R-:W-:Y:S01]  /*88b0*/  FMUL.FTZ R56, R59, R64.reuse ;  /* 0x000000403b387220 */ /* 0x080fe20000410000 */
[----:B------:R-:W-:Y:S02]  /*88c0*/  HADD2.F32 R57, -RZ, R41.H1_H1 ;  /* 0x30000029ff397230 */ /* 0x000fe40000004100 */
[C---:B------:R-:W-:Y:S01]  /*88d0*/  FMUL.FTZ R64, R43.reuse, R64 ;  /* 0x000000402b407220 */ /* 0x040fe20000410000 */
[-C--:B------:R-:W-:Y:S01]  /*88e0*/  FMUL.FTZ R68, R60, R63.reuse ;  /* 0x0000003f3c447220 */ /* 0x080fe20000410000 */
[-C--:B------:R-:W-:Y:S01]  /*88f0*/  FFMA.FTZ R41, R43, R62.reuse, -R56 ;  /* 0x0000003e2b297223 */ /* 0x080fe20000010838 */
[----:B------:R-:W-:Y:S02]  /*8900*/  HADD2.F32 R66, -RZ, R66.H0_H0 ;  /* 0x20000042ff427230 */ /* 0x000fe40000004100 */
[----:B------:R-:W-:Y:S01]  /*8910*/  FMUL.FTZ R63, R57, R63 ;  /* 0x0000003f393f7220 */ /* 0x000fe20000410000 */
[----:B------:R-:W-:Y:S01]  /*8920*/  FFMA.FTZ R43, R59, R62, R64 ;  /* 0x0000003e3b2b7223 */ /* 0x000fe20000010040 */
[----:B------:R-:W-:Y:S01]  /*8930*/  FFMA.FTZ R56, R57, R61, -R68 ;  /* 0x0000003d39387223 */ /* 0x000fe20000010844 */
[----:B------:R-:W-:-:S02]  /*8940*/  HADD2.F32 R68, -RZ, R170.H1_H1 ;  /* 0x300000aaff447230 */ /* 0x000fc40000004100 */
[----:B------:R-:W-:Y:S01]  /*8950*/  FFMA.FTZ R60, R60, R61, R63 ;  /* 0x0000003d3c3c7223 */ /* 0x000fe2000001003f */
[--C-:B------:R-:W-:Y:S02]  /*8960*/  HADD2.F32 R59, -RZ, R47.reuse.H0_H0 ;  /* 0x2000002fff3b7230 */ /* 0x100fe40000004100 */
[----:B------:R-:W-:Y:S01]  /*8970*/  HADD2.F32 R62, -RZ, R47.H1_H1 ;  /* 0x3000002fff3e7230 */ /* 0x000fe20000004100 */
[----:B------:R-:W-:Y:S01]  /*8980*/  F2FP.F16.F32.PACK_AB R41, R56, R41 ;  /* 0x000000293829723e */ /* 0x000fe200000000ff */
[--C-:B------:R-:W-:Y:S02]  /*8990*/  HADD2.F32 R47, -RZ, R45.reuse.H0_H0 ;  /* 0x2000002dff2f7230 */ /* 0x100fe40000004100 */
[----:B------:R-:W-:Y:S02]  /*89a0*/  HADD2.F32 R57, -RZ, R45.H1_H1 ;  /* 0x3000002dff397230 */ /* 0x000fe40000004100 */
[----:B------:R-:W-:Y:S01]  /*89b0*/  FMUL.FTZ R70, R62, R66 ;  /* 0x000000423e467220 */ /* 0x000fe20000410000 */
[----:B------:R-:W-:-:S02]  /*89c0*/  HADD2.F32 R64, -RZ, R169.H0_H0 ;  /* 0x200000a9ff407230 */ /* 0x000fc40000004100 */
[----:B------:R-:W-:Y:S02]  /*89d0*/  HADD2.F32 R61, -RZ, R58.H0_H0 ;  /* 0x2000003aff3d7230 */ /* 0x000fe40000004100 */
[-C--:B------:R-:W-:Y:S01]  /*89e0*/  FMUL.FTZ R58, R59, R68.reuse ;  /* 0x000000443b3a7220 */ /* 0x080fe20000410000 */
[----:B------:R-:W-:Y:S01]  /*89f0*/  FMUL.FTZ R68, R47, R68 ;  /* 0x000000442f447220 */ /* 0x000fe20000410000 */
[----:B------:R-:W-:Y:S01]  /*8a00*/  FMUL.FTZ R63, R57, R66 ;  /* 0x00000042393f7220 */ /* 0x000fe20000410000 */
[----:B------:R-:W-:Y:S02]  /*8a10*/  HADD2.F32 R66, -RZ, R53.H0_H0 ;  /* 0x20000035ff427230 */ /* 0x000fe40000004100 */
[-C--:B------:R-:W-:Y:S01]  /*8a20*/  FFMA.FTZ R45, R47, R64.reuse, -R58 ;  /* 0x000000402f2d7223 */ /* 0x080fe2000001083a */
[----:B------:R-:W-:Y:S01]  /*8a30*/  FFMA.FTZ R47, R59, R64, R68 ;  /* 0x000000403b2f7223 */ /* 0x000fe20000010044 */
[-C--:B------:R-:W-:Y:S01]  /*8a40*/  FFMA.FTZ R58, R57, R61.reuse, -R70 ;  /* 0x0000003d393a7223 */ /* 0x080fe20000010846 */
[----:B------:R-:W-:Y:S01]  /*8a50*/  FFMA.FTZ R62, R62, R61, R63 ;  /* 0x0000003d3e3e7223 */ /* 0x000fe2000001003f */
[----:B------:R-:W-:-:S02]  /*8a60*/  HADD2.F32 R64, -RZ, R171.H0_H0 ;  /* 0x200000abff407230 */ /* 0x000fc40000004100 */
[----:B------:R-:W-:Y:S01]  /*8a70*/  HADD2.F32 R59, -RZ, R44.H0_H0 ;  /* 0x2000002cff3b7230 */ /* 0x000fe20000004100 */
[----:B------:R-:W-:Y:S01]  /*8a80*/  F2FP.F16.F32.PACK_AB R58, R58, R45 ;  /* 0x0000002d3a3a723e */ /* 0x000fe200000000ff */
[----:B------:R-:W-:Y:S01]  /*8a90*/  HADD2.F32 R53, -RZ, R40.H0_H0 ;  /* 0x20000028ff357230 */ /* 0x000fe20000004100 */
[----:B------:R-:W-:Y:S01]  /*8aa0*/  F2FP.F16.F32.PACK_AB R45, R60, R43 ;  /* 0x0000002b3c2d723e */ /* 0x000fe200000000ff */
[----:B------:R-:W-:Y:S01]  /*8ab0*/  HADD2.F32 R61, -RZ, R44.H1_H1 ;  /* 0x3000002cff3d7230 */ /* 0x000fe20000004100 */
[----:B------:R-:W-:Y:S01]  /*8ac0*/  F2FP.F16.F32.PACK_AB R47, R62, R47 ;  /* 0x0000002f3e2f723e */ /* 0x000fe200000000ff */
[----:B------:R-:W-:Y:S02]  /*8ad0*/  HADD2.F32 R57, -RZ, R40.H1_H1 ;  /* 0x30000028ff397230 */ /* 0x000fe40000004100 */
[-C--:B------:R-:W-:Y:S01]  /*8ae0*/  FMUL.FTZ R40, R59, R64.reuse ;  /* 0x000000403b287220 */ /* 0x080fe20000410000 */
[----:B------:R-:W-:Y:S02]  /*8af0*/  HADD2.F32 R168, -RZ, R168.H1_H1 ;  /* 0x300000a8ffa87230 */ /* 0x000fe40000004100 */
[----:B------:R-:W-:Y:S01]  /*8b00*/  FMUL.FTZ R44, R53, R64 ;  /* 0x00000040352c7220 */ /* 0x000fe20000410000 */
[----:B------:R-:W-:-:S02]  /*8b10*/  HADD2.F32 R52, -RZ, R52.H0_H0 ;  /* 0x20000034ff347230 */ /* 0x000fc40000004100 */
[-C--:B------:R-:W-:Y:S01]  /*8b20*/  FMUL.FTZ R64, R61, R66.reuse ;  /* 0x000000423d407220 */ /* 0x080fe20000410000 */
[----:B------:R-:W-:Y:S01]  /*8b30*/  FMUL.FTZ R66, R57, R66 ;  /* 0x0000004239427220 */ /* 0x000fe20000410000 */
[-C--:B------:R-:W-:Y:S01]  /*8b40*/  FFMA.FTZ R40, R53, R168.reuse, -R40 ;  /* 0x000000a835287223 */ /* 0x080fe20000010828 */
[----:B------:R-:W-:Y:S01]  /*8b50*/  FFMA.FTZ R44, R59, R168, R44 ;  /* 0x000000a83b2c7223 */ /* 0x000fe2000001002c */
[-C--:B------:R-:W-:Y:S01]  /*8b60*/  FFMA.FTZ R59, R57, R52.reuse, -R64 ;  /* 0x00000034393b7223 */ /* 0x080fe20000010840 */
[----:B------:R-:W-:Y:S01]  /*8b70*/  FFMA.FTZ R61, R61, R52, R66 ;  /* 0x000000343d3d7223 */ /* 0x000fe20000010042 */
[----:B------:R-:W-:Y:S02]  /*8b80*/  HADD2.F32 R53, -RZ, R46.H0_H0 ;  /* 0x2000002eff357230 */ /* 0x000fe40000004100 */
[----:B------:R-:W-:Y:S01]  /*8b90*/  HADD2.F32 R170, -RZ, R170.H0_H0 ;  /* 0x200000aaffaa7230 */ /* 0x000fe20000004100 */
[----:B------:R-:W-:Y:S01]  /*8ba0*/  F2FP.F16.F32.PACK_AB R40, R59, R40 ;  /* 0x000000283b28723e */ /* 0x000fe200000000ff */
[----:B------:R-:W-:Y:S01]  /*8bb0*/  HADD2.F32 R57, -RZ, R55.H0_H0 ;  /* 0x20000037ff397230 */ /* 0x000fe20000004100 */
[----:B------:R-:W-:Y:S01]  /*8bc0*/  F2FP.F16.F32.PACK_AB R44, R61, R44 ;  /* 0x0000002c3d2c723e */ /* 0x000fe200000000ff */
[----:B------:R-:W-:-:S02]  /*8bd0*/  HADD2.F32 R52, -RZ, R42.H0_H0 ;  /* 0x2000002aff347230 */ /* 0x000fc40000004100 */
[-C--:B------:R-:W-:Y:S01]  /*8be0*/  FMUL.FTZ R63, R53, R170.reuse ;  /* 0x000000aa353f7220 */ /* 0x080fe20000410000 */
[----:B------:R-:W-:Y:S02]  /*8bf0*/  HADD2.F32 R46, -RZ, R46.H1_H1 ;  /* 0x3000002eff2e7230 */ /* 0x000fe40000004100 */
[----:B------:R-:W-:Y:S02]  /*8c00*/  HADD2.F32 R42, -RZ, R42.H1_H1 ;  /* 0x3000002aff2a7230 */ /* 0x000fe40000004100 */
[----:B------:R-:W-:Y:S01]  /*8c10*/  FMUL.FTZ R170, R52, R170 ;  /* 0x000000aa34aa7220 */ /* 0x000fe20000410000 */
[----:B------:R-:W-:Y:S02]  /*8c20*/  HADD2.F32 R169, -RZ, R169.H1_H1 ;  /* 0x300000a9ffa97230 */ /* 0x000fe40000004100 */
[-C--:B------:R-:W-:Y:S01]  /*8c30*/  FMUL.FTZ R65, R46, R57.reuse ;  /* 0x000000392e417220 */ /* 0x080fe20000410000 */
[----:B------:R-:W-:Y:S02]  /*8c40*/  HADD2.F32 R55, -RZ, R54.H0_H0 ;  /* 0x20000036ff377230 */ /* 0x000fe40000004100 */
[----:B------:R-:W-:Y:S01]  /*8c50*/  FMUL.FTZ R57, R42, R57 ;  /* 0x000000392a397220 */ /* 0x000fe20000410000 */
[----:B------:R-:W-:-:S02]  /*8c60*/  IMAD.MOV.U32 R43, RZ, RZ, R58 ;  /* 0x000000ffff2b7224 */ /* 0x000fc400078e003a */
[-C--:B------:R-:W-:Y:S01]  /*8c70*/  FFMA.FTZ R63, R52, R169.reuse, -R63 ;  /* 0x000000a9343f7223 */ /* 0x080fe2000001083f */
[----:B------:R-:W-:Y:S01]  /*8c80*/  FFMA.FTZ R170, R53, R169, R170 ;  /* 0x000000a935aa7223 */ /* 0x000fe200000100aa */
[-C--:B------:R-:W-:Y:S01]  /*8c90*/  FFMA.FTZ R42, R42, R55.reuse, -R65 ;  /* 0x000000372a2a7223 */ /* 0x080fe20000010841 */
[----:B------:R-:W-:-:S04]  /*8ca0*/  FFMA.FTZ R57, R46, R55, R57 ;  /* 0x000000372e397223 */ /* 0x000fc80000010039 */
[----:B------:R-:W-:Y:S02]  /*8cb0*/  F2FP.F16.F32.PACK_AB R42, R42, R63 ;  /* 0x0000003f2a2a723e */ /* 0x000fe400000000ff */
[----:B------:R-:W-:-:S07]  /*8cc0*/  F2FP.F16.F32.PACK_AB R46, R57, R170 ;  /* 0x000000aa392e723e */ /* 0x000fce00000000ff */
.L_x_2950:
[----:B------:R-:W-:Y:S05]  /*8cd0*/  BSYNC B2 ;  /* 0x0000000000027941 */ /* 0x000fea0003800000 */
.L_x_2949:
[----:B------:R-:W-:Y:S02]  /*8ce0*/  ULDC.64 UR4, c[0x0][0x208] ;  /* 0x0000820000047ab9 */ /* 0x000fe40000000a00 */
[----:B--2---:R4:W-:Y:S04]  /*8cf0*/  STG.E.128 desc[UR4][R48.64], R40 ;  /* 0x0000002830007986 */ /* 0x0049e8000c101d04 */
[----:B---3--:R4:W-:Y:S02]  /*8d00*/  @!P3 STG.E.128 desc[UR4][R50.64], R44 ;  /* 0x0000002c3200b986 */ /* 0x0089e4000c101d04 */
.L_x_2944:
[----:B------:R-:W-:Y:S05]  /*8d10*/  BSYNC B1 ;  /* 0x0000000000017941 */ /* 0x000fea0003800000 */
.L_x_2943:
[----:B--2-4-:R-:W-:Y:S01]  /*8d20*/  IADD3 R41, R212, 0x40, RZ ;  /* 0x00000040d4297810 */ /* 0x014fe20007ffe0ff */
[----:B------:R-:W-:-:S04]  /*8d30*/  IMAD R40, R146, R124, RZ ;  /* 0x0000007c92287224 */ /* 0x000fc800078e02ff */
[----:B------:R-:W-:-:S04]  /*8d40*/  IMAD.WIDE.U32 R126, R41, R124, R126 ;  /* 0x0000007c297e7225 */ /* 0x000fc800078e007e */
[----:B---3--:R-:W-:Y:S01]  /*8d50*/  IMAD R53, R41, R125, R40 ;  /* 0x0000007d29357224 */ /* 0x008fe200078e0228 */
[----:B------:R-:W-:Y:S06]  /*8d60*/  @P4 BRA `(.L_x_2911) ;  /* 0x0000001000fc4947 */ /* 0x000fec0003800000 */
[----:B------:R-:W-:Y:S01]  /*8d70*/  ISETP.NE.AND P3, PT, R26, RZ, PT ;  /* 0x000000ff1a00720c */ /* 0x000fe20003f65270 */
[----:B------:R-:W-:Y:S01]  /*8d80*/  BSSY B1, `(.L_x_2951) ;  /* 0x000007e000017945 */ /* 0x000fe20003800000 */
[----:B------:R-:W-:-:S11]  /*8d90*/  IMAD.IADD R53, R127, 0x1, R53 ;  /* 0x000000017f357824 */ /* 0x000fd600078e0235 */
        /* <DEDUP_REMOVED lines=23> */
[----:B------:R-:W-:Y:S01]  /*8f10*/  @!P3 IADD3 R51, P4, P5, R96, R126, R51 ;  /* 0x0000007e6033b210 */ /* 0x000fe20007d9e033 */
[----:B------:R-:W-:-:S03]  /*8f20*/  IMAD R41, R41, 0x2, R18 ;  /* 0x0000000229297824 */ /* 0x000fc600078e0212 */
[----:B------:R-:W-:Y:S02]  /*8f30*/  LEA R44, R43, R18, 0x1 ;  /* 0x000000122b2c7211 */ /* 0x000fe400078e08ff */
[----:B------:R-:W-:Y:S01]  /*8f40*/  @!P3 IADD3.X R52, R36, R53, R52, P4, P5 ;  /* 0x000000352434b210 */ /* 0x000fe200027ea434 */
[----:B------:R-:W2:Y:S01]  /*8f50*/  LDS.128 R40, [R41+0x24400] ;  /* 0x0244000029287984 */ /* 0x000ea20000000c00 */
[----:B------:R-:W-:Y:S02]  /*8f60*/  ISETP.GE.AND P5, PT, R16, R116, PT ;  /* 0x000000741000720c */ /* 0x000fe40003fa6270 */
[C---:B------:R-:W-:Y:S01]  /*8f70*/  @!P3 LEA R50, P4, R51.reuse, R118, 0x1 ;  /* 0x000000763332b211 */ /* 0x040fe200078808ff */
[----:B------:R-:W3:Y:S03]  /*8f80*/  LDS.128 R44, [R44+0x24400] ;  /* 0x024400002c2c7984 */ /* 0x000ee60000000c00 */
[----:B------:R-:W-:-:S07]  /*8f90*/  @!P3 LEA.HI.X R51, R51, R119, R52, 0x1, P4 ;  /* 0x000000773333b211 */ /* 0x000fce00020f0c34 */
[----:B------:R-:W-:Y:S05]  /*8fa0*/  @P5 BRA `(.L_x_2954) ;  /* 0x00000004005c5947 */ /* 0x000fea0003800000 */
[----:B--2---:R-:W-:Y:S01]  /*8fb0*/  IMAD.MOV.U32 R57, RZ, RZ, R40 ;  /* 0x000000ffff397224 */ /* 0x004fe200078e0028 */
[----:B------:R-:W-:Y:S01]  /*8fc0*/  SHF.R.U32.HI R62, RZ, 0x10, R85 ;  /* 0x00000010ff3e7819 */ /* 0x000fe20000011655 */
[----:B---3--:R-:W-:Y:S01]  /*8fd0*/  IMAD.MOV.U32 R40, RZ, RZ, R45 ;  /* 0x000000ffff287224 */ /* 0x008fe200078e002d */
[----:B------:R-:W-:Y:S01]  /*8fe0*/  MOV R59, R47 ;  /* 0x0000002f003b7202 */ /* 0x000fe20000000f00 */
[----:B------:R-:W-:Y:S01]  /*8ff0*/  IMAD.MOV.U32 R58, RZ, RZ, R44 ;  /* 0x000000ffff3a7224 */ /* 0x000fe200078e002c */
[----:B------:R-:W-:Y:S01]  /*9000*/  SHF.R.U32.HI R60, RZ, 0x10, R77 ;  /* 0x00000010ff3c7819 */ /* 0x000fe2000001164d */
[----:B------:R-:W-:Y:S01]  /*9010*/  HADD2.F32 R63, -RZ, R167.H1_H1 ;  /* 0x300000a7ff3f7230 */ /* 0x000fe20000004100 */
[----:B------:R-:W-:Y:S01]  /*9020*/  SHF.R.U32.HI R66, RZ, 0x10, R87 ;  /* 0x00000010ff427819 */ /* 0x000fe20000011657 */
[--C-:B------:R-:W-:Y:S01]  /*9030*/  HADD2.F32 R44, -RZ, R40.reuse.H0_H0 ;  /* 0x20000028ff2c7230 */ /* 0x100fe20000004100 */
[--C-:B------:R-:W-:Y:S01]  /*9040*/  SHF.R.U64 R52, R78, 0x10, R79.reuse ;  /* 0x000000104e347819 */ /* 0x100fe2000000124f */
[----:B------:R-:W-:Y:S01]  /*9050*/  HADD2.F32 R47, -RZ, R40.H1_H1 ;  /* 0x30000028ff2f7230 */ /* 0x000fe20000004100 */
[----:B------:R-:W-:Y:S01]  /*9060*/  SHF.R.U32.HI R78, RZ, 0x10, R79 ;  /* 0x00000010ff4e7819 */ /* 0x000fe2000001164f */
[----:B------:R-:W-:Y:S01]  /*9070*/  IMAD.MOV.U32 R45, RZ, RZ, R43 ;  /* 0x000000ffff2d7224 */ /* 0x000fe200078e002b */
[----:B------:R-:W-:Y:S01]  /*9080*/  SHF.R.U64 R56, R84, 0x10, R85 ;  /* 0x0000001054387819 */ /* 0x000fe20000001255 */
[--C-:B------:R-:W-:Y:S01]  /*9090*/  HADD2.F32 R40, -RZ, R41.reuse.H0_H0 ;  /* 0x20000029ff287230 */ /* 0x100fe20000004100 */
[----:B------:R-:W-:Y:S01]  /*90a0*/  SHF.R.U64 R54, R76, 0x10, R77 ;  /* 0x000000104c367819 */ /* 0x000fe2000000124d */
[----:B------:R-:W-:Y:S01]  /*90b0*/  HADD2.F32 R62, -RZ, R62.H0_H0 ;  /* 0x2000003eff3e7230 */ /* 0x000fe20000004100 */
[----:B------:R-:W-:Y:S01]  /*90c0*/  SHF.R.U64 R55, R86, 0x10, R87 ;  /* 0x0000001056377819 */ /* 0x000fe20000001257 */
        /* <DEDUP_REMOVED lines=11> */
[----:B------:R-:W-:-:S02]  /*9180*/  HADD2.F32 R61, -RZ, R59.H1_H1 ;  /* 0x3000003bff3d7230 */ /* 0x000fc40000004100 */
[----:B------:R-:W-:Y:S01]  /*9190*/  HADD2.F32 R66, -RZ, R66.H0_H0 ;  /* 0x20000042ff427230 */ /* 0x000fe20000004100 */
[----:B------:R-:W-:Y:S01]  /*91a0*/  F2FP.F16.F32.PACK_AB R43, R43, R40 ;  /* 0x000000282b2b723e */ /* 0x000fe200000000ff */
[----:B------:R-:W-:Y:S02]  /*91b0*/  HADD2.F32 R63, -RZ, R166.H1_H1 ;  /* 0x300000a6ff3f7230 */ /* 0x000fe40000004100 */
[----:B------:R-:W-:Y:S02]  /*91c0*/  HADD2.F32 R60, -RZ, R59.H0_H0 ;  /* 0x2000003bff3c7230 */ /* 0x000fe40000004100 */
[----:B------:R-:W-:Y:S01]  /*91d0*/  FMUL.FTZ R70, R61, R66 ;  /* 0x000000423d467220 */ /* 0x000fe20000410000 */
[----:B------:R-:W-:Y:S02]  /*91e0*/  HADD2.F32 R59, -RZ, R45.H1_H1 ;  /* 0x3000002dff3b7230 */ /* 0x000fe40000004100 */
[----:B------:R-:W-:Y:S02]  /*91f0*/  HADD2.F32 R64, -RZ, R78.H0_H0 ;  /* 0x2000004eff407230 */ /* 0x000fe40000004100 */
[----:B------:R-:W-:Y:S01]  /*9200*/  FMUL.FTZ R68, R60, R63 ;  /* 0x0000003f3c447220 */ /* 0x000fe20000410000 */
[----:B------:R-:W-:-:S02]  /*9210*/  HADD2.F32 R62, -RZ, R156.H1_H1 ;  /* 0x3000009cff3e7230 */ /* 0x000fc40000004100 */
[C---:B------:R-:W-:Y:S01]  /*9220*/  FMUL.FTZ R66, R59.reuse, R66 ;  /* 0x000000423b427220 */ /* 0x040fe20000410000 */
[----:B------:R-:W-:Y:S02]  /*9230*/  HADD2.F32 R47, -RZ, R45.H0_H0 ;  /* 0x2000002dff2f7230 */ /* 0x000fe40000004100 */
[-C--:B------:R-:W-:Y:S01]  /*9240*/  FFMA.FTZ R70, R59, R64.reuse, -R70 ;  /* 0x000000403b467223 */ /* 0x080fe20000010846 */
[----:B------:R-:W-:Y:S02]  /*9250*/  HADD2.F32 R59, -RZ, R56.H0_H0 ;  /* 0x20000038ff3b7230 */ /* 0x000fe40000004100 */
[----:B------:R-:W-:Y:S01]  /*9260*/  FFMA.FTZ R66, R61, R64, R66 ;  /* 0x000000403d427223 */ /* 0x000fe20000010042 */
[----:B------:R-:W-:Y:S02]  /*9270*/  HADD2.F32 R56, -RZ, R58.H0_H0 ;  /* 0x2000003aff387230 */ /* 0x000fe40000004100 */
[C---:B------:R-:W-:Y:S01]  /*9280*/  FMUL.FTZ R63, R47.reuse, R63 ;  /* 0x0000003f2f3f7220 */ /* 0x040fe20000410000 */
[----:B------:R-:W-:Y:S01]  /*9290*/  FFMA.FTZ R45, R47, R62, -R68 ;  /* 0x0000003e2f2d7223 */ /* 0x000fe20000010844 */
[----:B------:R-:W-:-:S02]  /*92a0*/  HADD2.F32 R47, -RZ, R57.H0_H0 ;  /* 0x20000039ff2f7230 */ /* 0x000fc40000004100 */
[----:B------:R-:W-:Y:S02]  /*92b0*/  HADD2.F32 R58, -RZ, R58.H1_H1 ;  /* 0x3000003aff3a7230 */ /* 0x000fe40000004100 */
[----:B------:R-:W-:Y:S01]  /*92c0*/  FFMA.FTZ R65, R60, R62, R63 ;  /* 0x0000003e3c417223 */ /* 0x000fe2000001003f */
[----:B------:R-:W-:Y:S01]  /*92d0*/  HADD2.F32 R57, -RZ, R57.H1_H1 ;  /* 0x30000039ff397230 */ /* 0x000fe20000004100 */
[----:B------:R-:W-:Y:S01]  /*92e0*/  F2FP.F16.F32.PACK_AB R70, R70, R45 ;  /* 0x0000002d4646723e */ /* 0x000fe200000000ff */
[----:B------:R-:W-:Y:S02]  /*92f0*/  HADD2.F32 R167, -RZ, R167.H0_H0 ;  /* 0x200000a7ffa77230 */ /* 0x000fe40000004100 */
[-C--:B------:R-:W-:Y:S01]  /*9300*/  FMUL.FTZ R62, R58, R59.reuse ;  /* 0x0000003b3a3e7220 */ /* 0x080fe20000410000 */
[----:B------:R-:W-:Y:S02]  /*9310*/  HADD2.F32 R54, -RZ, R54.H0_H0 ;  /* 0x20000036ff367230 */ /* 0x000fe40000004100 */
[----:B------:R-:W-:Y:S01]  /*9320*/  FMUL.FTZ R61, R57, R59 ;  /* 0x0000003b393d7220 */ /* 0x000fe20000410000 */
[----:B------:R-:W-:-:S02]  /*9330*/  HADD2.F32 R165, -RZ, R165.H0_H0 ;  /* 0x200000a5ffa57230 */ /* 0x000fc40000004100 */
[-C--:B------:R-:W-:Y:S01]  /*9340*/  FMUL.FTZ R60, R56, R167.reuse ;  /* 0x000000a7383c7220 */ /* 0x080fe20000410000 */
[----:B------:R-:W-:Y:S01]  /*9350*/  FMUL.FTZ R167, R47, R167 ;  /* 0x000000a72fa77220 */ /* 0x000fe20000410000 */
[-C--:B------:R-:W-:Y:S01]  /*9360*/  FFMA.FTZ R59, R57, R54.reuse, -R62 ;  /* 0x00000036393b7223 */ /* 0x080fe2000001083e */
[----:B------:R-:W-:Y:S01]  /*9370*/  FFMA.FTZ R58, R58, R54, R61 ;  /* 0x000000363a3a7223 */ /* 0x000fe2000001003d */
[-C--:B------:R-:W-:Y:S01]  /*9380*/  FFMA.FTZ R60, R47, R165.reuse, -R60 ;  /* 0x000000a52f3c7223 */ /* 0x080fe2000001083c */
[----:B------:R-:W-:Y:S02]  /*9390*/  HADD2.F32 R54, -RZ, R46.H0_H0 ;  /* 0x2000002eff367230 */ /* 0x000fe40000004100 */
        /* <DEDUP_REMOVED lines=9> */
[-C--:B------:R-:W-:Y:S01]  /*9430*/  FMUL.FTZ R63, R46, R57.reuse ;  /* 0x000000392e3f7220 */ /* 0x080fe20000410000 */
[----:B------:R-:W-:Y:S02]  /*9440*/  HADD2.F32 R156, -RZ, R156.H0_H0 ;  /* 0x2000009cff9c7230 */ /* 0x000fe40000004100 */
[-C--:B------:R-:W-:Y:S01]  /*9450*/  FMUL.FTZ R61, R47, R166.reuse ;  /* 0x000000a62f3d7220 */ /* 0x080fe20000410000 */
[----:B------:R-:W-:Y:S02]  /*9460*/  HADD2.F32 R55, -RZ, R52.H0_H0 ;  /* 0x20000034ff377230 */ /* 0x000fe40000004100 */
[----:B------:R-:W-:Y:S01]  /*9470*/  FMUL.FTZ R52, R54, R166 ;  /* 0x000000a636347220 */ /* 0x000fe20000410000 */
[----:B------:R-:W-:Y:S01]  /*9480*/  FMUL.FTZ R57, R42, R57 ;  /* 0x000000392a397220 */ /* 0x000fe20000410000 */
[----:B------:R-:W-:Y:S01]  /*9490*/  FFMA.FTZ R61, R54, R156, R61 ;  /* 0x0000009c363d7223 */ /* 0x000fe2000001003d */
[----:B------:R-:W-:-:S02]  /*94a0*/  IMAD.MOV.U32 R41, RZ, RZ, R43 ;  /* 0x000000ffff297224 */ /* 0x000fc400078e002b */
[----:B------:R-:W-:Y:S01]  /*94b0*/  FFMA.FTZ R52, R47, R156, -R52 ;  /* 0x0000009c2f347223 */ /* 0x000fe20000010834 */
[-C--:B------:R-:W-:Y:S01]  /*94c0*/  FFMA.FTZ R63, R42, R55.reuse, -R63 ;  /* 0x000000372a3f7223 */ /* 0x080fe2000001083f */
[----:B------:R-:W-:Y:S01]  /*94d0*/  FFMA.FTZ R46, R46, R55, R57 ;  /* 0x000000372e2e7223 */ /* 0x000fe20000010039 */
[----:B------:R-:W-:Y:S01]  /*94e0*/  F2FP.F16.F32.PACK_AB R47, R66, R65 ;  /* 0x00000041422f723e */ /* 0x000fe200000000ff */
[----:B------:R-:W-:Y:S02]  /*94f0*/  IMAD.MOV.U32 R43, RZ, RZ, R70 ;  /* 0x000000ffff2b7224 */ /* 0x000fe400078e0046 */
[----:B------:R-:W-:Y:S02]  /*9500*/  F2FP.F16.F32.PACK_AB R42, R63, R52 ;  /* 0x000000343f2a723e */ /* 0x000fe400000000ff */
[----:B------:R-:W-:-:S07]  /*9510*/  F2FP.F16.F32.PACK_AB R46, R46, R61 ;  /* 0x0000003d2e2e723e */ /* 0x000fce00000000ff */
.L_x_2954:
[----:B------:R-:W-:Y:S05]  /*9520*/  BSYNC B2 ;  /* 0x0000000000027941 */ /* 0x000fea0003800000 */
.L_x_2953:
[----:B------:R-:W-:Y:S02]  /*9530*/  ULDC.64 UR4, c[0x0][0x208] ;  /* 0x0000820000047ab9 */ /* 0x000fe40000000a00 */
[----:B--2---:R2:W-:Y:S04]  /*9540*/  STG.E.128 desc[UR4][R48.64], R40 ;  /* 0x0000002830007986 */ /* 0x0045e8000c101d04 */
[----:B---3--:R2:W-:Y:S02]  /*9550*/  @!P3 STG.E.128 desc[UR4][R50.64], R44 ;  /* 0x0000002c3200b986 */ /* 0x0085e4000c101d04 */
.L_x_2952:
[----:B------:R-:W-:Y:S05]  /*9560*/  BSYNC B1 ;  /* 0x0000000000017941 */ /* 0x000fea0003800000 */
.L_x_2951:
        /* <DEDUP_REMOVED lines=11> */
[----:B------:R-:W-:Y:S01]  /*9620*/  SHF.R.S32.HI R40, RZ, 0x1f, R147 ;  /* 0x0000001fff287819 */ /* 0x000fe20000011493 */
[----:B------:R-:W-:Y:S01]  /*9630*/  IMAD.SHL.U32 R51, R147, 0x8, RZ ;  /* 0x0000000893337824 */ /* 0x000fe200078e00ff */
[C---:B------:R-:W-:Y:S02]  /*9640*/  LEA R48, P3, R49.reuse, R118, 0x1 ;  /* 0x0000007631307211 */ /* 0x040fe400078608ff */
[----:B------:R-:W-:Y:S02]  /*9650*/  LEA.HI R40, R40, R147, RZ, 0x3 ;  /* 0x0000009328287211 */ /* 0x000fe400078f18ff */
[----:B------:R-:W-:-:S02]  /*9660*/  LEA.HI.X R49, R49, R119, R50, 0x1, P3 ;  /* 0x0000007731317211 */ /* 0x000fc400018f0c32 */
[----:B------:R-:W-:Y:S02]  /*9670*/  SHF.R.S32.HI R42, RZ, 0x3, R40 ;  /* 0x00000003ff2a7819 */ /* 0x000fe40000011428 */
[----:B------:R-:W-:-:S03]  /*9680*/  LOP3.LUT R40, R224, 0x38, R51, 0xf8, !PT ;  /* 0x00000038e0287812 */ /* 0x000fc600078ef833 */
[----:B------:R-:W-:Y:S01]  /*9690*/  IMAD R41, R42, 0x1400, R227 ;  /* 0x000014002a297824 */ /* 0x000fe200078e02e3 */
[----:B------:R-:W-:-:S05]  /*96a0*/  LOP3.LUT R40, R40, R43, RZ, 0x3c, !PT ;  /* 0x0000002b28287212 */ /* 0x000fca00078e3cff */
[----:B------:R-:W-:Y:S02]  /*96b0*/  IMAD.IADD R40, R41, 0x1, R40 ;  /* 0x0000000129287824 */ /* 0x000fe400078e0228 */
[C---:B------:R-:W-:Y:S02]  /*96c0*/  IMAD R41, R19.reuse, 0x5000, R132 ;  /* 0x0000500013297824 */ /* 0x040fe400078e0284 */
[----:B------:R-:W-:-:S03]  /*96d0*/  IMAD R43, R19, 0x5000, R40 ;  /* 0x00005000132b7824 */ /* 0x000fc600078e0228 */
[----:B------:R-:W-:Y:S01]  /*96e0*/  LEA R41, R41, R18, 0x1 ;  /* 0x0000001229297211 */ /* 0x000fe200078e08ff */
[----:B------:R-:W-:-:S05]  /*96f0*/  IMAD R44, R43, 0x2, R18 ;  /* 0x000000022b2c7824 */ /* 0x000fca00078e0212 */
[----:B------:R-:W2:Y:S04]  /*9700*/  LDS.128 R40, [R41+0x24400] ;  /* 0x0244000029287984 */ /* 0x000ea80000000c00 */
[----:B------:R-:W3:Y:S01]  /*9710*/  LDS.128 R44, [R44+0x24400] ;  /* 0x024400002c2c7984 */ /* 0x000ee20000000c00 */
[----:B------:R-:W-:Y:S05]  /*9720*/  @P4 BRA `(.L_x_2956) ;  /* 0x0000000400544947 */ /* 0x000fea0003800000 */
[----:B------:R-:W-:Y:S01]  /*9730*/  SHF.R.U32.HI R60, RZ, 0x10, R81 ;  /* 0x00000010ff3c7819 */ /* 0x000fe20000011651 */
[----:B---3--:R-:W-:Y:S01]  /*9740*/  IMAD.MOV.U32 R54, RZ, RZ, R44 ;  /* 0x000000ffff367224 */ /* 0x008fe200078e002c */
[----:B------:R-:W-:Y:S01]  /*9750*/  SHF.R.U32.HI R58, RZ, 0x10, R73 ;  /* 0x00000010ff3a7819 */ /* 0x000fe20000011649 */
[----:B------:R-:W-:Y:S01]  /*9760*/  IMAD.MOV.U32 R55, RZ, RZ, R46 ;  /* 0x000000ffff377224 */ /* 0x000fe200078e002e */
[----:B------:R-:W-:Y:S01]  /*9770*/  SHF.R.U64 R52, R82, 0x10, R83 ;  /* 0x0000001052347819 */ /* 0x000fe20000001253 */
[----:B--2---:R-:W-:Y:S01]  /*9780*/  IMAD.MOV.U32 R44, RZ, RZ, R43 ;  /* 0x000000ffff2c7224 */ /* 0x004fe200078e002b */
[----:B------:R-:W-:Y:S01]  /*9790*/  SHF.R.U32.HI R82, RZ, 0x10, R83 ;  /* 0x00000010ff527819 */ /* 0x000fe20000011653 */
[----:B------:R-:W-:Y:S01]  /*97a0*/  HADD2.F32 R57, -RZ, R155.H1_H1 ;  /* 0x3000009bff397230 */ /* 0x000fe20000004100 */
[--C-:B------:R-:W-:Y:S01]  /*97b0*/  SHF.R.U64 R50, R74, 0x10, R75.reuse ;  /* 0x000000104a327819 */ /* 0x100fe2000000124b */
[----:B------:R-:W-:Y:S01]  /*97c0*/  HADD2.F32 R46, -RZ, R45.H0_H0 ;  /* 0x2000002dff2e7230 */ /* 0x000fe20000004100 */
[----:B------:R-:W-:Y:S01]  /*97d0*/  SHF.R.U32.HI R74, RZ, 0x10, R75 ;  /* 0x00000010ff4a7819 */ /* 0x000fe2000001164b */
[----:B------:R-:W-:Y:S01]  /*97e0*/  HADD2.F32 R43, -RZ, R41.H0_H0 ;  /* 0x20000029ff2b7230 */ /* 0x000fe20000004100 */
[----:B------:R-:W-:Y:S01]  /*97f0*/  SHF.R.U64 R66, R80, 0x10, R81 ;  /* 0x0000001050427819 */ /* 0x000fe20000001251 */
[----:B------:R-:W-:-:S02]  /*9800*/  HADD2.F32 R45, -RZ, R45.H1_H1 ;  /* 0x3000002dff2d7230 */ /* 0x000fc40000004100 */
[-C--:B------:R-:W-:Y:S01]  /*9810*/  FMUL.FTZ R62, R46, R57.reuse ;  /* 0x000000392e3e7220 */ /* 0x080fe20000410000 */
[----:B------:R-:W-:Y:S02]  /*9820*/  HADD2.F32 R60, -RZ, R60.H0_H0 ;  /* 0x2000003cff3c7230 */ /* 0x000fe40000004100 */
[----:B------:R-:W-:Y:S01]  /*9830*/  FMUL.FTZ R57, R43, R57 ;  /* 0x000000392b397220 */ /* 0x000fe20000410000 */
[----:B------:R-:W-:Y:S01]  /*9840*/  HADD2.F32 R56, -RZ, R153.H1_H1 ;  /* 0x30000099ff387230 */ /* 0x000fe20000004100 */
[----:B------:R-:W-:Y:S01]  /*9850*/  SHF.R.U64 R67, R72, 0x10, R73 ;  /* 0x0000001048437819 */ /* 0x000fe20000001249 */
[----:B------:R-:W-:Y:S02]  /*9860*/  HADD2.F32 R41, -RZ, R41.H1_H1 ;  /* 0x30000029ff297230 */ /* 0x000fe40000004100 */
[----:B------:R-:W-:Y:S01]  /*9870*/  FMUL.FTZ R64, R45, R60 ;  /* 0x0000003c2d407220 */ /* 0x000fe20000410000 */
[----:B------:R-:W-:Y:S02]  /*9880*/  HADD2.F32 R58, -RZ, R58.H0_H0 ;  /* 0x2000003aff3a7230 */ /* 0x000fe40000004100 */
[-C--:B------:R-:W-:Y:S01]  /*9890*/  FFMA.FTZ R62, R43, R56.reuse, -R62 ;  /* 0x000000382b3e7223 */ /* 0x080fe2000001083e */
[----:B------:R-:W-:Y:S01]  /*98a0*/  FFMA.FTZ R59, R46, R56, R57 ;  /* 0x000000382e3b7223 */ /* 0x000fe20000010039 */
[----:B------:R-:W-:Y:S01]  /*98b0*/  FMUL.FTZ R60, R41, R60 ;  /* 0x0000003c293c7220 */ /* 0x000fe20000410000 */
[----:B------:R-:W-:-:S02]  /*98c0*/  HADD2.F32 R56, -RZ, R154.H1_H1 ;  /* 0x3000009aff387230 */ /* 0x000fc40000004100 */
[-C--:B------:R-:W-:Y:S01]  /*98d0*/  FFMA.FTZ R61, R41, R58.reuse, -R64 ;  /* 0x0000003a293d7223 */ /* 0x080fe20000010840 */
[----:B------:R-:W-:Y:S02]  /*98e0*/  HADD2.F32 R43, -RZ, R47.H0_H0 ;  /* 0x2000002fff2b7230 */ /* 0x000fe40000004100 */
[----:B------:R-:W-:Y:S01]  /*98f0*/  FFMA.FTZ R60, R45, R58, R60 ;  /* 0x0000003a2d3c7223 */ /* 0x000fe2000001003c */
[----:B------:R-:W-:Y:S02]  /*9900*/  HADD2.F32 R41, -RZ, R44.H0_H0 ;  /* 0x2000002cff297230 */ /* 0x000fe40000004100 */
[----:B------:R-:W-:Y:S02]  /*9910*/  HADD2.F32 R57, -RZ, R82.H0_H0 ;  /* 0x20000052ff397230 */ /* 0x000fe40000004100 */
[-C--:B------:R-:W-:Y:S01]  /*9920*/  FMUL.FTZ R58, R43, R56.reuse ;  /* 0x000000382b3a7220 */ /* 0x080fe20000410000 */
[----:B------:R-:W-:Y:S02]  /*9930*/  HADD2.F32 R44, -RZ, R44.H1_H1 ;  /* 0x3000002cff2c7230 */ /* 0x000fe40000004100 */
[----:B------:R-:W-:Y:S01]  /*9940*/  FMUL.FTZ R56, R41, R56 ;  /* 0x0000003829387220 */ /* 0x000fe20000410000 */
[----:B------:R-:W-:-:S02]  /*9950*/  HADD2.F32 R46, -RZ, R152.H1_H1 ;  /* 0x30000098ff2e7230 */ /* 0x000fc40000004100 */
[----:B------:R-:W-:Y:S02]  /*9960*/  HADD2.F32 R47, -RZ, R47.H1_H1 ;  /* 0x3000002fff2f7230 */ /* 0x000fe40000004100 */
[-C--:B------:R-:W-:Y:S01]  /*9970*/  FMUL.FTZ R64, R44, R57.reuse ;  /* 0x000000392c407220 */ /* 0x080fe20000410000 */
[----:B------:R-:W-:Y:S02]  /*9980*/  HADD2.F32 R45, -RZ, R74.H0_H0 ;  /* 0x2000004aff2d7230 */ /* 0x000fe40000004100 */
[-C--:B------:R-:W-:Y:S01]  /*9990*/  FFMA.FTZ R58, R41, R46.reuse, -R58 ;  /* 0x0000002e293a7223 */ /* 0x080fe2000001083a */
[----:B------:R-:W-:Y:S01]  /*99a0*/  FFMA.FTZ R63, R43, R46, R56 ;  /* 0x0000002e2b3f7223 */ /* 0x000fe20000010038 */
[C---:B------:R-:W-:Y:S01]  /*99b0*/  FMUL.FTZ R65, R47.reuse, R57 ;  /* 0x000000392f417220 */ /* 0x040fe20000410000 */
[----:B------:R-:W-:Y:S02]  /*99c0*/  HADD2.F32 R46, -RZ, R155.H0_H0 ;  /* 0x2000009bff2e7230 */ /* 0x000fe40000004100 */
[----:B------:R-:W-:Y:S01]  /*99d0*/  FFMA.FTZ R64, R47, R45, R64 ;  /* 0x0000002d2f407223 */ /* 0x000fe20000010040 */
[----:B------:R-:W-:-:S02]  /*99e0*/  HADD2.F32 R43, -RZ, R54.H0_H0 ;  /* 0x20000036ff2b7230 */ /* 0x000fc40000004100 */
[----:B------:R-:W-:Y:S01]  /*99f0*/  FFMA.FTZ R65, R44, R45, -R65 ;  /* 0x0000002d2c417223 */ /* 0x000fe20000010841 */
[----:B------:R-:W-:Y:S02]  /*9a00*/  HADD2.F32 R47, -RZ, R66.H0_H0 ;  /* 0x20000042ff2f7230 */ /* 0x000fe40000004100 */
[----:B------:R-:W-:Y:S02]  /*9a10*/  HADD2.F32 R54, -RZ, R54.H1_H1 ;  /* 0x30000036ff367230 */ /* 0x000fe40000004100 */
[----:B------:R-:W-:Y:S01]  /*9a20*/  FMUL.FTZ R56, R43, R46 ;  /* 0x0000002e2b387220 */ /* 0x000fe20000410000 */
[----:B------:R-:W-:Y:S01]  /*9a30*/  HADD2.F32 R44, -RZ, R153.H0_H0 ;  /* 0x20000099ff2c7230 */ /* 0x000fe20000004100 */
[----:B------:R-:W-:Y:S01]  /*9a40*/  F2FP.F16.F32.PACK_AB R63, R64, R63 ;  /* 0x0000003f403f723e */ /* 0x000fe200000000ff */
[--C-:B------:R-:W-:Y:S02]  /*9a50*/  HADD2.F32 R41, -RZ, R40.reuse.H0_H0 ;  /* 0x20000028ff297230 */ /* 0x100fe40000004100 */
[----:B------:R-:W-:Y:S01]  /*9a60*/  FMUL.FTZ R57, R54, R47 ;  /* 0x0000002f36397220 */ /* 0x000fe20000410000 */
[----:B------:R-:W-:Y:S01]  /*9a70*/  HADD2.F32 R40, -RZ, R40.H1_H1 ;  /* 0x30000028ff287230 */ /* 0x000fe20000004100 */
[----:B------:R-:W-:Y:S01]  /*9a80*/  F2FP.F16.F32.PACK_AB R58, R65, R58 ;  /* 0x0000003a413a723e */ /* 0x000fe200000000ff */
[----:B------:R-:W-:-:S02]  /*9a90*/  HADD2.F32 R45, -RZ, R67.H0_H0 ;  /* 0x20000043ff2d7230 */ /* 0x000fc40000004100 */
[C---:B------:R-:W-:Y:S01]  /*9aa0*/  FMUL.FTZ R46, R41.reuse, R46 ;  /* 0x0000002e292e7220 */ /* 0x040fe20000410000 */
[-C--:B------:R-:W-:Y:S01]  /*9ab0*/  FFMA.FTZ R56, R41, R44.reuse, -R56 ;  /* 0x0000002c29387223 */ /* 0x080fe20000010838 */
[C---:B------:R-:W-:Y:S01]  /*9ac0*/  FMUL.FTZ R47, R40.reuse, R47 ;  /* 0x0000002f282f7220 */ /* 0x040fe20000410000 */
[----:B------:R-:W-:Y:S02]  /*9ad0*/  HADD2.F32 R41, -RZ, R55.H0_H0 ;  /* 0x20000037ff297230 */ /* 0x000fe40000004100 */
[-C--:B------:R-:W-:Y:S01]  /*9ae0*/  FFMA.FTZ R57, R40, R45.reuse, -R57 ;  /* 0x0000002d28397223 */ /* 0x080fe20000010839 */
[----:B------:R-:W-:Y:S02]  /*9af0*/  HADD2.F32 R154, -RZ, R154.H0_H0 ;  /* 0x2000009aff9a7230 */ /* 0x000fe40000004100 */
[----:B------:R-:W-:Y:S01]  /*9b00*/  FFMA.FTZ R46, R43, R44, R46 ;  /* 0x0000002c2b2e7223 */ /* 0x000fe2000001002e */
[----:B------:R-:W-:Y:S02]  /*9b10*/  HADD2.F32 R52, -RZ, R52.H0_H0 ;  /* 0x20000034ff347230 */ /* 0x000fe40000004100 */
[----:B------:R-:W-:Y:S01]  /*9b20*/  FFMA.FTZ R47, R54, R45, R47 ;  /* 0x0000002d362f7223 */ /* 0x000fe2000001002f */
[----:B------:R-:W-:-:S02]  /*9b30*/  HADD2.F32 R40, -RZ, R42.H0_H0 ;  /* 0x2000002aff287230 */ /* 0x000fc40000004100 */
[-C--:B------:R-:W-:Y:S01]  /*9b40*/  FMUL.FTZ R43, R41, R154.reuse ;  /* 0x0000009a292b7220 */ /* 0x080fe20000410000 */
[----:B------:R-:W-:Y:S02]  /*9b50*/  HADD2.F32 R55, -RZ, R55.H1_H1 ;  /* 0x30000037ff377230 */ /* 0x000fe40000004100 */
[----:B------:R-:W-:Y:S02]  /*9b60*/  HADD2.F32 R42, -RZ, R42.H1_H1 ;  /* 0x3000002aff2a7230 */ /* 0x000fe40000004100 */
[----:B------:R-:W-:Y:S01]  /*9b70*/  FMUL.FTZ R154, R40, R154 ;  /* 0x0000009a289a7220 */ /* 0x000fe20000410000 */
[----:B------:R-:W-:Y:S02]  /*9b80*/  HADD2.F32 R152, -RZ, R152.H0_H0 ;  /* 0x20000098ff987230 */ /* 0x000fe40000004100 */
[-C--:B------:R-:W-:Y:S01]  /*9b90*/  FMUL.FTZ R45, R55, R52.reuse ;  /* 0x00000034372d7220 */ /* 0x080fe20000410000 */
[----:B------:R-:W-:Y:S02]  /*9ba0*/  HADD2.F32 R50, -RZ, R50.H0_H0 ;  /* 0x20000032ff327230 */ /* 0x000fe40000004100 */
        /* <DEDUP_REMOVED lines=8> */
[----:B------:R-:W-:-:S02]  /*9c30*/  F2FP.F16.F32.PACK_AB R45, R60, R59 ;  /* 0x0000003b3c2d723e */ /* 0x000fc400000000ff */
[----:B------:R-:W-:Y:S02]  /*9c40*/  F2FP.F16.F32.PACK_AB R42, R42, R43 ;  /* 0x0000002b2a2a723e */ /* 0x000fe400000000ff */
[----:B------:R-:W-:Y:S02]  /*9c50*/  F2FP.F16.F32.PACK_AB R40, R57, R56 ;  /* 0x000000383928723e */ /* 0x000fe400000000ff */
[----:B------:R-:W-:Y:S02]  /*9c60*/  F2FP.F16.F32.PACK_AB R46, R55, R154 ;  /* 0x0000009a372e723e */ /* 0x000fe400000000ff */
[----:B------:R-:W-:-:S07]  /*9c70*/  MOV R43, R58 ;  /* 0x0000003a002b7202 */ /* 0x000fce0000000f00 */
.L_x_2956:
[----:B------:R-:W-:Y:S05]  /*9c80*/  BSYNC B1 ;  /* 0x0000000000017941 */ /* 0x000fea0003800000 */
.L_x_2955:
        /* <DEDUP_REMOVED lines=12> */
.L_x_2868:
[----:B------:R-:W2:Y:S02]  /*9d50*/  LDL R40, [R1+0x58] ;  /* 0x0000580001287983 */ /* 0x000ea40000100800 */
[----:B--2---:R-:W-:-:S13]  /*9d60*/  R2UR UR4, R40 ;  /* 0x00000000280472ca */ /* 0x004fda00000e0000 */
[----:B------:R-:W-:-:S06]  /*9d70*/  UISETP.NE.AND UP0, UPT, UR4, 0x3, UPT ;  /* 0x000000030400788c */ /* 0x000fcc000bf05270 */
[----:B------:R-:W-:-:S13]  /*9d80*/  PLOP3.LUT P2, PT, PT, PT, UP0, 0x80, 0x0 ;  /* 0x000000000000781c */ /* 0x000fda0003f4f008 */
[----:B------:R-:W-:Y:S05]  /*9d90*/  @!P2 BRA `(.L_x_2957) ;  /* 0x000000000004a947 */ /* 0x000fea0003800000 */
[----:B------:R-:W-:Y:S01]  /*9da0*/  BPT.TRAP 0x1 ;  /* 0x000000040000795c */ /* 0x000fe20000300000 */
.L_x_2957:
[----:B------:R-:W-:Y:S01]  /*9db0*/  IMAD R0, R19, 0x8, R18 ;  /* 0x0000000813007824 */ /* 0x000fe200078e0212 */
[----:B------:R-:W-:Y:S01]  /*9dc0*/  SHF.L.U32 R115, R219, 0x1f, RZ ;  /* 0x0000001fdb737819 */ /* 0x000fe200000006ff */
[----:B------:R-:W-:Y:S01]  /*9dd0*/  IMAD R3, R24, -0x50, R2 ;  /* 0xffffffb018037824 */ /* 0x000fe200078e0202 */
[----:B------:R-:W-:Y:S02]  /*9de0*/  BSSY B1, `(.L_x_2958) ;  /* 0x0000005000017945 */ /* 0x000fe40003800000 */
[----:B------:R-:W0:Y:S02]  /*9df0*/  SYNCS.PHASECHK.TRANS64.TRYWAIT P3, [R0+URZ+0x38890], R115 ;  /* 0x03889073000075a7 */ /* 0x000e24000806017f */
[----:B------:R-:W-:-:S04]  /*9e00*/  VIMNMX R3, R3, 0x50, PT ;  /* 0x0000005003037848 */ /* 0x000fc80003fe0100 */
[----:B------:R-:W-:Y:S01]  /*9e10*/  ISETP.GE.AND P4, PT, R212, R3, PT ;  /* 0x00000003d400720c */ /* 0x000fe20003f86270 */
[----:B0-----:R-:W-:-:S12]  /*9e20*/  @!P3 BRA `(.L_x_2959) ;  /* 0x0000026c002cb947 */ /* 0x001fd80003800000 */
.L_x_3294:
[----:B------:R-:W-:Y:S05]  /*9e30*/  BSYNC B1 ;  /* 0x0000000000017941 */ /* 0x000fea0003800000 */
.L_x_2958:
[----:B------:R-:W-:Y:S04]  /*9e40*/  BSSY B1, `(.L_x_2960) ;  /* 0x000000f000017945 */ /* 0x000fe80003800000 */
[----:B------:R-:W-:Y:S05]  /*9e50*/  @P4 BRA `(.L_x_2961) ;  /* 0x0000000000344947 */ /* 0x000fea0003800000 */
[----:B------:R-:W-:Y:S01]  /*9e60*/  ISETP.NE.AND P5, PT, R26, RZ, PT ;  /* 0x000000ff1a00720c */ /* 0x000fe20003fa5270 */
[----:B------:R-:W-:Y:S01]  /*9e70*/  ULDC.64 UR4, c[0x0][0x208] ;  /* 0x0000820000047ab9 */ /* 0x000fe20000000a00 */
        /* <DEDUP_REMOVED lines=11> */
.L_x_2961:
[----:B------:R-:W-:Y:S05]  /*9f30*/  BSYNC B1 ;  /* 0x0000000000017941 */ /* 0x000fea0003800000 */
.L_x_2960:
[----:B-1----:R-:W-:Y:S01]  /*9f40*/  VIADD R40, R212, 0x20 ;  /* 0x00000020d4287836 */ /* 0x002fe20000000000 */
[----:B------:R-:W-:Y:S04]  /*9f50*/  BSSY B1, `(.L_x_2962) ;  /* 0x0000010000017945 */ /* 0x000fe80003800000 */
[----:B------:R-:W-:-:S13]  /*9f60*/  ISETP.GE.AND P3, PT, R40, R3, PT ;  /* 0x000000032800720c */ /* 0x000fda0003f66270 */
        /* <DEDUP_REMOVED lines=14> */
.L_x_2963:
[----:B------:R-:W-:Y:S05]  /*a050*/  BSYNC B1 ;  /* 0x0000000000017941 */ /* 0x000fea0003800000 */
.L_x_2962:
[----:B-1----:R-:W-:-:S05]  /*a060*/  VIADD R40, R212, 0x40 ;  /* 0x00000040d4287836 */ /* 0x002fca0000000000 */
        /* <DEDUP_REMOVED lines=15> */
.L_x_2911:
[----:B------:R-:W-:Y:S05]  /*a160*/  BSYNC B0 ;  /* 0x0000000000007941 */ /* 0x000fea0003800000 */
.L_x_2867:
        /* <DEDUP_REMOVED lines=12> */
[----:B------:R-:W-:-:S04]  /*a230*/  @!P3 IADD3 R40, R0, 0x388a0, RZ ;  /* 0x000388a00028b810 */ /* 0x000fc80007ffe0ff */
[----:B------:R-:W-:-:S04]  /*a240*/  @!P3 PRMT R40, RZ, 0x654, R40 ;  /* 0x00000654ff28b816 */ /* 0x000fc80000000028 */
[----:B------:R1:W-:Y:S01]  /*a250*/  @!P3 SYNCS.ARRIVE.TRANS64.RED.A1T0 RZ, [R40+URZ], RZ ;  /* 0x000000ff28ffb9a7 */ /* 0x0003e2000810043f */
[----:B------:R-:W-:Y:S05]  /*a260*/  @!P2 BRA `(.L_x_2965) ;  /* 0x000000000004a947 */ /* 0x000fea0003800000 */
[----:B------:R-:W-:Y:S01]  /*a270*/  BPT.TRAP 0x1 ;  /* 0x000000040000795c */ /* 0x000fe20000300000 */
.L_x_2965:
[----:B------:R-:W-:Y:S05]  /*a280*/  BSYNC B0 ;  /* 0x0000000000007941 */ /* 0x000fea0003800000 */
.L_x_2964:
[----:B------:R-:W2:Y:S01]  /*a290*/  SYNCS.PHASECHK.TRANS64.TRYWAIT P2, [R0+URZ+0x388b0], R115 ;  /* 0x0388b073000075a7 */ /* 0x000ea2000804017f */
[----:B------:R-:W-:Y:S01]  /*a2a0*/  ULDC.64 UR4, c[0x0][0x318] ;  /* 0x0000c60000047ab9 */ /* 0x000fe20000000a00 */
[----:B------:R-:W-:Y:S01]  /*a2b0*/  ULDC.64 UR60, c[0x0][0x328] ;  /* 0x0000ca00003c7ab9 */ /* 0x000fe20000000a00 */
[----:B-1----:R-:W-:Y:S01]  /*a2c0*/  IMAD.U32 R40, RZ, RZ, UR5 ;  /* 0x00000005ff287e24 */ /* 0x002fe2000f8e00ff */
[----:B------:R-:W-:Y:S01]  /*a2d0*/  BSSY B0, `(.L_x_2966) ;  /* 0x0000007000007945 */ /* 0x000fe20003800000 */
[----:B------:R-:W-:Y:S01]  /*a2e0*/  IMAD.U32 R41, RZ, RZ, UR4 ;  /* 0x00000004ff297e24 */ /* 0x000fe2000f8e00ff */
[----:B------:R-:W-:Y:S01]  /*a2f0*/  ISETP.GE.AND P4, PT, R212, R3, PT ;  /* 0x00000003d400720c */ /* 0x000fe20003f86270 */
[----:B------:R-:W-:Y:S01]  /*a300*/  IMAD.WIDE R52, R24, 0x50, R112 ;  /* 0x0000005018347825 */ /* 0x000fe200078e0270 */
[----:B------:R1:W-:Y:S04]  /*a310*/  STL [R1+0x50], R40 ;  /* 0x0000502801007387 */ /* 0x0003e80000100800 */
[----:B------:R1:W-:Y:S02]  /*a320*/  STL [R1+0x54], R41 ;  /* 0x0000542901007387 */ /* 0x0003e40000100800 */
[----:B-12---:R-:W-:Y:S05]  /*a330*/  @!P2 BRA `(.L_x_2967) ;  /* 0x0000026400fca947 */ /* 0x006fea0003800000 */
.L_x_3295:
[----:B------:R-:W-:Y:S05]  /*a340*/  BSYNC B0 ;  /* 0x0000000000007941 */ /* 0x000fea0003800000 */
.L_x_2966:
[----:B------:R-:W-:Y:S04]  /*a350*/  BSSY B0, `(.L_x_2968) ;  /* 0x000001c000007945 */ /* 0x000fe80003800000 */
[----:B------:R-:W-:Y:S05]  /*a360*/  @P4 BRA `(.L_x_2969) ;  /* 0x0000000000684947 */ /* 0x000fea0003800000 */
[----:B------:R-:W2:Y:S01]  /*a370*/  LDL R41, [R1+0x54] ;  /* 0x0000540001297983 */ /* 0x000ea20000100800 */
[----:B------:R-:W-:-:S03]  /*a380*/  ULDC UR6, c[0x0][0x2f4] ;  /* 0x0000bd0000067ab9 */ /* 0x000fc60000000800 */
[----:B------:R-:W3:Y:S01]  /*a390*/  LDL R40, [R1+0x50] ;  /* 0x0000500001287983 */ /* 0x000ee20000100800 */
[----:B------:R-:W-:Y:S01]  /*a3a0*/  ISETP.GE.AND P5, PT, R16, UR6, PT ;  /* 0x0000000610007c0c */ /* 0x000fe2000bfa6270 */
[----:B------:R-:W-:Y:S01]  /*a3b0*/  IMAD R47, R53, UR60, RZ ;  /* 0x0000003c352f7c24 */ /* 0x000fe2000f8e02ff */
[----:B------:R-:W-:Y:S01]  /*a3c0*/  ISETP.GE.AND P4, PT, R213, UR6, PT ;  /* 0x00000006d5007c0c */ /* 0x000fe2000bf86270 */
[----:B------:R-:W-:Y:S02]  /*a3d0*/  IMAD.MOV.U32 R44, RZ, RZ, R38 ;  /* 0x000000ffff2c7224 */ /* 0x000fe400078e0026 */
[----:B------:R-:W-:Y:S02]  /*a3e0*/  IMAD.MOV.U32 R45, RZ, RZ, R5 ;  /* 0x000000ffff2d7224 */ /* 0x000fe400078e0005 */
[C---:B------:R-:W-:Y:S02]  /*a3f0*/  IMAD R47, R52.reuse, UR61, R47 ;  /* 0x0000003d342f7c24 */ /* 0x040fe4000f8e022f */
[----:B------:R-:W-:-:S05]  /*a400*/  IMAD.WIDE.U32 R44, R52, UR60, R44 ;  /* 0x0000003c342c7c25 */ /* 0x000fca000f8e002c */
[----:B------:R-:W-:Y:S02]  /*a410*/  IADD3 R45, R45, R47, RZ ;  /* 0x0000002f2d2d7210 */ /* 0x000fe40007ffe0ff */
[----:B--2---:R-:W-:Y:S02]  /*a420*/  R2UR UR4, R41 ;  /* 0x00000000290472ca */ /* 0x004fe400000e0000 */
[----:B---3--:R-:W-:Y:S02]  /*a430*/  R2UR UR7, R40 ;  /* 0x00000000280772ca */ /* 0x008fe400000e0000 */
[----:B------:R-:W2:Y:S09]  /*a440*/  @!P5 LDS.128 R40, [R4+0x400] ;  /* 0x000400000428d984 */ /* 0x000eb20000000c00 */
[----:B------:R-:W-:Y:S01]  /*a450*/  LEA R54, P2, R44, UR4, 0x1 ;  /* 0x000000042c367c11 */ /* 0x000fe2000f8408ff */
[----:B------:R-:W-:-:S03]  /*a460*/  ULDC.64 UR4, c[0x0][0x208] ;  /* 0x0000820000047ab9 */ /* 0x000fc60000000a00 */
[----:B------:R-:W-:Y:S02]  /*a470*/  LEA.HI.X R55, R44, UR7, R45, 0x1, P2 ;  /* 0x000000072c377c11 */ /* 0x000fe400090f0c2d */
[----:B------:R-:W-:-:S13]  /*a480*/  ISETP.GE.AND P2, PT, R220, UR6, PT ;  /* 0x00000006dc007c0c */ /* 0x000fda000bf46270 */
[----:B------:R-:W3:Y:S04]  /*a490*/  @!P2 LDS.128 R44, [R4+0x5400] ;  /* 0x00540000042ca984 */ /* 0x000ee80000000c00 */
[----:B--2---:R-:W-:Y:S01]  /*a4a0*/  @!P5 STG.E.128 desc[UR4][R54.64], R40 ;  /* 0x000000283600d986 */ /* 0x004fe2000c101d04 */
[----:B------:R-:W-:-:S03]  /*a4b0*/  ISETP.GE.AND P5, PT, R221, UR6, PT ;  /* 0x00000006dd007c0c */ /* 0x000fc6000bfa6270 */
[----:B------:R-:W2:Y:S10]  /*a4c0*/  @!P4 LDS.128 R40, [R4+0x2c00] ;  /* 0x002c00000428c984 */ /* 0x000eb40000000c00 */
[----:B------:R-:W4:Y:S04]  /*a4d0*/  @!P5 LDS.128 R48, [R4+0x7c00] ;  /* 0x007c00000430d984 */ /* 0x000f280000000c00 */
[----:B---3--:R3:W-:Y:S04]  /*a4e0*/  @!P2 STG.E.128 desc[UR4][R54.64+0x100], R44 ;  /* 0x0001002c3600a986 */ /* 0x0087e8000c101d04 */
[----:B--2---:R3:W-:Y:S04]  /*a4f0*/  @!P4 STG.E.128 desc[UR4][R54.64+0x80], R40 ;  /* 0x000080283600c986 */ /* 0x0047e8000c101d04 */
[----:B----4-:R3:W-:Y:S02]  /*a500*/  @!P5 STG.E.128 desc[UR4][R54.64+0x180], R48 ;  /* 0x000180303600d986 */ /* 0x0107e4000c101d04 */
.L_x_2969:
[----:B------:R-:W-:Y:S05]  /*a510*/  BSYNC B0 ;  /* 0x0000000000007941 */ /* 0x000fea0003800000 */
.L_x_2968:
[----:B---3--:R-:W2:Y:S04]  /*a520*/  LDL R42, [R1+0x54] ;  /* 0x00005400012a7983 */ /* 0x008ea80000100800 */
[----:B------:R-:W3:Y:S01]  /*a530*/  LDL R41, [R1+0x50] ;  /* 0x0000500001297983 */ /* 0x000ee20000100800 */
[----:B------:R-:W-:Y:S01]  /*a540*/  VIADD R40, R212, 0x20 ;  /* 0x00000020d4287836 */ /* 0x000fe20000000000 */
[----:B------:R-:W-:Y:S04]  /*a550*/  BSSY B0, `(.L_x_2970) ;  /* 0x000001f000007945 */ /* 0x000fe80003800000 */
[----:B------:R-:W-:Y:S01]  /*a560*/  ISETP.GE.AND P2, PT, R40, R3, PT ;  /* 0x000000032800720c */ /* 0x000fe20003f46270 */
[----:B--2---:R-:W-:-:S02]  /*a570*/  IMAD.MOV.U32 R57, RZ, RZ, R42 ;  /* 0x000000ffff397224 */ /* 0x004fc400078e002a */
[----:B---3--:R-:W-:-:S10]  /*a580*/  IMAD.MOV.U32 R56, RZ, RZ, R41 ;  /* 0x000000ffff387224 */ /* 0x008fd400078e0029 */
[----:B------:R-:W-:Y:S05]  /*a590*/  @P2 BRA `(.L_x_2971) ;  /* 0x0000000000682947 */ /* 0x000fea0003800000 */
[----:B------:R-:W-:Y:S01]  /*a5a0*/  ULDC UR6, c[0x0][0x2f4] ;  /* 0x0000bd0000067ab9 */ /* 0x000fe20000000800 */
[----:B------:R-:W-:Y:S01]  /*a5b0*/  IADD3 R47, P4, R52, 0x20, RZ ;  /* 0x00000020342f7810 */ /* 0x000fe20007f9e0ff */
[----:B------:R-:W-:Y:S01]  /*a5c0*/  IMAD.MOV.U32 R45, RZ, RZ, R5 ;  /* 0x000000ffff2d7224 */ /* 0x000fe200078e0005 */
[----:B------:R-:W-:Y:S02]  /*a5d0*/  ISETP.GE.AND P2, PT, R16, UR6, PT ;  /* 0x0000000610007c0c */ /* 0x000fe4000bf46270 */
[----:B------:R-:W-:Y:S01]  /*a5e0*/  R2UR UR4, R57 ;  /* 0x00000000390472ca */ /* 0x000fe200000e0000 */
[----:B------:R-:W-:Y:S01]  /*a5f0*/  IMAD.X R44, RZ, RZ, R53, P4 ;  /* 0x000000ffff2c7224 */ /* 0x000fe200020e0635 */
[----:B------:R-:W-:Y:S02]  /*a600*/  R2UR UR7, R56 ;  /* 0x00000000380772ca */ /* 0x000fe400000e0000 */
[----:B------:R-:W-:Y:S01]  /*a610*/  ISETP.GE.AND P5, PT, R213, UR6, PT ;  /* 0x00000006d5007c0c */ /* 0x000fe2000bfa6270 */
[----:B------:R-:W-:Y:S01]  /*a620*/  IMAD R46, R44, UR60, RZ ;  /* 0x0000003c2c2e7c24 */ /* 0x000fe2000f8e02ff */
[----:B------:R-:W-:-:S05]  /*a630*/  MOV R44, R38 ;  /* 0x00000026002c7202 */ /* 0x000fca0000000f00 */
[----:B------:R-:W2:Y:S01]  /*a640*/  @!P2 LDS.128 R40, [R4+0x1400] ;  /* 0x001400000428a984 */ /* 0x000ea20000000c00 */
[----:B------:R-:W-:-:S04]  /*a650*/  IMAD.WIDE.U32 R44, R47, UR60, R44 ;  /* 0x0000003c2f2c7c25 */ /* 0x000fc8000f8e002c */
[----:B------:R-:W-:Y:S01]  /*a660*/  IMAD R47, R47, UR61, R46 ;  /* 0x0000003d2f2f7c24 */ /* 0x000fe2000f8e022e */
[----:B------:R-:W-:Y:S01]  /*a670*/  LEA R54, P4, R44, UR4, 0x1 ;  /* 0x000000042c367c11 */ /* 0x000fe2000f8808ff */
[----:B------:R-:W-:Y:S02]  /*a680*/  ULDC.64 UR4, c[0x0][0x208] ;  /* 0x0000820000047ab9 */ /* 0x000fe40000000a00 */
[----:B------:R-:W-:-:S05]  /*a690*/  IMAD.IADD R45, R45, 0x1, R47 ;  /* 0x000000012d2d7824 */ /* 0x000fca00078e022f */
        /* <DEDUP_REMOVED lines=10> */
.L_x_2971:
[----:B------:R-:W-:Y:S05]  /*a740*/  BSYNC B0 ;  /* 0x0000000000007941 */ /* 0x000fea0003800000 */
.L_x_2970:
[----:B---3--:R-:W-:Y:S01]  /*a750*/  VIADD R40, R212, 0x40 ;  /* 0x00000040d4287836 */ /* 0x008fe20000000000 */
[----:B------:R-:W-:Y:S04]  /*a760*/  BSSY B0, `(.L_x_2972) ;  /* 0x000001d000007945 */ /* 0x000fe80003800000 */
[----:B------:R-:W-:-:S13]  /*a770*/  ISETP.GE.AND P2, PT, R40, R3, PT ;  /* 0x000000032800720c */ /* 0x000fda0003f46270 */
[----:B------:R-:W-:Y:S05]  /*a780*/  @P2 BRA `(.L_x_2973) ;  /* 0x0000000000682947 */ /* 0x000fea0003800000 */
[----:B------:R-:W-:Y:S01]  /*a790*/  ULDC UR6, c[0x0][0x2f4] ;  /* 0x0000bd0000067ab9 */ /* 0x000fe20000000800 */
[----:B------:R-:W-:Y:S01]  /*a7a0*/  IADD3 R3, P4, R52, 0x40, RZ ;  /* 0x0000004034037810 */ /* 0x000fe20007f9e0ff */
[----:B------:R-:W-:Y:S01]  /*a7b0*/  IMAD.MOV.U32 R45, RZ, RZ, R5 ;  /* 0x000000ffff2d7224 */ /* 0x000fe200078e0005 */
[----:B------:R-:W-:Y:S02]  /*a7c0*/  ISETP.GE.AND P2, PT, R16, UR6, PT ;  /* 0x0000000610007c0c */ /* 0x000fe4000bf46270 */
[----:B------:R-:W-:Y:S01]  /*a7d0*/  R2UR UR4, R57 ;  /* 0x00000000390472ca */ /* 0x000fe200000e0000 */
[----:B------:R-:W-:Y:S01]  /*a7e0*/  IMAD.X R52, RZ, RZ, R53, P4 ;  /* 0x000000ffff347224 */ /* 0x000fe200020e0635 */
[----:B------:R-:W-:Y:S02]  /*a7f0*/  MOV R44, R38 ;  /* 0x00000026002c7202 */ /* 0x000fe40000000f00 */
[----:B------:R-:W-:Y:S01]  /*a800*/  R2UR UR7, R56 ;  /* 0x00000000380772ca */ /* 0x000fe200000e0000 */
[----:B------:R-:W-:Y:S01]  /*a810*/  IMAD R52, R52, UR60, RZ ;  /* 0x0000003c34347c24 */ /* 0x000fe2000f8e02ff */
[----:B------:R-:W-:Y:S01]  /*a820*/  ISETP.GE.AND P5, PT, R213, UR6, PT ;  /* 0x00000006d5007c0c */ /* 0x000fe2000bfa6270 */
[----:B------:R-:W-:-:S04]  /*a830*/  IMAD.WIDE.U32 R44, R3, UR60, R44 ;  /* 0x0000003c032c7c25 */ /* 0x000fc8000f8e002c */
[----:B------:R-:W2:Y:S01]  /*a840*/  @!P2 LDS.128 R40, [R4+0x2400] ;  /* 0x002400000428a984 */ /* 0x000ea20000000c00 */
[----:B------:R-:W-:Y:S01]  /*a850*/  IMAD R3, R3, UR61, R52 ;  /* 0x0000003d03037c24 */ /* 0x000fe2000f8e0234 */
[----:B------:R-:W-:Y:S01]  /*a860*/  LEA R52, P4, R44, UR4, 0x1 ;  /* 0x000000042c347c11 */ /* 0x000fe2000f8808ff */
[----:B------:R-:W-:Y:S02]  /*a870*/  ULDC.64 UR4, c[0x0][0x208] ;  /* 0x0000820000047ab9 */ /* 0x000fe40000000a00 */
[----:B------:R-:W-:-:S05]  /*a880*/  IMAD.IADD R3, R45, 0x1, R3 ;  /* 0x000000012d037824 */ /* 0x000fca00078e0203 */
[----:B------:R-:W-:Y:S02]  /*a890*/  LEA.HI.X R53, R44, UR7, R3, 0x1, P4 ;  /* 0x000000072c357c11 */ /* 0x000fe4000a0f0c03 */
[----:B------:R-:W-:Y:S01]  /*a8a0*/  ISETP.GE.AND P4, PT, R220, UR6, PT ;  /* 0x00000006dc007c0c */ /* 0x000fe2000bf86270 */
[----:B------:R-:W3:Y:S04]  /*a8b0*/  @!P5 LDS.128 R44, [R4+0x4c00] ;  /* 0x004c0000042cd984 */ /* 0x000ee80000000c00 */
[----:B--2---:R-:W-:Y:S01]  /*a8c0*/  @!P2 STG.E.128 desc[UR4][R52.64], R40 ;  /* 0x000000283400a986 */ /* 0x004fe2000c101d04 */
[----:B------:R-:W-:-:S07]  /*a8d0*/  ISETP.GE.AND P2, PT, R221, UR6, PT ;  /* 0x00000006dd007c0c */ /* 0x000fce000bf46270 */
[----:B------:R-:W2:Y:S04]  /*a8e0*/  @!P4 LDS.128 R40, [R4+0x7400] ;  /* 0x007400000428c984 */ /* 0x000ea80000000c00 */
[----:B---3--:R-:W-:Y:S04]  /*a8f0*/  @!P5 STG.E.128 desc[UR4][R52.64+0x80], R44 ;  /* 0x0000802c3400d986 */ /* 0x008fe8000c101d04 */
[----:B------:R-:W3:Y:S04]  /*a900*/  @!P2 LDS.128 R48, [R4+0x9c00] ;  /* 0x009c00000430a984 */ /* 0x000ee80000000c00 */
[----:B--2---:R2:W-:Y:S04]  /*a910*/  @!P4 STG.E.128 desc[UR4][R52.64+0x100], R40 ;  /* 0x000100283400c986 */ /* 0x0045e8000c101d04 */
[----:B---3--:R2:W-:Y:S02]  /*a920*/  @!P2 STG.E.128 desc[UR4][R52.64+0x180], R48 ;  /* 0x000180303400a986 */ /* 0x0085e4000c101d04 */
.L_x_2973:
[----:B------:R-:W-:Y:S05]  /*a930*/  BSYNC B0 ;  /* 0x0000000000007941 */ /* 0x000fea0003800000 */
.L_x_2972:
[----:B------:R-:W-:Y:S01]  /*a940*/  @!PT LDS RZ, [RZ] ;  /* 0x00000000fffff984 */ /* 0x000fe20000000800 */
[----:B------:R-:W-:Y:S01]  /*a950*/  @!PT LDS RZ, [RZ] ;  /* 0x00000000fffff984 */ /* 0x000fe20000000800 */
[----:B------:R-:W-:Y:S01]  /*a960*/  @!PT LDS RZ, [RZ] ;  /* 0x00000000fffff984 */ /* 0x000fe20000000800 */
[----:B------:R-:W-:Y:S01]  /*a970*/  @!PT LDS RZ, [RZ] ;  /* 0x00000000fffff984 */ /* 0x000fe20000000800 */
[----:B------:R3:W-:Y:S06]  /*a980*/  MEMBAR.ALL.CTA ;  /* 0x0000000000007992 */ /* 0x0007ec0000008000 */
[----:B---3--:R-:W3:Y:S01]  /*a990*/  FENCE.VIEW.ASYNC.S ;  /* 0x00000000000073c6 */ /* 0x008ee20000000000 */
[----:B01----:R-:W-:Y:S01]  /*a9a0*/  @!P3 VIADD R0, R0, 0x388c0 ;  /* 0x000388c00000b836 */ /* 0x003fe20000000000 */
[----:B---3--:R0:W-:Y:S01]  /*a9b0*/  BAR.SYNC.DEFER_BLOCKING R151, 0x80 ;  /* 0x000200970000751d */ /* 0x0081e20000010000 */
[----:B------:R-:W-:Y:S01]  /*a9c0*/  ISETP.NE.AND P4, PT, R114, RZ, PT ;  /* 0x000000ff7200720c */ /* 0x000fe20003f85270 */
[----:B------:R-:W-:-:S02]  /*a9d0*/  VIADD R19, R19, 0x1 ;  /* 0x0000000113137836 */ /* 0x000fc40000000000 */
[----:B------:R-:W-:Y:S02]  /*a9e0*/  @!P3 PRMT R0, RZ, 0x654, R0 ;  /* 0x00000654ff00b816 */ /* 0x000fe40000000000 */
[----:B------:R-:W-:Y:S02]  /*a9f0*/  PLOP3.LUT P2, PT, PT, PT, PT, 0x8, 0x0 ;  /* 0x000000000000781c */ /* 0x000fe40003f4e170 */
[----:B------:R1:W-:Y:S01]  /*aa00*/  @!P3 SYNCS.ARRIVE.TRANS64.RED.A1T0 RZ, [R0+URZ], RZ ;  /* 0x000000ff00ffb9a7 */ /* 0x0003e2000810043f */
[----:B------:R-:W-:-:S04]  /*aa10*/  ISETP.NE.AND P3, PT, R19, 0x2, PT ;  /* 0x000000021300780c */ /* 0x000fc80003f65270 */
[----:B------:R-:W-:Y:S02]  /*aa20*/  SEL R19, R19, RZ, P3 ;  /* 0x000000ff13137207 */ /* 0x000fe40001800000 */
[----:B-1----:R-:W-:-:S04]  /*aa30*/  SEL R0, RZ, 0x1, P3 ;  /* 0x00000001ff007807 */ /* 0x002fc80001800000 */
[----:B------:R-:W-:Y:S01]  /*aa40*/  LOP3.LUT R219, R219, R0, RZ, 0x3c, !PT ;  /* 0x00000000dbdb7212 */ /* 0x000fe200078e3cff */
[----:B0-----:R-:W-:Y:S06]  /*aa50*/  @P4 BRA `(.L_x_2974) ;  /* 0xffffff7c00444947 */ /* 0x001fec000383ffff */
.L_x_2862:
[----:B------:R-:W0:Y:S01]  /*aa60*/  LDC R0, c[0x0][0x448] ;  /* 0x00011200ff007b82 */ /* 0x000e220000000800 */
[----:B------:R-:W-:Y:S01]  /*aa70*/  BSSY B0, `(.L_x_2975) ;  /* 0x0000055000007945 */ /* 0x000fe20003800000 */
        /* <DEDUP_REMOVED lines=14> */
[----:B------:R-:W-:Y:S02]  /*ab60*/  MOV R178, RZ ;  /* 0x000000ff00b27202 */ /* 0x000fe40000000f00 */
[----:B------:R-:W-:Y:S02]  /*ab70*/  CS2R R80, SRZ ;  /* 0x0000000000507805 */ /* 0x000fe4000001ff00 */
[----:B------:R-:W-:Y:S02]  /*ab80*/  CS2R R158, SRZ ;  /* 0x00000000009e7805 */ /* 0x000fe4000001ff00 */
[----:B------:R-:W-:-:S02]  /*ab90*/  CS2R R176, SRZ ;  /* 0x0000000000b07805 */ /* 0x000fc4000001ff00 */
[----:B------:R-:W-:Y:S02]  /*aba0*/  CS2R R76, SRZ ;  /* 0x00000000004c7805 */ /* 0x000fe4000001ff00 */
[----:B------:R-:W-:Y:S02]  /*abb0*/  CS2R R72, SRZ ;  /* 0x0000000000487805 */ /* 0x000fe4000001ff00 */
[----:B------:R-:W-:Y:S02]  /*abc0*/  CS2R R68, SRZ ;  /* 0x0000000000447805 */ /* 0x000fe4000001ff00 */
[----:B------:R-:W-:Y:S02]  /*abd0*/  CS2R R60, SRZ ;  /* 0x00000000003c7805 */ /* 0x000fe4000001ff00 */
[----:B0-----:R-:W-:Y:S02]  /*abe0*/  ISETP.NE.AND P0, PT, R0, 0x1, PT ;  /* 0x000000010000780c */ /* 0x001fe40003f05270 */
[----:B------:R-:W-:-:S02]  /*abf0*/  CS2R R156, SRZ ;  /* 0x00000000009c7805 */ /* 0x000fc4000001ff00 */
[----:B------:R-:W-:Y:S02]  /*ac00*/  IADD3 R0, R230, 0x7f, RZ ;  /* 0x0000007fe6007810 */ /* 0x000fe40007ffe0ff */
[----:B------:R-:W-:Y:S02]  /*ac10*/  CS2R R174, SRZ ;  /* 0x0000000000ae7805 */ /* 0x000fe4000001ff00 */
[----:B------:R-:W-:Y:S02]  /*ac20*/  CS2R R56, SRZ ;  /* 0x0000000000387805 */ /* 0x000fe4000001ff00 */
[----:B------:R-:W-:Y:S02]  /*ac30*/  CS2R R46, SRZ ;  /* 0x00000000002e7805 */ /* 0x000fe4000001ff00 */
[----:B------:R-:W-:Y:S02]  /*ac40*/  CS2R R44, SRZ ;  /* 0x00000000002c7805 */ /* 0x000fe4000001ff00 */
[----:B--2---:R-:W-:-:S02]  /*ac50*/  CS2R R42, SRZ ;  /* 0x00000000002a7805 */ /* 0x004fc4000001ff00 */
[----:B------:R-:W-:Y:S02]  /*ac60*/  CS2R R154, SRZ ;  /* 0x00000000009a7805 */ /* 0x000fe4000001ff00 */
[----:B------:R-:W-:Y:S02]  /*ac70*/  CS2R R172, SRZ ;  /* 0x0000000000ac7805 */ /* 0x000fe4000001ff00 */
[----:B------:R-:W-:Y:S02]  /*ac80*/  CS2R R40, SRZ ;  /* 0x0000000000287805 */ /* 0x000fe4000001ff00 */
[----:B------:R-:W-:Y:S02]  /*ac90*/  CS2R R36, SRZ ;  /* 0x0000000000247805 */ /* 0x000fe4000001ff00 */
[----:B------:R-:W-:Y:S01]  /*aca0*/  CS2R R98, SRZ ;  /* 0x0000000000627805 */ /* 0x000fe2000001ff00 */
[----:B------:R-:W0:Y:S01]  /*acb0*/  @P0 LDC R3, c[0x0][0x44c] ;  /* 0x00011300ff030b82 */ /* 0x000e220000000800 */
[----:B------:R-:W-:-:S02]  /*acc0*/  CS2R R152, SRZ ;  /* 0x0000000000987805 */ /* 0x000fc4000001ff00 */
[----:B------:R-:W-:Y:S02]  /*acd0*/  CS2R R170, SRZ ;  /* 0x0000000000aa7805 */ /* 0x000fe4000001ff00 */
[----:B------:R-:W-:Y:S02]  /*ace0*/  CS2R R94, SRZ ;  /* 0x00000000005e7805 */ /* 0x000fe4000001ff00 */
[----:B------:R-:W-:Y:S02]  /*acf0*/  CS2R R90, SRZ ;  /* 0x00000000005a7805 */ /* 0x000fe4000001ff00 */
[----:B------:R-:W-:Y:S02]  /*ad00*/  CS2R R64, SRZ ;  /* 0x0000000000407805 */ /* 0x000fe4000001ff00 */
[----:B------:R-:W-:Y:S02]  /*ad10*/  CS2R R168, SRZ ;  /* 0x0000000000a87805 */ /* 0x000fe4000001ff00 */
[----:B------:R-:W-:Y:S01]  /*ad20*/  CS2R R86, SRZ ;  /* 0x0000000000567805 */ /* 0x000fe2000001ff00 */
[----:B------:R-:W1:Y:S01]  /*ad30*/  @P0 LDC R2, c[0x0][0x450] ;  /* 0x00011400ff020b82 */ /* 0x000e620000000800 */
        /* <DEDUP_REMOVED lines=14> */
[----:B------:R-:W-:Y:S01]  /*ae20*/  CS2R R28, SRZ ;  /* 0x00000000001c7805 */ /* 0x000fe2000001ff00 */
[----:B0-----:R-:W-:Y:S01]  /*ae30*/  @P0 IMAD.HI.U32 R3, R0, R3, RZ ;  /* 0x0000000300030227 */ /* 0x001fe200078e00ff */
[----:B------:R-:W-:Y:S02]  /*ae40*/  CS2R R14, SRZ ;  /* 0x00000000000e7805 */ /* 0x000fe4000001ff00 */
[----:B------:R-:W-:Y:S02]  /*ae50*/  CS2R R12, SRZ ;  /* 0x00000000000c7805 */ /* 0x000fe4000001ff00 */
[----:B------:R-:W-:Y:S01]  /*ae60*/  CS2R R38, SRZ ;  /* 0x0000000000267805 */ /* 0x000fe2000001ff00 */
[----:B------:R-:W-:Y:S01]  /*ae70*/  IMAD.MOV.U32 R24, RZ, RZ, RZ ;  /* 0x000000ffff187224 */ /* 0x000fe200078e00ff */
[----:B------:R-:W-:Y:S02]  /*ae80*/  CS2R R34, SRZ ;  /* 0x0000000000227805 */ /* 0x000fe4000001ff00 */
[----:B------:R-:W-:Y:S01]  /*ae90*/  CS2R R32, SRZ ;  /* 0x0000000000207805 */ /* 0x000fe2000001ff00 */
[----:B------:R-:W-:Y:S01]  /*aea0*/  IMAD.MOV.U32 R31, RZ, RZ, RZ ;  /* 0x000000ffff1f7224 */ /* 0x000fe200078e00ff */
[----:B-1----:R-:W-:-:S02]  /*aeb0*/  @P0 SHF.R.U32.HI R0, RZ, R2, R3 ;  /* 0x00000002ff000219 */ /* 0x002fc40000011603 */
[----:B------:R-:W-:Y:S02]  /*aec0*/  CS2R R10, SRZ ;  /* 0x00000000000a7805 */ /* 0x000fe4000001ff00 */
[----:B------:R-:W-:Y:S01]  /*aed0*/  PLOP3.LUT P0, PT, PT, PT, PT, 0x80, 0x0 ;  /* 0x000000000000781c */ /* 0x000fe20003f0f070 */
[----:B------:R-:W-:Y:S02]  /*aee0*/  IMAD.MOV.U32 R9, RZ, RZ, RZ ;  /* 0x000000ffff097224 */ /* 0x000fe400078e00ff */
[----:B------:R-:W-:Y:S01]  /*aef0*/  IMAD.IADD R0, R149, 0x1, R0 ;  /* 0x0000000195007824 */ /* 0x000fe200078e0200 */
[----:B------:R-:W-:-:S03]  /*af00*/  CS2R R148, SRZ ;  /* 0x0000000000947805 */ /* 0x000fc6000001ff00 */
[----:B------:R-:W-:-:S05]  /*af10*/  IMAD.HI R0, R0, 0x66666667, RZ ;  /* 0x6666666700007827 */ /* 0x000fca00078e02ff */
[----:B------:R-:W-:-:S04]  /*af20*/  SHF.R.U32.HI R3, RZ, 0x1f, R0 ;  /* 0x0000001fff037819 */ /* 0x000fc80000011600 */
[----:B------:R-:W-:Y:S01]  /*af30*/  LEA.HI.SX32 R3, R0, R3, 0x1b ;  /* 0x0000000300037211 */ /* 0x000fe200078fdaff */
[----:B------:R-:W-:-:S03]  /*af40*/  IMAD.MOV.U32 R0, RZ, RZ, RZ ;  /* 0x000000ffff007224 */ /* 0x000fc600078e00ff */
[----:B------:R-:W-:Y:S01]  /*af50*/  VIMNMX R84, R150, R3, PT ;  /* 0x0000000396547248 */ /* 0x000fe20003fe0100 */
[----:B------:R-:W-:Y:S01]  /*af60*/  IMAD.MOV.U32 R150, RZ, RZ, RZ ;  /* 0x000000ffff967224 */ /* 0x000fe200078e00ff */
[----:B------:R-:W-:Y:S02]  /*af70*/  CS2R R2, SRZ ;  /* 0x0000000000027805 */ /* 0x000fe4000001ff00 */
[----:B------:R-:W-:Y:S01]  /*af80*/  ISETP.GE.AND P1, PT, R84, 0x1, PT ;  /* 0x000000015400780c */ /* 0x000fe20003f26270 */
[----:B------:R-:W-:-:S12]  /*af90*/  @P2 BRA `(.L_x_2976) ;  /* 0x0000000000082947 */ /* 0x000fd80003800000 */
[----:B------:R-:W0:Y:S02]  /*afa0*/  FENCE.VIEW.ASYNC.G ;  /* 0x00000000000073c6 */ /* 0x000e240000000100 */
[----:B0-----:R-:W-:Y:S06]  /*afb0*/  BAR.ARV 0xc, 0x180 ;  /* 0x0306000000007b1d */ /* 0x001fec0000002000 */
.L_x_2976:
[----:B------:R-:W-:Y:S05]  /*afc0*/  BSYNC B0 ;  /* 0x0000000000007941 */ /* 0x000fea0003800000 */
.L_x_2975:
[----:B------:R-:W-:Y:S01]  /*afd0*/  MOV R25, RZ ;  /* 0x000000ff00197202 */ /* 0x000fe20000000f00 */
[----:B------:R-:W-:Y:S01]  /*afe0*/  IMAD.MOV.U32 R8, RZ, RZ, RZ ;  /* 0x000000ffff087224 */ /* 0x000fe200078e00ff */
[----:B------:R-:W-:Y:S06]  /*aff0*/  @!P1 BRA `(.L_x_2977) ;  /* 0x0000019800f09947 */ /* 0x000fec0003800000 */
[----:B------:R-:W2:Y:S04]  /*b000*/  LDL R20, [R1+0x7c] ;  /* 0x00007c0001147983 */ /* 0x000ea80000100800 */
[----:B------:R-:W3:Y:S04]  /*b010*/  LDL R21, [R1+0x64] ;  /* 0x0000640001157983 */ /* 0x000ee80000100800 */
[----:B--2---:R-:W0:Y:S01]  /*b020*/  SHFL.IDX PT, R0, R20, RZ, 0x1f ;  /* 0x00001fff14007589 */ /* 0x004e2200000e0000 */
[----:B---3--:R-:W-:-:S13]  /*b030*/  R2UR UR4, R21 ;  /* 0x00000000150472ca */ /* 0x008fda00000e0000 */
[----:B------:R-:W-:Y:S01]  /*b040*/  ULOP3.LUT UP0, URZ, UR4, 0x9f, URZ, 0xc0, !UPT ;  /* 0x0000009f043f7892 */ /* 0x000fe2000f80c03f */
[----:B0-----:R-:W-:-:S04]  /*b050*/  LEA.HI R2, R0, R0, RZ, 0x1 ;  /* 0x0000000000027211 */ /* 0x001fc800078f08ff */
[----:B------:R-:W-:Y:S02]  /*b060*/  LOP3.LUT R3, R2, 0x1e, RZ, 0xc0, !PT ;  /* 0x0000001e02037812 */ /* 0x000fe400078ec0ff */
[----:B------:R-:W-:-:S03]  /*b070*/  PLOP3.LUT P0, PT, PT, PT, UP0, 0x80, 0x0 ;  /* 0x000000000000781c */ /* 0x000fc60003f0f008 */
[----:B------:R-:W-:-:S05]  /*b080*/  IMAD.IADD R3, R0, 0x1, -R3 ;  /* 0x0000000100037824 */ /* 0x000fca00078e0a03 */
[----:B------:R-:W-:-:S04]  /*b090*/  LEA R3, R3, UR4, 0xd ;  /* 0x0000000403037c11 */ /* 0x000fc8000f8e68ff */
        /* <DEDUP_REMOVED lines=19> */
.L_x_2978:
[----:B------:R-:W-:Y:S02]  /*b1d0*/  ULDC UR4, c[0x0][0x3f4] ;  /* 0x0000fd0000047ab9 */ /* 0x000fe40000000800 */
[----:B------:R-:W-:-:S13]  /*b1e0*/  ISETP.LT.AND P0, PT, RZ, UR4, PT ;  /* 0x00000004ff007c0c */ /* 0x000fda000bf01270 */
[----:B------:R-:W-:Y:S05]  /*b1f0*/  @P0 BRA `(.L_x_2979) ;  /* 0x0000000000400947 */ /* 0x000fea0003800000 */
[----:B------:R-:W2:Y:S02]  /*b200*/  LDL R20, [R1+0x60] ;  /* 0x0000600001147983 */ /* 0x000ea40000100800 */
[----:B--2---:R-:W-:-:S04]  /*b210*/  LEA.HI R0, R20, R20, RZ, 0x1 ;  /* 0x0000001414007211 */ /* 0x004fc800078f08ff */
        /* <DEDUP_REMOVED lines=8> */
.L_x_2982:
[----:B-1----:R1:W2:Y:S02]  /*b2a0*/  SYNCS.PHASECHK.TRANS64.TRYWAIT P0, [R18+URZ+0x38800], R3 ;  /* 0x03880003120075a7 */ /* 0x0022a4000800017f */
[----:B--2---:R-:W-:Y:S05]  /*b2b0*/  @!P0 NANOSLEEP.SYNCS 0x989680 ;  /* 0x009896800000895d */ /* 0x004fea0003900000 */
[----:B------:R-:W2:Y:S02]  /*b2c0*/  @!P0 SYNCS.PHASECHK.TRANS64 P0, [R18+URZ+0x38800], R3 ;  /* 0x03880003120085a7 */ /* 0x000ea4000800007f */
[----:B--2---:R-:W-:Y:S05]  /*b2d0*/  @!P0 BRA `(.L_x_2982) ;  /* 0xfffffffc00f08947 */ /* 0x004fea000383ffff */
.L_x_2981:
[----:B------:R-:W-:Y:S05]  /*b2e0*/  BSYNC B0 ;  /* 0x0000000000007941 */ /* 0x000fea0003800000 */
.L_x_2980:
[----:B------:R-:W-:Y:S05]  /*b2f0*/  BRA `(.L_x_2983) ;  /* 0x0000009000e07947 */ /* 0x000fea0003800000 */
.L_x_2979:
[----:B------:R-:W2:Y:S01]  /*b300*/  LDL R26, [R1+0x64] ;  /* 0x00006400011a7983 */ /* 0x000ea20000100800 */
[----:B-----5:R-:W-:Y:S01]  /*b310*/  SHF.R.S32.HI R0, RZ, 0x1f, R144 ;  /* 0x0000001fff007819 */ /* 0x020fe20000011490 */
[----:B------:R-:W-:-:S04]  /*b320*/  ULDC.64 UR6, c[0x0][0x408] ;  /* 0x0001020000067ab9 */ /* 0x000fc80000000a00 */
[----:B------:R-:W-:-:S04]  /*b330*/  IMAD R5, R0, UR6, RZ ;  /* 0x0000000600057c24 */ /* 0x000fc8000f8e02ff */
[----:B------:R-:W-:Y:S01]  /*b340*/  IMAD R5, R144, UR7, R5 ;  /* 0x0000000790057c24 */ /* 0x000fe2000f8e0205 */
[----:B--2---:R-:W-:-:S13]  /*b350*/  R2UR UR4, R26 ;  /* 0x000000001a0472ca */ /* 0x004fda00000e0000 */
[----:B------:R-:W-:-:S03]  /*b360*/  ULOP3.LUT UP0, URZ, UR4, 0x3ff, URZ, 0xc0, !UPT ;  /* 0x000003ff043f7892 */ /* 0x000fc6000f80c03f */
[----:B------:R-:W-:Y:S02]  /*b370*/  ULDC.64 UR4, c[0x0][0x3f8] ;  /* 0x0000fe0000047ab9 */ /* 0x000fe40000000a00 */
[----:B------:R-:W-:Y:S01]  /*b380*/  IMAD R3, R0, UR4, RZ ;  /* 0x0000000400037c24 */ /* 0x000fe2000f8e02ff */
[----:B------:R-:W-:Y:S01]  /*b390*/  PLOP3.LUT P0, PT, PT, PT, UP0, 0x80, 0x0 ;  /* 0x000000000000781c */ /* 0x000fe20003f0f008 */
[----:B------:R-:W-:-:S04]  /*b3a0*/  IMAD.WIDE.U32 R24, R144, UR4, RZ ;  /* 0x0000000490187c25 */ /* 0x000fc8000f8e00ff */
        /* <DEDUP_REMOVED lines=20> */
[----:B-1----:R-:W-:Y:S05]  /*b4f0*/  CALL.ABS.NOINC R14 ;  /* 0x000000000e007343 */ /* 0x002fea0003c00000 */
.L_x_2984:
[----:B------:R-:W-:Y:S01]  /*b500*/  ULDC.U8 UR4, c[0x0][0x410] ;  /* 0x0001040000047ab9 */ /* 0x000fe20000000000 */
[----:B------:R-:W-:Y:S01]  /*b510*/  R2UR UR5, R26 ;  /* 0x000000001a0572ca */ /* 0x000fe200000e0000 */
[----:B------:R-:W-:Y:S01]  /*b520*/  IMAD.IADD R74, R212, 0x1, R230 ;  /* 0x00000001d44a7824 */ /* 0x000fe200078e02e6 */
[----:B------:R-:W-:Y:S01]  /*b530*/  ISETP.NE.AND P0, PT, RZ, UR4, PT ;  /* 0x00000004ff007c0c */ /* 0x000fe2000bf05270 */
[----:B------:R-:W-:Y:S03]  /*b540*/  BSSY B0, `(.L_x_2985) ;  /* 0x000090b000007945 */ /* 0x000fe60003800000 */
[----:B------:R-:W-:-:S07]  /*b550*/  LEA R7, R237, R74, 0x5 ;  /* 0x0000004aed077211 */ /* 0x000fce00078e28ff */
[----:B------:R-:W-:Y:S02]  /*b560*/  LEA R3, R233, UR5, 0x1 ;  /* 0x00000005e9037c11 */ /* 0x000fe4000f8e08ff */
[----:B------:R-:W-:Y:S05]  /*b570*/  @!P0 BRA `(.L_x_2986) ;  /* 0x0000004400f48947 */ /* 0x000fea0003800000 */
[----:B------:R-:W0:Y:S01]  /*b580*/  LDC R10, c[0x0][0x448] ;  /* 0x00011200ff0a7b82 */ /* 0x000e220000000800 */
[----:B------:R-:W-:Y:S01]  /*b590*/  ULDC.64 UR4, c[0x0][0x3f8] ;  /* 0x0000fe0000047ab9 */ /* 0x000fe20000000a00 */
[----:B------:R-:W-:Y:S01]  /*b5a0*/  IMAD.MOV.U32 R4, RZ, RZ, R24 ;  /* 0x000000ffff047224 */ /* 0x000fe200078e0018 */
[----:B------:R-:W-:Y:S01]  /*b5b0*/  ULDC.64 UR6, c[0x0][0x408] ;  /* 0x0001020000067ab9 */ /* 0x000fe20000000a00 */
[----:B------:R-:W-:Y:S01]  /*b5c0*/  IMAD.MOV.U32 R8, RZ, RZ, R144 ;  /* 0x000000ffff087224 */ /* 0x000fe200078e0090 */
[----:B------:R-:W-:Y:S01]  /*b5d0*/  SHF.R.S32.HI R75, RZ, 0x1f, R216 ;  /* 0x0000001fff4b7819 */ /* 0x000fe200000114d8 */
[----:B------:R-:W-:Y:S01]  /*b5e0*/  IMAD.MOV.U32 R9, RZ, RZ, R29 ;  /* 0x000000ffff097224 */ /* 0x000fe200078e001d */
[----:B------:R-:W-:Y:S02]  /*b5f0*/  SHF.R.S32.HI R83, RZ, 0x1f, R22 ;  /* 0x0000001fff537819 */ /* 0x000fe40000011416 */
[----:B------:R-:W-:Y:S02]  /*b600*/  SHF.R.S32.HI R87, RZ, 0x1f, R214 ;  /* 0x0000001fff577819 */ /* 0x000fe400000114d6 */
[----:B------:R-:W-:-:S02]  /*b610*/  SHF.R.S32.HI R82, RZ, 0x1f, R215 ;  /* 0x0000001fff527819 */ /* 0x000fc400000114d7 */
        /* <DEDUP_REMOVED lines=12> */
[C---:B------:R-:W-:Y:S01]  /*b6e0*/  IMAD.WIDE.U32 R8, R7.reuse, UR6, R8 ;  /* 0x0000000607087c25 */ /* 0x040fe2000f8e0008 */
[----:B------:R-:W-:Y:S01]  /*b6f0*/  LEA R6, P0, R4, UR4, 0x1 ;  /* 0x0000000404067c11 */ /* 0x000fe2000f8008ff */
[----:B------:R-:W-:Y:S02]  /*b700*/  UMOV UR4, 0xffffffff ;  /* 0xffffffff00047882 */ /* 0x000fe40000000000 */
[----:B------:R-:W-:Y:S01]  /*b710*/  IMAD R13, R7, UR7, R0 ;  /* 0x00000007070d7c24 */ /* 0x000fe2000f8e0200 */
[----:B------:R-:W-:Y:S01]  /*b720*/  ULDC.64 UR6, c[0x0][0x400] ;  /* 0x0001000000067ab9 */ /* 0x000fe20000000a00 */
[----:B------:R-:W-:-:S02]  /*b730*/  IADD3 R7, R5, R11, RZ ;  /* 0x0000000b05077210 */ /* 0x000fc40007ffe0ff */
[----:B------:R-:W-:Y:S01]  /*b740*/  IMAD.IADD R5, R9, 0x1, R13 ;  /* 0x0000000109057824 */ /* 0x000fe200078e020d */
[----:B------:R-:W-:Y:S02]  /*b750*/  LEA R0, P1, R8, UR6, 0x1 ;  /* 0x0000000608007c11 */ /* 0x000fe4000f8208ff */
[----:B------:R-:W-:Y:S02]  /*b760*/  LEA.HI.X R7, R4, UR5, R7, 0x1, P0 ;  /* 0x0000000504077c11 */ /* 0x000fe400080f0c07 */
[----:B------:R-:W-:Y:S01]  /*b770*/  LEA.HI.X R8, R8, UR7, R5, 0x1, P1 ;  /* 0x0000000708087c11 */ /* 0x000fe200088f0c05 */
[----:B------:R-:W-:Y:S08]  /*b780*/  BRA.DIV UR4, `(.L_x_2987) ;  /* 0x0000025204fc7947 */ /* 0x000ff0000b800000 */
[----:B------:R0:W1:Y:S04]  /*b790*/  SHFL.IDX PT, R4, R7, RZ, 0x181f ;  /* 0x00181fff07047589 */ /* 0x00006800000e0000 */
[----:B------:R0:W2:Y:S04]  /*b7a0*/  SHFL.IDX PT, R5, R6, RZ, 0x181f ;  /* 0x00181fff06057589 */ /* 0x0000a800000e0000 */
[----:B------:R0:W3:Y:S04]  /*b7b0*/  SHFL.IDX PT, R9, R8, RZ, 0x181f ;  /* 0x00181fff08097589 */ /* 0x0000e800000e0000 */
[----:B------:R0:W4:Y:S02]  /*b7c0*/  SHFL.IDX PT, R14, R0, RZ, 0x181f ;  /* 0x00181fff000e7589 */ /* 0x00012400000e0000 */
.L_x_3301:
        /* <DEDUP_REMOVED lines=16> */
[----:B------:R-:W-:Y:S01]  /*b8d0*/  ISETP.GE.AND P2, PT, R215, UR4, PT ;  /* 0x00000004d7007c0c */ /* 0x000fe2000bf46270 */
[----:B------:R-:W-:Y:S01]  /*b8e0*/  ULDC.64 UR6, c[0x0][0x208] ;  /* 0x0000820000067ab9 */ /* 0x000fe20000000a00 */
[----:B------:R-:W-:Y:S02]  /*b8f0*/  ISETP.GE.AND P1, PT, R214, UR4, PT ;  /* 0x00000004d6007c0c */ /* 0x000fe4000bf26270 */
[----:B------:R-:W-:-:S05]  /*b900*/  ISETP.GE.AND P0, PT, R216, UR4, PT ;  /* 0x00000004d8007c0c */ /* 0x000fca000bf06270 */
[C---:B------:R-:W-:Y:S01]  /*b910*/  @!P3 IMAD.SHL.U32 R12, R22.reuse, 0x2, RZ ;  /* 0x00000002160cb824 */ /* 0x040fe200078e00ff */
[----:B------:R-:W-:-:S03]  /*b920*/  @!P3 SHF.L.U64.HI R13, R22, 0x1, R83 ;  /* 0x00000001160db819 */ /* 0x000fc60000010253 */
[C---:B------:R-:W-:Y:S01]  /*b930*/  @!P2 IMAD.SHL.U32 R24, R215.reuse, 0x2, RZ ;  /* 0x00000002d718a824 */ /* 0x040fe200078e00ff */
[----:B------:R-:W-:Y:S01]  /*b940*/  @!P2 SHF.L.U64.HI R25, R215, 0x1, R82 ;  /* 0x00000001d719a819 */ /* 0x000fe20000010252 */
[----:B------:R-:W-:Y:S01]  /*b950*/  @!P1 IMAD.SHL.U32 R28, R214, 0x2, RZ ;  /* 0x00000002d61c9824 */ /* 0x000fe200078e00ff */
[CC--:B--2---:R-:W-:Y:S02]  /*b960*/  @!P3 IADD3 R10, P5, R5.reuse, R12.reuse, RZ ;  /* 0x0000000c050ab210 */ /* 0x0c4fe40007fbe0ff */
[----:B----4-:R-:W-:Y:S02]  /*b970*/  @!P3 IADD3 R12, P4, R14, R12, RZ ;  /* 0x0000000c0e0cb210 */ /* 0x010fe40007f9e0ff */
[-C--:B------:R-:W-:Y:S01]  /*b980*/  @!P2 IADD3 R20, P6, R5, R24.reuse, RZ ;  /* 0x000000180514a210 */ /* 0x080fe20007fde0ff */
[--C-:B-1----:R-:W-:Y:S01]  /*b990*/  @!P3 IMAD.X R11, R4, 0x1, R13.reuse, P5 ;  /* 0x00000001040bb824 */ /* 0x102fe200028e060d */
[----:B------:R-:W-:Y:S01]  /*b9a0*/  @!P2 IADD3 R24, P5, R14, R24, RZ ;  /* 0x000000180e18a210 */ /* 0x000fe20007fbe0ff */
[----:B---3--:R-:W-:Y:S01]  /*b9b0*/  @!P3 IMAD.X R13, R9, 0x1, R13, P4 ;  /* 0x00000001090db824 */ /* 0x008fe200020e060d */
[----:B------:R-:W-:Y:S01]  /*b9c0*/  @!P1 SHF.L.U64.HI R29, R214, 0x1, R87 ;  /* 0x00000001d61d9819 */ /* 0x000fe20000010257 */
[--C-:B------:R-:W-:Y:S01]  /*b9d0*/  @!P2 IMAD.X R21, R4, 0x1, R25.reuse, P6 ;  /* 0x000000010415a824 */ /* 0x100fe200030e0619 */
[----:B------:R-:W-:Y:S01]  /*b9e0*/  @!P1 IADD3 R26, P4, R5, R28, RZ ;  /* 0x0000001c051a9210 */ /* 0x000fe20007f9e0ff */
[----:B------:R-:W-:Y:S01]  /*b9f0*/  @!P2 IMAD.X R25, R9, 0x1, R25, P5 ;  /* 0x000000010919a824 */ /* 0x000fe200028e0619 */
[----:B------:R-:W-:-:S02]  /*ba00*/  @!P0 SHF.L.U32 R15, R216, 0x1, RZ ;  /* 0x00000001d80f8819 */ /* 0x000fc400000006ff */
[----:B------:R-:W-:Y:S02]  /*ba10*/  CS2R R72, SRZ ;  /* 0x0000000000487805 */ /* 0x000fe4000001ff00 */
[----:B------:R-:W-:Y:S02]  /*ba20*/  @!P1 IADD3 R28, P6, R14, R28, RZ ;  /* 0x0000001c0e1c9210 */ /* 0x000fe40007fde0ff */
[----:B------:R-:W-:Y:S02]  /*ba30*/  CS2R R70, SRZ ;  /* 0x0000000000467805 */ /* 0x000fe4000001ff00 */
[----:B------:R-:W-:Y:S02]  /*ba40*/  @!P1 IADD3.X R27, R4, R29, RZ, P4, !PT ;  /* 0x0000001d041b9210 */ /* 0x000fe400027fe4ff */
[----:B------:R-:W-:Y:S02]  /*ba50*/  CS2R R68, SRZ ;  /* 0x0000000000447805 */ /* 0x000fe4000001ff00 */
[----:B------:R-:W-:-:S02]  /*ba60*/  @!P0 SHF.L.U64.HI R32, R216, 0x1, R75 ;  /* 0x00000001d8208819 */ /* 0x000fc4000001024b */
[----:B------:R-:W-:Y:S02]  /*ba70*/  CS2R R66, SRZ ;  /* 0x0000000000427805 */ /* 0x000fe4000001ff00 */
[-C--:B------:R-:W-:Y:S02]  /*ba80*/  @!P0 IADD3 R30, P5, R5, R15.reuse, RZ ;  /* 0x0000000f051e8210 */ /* 0x080fe40007fbe0ff */
[----:B------:R-:W-:Y:S02]  /*ba90*/  CS2R R62, SRZ ;  /* 0x00000000003e7805 */ /* 0x000fe4000001ff00 */
[----:B------:R-:W-:Y:S02]  /*baa0*/  @!P0 IADD3 R14, P4, R14, R15, RZ ;  /* 0x0000000f0e0e8210 */ /* 0x000fe40007f9e0ff */
[----:B------:R-:W-:Y:S01]  /*bab0*/  CS2R R64, SRZ ;  /* 0x0000000000407805 */ /* 0x000fe2000001ff00 */
[----:B------:R-:W-:Y:S01]  /*bac0*/  @!P1 IMAD.X R29, R9, 0x1, R29, P6 ;  /* 0x00000001091d9824 */ /* 0x000fe200030e061d */
[----:B------:R1:W5:Y:S01]  /*bad0*/  @!P3 LD.E.64 R78, desc[UR6][R10.64] ;  /* 0x000000060a4eb980 */ /* 0x000362000c101b00 */
[----:B------:R-:W-:-:S02]  /*bae0*/  @!P0 IMAD.X R31, R4, 0x1, R32, P5 ;  /* 0x00000001041f8824 */ /* 0x000fc400028e0620 */
        /* <DEDUP_REMOVED lines=8> */
.L_x_2989:
[----:B------:R-:W-:Y:S05]  /*bb70*/  BSYNC B1 ;  /* 0x0000000000017941 */ /* 0x000fea0003800000 */
.L_x_2988:
[----:B-1---5:R-:W-:Y:S01]  /*bb80*/  IMAD.MOV.U32 R4, RZ, RZ, R62 ;  /* 0x000000ffff047224 */ /* 0x022fe200078e003e */
[----:B--2---:R-:W-:Y:S01]  /*bb90*/  MOV R5, R63 ;  /* 0x0000003f00057202 */ /* 0x004fe20000000f00 */
[----:B---3--:R-:W-:Y:S01]  /*bba0*/  IMAD.MOV.U32 R9, RZ, RZ, R68 ;  /* 0x000000ffff097224 */ /* 0x008fe200078e0044 */
[----:B------:R-:W-:Y:S01]  /*bbb0*/  UMOV UR4, 0xffffffff ;  /* 0xffffffff00047882 */ /* 0x000fe20000000000 */
[----:B------:R-:W-:Y:S01]  /*bbc0*/  IMAD.MOV.U32 R10, RZ, RZ, R69 ;  /* 0x000000ffff0a7224 */ /* 0x000fe200078e0045 */
[----:B------:R-:W-:Y:S01]  /*bbd0*/  PRMT R110, R5, 0x5410, R4 ;  /* 0x00005410056e7816 */ /* 0x000fe20000000004 */
[----:B------:R-:W-:Y:S01]  /*bbe0*/  IMAD.MOV.U32 R4, RZ, RZ, R72 ;  /* 0x000000ffff047224 */ /* 0x000fe200078e0048 */
[----:B------:R-:W-:Y:S01]  /*bbf0*/  CS2R R58, SRZ ;  /* 0x00000000003a7805 */ /* 0x000fe2000001ff00 */
        /* <DEDUP_REMOVED lines=16> */
[----:B------:R-:W-:-:S04]  /*bd00*/  PRMT R115, R4, 0x5410, R5 ;  /* 0x0000541004737816 */ /* 0x000fc80000000005 */
[----:B------:R-:W-:Y:S01]  /*bd10*/  PRMT R117, R9, 0x5410, R10 ;  /* 0x0000541009757816 */ /* 0x000fe2000000000a */
[----:B------:R-:W-:Y:S06]  /*bd20*/  BRA.DIV UR4, `(.L_x_2990) ;  /* 0x0000025204047947 */ /* 0x000fec000b800000 */
[----:B------:R1:W2:Y:S04]  /*bd30*/  SHFL.IDX PT, R4, R7, 0x1, 0x181f ;  /* 0x00381f0007047f89 */ /* 0x0002a800000e0000 */
[----:B------:R1:W3:Y:S04]  /*bd40*/  SHFL.IDX PT, R5, R6, 0x1, 0x181f ;  /* 0x00381f0006057f89 */ /* 0x0002e800000e0000 */
[----:B------:R1:W0:Y:S04]  /*bd50*/  SHFL.IDX PT, R9, R8, 0x1, 0x181f ;  /* 0x00381f0008097f89 */ /* 0x00022800000e0000 */
[----:B----4-:R1:W4:Y:S02]  /*bd60*/  SHFL.IDX PT, R14, R0, 0x1, 0x181f ;  /* 0x00381f00000e7f89 */ /* 0x01032400000e0000 */
.L_x_3307:
        /* <DEDUP_REMOVED lines=24> */
[CC--:B---3--:R-:W-:Y:S01]  /*bef0*/  @!P3 IADD3 R28, P5, R5.reuse, R30.reuse, RZ ;  /* 0x0000001e051cb210 */ /* 0x0c8fe20007fbe0ff */
[----:B------:R-:W-:Y:S01]  /*bf00*/  @!P0 IMAD.SHL.U32 R32, R216, 0x2, RZ ;  /* 0x00000002d8208824 */ /* 0x000fe200078e00ff */
[----:B----4-:R-:W-:Y:S02]  /*bf10*/  @!P3 IADD3 R30, P4, R14, R30, RZ ;  /* 0x0000001e0e1eb210 */ /* 0x010fe40007f9e0ff */
[----:B------:R-:W-:Y:S02]  /*bf20*/  @!P2 IADD3 R26, P6, R5, R20, RZ ;  /* 0x00000014051aa210 */ /* 0x000fe40007fde0ff */
[----:B--2---:R-:W-:Y:S01]  /*bf30*/  @!P3 IADD3.X R29, R4, R10, RZ, P5, !PT ;  /* 0x0000000a041db210 */ /* 0x004fe20002ffe4ff */
[----:B0-----:R-:W-:Y:S01]  /*bf40*/  @!P3 IMAD.X R31, R9, 0x1, R10, P4 ;  /* 0x00000001091fb824 */ /* 0x001fe200020e060a */
[----:B------:R-:W-:Y:S01]  /*bf50*/  @!P2 IADD3 R20, P5, R14, R20, RZ ;  /* 0x000000140e14a210 */ /* 0x000fe20007fbe0ff */
[----:B------:R-:W-:Y:S01]  /*bf60*/  @!P2 IMAD.X R27, R4, 0x1, R11, P6 ;  /* 0x00000001041ba824 */ /* 0x000fe200030e060b */
[----:B------:R-:W-:-:S02]  /*bf70*/  @!P1 SHF.L.U64.HI R13, R214, 0x1, R87 ;  /* 0x00000001d60d9819 */ /* 0x000fc40000010257 */
[----:B------:R-:W-:Y:S02]  /*bf80*/  CS2R R56, SRZ ;  /* 0x0000000000387805 */ /* 0x000fe4000001ff00 */
[-C--:B------:R-:W-:Y:S01]  /*bf90*/  @!P1 IADD3 R24, P4, R5, R12.reuse, RZ ;  /* 0x0000000c05189210 */ /* 0x080fe20007f9e0ff */
[----:B------:R-:W-:Y:S01]  /*bfa0*/  @!P2 IMAD.X R21, R9, 0x1, R11, P5 ;  /* 0x000000010915a824 */ /* 0x000fe200028e060b */
[----:B------:R-:W-:Y:S02]  /*bfb0*/  @!P1 IADD3 R10, P6, R14, R12, RZ ;  /* 0x0000000c0e0a9210 */ /* 0x000fe40007fde0ff */
[----:B------:R-:W-:Y:S02]  /*bfc0*/  CS2R R54, SRZ ;  /* 0x0000000000367805 */ /* 0x000fe4000001ff00 */
[----:B------:R-:W-:Y:S01]  /*bfd0*/  @!P0 SHF.L.U64.HI R15, R216, 0x1, R75 ;  /* 0x00000001d80f8819 */ /* 0x000fe2000001024b */
[----:B------:R-:W-:Y:S01]  /*bfe0*/  @!P1 IMAD.X R25, R4, 0x1, R13, P4 ;  /* 0x0000000104199824 */ /* 0x000fe200020e060d */
[----:B------:R-:W-:-:S02]  /*bff0*/  @!P0 IADD3 R12, P5, R5, R32, RZ ;  /* 0x00000020050c8210 */ /* 0x000fc40007fbe0ff */
[----:B------:R-:W-:Y:S02]  /*c000*/  CS2R R52, SRZ ;  /* 0x0000000000347805 */ /* 0x000fe4000001ff00 */
[----:B------:R-:W-:Y:S02]  /*c010*/  @!P0 IADD3 R14, P4, R14, R32, RZ ;  /* 0x000000200e0e8210 */ /* 0x000fe40007f9e0ff */
[----:B------:R-:W-:Y:S02]  /*c020*/  CS2R R50, SRZ ;  /* 0x0000000000327805 */ /* 0x000fe4000001ff00 */
[C---:B------:R-:W-:Y:S01]  /*c030*/  @!P1 IADD3.X R11, R9.reuse, R13, RZ, P6, !PT ;  /* 0x0000000d090b9210 */ /* 0x040fe200037fe4ff */
[--C-:B------:R-:W-:Y:S01]  /*c040*/  @!P0 IMAD.X R13, R4, 0x1, R15.reuse, P5 ;  /* 0x00000001040d8824 */ /* 0x100fe200028e060f */
[----:B------:R-:W-:Y:S02]  /*c050*/  CS2R R48, SRZ ;  /* 0x0000000000307805 */ /* 0x000fe4000001ff00 */
[----:B------:R-:W-:Y:S01]  /*c060*/  CS2R R46, SRZ ;  /* 0x00000000002e7805 */ /* 0x000fe2000001ff00 */
        /* <DEDUP_REMOVED lines=9> */
.L_x_2992:
[----:B------:R-:W-:Y:S05]  /*c100*/  BSYNC B1 ;  /* 0x0000000000017941 */ /* 0x000fea0003800000 */
.L_x_2991:
[----:B--2--5:R-:W-:Y:S01]  /*c110*/  IMAD.MOV.U32 R4, RZ, RZ, R58 ;  /* 0x000000ffff047224 */ /* 0x024fe200078e003a */
[----:B0-----:R-:W-:Y:S01]  /*c120*/  MOV R9, R46 ;  /* 0x0000002e00097202 */ /* 0x001fe20000000f00 */
[----:B---3--:R-:W-:Y:S01]  /*c130*/  IMAD.MOV.U32 R5, RZ, RZ, R59 ;  /* 0x000000ffff057224 */ /* 0x008fe200078e003b */
[----:B------:R-:W-:Y:S01]  /*c140*/  UMOV UR4, 0xffffffff ;  /* 0xffffffff00047882 */ /* 0x000fe20000000000 */
        /* <DEDUP_REMOVED lines=26> */
.L_x_3313:
        /* <DEDUP_REMOVED lines=20> */
[----:B------:R-:W-:-:S04]  /*c430*/  @!P3 SHF.L.U32 R32, R22, 0x1, RZ ;  /* 0x000000011620b819 */ /* 0x000fc800000006ff */
[----:B------:R-:W-:Y:S01]  /*c440*/  @!P2 IMAD.SHL.U32 R24, R215, 0x2, RZ ;  /* 0x00000002d718a824 */ /* 0x000fe200078e00ff */
[----:B------:R-:W-:Y:S01]  /*c450*/  @!P3 SHF.L.U64.HI R10, R22, 0x1, R83 ;  /* 0x00000001160ab819 */ /* 0x000fe20000010253 */
[----:B------:R-:W-:Y:S01]  /*c460*/  @!P1 IMAD.SHL.U32 R12, R214, 0x2, RZ ;  /* 0x00000002d60c9824 */ /* 0x000fe200078e00ff */
[-C--:B---3--:R-:W-:Y:S01]  /*c470*/  @!P3 IADD3 R80, P5, R5, R32.reuse, RZ ;  /* 0x000000200550b210 */ /* 0x088fe20007fbe0ff */
[----:B------:R-:W-:Y:S01]  /*c480*/  @!P0 IMAD.SHL.U32 R26, R216, 0x2, RZ ;  /* 0x00000002d81a8824 */ /* 0x000fe200078e00ff */
[----:B0-----:R-:W-:Y:S02]  /*c490*/  @!P3 IADD3 R32, P4, R14, R32, RZ ;  /* 0x000000200e20b210 */ /* 0x001fe40007f9e0ff */
[----:B------:R-:W-:Y:S01]  /*c4a0*/  @!P2 SHF.L.U64.HI R11, R215, 0x1, R82 ;  /* 0x00000001d70ba819 */ /* 0x000fe20000010252 */
[----:B--2---:R-:W-:Y:S01]  /*c4b0*/  @!P3 IMAD.X R81, R4, 0x1, R10, P5 ;  /* 0x000000010451b824 */ /* 0x004fe200028e060a */
[----:B------:R-:W-:Y:S02]  /*c4c0*/  @!P2 IADD3 R30, P6, R5, R24, RZ ;  /* 0x00000018051ea210 */ /* 0x000fe40007fde0ff */
[----:B------:R-:W-:-:S02]  /*c4d0*/  @!P3 IADD3.X R33, R9, R10, RZ, P4, !PT ;  /* 0x0000000a0921b210 */ /* 0x000fc400027fe4ff */
[----:B------:R-:W-:Y:S01]  /*c4e0*/  @!P1 SHF.L.U64.HI R13, R214, 0x1, R87 ;  /* 0x00000001d60d9819 */ /* 0x000fe20000010257 */
[--C-:B------:R-:W-:Y:S01]  /*c4f0*/  @!P2 IMAD.X R31, R4, 0x1, R11.reuse, P6 ;  /* 0x00000001041fa824 */ /* 0x100fe200030e060b */
[C---:B------:R-:W-:Y:S02]  /*c500*/  @!P2 IADD3 R24, P5, R14.reuse, R24, RZ ;  /* 0x000000180e18a210 */ /* 0x040fe40007fbe0ff */
[----:B------:R-:W-:Y:S02]  /*c510*/  CS2R R40, SRZ ;  /* 0x0000000000287805 */ /* 0x000fe4000001ff00 */
[-C--:B------:R-:W-:Y:S02]  /*c520*/  @!P1 IADD3 R20, P4, R5, R12.reuse, RZ ;  /* 0x0000000c05149210 */ /* 0x080fe40007f9e0ff */
[----:B------:R-:W-:Y:S02]  /*c530*/  CS2R R38, SRZ ;  /* 0x0000000000267805 */ /* 0x000fe4000001ff00 */
[----:B------:R-:W-:Y:S01]  /*c540*/  @!P1 IADD3 R10, P6, R14, R12, RZ ;  /* 0x0000000c0e0a9210 */ /* 0x000fe20007fde0ff */
[----:B------:R-:W-:Y:S01]  /*c550*/  @!P2 IMAD.X R25, R9, 0x1, R11, P5 ;  /* 0x000000010919a824 */ /* 0x000fe200028e060b */
[----:B------:R-:W-:Y:S01]  /*c560*/  @!P0 SHF.L.U64.HI R15, R216, 0x1, R75 ;  /* 0x00000001d80f8819 */ /* 0x000fe2000001024b */
[--C-:B------:R-:W-:Y:S01]  /*c570*/  @!P1 IMAD.X R21, R4, 0x1, R13.reuse, P4 ;  /* 0x0000000104159824 */ /* 0x100fe200020e060d */
[-C--:B------:R-:W-:Y:S01]  /*c580*/  @!P0 IADD3 R12, P5, R5, R26.reuse, RZ ;  /* 0x0000001a050c8210 */ /* 0x080fe20007fbe0ff */
[----:B------:R-:W-:Y:S01]  /*c590*/  @!P1 IMAD.X R11, R9, 0x1, R13, P6 ;  /* 0x00000001090b9824 */ /* 0x000fe200030e060d */
[----:B------:R-:W-:-:S02]  /*c5a0*/  @!P0 IADD3 R14, P4, R14, R26, RZ ;  /* 0x0000001a0e0e8210 */ /* 0x000fc40007f9e0ff */
[----:B------:R-:W-:Y:S02]  /*c5b0*/  CS2R R36, SRZ ;  /* 0x0000000000247805 */ /* 0x000fe4000001ff00 */
[----:B------:R-:W-:Y:S02]  /*c5c0*/  @!P0 IADD3.X R13, R4, R15, RZ, P5, !PT ;  /* 0x0000000f040d8210 */ /* 0x000fe40002ffe4ff */
[----:B------:R-:W-:Y:S02]  /*c5d0*/  CS2R R34, SRZ ;  /* 0x0000000000227805 */ /* 0x000fe4000001ff00 */
        /* <DEDUP_REMOVED lines=11> */
.L_x_2995:
[----:B------:R-:W-:Y:S05]  /*c690*/  BSYNC B1 ;  /* 0x0000000000017941 */ /* 0x000fea0003800000 */
.L_x_2994:
        /* <DEDUP_REMOVED lines=24> */
[----:B------:R-:W-:-:S04]  /*c820*/  CS2R R4, SRZ ;  /* 0x0000000000047805 */ /* 0x000fc8000001ff00 */
[----:B------:R-:W-:Y:S01]  /*c830*/  PRMT R81, R9, 0x5410, R10 ;  /* 0x0000541009517816 */ /* 0x000fe2000000000a */
[----:B------:R-:W-:Y:S06]  /*c840*/  BRA.DIV UR4, `(.L_x_2996) ;  /* 0x0000024a041c7947 */ /* 0x000fec000b800000 */
[----:B------:R0:W2:Y:S04]  /*c850*/  SHFL.IDX PT, R9, R7, 0x3, 0x181f ;  /* 0x00781f0007097f89 */ /* 0x0000a800000e0000 */
[----:B------:R0:W3:Y:S04]  /*c860*/  SHFL.IDX PT, R10, R6, 0x3, 0x181f ;  /* 0x00781f00060a7f89 */ /* 0x0000e800000e0000 */
[----:B-1----:R-:W1:Y:S04]  /*c870*/  SHFL.IDX PT, R8, R8, 0x3, 0x181f ;  /* 0x00781f0008087f89 */ /* 0x002e6800000e0000 */
[----:B0---4-:R-:W4:Y:S02]  /*c880*/  SHFL.IDX PT, R0, R0, 0x3, 0x181f ;  /* 0x00781f0000007f89 */ /* 0x011f2400000e0000 */
.L_x_3319:
[----:B------:R-:W5:Y:S01]  /*c890*/  LDL R7, [R1+0x60] ;  /* 0x0000600001077983 */ /* 0x000f620000100800 */
        /* <DEDUP_REMOVED lines=9> */
[----:B-----5:R-:W-:-:S04]  /*c930*/  LEA.HI R6, R7, R7, RZ, 0x1 ;  /* 0x0000000707067211 */ /* 0x020fc800078f08ff */
[----:B------:R-:W-:-:S05]  /*c940*/  LOP3.LUT R6, R6, 0xfffffffe, RZ, 0xc0, !PT ;  /* 0xfffffffe06067812 */ /* 0x000fca00078ec0ff */
[----:B------:R-:W-:-:S05]  /*c950*/  IMAD.IADD R6, R7, 0x1, -R6 ;  /* 0x0000000107067824 */ /* 0x000fca00078e0a06 */
[----:B------:R-:W-:Y:S02]  /*c960*/  SHF.L.U32 R119, R6, 0x1f, RZ ;  /* 0x0000001f06777819 */ /* 0x000fe400000006ff */
[----:B------:R-:W-:Y:S01]  /*c970*/  CS2R R6, SRZ ;  /* 0x0000000000067805 */ /* 0x000fe2000001ff00 */
[----:B------:R-:W-:Y:S06]  /*c980*/  @P0 BRA `(.L_x_2998) ;  /* 0x0000000000b80947 */ /* 0x000fec0003800000 */
        /* <DEDUP_REMOVED lines=9> */
[C---:B------:R-:W-:Y:S01]  /*ca20*/  @!P2 IMAD.SHL.U32 R91, R215.reuse, 0x2, RZ ;  /* 0x00000002d75ba824 */ /* 0x040fe200078e00ff */
[----:B------:R-:W-:Y:S01]  /*ca30*/  @!P3 SHF.L.U64.HI R83, R22, 0x1, R83 ;  /* 0x000000011653b819 */ /* 0x000fe20000010253 */
[C---:B------:R-:W-:Y:S01]  /*ca40*/  @!P0 IMAD.SHL.U32 R7, R216.reuse, 0x2, RZ ;  /* 0x00000002d8078824 */ /* 0x040fe200078e00ff */
[----:B------:R-:W-:Y:S01]  /*ca50*/  @!P0 SHF.L.U64.HI R5, R216, 0x1, R75 ;  /* 0x00000001d8058819 */ /* 0x000fe2000001024b */
[----:B------:R-:W-:Y:S01]  /*ca60*/  @!P1 IMAD.SHL.U32 R75, R214, 0x2, RZ ;  /* 0x00000002d64b9824 */ /* 0x000fe200078e00ff */
[-C--:B---3--:R-:W-:Y:S02]  /*ca70*/  @!P3 IADD3 R98, P5, R10, R95.reuse, RZ ;  /* 0x0000005f0a62b210 */ /* 0x088fe40007fbe0ff */
[----:B----4-:R-:W-:Y:S02]  /*ca80*/  @!P3 IADD3 R94, P4, R0, R95, RZ ;  /* 0x0000005f005eb210 */ /* 0x010fe40007f9e0ff */
[----:B------:R-:W-:Y:S01]  /*ca90*/  @!P2 SHF.L.U64.HI R4, R215, 0x1, R82 ;  /* 0x00000001d704a819 */ /* 0x000fe20000010252 */
[----:B--2---:R-:W-:Y:S01]  /*caa0*/  @!P3 IMAD.X R99, R9, 0x1, R83, P5 ;  /* 0x000000010963b824 */ /* 0x004fe200028e0653 */
[----:B------:R-:W-:-:S02]  /*cab0*/  @!P2 IADD3 R92, P6, R10, R91, RZ ;  /* 0x0000005b0a5ca210 */ /* 0x000fc40007fde0ff */
[----:B-1----:R-:W-:Y:S02]  /*cac0*/  @!P3 IADD3.X R95, R8, R83, RZ, P4, !PT ;  /* 0x00000053085fb210 */ /* 0x002fe400027fe4ff */
[----:B------:R-:W-:Y:S01]  /*cad0*/  @!P1 SHF.L.U64.HI R87, R214, 0x1, R87 ;  /* 0x00000001d6579819 */ /* 0x000fe20000010257 */
[----:B------:R-:W-:Y:S01]  /*cae0*/  @!P2 IMAD.X R93, R9, 0x1, R4, P6 ;  /* 0x00000001095da824 */ /* 0x000fe200030e0604 */
[----:B------:R-:W-:Y:S02]  /*caf0*/  @!P1 IADD3 R82, P4, R10, R75, RZ ;  /* 0x0000004b0a529210 */ /* 0x000fe40007f9e0ff */
[----:B------:R-:W-:Y:S02]  /*cb00*/  CS2R R24, SRZ ;  /* 0x0000000000187805 */ /* 0x000fe4000001ff00 */
[----:B------:R-:W-:Y:S02]  /*cb10*/  @!P2 IADD3 R90, P5, R0, R91, RZ ;  /* 0x0000005b005aa210 */ /* 0x000fe40007fbe0ff */
[----:B------:R-:W-:-:S02]  /*cb20*/  CS2R R20, SRZ ;  /* 0x0000000000147805 */ /* 0x000fc4000001ff00 */
[C---:B------:R-:W-:Y:S01]  /*cb30*/  @!P1 IADD3 R74, P6, R0.reuse, R75, RZ ;  /* 0x0000004b004a9210 */ /* 0x040fe20007fde0ff */
[C-C-:B------:R-:W-:Y:S01]  /*cb40*/  @!P1 IMAD.X R83, R9.reuse, 0x1, R87.reuse, P4 ;  /* 0x0000000109539824 */ /* 0x140fe200020e0657 */
[-C--:B------:R-:W-:Y:S01]  /*cb50*/  @!P0 IADD3 R86, P4, R0, R7.reuse, RZ ;  /* 0x0000000700568210 */ /* 0x080fe20007f9e0ff */
[----:B------:R-:W-:Y:S01]  /*cb60*/  @!P2 IMAD.X R91, R8, 0x1, R4, P5 ;  /* 0x00000001085ba824 */ /* 0x000fe200028e0604 */
[----:B------:R-:W-:Y:S01]  /*cb70*/  @!P0 IADD3 R10, P5, R10, R7, RZ ;  /* 0x000000070a0a8210 */ /* 0x000fe20007fbe0ff */
[C---:B------:R-:W-:Y:S01]  /*cb80*/  @!P1 IMAD.X R75, R8.reuse, 0x1, R87, P6 ;  /* 0x00000001084b9824 */ /* 0x040fe200030e0657 */
[----:B------:R-:W-:Y:S01]  /*cb90*/  CS2R R14, SRZ ;  /* 0x00000000000e7805 */ /* 0x000fe2000001ff00 */
[----:B------:R-:W-:Y:S01]  /*cba0*/  @!P0 IMAD.X R87, R8, 0x1, R5, P4 ;  /* 0x0000000108578824 */ /* 0x000fe200020e0605 */
[----:B------:R-:W-:Y:S02]  /*cbb0*/  @!P0 IADD3.X R11, R9, R5, RZ, P5, !PT ;  /* 0x00000005090b8210 */ /* 0x000fe40002ffe4ff */
[----:B------:R-:W-:-:S02]  /*cbc0*/  CS2R R12, SRZ ;  /* 0x00000000000c7805 */ /* 0x000fc4000001ff00 */
[----:B------:R-:W-:Y:S02]  /*cbd0*/  CS2R R6, SRZ ;  /* 0x0000000000067805 */ /* 0x000fe4000001ff00 */
[----:B------:R-:W-:Y:S01]  /*cbe0*/  CS2R R4, SRZ ;  /* 0x0000000000047805 */ /* 0x000fe2000001ff00 */
        /* <DEDUP_REMOVED lines=8> */
.L_x_2998:
[----:B------:R-:W-:Y:S05]  /*cc70*/  BSYNC B1 ;  /* 0x0000000000017941 */ /* 0x000fea0003800000 */
.L_x_2997:
[----:B------:R-:W3:Y:S01]  /*cc80*/  SYNCS.PHASECHK.TRANS64.TRYWAIT P0, [R18+URZ+0x38800], R119 ;  /* 0x03880077120075a7 */ /* 0x000ee2000800017f */
[----:B--2--5:R-:W-:Y:S01]  /*cc90*/  IMAD.MOV.U32 R9, RZ, RZ, R12 ;  /* 0x000000ffff097224 */ /* 0x024fe200078e000c */
[----:B0-----:R-:W-:Y:S01]  /*cca0*/  VIADDMNMX R75, R107, -R230, 0x80, PT ;  /* 0x000000806b4b7446 */ /* 0x001fe200038009e6 */
[----:B----4-:R-:W-:Y:S01]  /*ccb0*/  IMAD.MOV.U32 R0, RZ, RZ, R4 ;  /* 0x000000ffff007224 */ /* 0x010fe200078e0004 */
[----:B------:R-:W-:Y:S01]  /*ccc0*/  BSSY B1, `(.L_x_2999) ;  /* 0x000001a000017945 */ /* 0x000fe20003800000 */
[----:B-1----:R-:W-:Y:S01]  /*ccd0*/  IMAD.MOV.U32 R8, RZ, RZ, R5 ;  /* 0x000000ffff087224 */ /* 0x002fe200078e0005 */
[----:B------:R-:W-:Y:S01]  /*cce0*/  PRMT R82, R9, 0x7610, R82 ;  /* 0x0000761009527816 */ /* 0x000fe20000000052 */
[----:B------:R-:W-:Y:S01]  /*ccf0*/  IMAD.MOV.U32 R9, RZ, RZ, R20 ;  /* 0x000000ffff097224 */ /* 0x000fe200078e0014 */
[----:B------:R-:W-:Y:S01]  /*cd00*/  ISETP.GE.AND P1, PT, R212, R75, PT ;  /* 0x0000004bd400720c */ /* 0x000fe20003f26270 */
[----:B---3--:R-:W-:Y:S01]  /*cd10*/  IMAD.MOV.U32 R10, RZ, RZ, R21 ;  /* 0x000000ffff0a7224 */ /* 0x008fe200078e0015 */
[----:B------:R-:W-:Y:S01]  /*cd20*/  PRMT R0, R0, 0x5410, R8 ;  /* 0x0000541000007816 */ /* 0x000fe20000000008 */
[----:B------:R-:W-:Y:S01]  /*cd30*/  IMAD.MOV.U32 R11, RZ, RZ, R30 ;  /* 0x000000ffff0b7224 */ /* 0x000fe200078e001e */
[----:B------:R-:W-:-:S02]  /*cd40*/  MOV R8, R13 ;  /* 0x0000000d00087202 */ /* 0x000fc40000000f00 */
        /* <DEDUP_REMOVED lines=16> */
[----:B------:R-:W-:Y:S06]  /*ce50*/  @!P0 BRA `(.L_x_3000) ;  /* 0x00000244000c8947 */ /* 0x000fec0003800000 */
.L_x_3320:
[----:B------:R-:W-:Y:S05]  /*ce60*/  BSYNC B1 ;  /* 0x0000000000017941 */ /* 0x000fea0003800000 */
.L_x_2999:
[----:B------:R-:W-:Y:S01]  /*ce70*/  BSSY B1, `(.L_x_3001) ;  /* 0x00000ba000017945 */ /* 0x000fe20003800000 */
[----:B------:R-:W-:-:S03]  /*ce80*/  PRMT R74, R8, 0x5410, R9 ;  /* 0x00005410084a7816 */ /* 0x000fc60000000009 */
[----:B------:R-:W-:Y:S05]  /*ce90*/  @P1 BRA `(.L_x_3002) ;  /* 0x0000000800dc1947 */ /* 0x000fea0003800000 */
[----:B------:R-:W1:Y:S01]  /*cea0*/  LDC R9, c[0x0][0x3f4] ;  /* 0x0000fd00ff097b82 */ /* 0x000e620000000800 */
[----:B------:R-:W-:Y:S01]  /*ceb0*/  BSSY B2, `(.L_x_3003) ;  /* 0x0000030000027945 */ /* 0x000fe20003800000 */
[-C--:B-1----:R-:W-:Y:S02]  /*cec0*/  ISETP.GE.AND P0, PT, R22, R9.reuse, PT ;  /* 0x000000091600720c */ /* 0x082fe40003f06270 */
[-C--:B------:R-:W-:Y:S02]  /*ced0*/  ISETP.GE.AND P1, PT, R215, R9.reuse, PT ;  /* 0x00000009d700720c */ /* 0x080fe40003f26270 */
[-C--:B------:R-:W-:Y:S02]  /*cee0*/  ISETP.GE.AND P2, PT, R214, R9.reuse, PT ;  /* 0x00000009d600720c */ /* 0x080fe40003f46270 */
[----:B------:R-:W-:-:S07]  /*cef0*/  ISETP.GE.AND P3, PT, R216, R9, PT ;  /* 0x00000009d800720c */ /* 0x000fce0003f66270 */
[----:B------:R-:W-:Y:S06]  /*cf00*/  @P0 BRA `(.L_x_3004) ;  /* 0x0000000000a80947 */ /* 0x000fec0003800000 */
[----:B------:R-:W1:Y:S01]  /*cf10*/  LDS.128 R8, [R3] ;  /* 0x0000000003087984 */ /* 0x000e620000000c00 */
[----:B------:R-:W-:Y:S01]  /*cf20*/  SHF.R.U32.HI R93, RZ, 0x10, R79 ;  /* 0x00000010ff5d7819 */ /* 0x000fe2000001164f */
[----:B------:R-:W-:Y:S01]  /*cf30*/  HADD2.F32 R92, -RZ, R116.H0_H0 ;  /* 0x20000074ff5c7230 */ /* 0x000fe20000004100 */
[----:B------:R-:W-:Y:S01]  /*cf40*/  SHF.R.U32.HI R95, RZ, 0x10, R77 ;  /* 0x00000010ff5f7819 */ /* 0x000fe2000001164d */
[----:B------:R-:W-:Y:S01]  /*cf50*/  HADD2.F32 R94, -RZ, R117.H0_H0 ;  /* 0x20000075ff5e7230 */ /* 0x000fe20000004100 */
[----:B0-----:R-:W-:Y:S01]  /*cf60*/  SHF.R.U64 R119, R78, 0x10, R79 ;  /* 0x000000104e777819 */ /* 0x001fe2000000124f */
        /* <DEDUP_REMOVED lines=35> */
[----:B------:R1:W-:Y:S02]  /*d1a0*/  STS.128 [R3], R8 ;  /* 0x0000000803007388 */ /* 0x0003e40000000c00 */
.L_x_3004:
[----:B------:R-:W-:Y:S05]  /*d1b0*/  BSYNC B2 ;  /* 0x0000000000027941 */ /* 0x000fea0003800000 */
.L_x_3003:
[----:B------:R-:W-:Y:S04]  /*d1c0*/  BSSY B2, `(.L_x_3005) ;  /* 0x000002c000027945 */ /* 0x000fe80003800000 */
[----:B------:R-:W-:Y:S05]  /*d1d0*/  @P1 BRA `(.L_x_3006) ;  /* 0x0000000000a81947 */ /* 0x000fea0003800000 */
[----:B-1----:R-:W1:Y:S01]  /*d1e0*/  LDS.128 R8, [R3+0x4000] ;  /* 0x0040000003087984 */ /* 0x002e620000000c00 */
        /* <DEDUP_REMOVED lines=41> */
.L_x_3006:
[----:B------:R-:W-:Y:S05]  /*d480*/  BSYNC B2 ;  /* 0x0000000000027941 */ /* 0x000fea0003800000 */
.L_x_3005:
[----:B------:R-:W-:Y:S04]  /*d490*/  BSSY B2, `(.L_x_3007) ;  /* 0x000002c000027945 */ /* 0x000fe80003800000 */
[----:B------:R-:W-:Y:S05]  /*d4a0*/  @P2 BRA `(.L_x_3008) ;  /* 0x0000000000a82947 */ /* 0x000fea0003800000 */
[----:B-12---:R-:W1:Y:S01]  /*d4b0*/  LDS.128 R8, [R3+0x8000] ;  /* 0x0080000003087984 */ /* 0x006e620000000c00 */
[----:B------:R-:W-:Y:S01]  /*d4c0*/  SHF.R.U32.HI R71, RZ, 0x10, R69 ;  /* 0x00000010ff477819 */ /* 0x000fe20000011645 */
[----:B------:R-:W-:Y:S01]  /*d4d0*/  HADD2.F32 R70, -RZ, R112.H1_H1 ;  /* 0x30000070ff467230 */ /* 0x000fe20000004100 */
[----:B------:R-:W-:Y:S01]  /*d4e0*/  SHF.R.U32.HI R73, RZ, 0x10, R67 ;  /* 0x00000010ff497819 */ /* 0x000fe20000011643 */
[----:B------:R-:W-:Y:S01]  /*d4f0*/  HADD2.F32 R72, -RZ, R113.H0_H0 ;  /* 0x20000071ff487230 */ /* 0x000fe20000004100 */
[----:B------:R-:W-:Y:S01]  /*d500*/  SHF.R.U64 R93, R68, 0x10, R69 ;  /* 0x00000010445d7819 */ /* 0x000fe20000001245 */
[----:B------:R-:W-:Y:S01]  /*d510*/  HADD2.F32 R71, -RZ, R71.H0_H0 ;  /* 0x20000047ff477230 */ /* 0x000fe20000004100 */
[----:B------:R-:W-:Y:S01]  /*d520*/  SHF.R.U64 R79, R66, 0x10, R67 ;  /* 0x00000010424f7819 */ /* 0x000fe20000001243 */
[----:B------:R-:W-:Y:S02]  /*d530*/  HADD2.F32 R73, -RZ, R73.H0_H0 ;  /* 0x20000049ff497230 */ /* 0x000fe40000004100 */
[----:B------:R-:W-:-:S02]  /*d540*/  HADD2.F32 R113, -RZ, R113.H1_H1 ;  /* 0x30000071ff717230 */ /* 0x000fc40000004100 */
[----:B------:R-:W-:Y:S02]  /*d550*/  HADD2.F32 R112, -RZ, R112.H0_H0 ;  /* 0x20000070ff707230 */ /* 0x000fe40000004100 */
        /* <DEDUP_REMOVED lines=31> */
.L_x_3008:
[----:B------:R-:W-:Y:S05]  /*d750*/  BSYNC B2 ;  /* 0x0000000000027941 */ /* 0x000fea0003800000 */
.L_x_3007:
[----:B------:R-:W-:Y:S05]  /*d760*/  @P3 BRA `(.L_x_3002) ;  /* 0x0000000000a83947 */ /* 0x000fea0003800000 */
[----:B-123--:R-:W1:Y:S01]  /*d770*/  LDS.128 R8, [R3+0xc000] ;  /* 0x00c0000003087984 */ /* 0x00ee620000000c00 */
[----:B------:R-:W-:Y:S01]  /*d780*/  SHF.R.U32.HI R67, RZ, 0x10, R63 ;  /* 0x00000010ff437819 */ /* 0x000fe2000001163f */
[----:B------:R-:W-:Y:S01]  /*d790*/  HADD2.F32 R66, -RZ, R110.H1_H1 ;  /* 0x3000006eff427230 */ /* 0x000fe20000004100 */
[--C-:B------:R-:W-:Y:S01]  /*d7a0*/  SHF.R.U32.HI R69, RZ, 0x10, R65.reuse ;  /* 0x00000010ff457819 */ /* 0x100fe20000011641 */
        /* <DEDUP_REMOVED lines=38> */
.L_x_3002:
[----:B------:R-:W-:Y:S05]  /*da10*/  BSYNC B1 ;  /* 0x0000000000017941 */ /* 0x000fea0003800000 */
.L_x_3001:
[----:B-1234-:R-:W-:Y:S01]  /*da20*/  VIADD R8, R212, 0x20 ;  /* 0x00000020d4087836 */ /* 0x01efe20000000000 */
[----:B------:R-:W-:Y:S04]  /*da30*/  BSSY B1, `(.L_x_3009) ;  /* 0x00000ba000017945 */ /* 0x000fe80003800000 */
[----:B------:R-:W-:-:S13]  /*da40*/  ISETP.GE.AND P0, PT, R8, R75, PT ;  /* 0x0000004b0800720c */ /* 0x000fda0003f06270 */
        /* <DEDUP_REMOVED lines=8> */
[----:B------:R-:W1:Y:S01]  /*dad0*/  LDS.128 R8, [R3+0x1000] ;  /* 0x0010000003087984 */ /* 0x000e620000000c00 */
[----:B------:R-:W-:Y:S01]  /*dae0*/  SHF.R.U32.HI R63, RZ, 0x10, R59 ;  /* 0x00000010ff3f7819 */ /* 0x000fe2000001163b */
[----:B------:R-:W-:Y:S01]  /*daf0*/  HADD2.F32 R62, -RZ, R108.H0_H0 ;  /* 0x2000006cff3e7230 */ /* 0x000fe20000004100 */
[--C-:B------:R-:W-:Y:S01]  /*db00*/  SHF.R.U32.HI R65, RZ, 0x10, R61.reuse ;  /* 0x00000010ff417819 */ /* 0x100fe2000001163d */
        /* <DEDUP_REMOVED lines=38> */
.L_x_3012:
[----:B------:R-:W-:Y:S05]  /*dd70*/  BSYNC B2 ;  /* 0x0000000000027941 */ /* 0x000fea0003800000 */
.L_x_3011:
        /* <DEDUP_REMOVED lines=44> */
.L_x_3014:
[----:B------:R-:W-:Y:S05]  /*e040*/  BSYNC B2 ;  /* 0x0000000000027941 */ /* 0x000fea0003800000 */
.L_x_3013:
[----:B------:R-:W-:Y:S04]  /*e050*/  BSSY B2, `(.L_x_3015) ;  /* 0x000002c000027945 */ /* 0x000fe80003800000 */
[----:B------:R-:W-:Y:S05]  /*e060*/  @P2 BRA `(.L_x_3016) ;  /* 0x0000000000a82947 */ /* 0x000fea0003800000 */
[----:B-12---:R-:W1:Y:S01]  /*e070*/  LDS.128 R8, [R3+0x9000] ;  /* 0x0090000003087984 */ /* 0x006e620000000c00 */
        /* <DEDUP_REMOVED lines=41> */
.L_x_3016:
[----:B------:R-:W-:Y:S05]  /*e310*/  BSYNC B2 ;  /* 0x0000000000027941 */ /* 0x000fea0003800000 */
.L_x_3015:
[----:B------:R-:W-:Y:S05]  /*e320*/  @P3 BRA `(.L_x_3010) ;  /* 0x0000000000a83947 */ /* 0x000fea0003800000 */
[----:B-123--:R-:W1:Y:S01]  /*e330*/  LDS.128 R8, [R3+0xd000] ;  /* 0x00d0000003087984 */ /* 0x00ee620000000c00 */
[----:B------:R-:W-:Y:S01]  /*e340*/  SHF.R.U32.HI R51, RZ, 0x10, R49 ;  /* 0x00000010ff337819 */ /* 0x000fe20000011631 */
[----:B------:R-:W-:Y:S01]  /*e350*/  HADD2.F32 R50, -RZ, R102.H0_H0 ;  /* 0x20000066ff327230 */ /* 0x000fe20000004100 */
[----:B------:R-:W-:Y:S01]  /*e360*/  SHF.R.U32.HI R53, RZ, 0x10, R47 ;  /* 0x00000010ff357819 */ /* 0x000fe2000001162f */
        /* <DEDUP_REMOVED lines=38> */
.L_x_3010:
[----:B------:R-:W-:Y:S05]  /*e5d0*/  BSYNC B1 ;  /* 0x0000000000017941 */ /* 0x000fea0003800000 */
.L_x_3009:
        /* <DEDUP_REMOVED lines=53> */
.L_x_3020:
[----:B------:R-:W-:Y:S05]  /*e930*/  BSYNC B2 ;  /* 0x0000000000027941 */ /* 0x000fea0003800000 */
.L_x_3019:
[----:B------:R-:W-:Y:S04]  /*e940*/  BSSY B2, `(.L_x_3021) ;  /* 0x000002c000027945 */ /* 0x000fe80003800000 */
[----:B------:R-:W-:Y:S05]  /*e950*/  @P1 BRA `(.L_x_3022) ;  /* 0x0000000000a81947 */ /* 0x000fea0003800000 */
[----:B-1----:R-:W1:Y:S01]  /*e960*/  LDS.128 R8, [R3+0x6000] ;  /* 0x0060000003087984 */ /* 0x002e620000000c00 */
        /* <DEDUP_REMOVED lines=41> */
.L_x_3022:
[----:B------:R-:W-:Y:S05]  /*ec00*/  BSYNC B2 ;  /* 0x0000000000027941 */ /* 0x000fea0003800000 */
.L_x_3021:
        /* <DEDUP_REMOVED lines=44> */
.L_x_3024:
[----:B------:R-:W-:Y:S05]  /*eed0*/  BSYNC B2 ;  /* 0x0000000000027941 */ /* 0x000fea0003800000 */
.L_x_3023:
[----:B------:R-:W-:Y:S05]  /*eee0*/  @P3 BRA `(.L_x_3018) ;  /* 0x0000000000a83947 */ /* 0x000fea0003800000 */
[----:B-123--:R-:W1:Y:S01]  /*eef0*/  LDS.128 R8, [R3+0xe000] ;  /* 0x00e0000003087984 */ /* 0x00ee620000000c00 */
        /* <DEDUP_REMOVED lines=41> */
.L_x_3018:
[----:B------:R-:W-:Y:S05]  /*f190*/  BSYNC B1 ;  /* 0x0000000000017941 */ /* 0x000fea0003800000 */
.L_x_3017:
[----:B-1234-:R-:W-:-:S04]  /*f1a0*/  IADD3 R8, R212, 0x60, RZ ;  /* 0x00000060d4087810 */ /* 0x01efc80007ffe0ff */
        /* <DEDUP_REMOVED lines=10> */
[--C-:B------:R-:W-:Y:S01]  /*f250*/  SHF.R.U64 R39, R32, 0x10, R33.reuse ;  /* 0x0000001020277819 */ /* 0x100fe20000001221 */
[--C-:B------:R-:W-:Y:S01]  /*f260*/  HADD2.F32 R32, -RZ, R90.reuse.H0_H0 ;  /* 0x2000005aff207230 */ /* 0x100fe20000004100 */
[----:B------:R-:W-:Y:S01]  /*f270*/  SHF.R.U32.HI R26, RZ, 0x10, R33 ;  /* 0x00000010ff1a7819 */ /* 0x000fe20000011621 */
[----:B------:R-:W-:Y:S01]  /*f280*/  HADD2.F32 R90, -RZ, R90.H1_H1 ;  /* 0x3000005aff5a7230 */ /* 0x000fe20000004100 */
[--C-:B------:R-:W-:Y:S02]  /*f290*/  SHF.R.U32.HI R33, RZ, 0x10, R31.reuse ;  /* 0x00000010ff217819 */ /* 0x100fe4000001161f */
[----:B------:R-:W-:Y:S01]  /*f2a0*/  SHF.R.U64 R37, R30, 0x10, R31 ;  /* 0x000000101e257819 */ /* 0x000fe2000000121f */
[----:B------:R-:W-:Y:S02]  /*f2b0*/  HADD2.F32 R31, -RZ, R26.H0_H0 ;  /* 0x2000001aff1f7230 */ /* 0x000fe40000004100 */
[----:B------:R-:W-:-:S02]  /*f2c0*/  HADD2.F32 R33, -RZ, R33.H0_H0 ;  /* 0x20000021ff217230 */ /* 0x000fc40000004100 */
[--C-:B------:R-:W-:Y:S02]  /*f2d0*/  HADD2.F32 R30, -RZ, R91.reuse.H0_H0 ;  /* 0x2000005bff1e7230 */ /* 0x100fe40000004100 */
[----:B------:R-:W-:Y:S02]  /*f2e0*/  HADD2.F32 R91, -RZ, R91.H1_H1 ;  /* 0x3000005bff5b7230 */ /* 0x000fe40000004100 */
[--C-:B-1----:R-:W-:Y:S02]  /*f2f0*/  HADD2.F32 R29, -RZ, R11.reuse.H1_H1 ;  /* 0x3000000bff1d7230 */ /* 0x102fe40000004100 */
[----:B------:R-:W-:Y:S02]  /*f300*/  HADD2.F32 R28, -RZ, R11.H0_H0 ;  /* 0x2000000bff1c7230 */ /* 0x000fe40000004100 */
[--C-:B------:R-:W-:Y:S02]  /*f310*/  HADD2.F32 R11, -RZ, R8.reuse.H0_H0 ;  /* 0x20000008ff0b7230 */ /* 0x100fe40000004100 */
[----:B------:R-:W-:Y:S01]  /*f320*/  FMUL.FTZ R36, R29, R31 ;  /* 0x0000001f1d247220 */ /* 0x000fe20000410000 */
[----:B------:R-:W-:-:S02]  /*f330*/  HADD2.F32 R8, -RZ, R8.H1_H1 ;  /* 0x30000008ff087230 */ /* 0x000fc40000004100 */
[-C--:B------:R-:W-:Y:S01]  /*f340*/  FMUL.FTZ R35, R29, R33.reuse ;  /* 0x000000211d237220 */ /* 0x080fe20000410000 */
[--C-:B------:R-:W-:Y:S02]  /*f350*/  HADD2.F32 R26, -RZ, R10.reuse.H0_H0 ;  /* 0x2000000aff1a7230 */ /* 0x100fe40000004100 */
[----:B------:R-:W-:Y:S01]  /*f360*/  FFMA.FTZ R38, R28, R33, R36 ;  /* 0x000000211c267223 */ /* 0x000fe20000010024 */
[----:B------:R-:W-:Y:S02]  /*f370*/  HADD2.F32 R27, -RZ, R10.H1_H1 ;  /* 0x3000000aff1b7230 */ /* 0x000fe40000004100 */
[----:B------:R-:W-:Y:S01]  /*f380*/  FMUL.FTZ R34, R8, R32 ;  /* 0x0000002008227220 */ /* 0x000fe20000410000 */
[--C-:B------:R-:W-:Y:S02]  /*f390*/  HADD2.F32 R10, -RZ, R9.reuse.H0_H0 ;  /* 0x20000009ff0a7230 */ /* 0x100fe40000004100 */
[----:B------:R-:W-:Y:S01]  /*f3a0*/  FFMA.FTZ R35, R28, R31, -R35 ;  /* 0x0000001f1c237223 */ /* 0x000fe20000010823 */
[----:B------:R-:W-:Y:S01]  /*f3b0*/  FMUL.FTZ R36, R8, R30 ;  /* 0x0000001e08247220 */ /* 0x000fe20000410000 */
[----:B------:R-:W-:-:S02]  /*f3c0*/  HADD2.F32 R9, -RZ, R9.H1_H1 ;  /* 0x30000009ff097230 */ /* 0x000fc40000004100 */
[C---:B------:R-:W-:Y:S01]  /*f3d0*/  FFMA.FTZ R34, R11.reuse, R30, -R34 ;  /* 0x0000001e0b227223 */ /* 0x040fe20000010822 */
[----:B------:R-:W-:Y:S02]  /*f3e0*/  HADD2.F32 R28, -RZ, R37.H0_H0 ;  /* 0x20000025ff1c7230 */ /* 0x000fe40000004100 */
        /* <DEDUP_REMOVED lines=15> */
.L_x_3027:
[----:B------:R-:W-:Y:S05]  /*f4e0*/  BSYNC B1 ;  /* 0x0000000000017941 */ /* 0x000fea0003800000 */
.L_x_3026:
[----:B------:R-:W-:Y:S04]  /*f4f0*/  BSSY B1, `(.L_x_3028) ;  /* 0x000002c000017945 */ /* 0x000fe80003800000 */
[----:B------:R-:W-:Y:S05]  /*f500*/  @P1 BRA `(.L_x_3029) ;  /* 0x0000000000a81947 */ /* 0x000fea0003800000 */
[----:B-1----:R-:W1:Y:S01]  /*f510*/  LDS.128 R8, [R3+0x7000] ;  /* 0x0070000003087984 */ /* 0x002e620000000c00 */
        /* <DEDUP_REMOVED lines=41> */
.L_x_3029:
[----:B------:R-:W-:Y:S05]  /*f7b0*/  BSYNC B1 ;  /* 0x0000000000017941 */ /* 0x000fea0003800000 */
.L_x_3028:
[----:B------:R-:W-:Y:S04]  /*f7c0*/  BSSY B1, `(.L_x_3030) ;  /* 0x000002c000017945 */ /* 0x000fe80003800000 */
[----:B------:R-:W-:Y:S05]  /*f7d0*/  @P2 BRA `(.L_x_3031) ;  /* 0x0000000000a82947 */ /* 0x000fea0003800000 */
[----:B-12---:R-:W1:Y:S01]  /*f7e0*/  LDS.128 R8, [R3+0xb000] ;  /* 0x00b0000003087984 */ /* 0x006e620000000c00 */
        /* <DEDUP_REMOVED lines=41> */
.L_x_3031:
[----:B------:R-:W-:Y:S05]  /*fa80*/  BSYNC B1 ;  /* 0x0000000000017941 */ /* 0x000fea0003800000 */
.L_x_3030:
[----:B------:R-:W-:Y:S05]  /*fa90*/  @P3 BRA `(.L_x_3025) ;  /* 0x0000004800d43947 */ /* 0x000fea0003800000 */
[----:B-123--:R-:W1:Y:S01]  /*faa0*/  LDS.128 R8, [R3+0xf000] ;  /* 0x00f0000003087984 */ /* 0x00ee620000000c00 */
        /* <DEDUP_REMOVED lines=8> */
[----:B-1----:R-:W-:-:S02]  /*fb30*/  HADD2.F32 R7, -RZ, R11.H0_H0 ;  /* 0x2000000bff077230 */ /* 0x002fc40000004100 */
[----:B------:R-:W-:Y:S02]  /*fb40*/  HADD2.F32 R11, -RZ, R11.H1_H1 ;  /* 0x3000000bff0b7230 */ /* 0x000fe40000004100 */
[--C-:B------:R-:W-:Y:S02]  /*fb50*/  HADD2.F32 R4, -RZ, R8.reuse.H0_H0 ;  /* 0x20000008ff047230 */ /* 0x100fe40000004100 */
[----:B------:R-:W-:Y:S02]  /*fb60*/  HADD2.F32 R8, -RZ, R8.H1_H1 ;  /* 0x30000008ff087230 */ /* 0x000fe40000004100 */
[C---:B------:R-:W-:Y:S01]  /*fb70*/  FMUL.FTZ R21, R11.reuse, R12 ;  /* 0x0000000c0b157220 */ /* 0x040fe20000410000 */
[-C--:B------:R-:W-:Y:S01]  /*fb80*/  FMUL.FTZ R20, R11, R14.reuse ;  /* 0x0000000e0b147220 */ /* 0x080fe20000410000 */
[--C-:B------:R-:W-:Y:S02]  /*fb90*/  HADD2.F32 R6, -RZ, R10.reuse.H0_H0 ;  /* 0x2000000aff067230 */ /* 0x100fe40000004100 */
[C---:B------:R-:W-:Y:S01]  /*fba0*/  FMUL.FTZ R11, R8.reuse, R15 ;  /* 0x0000000f080b7220 */ /* 0x040fe20000410000 */
[C---:B------:R-:W-:Y:S01]  /*fbb0*/  FFMA.FTZ R25, R7.reuse, R14, R21 ;  /* 0x0000000e07197223 */ /* 0x040fe20000010015 */
[-C--:B------:R-:W-:Y:S01]  /*fbc0*/  FMUL.FTZ R21, R8, R13.reuse ;  /* 0x0000000d08157220 */ /* 0x080fe20000410000 */
[----:B------:R-:W-:Y:S01]  /*fbd0*/  FFMA.FTZ R20, R7, R12, -R20 ;  /* 0x0000000c07147223 */ /* 0x000fe20000010814 */
[----:B------:R-:W-:Y:S01]  /*fbe0*/  FFMA.FTZ R13, R4, R13, -R11 ;  /* 0x0000000d040d7223 */ /* 0x000fe2000001080b */
[----:B------:R-:W-:-:S02]  /*fbf0*/  HADD2.F32 R10, -RZ, R10.H1_H1 ;  /* 0x3000000aff0a7230 */ /* 0x000fc40000004100 */
[----:B------:R-:W-:Y:S01]  /*fc00*/  FFMA.FTZ R4, R4, R15, R21 ;  /* 0x0000000f04047223 */ /* 0x000fe20000010015 */
[--C-:B------:R-:W-:Y:S02]  /*fc10*/  HADD2.F32 R5, -RZ, R9.reuse.H0_H0 ;  /* 0x20000009ff057230 */ /* 0x100fe40000004100 */
[----:B------:R-:W-:Y:S02]  /*fc20*/  HADD2.F32 R11, -RZ, R0.H1_H1 ;  /* 0x30000000ff0b7230 */ /* 0x000fe40000004100 */
[----:B------:R-:W-:Y:S01]  /*fc30*/  HADD2.F32 R7, -RZ, R74.H1_H1 ;  /* 0x3000004aff077230 */ /* 0x000fe20000004100 */
[----:B------:R-:W-:Y:S01]  /*fc40*/  F2FP.F16.F32.PACK_AB R4, R4, R13 ;  /* 0x0000000d0404723e */ /* 0x000fe200000000ff */
[----:B------:R-:W-:Y:S02]  /*fc50*/  HADD2.F32 R9, -RZ, R9.H1_H1 ;  /* 0x30000009ff097230 */ /* 0x000fe40000004100 */
[----:B------:R-:W-:Y:S01]  /*fc60*/  FMUL.FTZ R15, R10, R11 ;  /* 0x0000000b0a0f7220 */ /* 0x000fe20000410000 */
[----:B------:R-:W-:-:S02]  /*fc70*/  HADD2.F32 R8, -RZ, R24.H0_H0 ;  /* 0x20000018ff087230 */ /* 0x000fc40000004100 */
[-C--:B------:R-:W-:Y:S01]  /*fc80*/  FMUL.FTZ R12, R10, R7.reuse ;  /* 0x000000070a0c7220 */ /* 0x080fe20000410000 */
[----:B------:R-:W-:Y:S02]  /*fc90*/  HADD2.F32 R0, -RZ, R26.H0_H0 ;  /* 0x2000001aff007230 */ /* 0x000fe40000004100 */
[C---:B------:R-:W-:Y:S01]  /*fca0*/  FFMA.FTZ R15, R6.reuse, R7, -R15 ;  /* 0x00000007060f7223 */ /* 0x040fe2000001080f */
[----:B------:R-:W-:Y:S01]  /*fcb0*/  F2FP.F16.F32.PACK_AB R7, R25, R20 ;  /* 0x000000141907723e */ /* 0x000fe200000000ff */
[C---:B------:R-:W-:Y:S01]  /*fcc0*/  FMUL.FTZ R10, R9.reuse, R8 ;  /* 0x00000008090a7220 */ /* 0x040fe20000410000 */
[----:B------:R-:W-:Y:S01]  /*fcd0*/  FFMA.FTZ R6, R6, R11, R12 ;  /* 0x0000000b06067223 */ /* 0x000fe2000001000c */
[-C--:B------:R-:W-:Y:S02]  /*fce0*/  FMUL.FTZ R9, R9, R0.reuse ;  /* 0x0000000009097220 */ /* 0x080fe40000410000 */
[C---:B------:R-:W-:Y:S02]  /*fcf0*/  FFMA.FTZ R10, R5.reuse, R0, -R10 ;  /* 0x00000000050a7223 */ /* 0x040fe4000001080a */
[----:B------:R-:W-:Y:S01]  /*fd00*/  FFMA.FTZ R5, R5, R8, R9 ;  /* 0x0000000805057223 */ /* 0x000fe20000010009 */
[----:B------:R-:W-:-:S04]  /*fd10*/  F2FP.F16.F32.PACK_AB R6, R6, R15 ;  /* 0x0000000f0606723e */ /* 0x000fc800000000ff */
[----:B------:R-:W-:-:S05]  /*fd20*/  F2FP.F16.F32.PACK_AB R5, R5, R10 ;  /* 0x0000000a0505723e */ /* 0x000fca00000000ff */
[----:B------:R4:W-:Y:S01]  /*fd30*/  STS.128 [R3+0xf000], R4 ;  /* 0x00f0000403007388 */ /* 0x0009e20000000c00 */
[----:B------:R-:W-:Y:S05]  /*fd40*/  BRA `(.L_x_3025) ;  /* 0x0000004800287947 */ /* 0x000fea0003800000 */
.L_x_2986:
[----:B------:R-:W0:Y:S01]  /*fd50*/  LDC R10, c[0x0][0x448] ;  /* 0x00011200ff0a7b82 */ /* 0x000e220000000800 */
[----:B------:R-:W-:Y:S01]  /*fd60*/  ULDC.64 UR4, c[0x0][0x3f8] ;  /* 0x0000fe0000047ab9 */ /* 0x000fe20000000a00 */
[----:B------:R-:W-:Y:S01]  /*fd70*/  ULDC.64 UR6, c[0x0][0x408] ;  /* 0x0001020000067ab9 */ /* 0x000fe20000000a00 */
[----:B------:R-:W-:Y:S01]  /*fd80*/  IMAD.MOV.U32 R25, RZ, RZ, R27 ;  /* 0x000000ffff197224 */ /* 0x000fe200078e001b */
[----:B------:R-:W-:Y:S01]  /*fd90*/  SHF.R.S32.HI R88, RZ, 0x1f, R213 ;  /* 0x0000001fff587819 */ /* 0x000fe200000114d5 */
[----:B------:R-:W-:Y:S01]  /*fda0*/  IMAD.MOV.U32 R145, RZ, RZ, R29 ;  /* 0x000000ffff917224 */ /* 0x000fe200078e001d */
[----:B------:R-:W-:Y:S02]  /*fdb0*/  SHF.R.S32.HI R79, RZ, 0x1f, R16 ;  /* 0x0000001fff4f7819 */ /* 0x000fe40000011410 */
[----:B------:R-:W-:Y:S02]  /*fdc0*/  LEA.HI R90, R88, R213, RZ, 0x3 ;  /* 0x000000d5585a7211 */ /* 0x000fe400078f18ff */
        /* <DEDUP_REMOVED lines=20> */
[----:B------:R-:W-:Y:S02]  /*ff10*/  LEA.HI.X R8, R144, UR7, R11, 0x1, P1 ;  /* 0x0000000790087c11 */ /* 0x000fe400088f0c0b */
[----:B------:R-:W-:Y:S01]  /*ff20*/  SHF.R.S32.HI R0, RZ, 0x3, R90 ;  /* 0x00000003ff007819 */ /* 0x000fe2000001145a */
[----:B------:R-:W-:Y:S06]  /*ff30*/  BRA.DIV UR4, `(.L_x_3032) ;  /* 0x0000021204e87947 */ /* 0x000fec000b800000 */
[----:B------:R0:W1:Y:S04]  /*ff40*/  SHFL.IDX PT, R5, R9, RZ, 0x181f ;  /* 0x00181fff09057589 */ /* 0x00006800000e0000 */
[----:B------:R0:W2:Y:S04]  /*ff50*/  SHFL.IDX PT, R4, R7, RZ, 0x181f ;  /* 0x00181fff07047589 */ /* 0x0000a800000e0000 */
[----:B------:R0:W3:Y:S04]  /*ff60*/  SHFL.IDX PT, R21, R8, RZ, 0x181f ;  /* 0x00181fff08157589 */ /* 0x0000e800000e0000 */
[----:B------:R0:W4:Y:S02]  /*ff70*/  SHFL.IDX PT, R14, R6, RZ, 0x181f ;  /* 0x00181fff060e7589 */ /* 0x00012400000e0000 */
.L_x_3326:
        /* <DEDUP_REMOVED lines=13> */
[----:B--2---:R-:W-:Y:S01]  /*10050*/  MOV R10, R4 ;  /* 0x00000004000a7202 */ /* 0x004fe20000000f00 */
[----:B-1----:R-:W-:Y:S01]  /*10060*/  IMAD.MOV.U32 R11, RZ, RZ, R5 ;  /* 0x000000ffff0b7224 */ /* 0x002fe200078e0005 */
[----:B------:R-:W-:Y:S02]  /*10070*/  ISETP.GE.AND P2, PT, R16, UR4, PT ;  /* 0x0000000410007c0c */ /* 0x000fe4000bf46270 */
[----:B------:R-:W-:Y:S02]  /*10080*/  CS2R R56, SRZ ;  /* 0x0000000000387805 */ /* 0x000fe4000001ff00 */
[----:B------:R-:W-:Y:S02]  /*10090*/  ISETP.GE.AND P3, PT, R213, UR4, PT ;  /* 0x00000004d5007c0c */ /* 0x000fe4000bf66270 */
[----:B------:R-:W-:Y:S02]  /*100a0*/  CS2R R58, SRZ ;  /* 0x00000000003a7805 */ /* 0x000fe4000001ff00 */
[----:B------:R-:W-:Y:S01]  /*100b0*/  CS2R R64, SRZ ;  /* 0x0000000000407805 */ /* 0x000fe2000001ff00 */
[----:B------:R-:W-:-:S04]  /*100c0*/  ULDC.64 UR6, c[0x0][0x208] ;  /* 0x0000820000067ab9 */ /* 0x000fc80000000a00 */
        /* <DEDUP_REMOVED lines=8> */
[----:B---3--:R-:W-:Y:S01]  /*10150*/  IMAD.MOV.U32 R15, RZ, RZ, R21 ;  /* 0x000000ffff0f7224 */ /* 0x008fe200078e0015 */
[----:B------:R-:W-:Y:S02]  /*10160*/  CS2R R62, SRZ ;  /* 0x00000000003e7805 */ /* 0x000fe4000001ff00 */
[----:B------:R-:W-:Y:S02]  /*10170*/  CS2R R68, SRZ ;  /* 0x0000000000447805 */ /* 0x000fe4000001ff00 */
[----:B------:R-:W-:Y:S01]  /*10180*/  CS2R R70, SRZ ;  /* 0x0000000000467805 */ /* 0x000fe2000001ff00 */
[----:B------:R-:W-:Y:S01]  /*10190*/  @!P3 IMAD.WIDE R12, R13, 0x2, R14 ;  /* 0x000000020d0cb825 */ /* 0x000fe200078e020e */
[----:B------:R-:W-:Y:S01]  /*101a0*/  @!P2 IADD3.X R5, R5, R24, RZ, P0, !PT ;  /* 0x000000180505a210 */ /* 0x000fe200007fe4ff */
[----:B------:R1:W5:Y:S02]  /*101b0*/  @!P3 LD.E.128 R56, desc[UR6][R10.64] ;  /* 0x000000060a38b980 */ /* 0x000364000c101d00 */
[----:B------:R-:W-:-:S02]  /*101c0*/  @!P2 IMAD.X R21, R21, 0x1, R24, P1 ;  /* 0x000000011515a824 */ /* 0x000fc400008e0618 */
[----:B------:R1:W5:Y:S04]  /*101d0*/  @!P3 LD.E.128 R64, desc[UR6][R12.64] ;  /* 0x000000060c40b980 */ /* 0x000368000c101d00 */
[----:B------:R1:W5:Y:S04]  /*101e0*/  @!P2 LD.E.128 R60, desc[UR6][R4.64] ;  /* 0x00000006043ca980 */ /* 0x000368000c101d00 */
[----:B------:R1:W5:Y:S02]  /*101f0*/  @!P2 LD.E.128 R68, desc[UR6][R20.64] ;  /* 0x000000061444a980 */ /* 0x000364000c101d00 */
.L_x_3034:
[----:B------:R-:W-:Y:S05]  /*10200*/  BSYNC B1 ;  /* 0x0000000000017941 */ /* 0x000fea0003800000 */
.L_x_3033:
[----:B-12--5:R-:W-:Y:S01]  /*10210*/  IMAD.MOV.U32 R4, RZ, RZ, R68 ;  /* 0x000000ffff047224 */ /* 0x026fe200078e0044 */
[----:B------:R-:W-:Y:S01]  /*10220*/  MOV R11, R71 ;  /* 0x00000047000b7202 */ /* 0x000fe20000000f00 */
[----:B------:R-:W-:Y:S01]  /*10230*/  IMAD.MOV.U32 R10, RZ, RZ, R70 ;  /* 0x000000ffff0a7224 */ /* 0x000fe200078e0046 */
[----:B------:R-:W-:Y:S01]  /*10240*/  UMOV UR4, 0xffffffff ;  /* 0xffffffff00047882 */ /* 0x000fe20000000000 */
[----:B------:R-:W-:Y:S01]  /*10250*/  IMAD.MOV.U32 R5, RZ, RZ, R69 ;  /* 0x000000ffff057224 */ /* 0x000fe200078e0045 */
[----:B------:R-:W-:Y:S01]  /*10260*/  PRMT R117, R11, 0x7610, R117 ;  /* 0x000076100b757816 */ /* 0x000fe20000000075 */
[----:B------:R-:W-:Y:S01]  /*10270*/  IMAD.MOV.U32 R11, RZ, RZ, R67 ;  /* 0x000000ffff0b7224 */ /* 0x000fe200078e0043 */
[----:B------:R-:W-:Y:S01]  /*10280*/  PRMT R116, R4, 0x5410, R10 ;  /* 0x0000541004747816 */ /* 0x000fe2000000000a */
[----:B------:R-:W-:Y:S01]  /*10290*/  IMAD.MOV.U32 R10, RZ, RZ, R66 ;  /* 0x000000ffff0a7224 */ /* 0x000fe200078e0042 */
[----:B------:R-:W-:Y:S01]  /*102a0*/  PRMT R119, R5, 0x7610, R119 ;  /* 0x0000761005777816 */ /* 0x000fe20000000077 */
[----:B------:R-:W-:Y:S01]  /*102b0*/  IMAD.MOV.U32 R4, RZ, RZ, R64 ;  /* 0x000000ffff047224 */ /* 0x000fe200078e0040 */
[----:B------:R-:W-:Y:S01]  /*102c0*/  CS2R R52, SRZ ;  /* 0x0000000000347805 */ /* 0x000fe2000001ff00 */
[----:B------:R-:W-:Y:S01]  /*102d0*/  IMAD.MOV.U32 R5, RZ, RZ, R65 ;  /* 0x000000ffff057224 */ /* 0x000fe200078e0041 */
[----:B------:R-:W-:Y:S01]  /*102e0*/  PRMT R110, R11, 0x5410, R10 ;  /* 0x000054100b6e7816 */ /* 0x000fe2000000000a */
[----:B------:R-:W-:-:S02]  /*102f0*/  IMAD.MOV.U32 R10, RZ, RZ, R62 ;  /* 0x000000ffff0a7224 */ /* 0x000fc400078e003e */
        /* <DEDUP_REMOVED lines=10> */
[----:B------:R-:W-:-:S04]  /*103a0*/  MOV R5, R57 ;  /* 0x0000003900057202 */ /* 0x000fc80000000f00 */
[----:B------:R-:W-:Y:S02]  /*103b0*/  PRMT R112, R4, 0x5410, R5 ;  /* 0x0000541004707816 */ /* 0x000fe40000000005 */
[----:B------:R-:W-:Y:S01]  /*103c0*/  PRMT R113, R10, 0x5410, R11 ;  /* 0x000054100a717816 */ /* 0x000fe2000000000b */
[----:B------:R-:W-:Y:S06]  /*103d0*/  BRA.DIV UR4, `(.L_x_3035) ;  /* 0x0000021204307947 */ /* 0x000fec000b800000 */
[----:B------:R1:W2:Y:S04]  /*103e0*/  SHFL.IDX PT, R5, R9, 0x1, 0x181f ;  /* 0x00381f0009057f89 */ /* 0x0002a800000e0000 */
[----:B------:R1:W0:Y:S04]  /*103f0*/  SHFL.IDX PT, R4, R7, 0x1, 0x181f ;  /* 0x00381f0007047f89 */ /* 0x00022800000e0000 */
[----:B---3--:R1:W3:Y:S04]  /*10400*/  SHFL.IDX PT, R21, R8, 0x1, 0x181f ;  /* 0x00381f0008157f89 */ /* 0x0082e800000e0000 */
[----:B----4-:R1:W4:Y:S02]  /*10410*/  SHFL.IDX PT, R14, R6, 0x1, 0x181f ;  /* 0x00381f00060e7f89 */ /* 0x01032400000e0000 */
.L_x_3332:
        /* <DEDUP_REMOVED lines=12> */
[----:B0-----:R-:W-:Y:S01]  /*104e0*/  IMAD.MOV.U32 R12, RZ, RZ, R4 ;  /* 0x000000ffff0c7224 */ /* 0x001fe200078e0004 */
[----:B------:R-:W-:Y:S01]  /*104f0*/  ISETP.GE.AND P2, PT, R16, UR4, PT ;  /* 0x0000000410007c0c */ /* 0x000fe2000bf46270 */
[----:B---3--:R-:W-:Y:S01]  /*10500*/  IMAD.MOV.U32 R15, RZ, RZ, R21 ;  /* 0x000000ffff0f7224 */ /* 0x008fe200078e0015 */
[----:B------:R-:W-:Y:S02]  /*10510*/  ISETP.GE.AND P3, PT, R213, UR4, PT ;  /* 0x00000004d5007c0c */ /* 0x000fe4000bf66270 */
[----:B------:R-:W-:Y:S02]  /*10520*/  CS2R R40, SRZ ;  /* 0x0000000000287805 */ /* 0x000fe4000001ff00 */
[----:B--2---:R-:W-:Y:S02]  /*10530*/  MOV R13, R5 ;  /* 0x00000005000d7202 */ /* 0x004fe40000000f00 */
[----:B------:R-:W-:Y:S01]  /*10540*/  CS2R R42, SRZ ;  /* 0x00000000002a7805 */ /* 0x000fe2000001ff00 */
[----:B------:R-:W-:-:S04]  /*10550*/  ULDC.64 UR6, c[0x0][0x208] ;  /* 0x0000820000067ab9 */ /* 0x000fc80000000a00 */
[C---:B------:R-:W-:Y:S01]  /*10560*/  @!P2 IMAD.SHL.U32 R11, R16.reuse, 0x2, RZ ;  /* 0x00000002100ba824 */ /* 0x040fe200078e00ff */
[----:B------:R-:W-:Y:S01]  /*10570*/  @!P2 SHF.L.U64.HI R20, R16, 0x1, R79 ;  /* 0x000000011014a819 */ /* 0x000fe2000001024f */
[----:B------:R-:W-:-:S03]  /*10580*/  @!P3 IMAD.SHL.U32 R25, R0, 0x8, RZ ;  /* 0x000000080019b824 */ /* 0x000fc600078e00ff */
[-C--:B------:R-:W-:Y:S02]  /*10590*/  @!P2 IADD3 R4, P0, R4, R11.reuse, RZ ;  /* 0x0000000b0404a210 */ /* 0x080fe40007f1e0ff */
[----:B------:R-:W-:Y:S02]  /*105a0*/  CS2R R48, SRZ ;  /* 0x0000000000307805 */ /* 0x000fe4000001ff00 */
[----:B----4-:R-:W-:Y:S02]  /*105b0*/  @!P2 IADD3 R10, P1, R14, R11, RZ ;  /* 0x0000000b0e0aa210 */ /* 0x010fe40007f3e0ff */
[----:B------:R-:W-:Y:S02]  /*105c0*/  CS2R R50, SRZ ;  /* 0x0000000000327805 */ /* 0x000fe4000001ff00 */
[----:B------:R-:W-:Y:S02]  /*105d0*/  CS2R R44, SRZ ;  /* 0x00000000002c7805 */ /* 0x000fe4000001ff00 */
[----:B------:R-:W-:-:S02]  /*105e0*/  CS2R R46, SRZ ;  /* 0x00000000002e7805 */ /* 0x000fc4000001ff00 */
[----:B------:R-:W-:Y:S02]  /*105f0*/  CS2R R52, SRZ ;  /* 0x0000000000347805 */ /* 0x000fe4000001ff00 */
[----:B------:R-:W-:Y:S01]  /*10600*/  CS2R R54, SRZ ;  /* 0x0000000000367805 */ /* 0x000fe2000001ff00 */
[----:B------:R-:W-:Y:S01]  /*10610*/  @!P3 IMAD.WIDE R12, R25, 0x2, R12 ;  /* 0x00000002190cb825 */ /* 0x000fe200078e020c */
[----:B------:R-:W-:-:S03]  /*10620*/  @!P2 IADD3.X R11, R21, R20, RZ, P1, !PT ;  /* 0x00000014150ba210 */ /* 0x000fc60000ffe4ff */
[----:B------:R-:W-:Y:S01]  /*10630*/  @!P3 IMAD.WIDE R14, R25, 0x2, R14 ;  /* 0x00000002190eb825 */ /* 0x000fe200078e020e */
[----:B------:R0:W5:Y:S03]  /*10640*/  @!P3 LD.E.128 R40, desc[UR6][R12.64] ;  /* 0x000000060c28b980 */ /* 0x000166000c101d00 */
[----:B------:R-:W-:Y:S01]  /*10650*/  @!P2 IMAD.X R5, R5, 0x1, R20, P0 ;  /* 0x000000010505a824 */ /* 0x000fe200000e0614 */
[----:B------:R0:W5:Y:S04]  /*10660*/  @!P3 LD.E.128 R48, desc[UR6][R14.64] ;  /* 0x000000060e30b980 */ /* 0x000168000c101d00 */
[----:B------:R0:W5:Y:S04]  /*10670*/  @!P2 LD.E.128 R44, desc[UR6][R4.64] ;  /* 0x00000006042ca980 */ /* 0x000168000c101d00 */
[----:B------:R0:W5:Y:S02]  /*10680*/  @!P2 LD.E.128 R52, desc[UR6][R10.64] ;  /* 0x000000060a34a980 */ /* 0x000164000c101d00 */
.L_x_3037:
[----:B------:R-:W-:Y:S05]  /*10690*/  BSYNC B1 ;  /* 0x0000000000017941 */ /* 0x000fea0003800000 */
.L_x_3036:
[----:B0----5:R-:W-:Y:S01]  /*106a0*/  IMAD.MOV.U32 R4, RZ, RZ, R52 ;  /* 0x000000ffff047224 */ /* 0x021fe200078e0034 */
        /* <DEDUP_REMOVED lines=24> */
[----:B------:R-:W-:Y:S06]  /*10830*/  BRA.DIV UR4, `(.L_x_3038) ;  /* 0x0000020e04887947 */ /* 0x000fec000b800000 */
[----:B------:R0:W2:Y:S04]  /*10840*/  SHFL.IDX PT, R5, R9, 0x2, 0x181f ;  /* 0x00581f0009057f89 */ /* 0x0000a800000e0000 */
[----:B------:R0:W0:Y:S04]  /*10850*/  SHFL.IDX PT, R4, R7, 0x2, 0x181f ;  /* 0x00581f0007047f89 */ /* 0x00002800000e0000 */
[----:B---3--:R3:W0:Y:S04]  /*10860*/  SHFL.IDX PT, R21, R8, 0x2, 0x181f ;  /* 0x00581f0008157f89 */ /* 0x00862800000e0000 */
[----:B----4-:R3:W4:Y:S02]  /*10870*/  SHFL.IDX PT, R14, R6, 0x2, 0x181f ;  /* 0x00581f00060e7f89 */ /* 0x01072400000e0000 */
.L_x_3338:
        /* <DEDUP_REMOVED lines=13> */
[----:B0-----:R-:W-:Y:S01]  /*10950*/  IMAD.MOV.U32 R12, RZ, RZ, R4 ;  /* 0x000000ffff0c7224 */ /* 0x001fe200078e0004 */
[----:B------:R-:W-:Y:S01]  /*10960*/  ISETP.GE.AND P2, PT, R16, UR4, PT ;  /* 0x0000000410007c0c */ /* 0x000fe2000bf46270 */
[----:B--2---:R-:W-:Y:S01]  /*10970*/  IMAD.MOV.U32 R13, RZ, RZ, R5 ;  /* 0x000000ffff0d7224 */ /* 0x004fe200078e0005 */
[----:B------:R-:W-:Y:S01]  /*10980*/  ISETP.GE.AND P3, PT, R213, UR4, PT ;  /* 0x00000004d5007c0c */ /* 0x000fe2000bf66270 */
[----:B------:R-:W-:Y:S01]  /*10990*/  IMAD.MOV.U32 R15, RZ, RZ, R21 ;  /* 0x000000ffff0f7224 */ /* 0x000fe200078e0015 */
[----:B------:R-:W-:Y:S02]  /*109a0*/  CS2R R24, SRZ ;  /* 0x0000000000187805 */ /* 0x000fe4000001ff00 */
[----:B------:R-:W-:Y:S01]  /*109b0*/  CS2R R26, SRZ ;  /* 0x00000000001a7805 */ /* 0x000fe2000001ff00 */
[----:B------:R-:W-:-:S06]  /*109c0*/  ULDC.64 UR6, c[0x0][0x208] ;  /* 0x0000820000067ab9 */ /* 0x000fcc0000000a00 */
[----:B------:R-:W-:Y:S02]  /*109d0*/  @!P2 SHF.L.U32 R11, R16, 0x1, RZ ;  /* 0x00000001100ba819 */ /* 0x000fe400000006ff */
[----:B------:R-:W-:Y:S01]  /*109e0*/  @!P3 IMAD.SHL.U32 R29, R0, 0x8, RZ ;  /* 0x00000008001db824 */ /* 0x000fe200078e00ff */
[----:B------:R-:W-:Y:S02]  /*109f0*/  @!P2 SHF.L.U64.HI R20, R16, 0x1, R79 ;  /* 0x000000011014a819 */ /* 0x000fe4000001024f */
[-C--:B------:R-:W-:Y:S01]  /*10a00*/  @!P2 IADD3 R4, P0, R4, R11.reuse, RZ ;  /* 0x0000000b0404a210 */ /* 0x080fe20007f1e0ff */
[C---:B------:R-:W-:Y:S01]  /*10a10*/  @!P3 IMAD.WIDE R72, R29.reuse, 0x2, R12 ;  /* 0x000000021d48b825 */ /* 0x040fe200078e020c */
[----:B----4-:R-:W-:Y:S02]  /*10a20*/  @!P2 IADD3 R10, P1, R14, R11, RZ ;  /* 0x0000000b0e0aa210 */ /* 0x010fe40007f3e0ff */
[----:B------:R-:W-:Y:S02]  /*10a30*/  CS2R R32, SRZ ;  /* 0x0000000000207805 */ /* 0x000fe4000001ff00 */
[----:B------:R-:W-:Y:S01]  /*10a40*/  CS2R R34, SRZ ;  /* 0x0000000000227805 */ /* 0x000fe2000001ff00 */
[----:B------:R-:W-:Y:S01]  /*10a50*/  @!P3 IMAD.WIDE R12, R29, 0x2, R14 ;  /* 0x000000021d0cb825 */ /* 0x000fe200078e020e */
[----:B------:R-:W-:-:S02]  /*10a60*/  CS2R R28, SRZ ;  /* 0x00000000001c7805 */ /* 0x000fc4000001ff00 */
[----:B------:R-:W-:Y:S02]  /*10a70*/  CS2R R30, SRZ ;  /* 0x00000000001e7805 */ /* 0x000fe4000001ff00 */
[----:B------:R-:W-:Y:S02]  /*10a80*/  CS2R R36, SRZ ;  /* 0x0000000000247805 */ /* 0x000fe4000001ff00 */
[----:B------:R-:W-:Y:S01]  /*10a90*/  CS2R R38, SRZ ;  /* 0x0000000000267805 */ /* 0x000fe2000001ff00 */
[--C-:B------:R-:W-:Y:S01]  /*10aa0*/  @!P2 IMAD.X R5, R5, 0x1, R20.reuse, P0 ;  /* 0x000000010505a824 */ /* 0x100fe200000e0614 */
[----:B------:R0:W5:Y:S01]  /*10ab0*/  @!P3 LD.E.128 R24, desc[UR6][R72.64] ;  /* 0x000000064818b980 */ /* 0x000162000c101d00 */
[----:B------:R-:W-:-:S03]  /*10ac0*/  @!P2 IMAD.X R11, R21, 0x1, R20, P1 ;  /* 0x00000001150ba824 */ /* 0x000fc600008e0614 */
[----:B------:R0:W5:Y:S04]  /*10ad0*/  @!P3 LD.E.128 R32, desc[UR6][R12.64] ;  /* 0x000000060c20b980 */ /* 0x000168000c101d00 */
[----:B------:R0:W5:Y:S04]  /*10ae0*/  @!P2 LD.E.128 R28, desc[UR6][R4.64] ;  /* 0x00000006041ca980 */ /* 0x000168000c101d00 */
[----:B------:R0:W5:Y:S02]  /*10af0*/  @!P2 LD.E.128 R36, desc[UR6][R10.64] ;  /* 0x000000060a24a980 */ /* 0x000164000c101d00 */
.L_x_3040:
[----:B------:R-:W-:Y:S05]  /*10b00*/  BSYNC B1 ;  /* 0x0000000000017941 */ /* 0x000fea0003800000 */
.L_x_3039:
[----:B0-2--5:R-:W-:Y:S01]  /*10b10*/  IMAD.MOV.U32 R5, RZ, RZ, R37 ;  /* 0x000000ffff057224 */ /* 0x025fe200078e0025 */
[----:B------:R-:W-:Y:S01]  /*10b20*/  MOV R4, R36 ;  /* 0x0000002400047202 */ /* 0x000fe20000000f00 */
[----:B------:R-:W-:Y:S01]  /*10b30*/  IMAD.MOV.U32 R10, RZ, RZ, R38 ;  /* 0x000000ffff0a7224 */ /* 0x000fe200078e0026 */
[----:B------:R-:W-:Y:S01]  /*10b40*/  UMOV UR4, 0xffffffff ;  /* 0xffffffff00047882 */ /* 0x000fe20000000000 */
[----:B------:R-:W-:Y:S01]  /*10b50*/  IMAD.MOV.U32 R11, RZ, RZ, R39 ;  /* 0x000000ffff0b7224 */ /* 0x000fe200078e0027 */
[----:B------:R-:W-:Y:S01]  /*10b60*/  PRMT R98, R4, 0x5410, R5 ;  /* 0x0000541004627816 */ /* 0x000fe20000000005 */
[----:B------:R-:W-:Y:S01]  /*10b70*/  IMAD.MOV.U32 R4, RZ, RZ, R32 ;  /* 0x000000ffff047224 */ /* 0x000fe200078e0020 */
[----:B------:R-:W-:Y:S02]  /*10b80*/  MOV R5, R33 ;  /* 0x0000002100057202 */ /* 0x000fe40000000f00 */
[----:B------:R-:W-:Y:S01]  /*10b90*/  PRMT R99, R10, 0x5410, R11 ;  /* 0x000054100a637816 */ /* 0x000fe2000000000b */
[----:B------:R-:W-:Y:S01]  /*10ba0*/  IMAD.MOV.U32 R10, RZ, RZ, R34 ;  /* 0x000000ffff0a7224 */ /* 0x000fe200078e0022 */
        /* <DEDUP_REMOVED lines=14> */
[----:B------:R-:W-:Y:S02]  /*10c90*/  CS2R R4, SRZ ;  /* 0x0000000000047805 */ /* 0x000fe4000001ff00 */
[----:B------:R-:W-:Y:S01]  /*10ca0*/  PRMT R93, R10, 0x5410, R11 ;  /* 0x000054100a5d7816 */ /* 0x000fe2000000000b */
[----:B------:R-:W-:Y:S06]  /*10cb0*/  BRA.DIV UR4, `(.L_x_3041) ;  /* 0x0000020a04d87947 */ /* 0x000fec000b800000 */
[----:B------:R0:W2:Y:S04]  /*10cc0*/  SHFL.IDX PT, R21, R9, 0x3, 0x181f ;  /* 0x00781f0009157f89 */ /* 0x0000a800000e0000 */
[----:B------:R0:W0:Y:S04]  /*10cd0*/  SHFL.IDX PT, R20, R7, 0x3, 0x181f ;  /* 0x00781f0007147f89 */ /* 0x00002800000e0000 */
[----:B------:R0:W0:Y:S04]  /*10ce0*/  SHFL.IDX PT, R77, R8, 0x3, 0x181f ;  /* 0x00781f00084d7f89 */ /* 0x00002800000e0000 */
[----:B------:R0:W0:Y:S02]  /*10cf0*/  SHFL.IDX PT, R76, R6, 0x3, 0x181f ;  /* 0x00781f00064c7f89 */ /* 0x00002400000e0000 */
.L_x_3344:
[----:B------:R-:W5:Y:S01]  /*10d00*/  LDL R13, [R1+0x60] ;  /* 0x00006000010d7983 */ /* 0x000f620000100800 */
[----:B------:R-:W-:Y:S01]  /*10d10*/  VIADD R74, R74, 0x60 ;  /* 0x000000604a4a7836 */ /* 0x000fe20000000000 */
[----:B------:R-:W-:Y:S01]  /*10d20*/  BSSY B1, `(.L_x_3042) ;  /* 0x0000029000017945 */ /* 0x000fe20003800000 */
[----:B01-3--:R-:W-:Y:S02]  /*10d30*/  CS2R R6, SRZ ;  /* 0x0000000000067805 */ /* 0x00bfe4000001ff00 */
[----:B------:R-:W-:Y:S02]  /*10d40*/  CS2R R10, SRZ ;  /* 0x00000000000a7805 */ /* 0x000fe4000001ff00 */
[----:B----4-:R-:W-:Y:S02]  /*10d50*/  CS2R R14, SRZ ;  /* 0x00000000000e7805 */ /* 0x010fe4000001ff00 */
[----:B------:R-:W-:Y:S02]  /*10d60*/  ISETP.GE.AND P0, PT, R74, R87, PT ;  /* 0x000000574a00720c */ /* 0x000fe40003f06270 */
[----:B------:R-:W-:-:S02]  /*10d70*/  CS2R R72, SRZ ;  /* 0x0000000000487805 */ /* 0x000fc4000001ff00 */
[----:B------:R-:W-:Y:S02]  /*10d80*/  CS2R R74, SRZ ;  /* 0x00000000004a7805 */ /* 0x000fe4000001ff00 */
[----:B-----5:R-:W-:-:S04]  /*10d90*/  LEA.HI R8, R13, R13, RZ, 0x1 ;  /* 0x0000000d0d087211 */ /* 0x020fc800078f08ff */
[----:B------:R-:W-:Y:S02]  /*10da0*/  LOP3.LUT R12, R8, 0xfffffffe, RZ, 0xc0, !PT ;  /* 0xfffffffe080c7812 */ /* 0x000fe400078ec0ff */
[----:B------:R-:W-:-:S03]  /*10db0*/  CS2R R8, SRZ ;  /* 0x0000000000087805 */ /* 0x000fc6000001ff00 */
[----:B------:R-:W-:Y:S01]  /*10dc0*/  IMAD.IADD R115, R13, 0x1, -R12 ;  /* 0x000000010d737824 */ /* 0x000fe200078e0a0c */
[----:B------:R-:W-:-:S04]  /*10dd0*/  CS2R R12, SRZ ;  /* 0x00000000000c7805 */ /* 0x000fc8000001ff00 */
[----:B------:R-:W-:Y:S01]  /*10de0*/  SHF.L.U32 R115, R115, 0x1f, RZ ;  /* 0x0000001f73737819 */ /* 0x000fe200000006ff */
[----:B------:R-:W-:Y:S06]  /*10df0*/  @P0 BRA `(.L_x_3043) ;  /* 0x00000000006c0947 */ /* 0x000fec0003800000 */
[----:B------:R-:W-:Y:S01]  /*10e00*/  ULDC UR4, c[0x0][0x3f4] ;  /* 0x0000fd0000047ab9 */ /* 0x000fe20000000800 */
[----:B------:R-:W-:Y:S01]  /*10e10*/  IMAD.MOV.U32 R4, RZ, RZ, R20 ;  /* 0x000000ffff047224 */ /* 0x000fe200078e0014 */
[----:B------:R-:W-:Y:S01]  /*10e20*/  ISETP.GE.AND P2, PT, R16, UR4, PT ;  /* 0x0000000410007c0c */ /* 0x000fe2000bf46270 */
[----:B--2---:R-:W-:Y:S01]  /*10e30*/  IMAD.MOV.U32 R5, RZ, RZ, R21 ;  /* 0x000000ffff057224 */ /* 0x004fe200078e0015 */
[----:B------:R-:W-:Y:S02]  /*10e40*/  ISETP.GE.AND P3, PT, R213, UR4, PT ;  /* 0x00000004d5007c0c */ /* 0x000fe4000bf66270 */
[----:B------:R-:W-:Y:S02]  /*10e50*/  CS2R R72, SRZ ;  /* 0x0000000000487805 */ /* 0x000fe4000001ff00 */
[----:B------:R-:W-:Y:S01]  /*10e60*/  CS2R R74, SRZ ;  /* 0x00000000004a7805 */ /* 0x000fe2000001ff00 */
[----:B------:R-:W-:-:S06]  /*10e70*/  ULDC.64 UR6, c[0x0][0x208] ;  /* 0x0000820000067ab9 */ /* 0x000fcc0000000a00 */
[C---:B------:R-:W-:Y:S02]  /*10e80*/  @!P2 SHF.L.U32 R7, R16.reuse, 0x1, RZ ;  /* 0x000000011007a819 */ /* 0x040fe400000006ff */
[----:B------:R-:W-:Y:S01]  /*10e90*/  @!P2 SHF.L.U64.HI R6, R16, 0x1, R79 ;  /* 0x000000011006a819 */ /* 0x000fe2000001024f */
[----:B------:R-:W-:Y:S01]  /*10ea0*/  @!P3 IMAD.SHL.U32 R81, R0, 0x8, RZ ;  /* 0x000000080051b824 */ /* 0x000fe200078e00ff */
[-C--:B------:R-:W-:Y:S02]  /*10eb0*/  @!P2 IADD3 R20, P0, R20, R7.reuse, RZ ;  /* 0x000000071414a210 */ /* 0x080fe40007f1e0ff */
[----:B------:R-:W-:Y:S01]  /*10ec0*/  @!P2 IADD3 R78, P1, R76, R7, RZ ;  /* 0x000000074c4ea210 */ /* 0x000fe20007f3e0ff */
[----:B------:R-:W-:Y:S01]  /*10ed0*/  @!P3 IMAD.WIDE R82, R81, 0x2, R4 ;  /* 0x000000025152b825 */ /* 0x000fe200078e0204 */
[----:B------:R-:W-:Y:S02]  /*10ee0*/  CS2R R8, SRZ ;  /* 0x0000000000087805 */ /* 0x000fe4000001ff00 */
[----:B------:R-:W-:-:S02]  /*10ef0*/  CS2R R10, SRZ ;  /* 0x00000000000a7805 */ /* 0x000fc4000001ff00 */
[----:B------:R-:W-:Y:S01]  /*10f00*/  CS2R R12, SRZ ;  /* 0x00000000000c7805 */ /* 0x000fe2000001ff00 */
[--C-:B------:R-:W-:Y:S01]  /*10f10*/  @!P2 IMAD.X R21, R21, 0x1, R6.reuse, P0 ;  /* 0x000000011515a824 */ /* 0x100fe200000e0606 */
[----:B------:R-:W-:Y:S01]  /*10f20*/  CS2R R14, SRZ ;  /* 0x00000000000e7805 */ /* 0x000fe2000001ff00 */
[----:B------:R-:W-:Y:S01]  /*10f30*/  @!P2 IMAD.X R79, R77, 0x1, R6, P1 ;  /* 0x000000014d4fa824 */ /* 0x000fe200008e0606 */
[----:B------:R-:W-:Y:S02]  /*10f40*/  CS2R R4, SRZ ;  /* 0x0000000000047805 */ /* 0x000fe4000001ff00 */
[----:B------:R-:W-:Y:S01]  /*10f50*/  CS2R R6, SRZ ;  /* 0x0000000000067805 */ /* 0x000fe2000001ff00 */
[----:B------:R-:W-:Y:S01]  /*10f60*/  @!P3 IMAD.WIDE R80, R81, 0x2, R76 ;  /* 0x000000025150b825 */ /* 0x000fe200078e024c */
[----:B------:R0:W5:Y:S04]  /*10f70*/  @!P3 LD.E.128 R72, desc[UR6][R82.64] ;  /* 0x000000065248b980 */ /* 0x000168000c101d00 */
[----:B------:R0:W5:Y:S04]  /*10f80*/  @!P3 LD.E.128 R8, desc[UR6][R80.64] ;  /* 0x000000065008b980 */ /* 0x000168000c101d00 */
[----:B------:R0:W5:Y:S04]  /*10f90*/  @!P2 LD.E.128 R12, desc[UR6][R20.64] ;  /* 0x00000006140ca980 */ /* 0x000168000c101d00 */
[----:B------:R0:W5:Y:S02]  /*10fa0*/  @!P2 LD.E.128 R4, desc[UR6][R78.64] ;  /* 0x000000064e04a980 */ /* 0x000164000c101d00 */
.L_x_3043:
[----:B------:R-:W-:Y:S05]  /*10fb0*/  BSYNC B1 ;  /* 0x0000000000017941 */ /* 0x000fea0003800000 */
.L_x_3042:
[----:B------:R-:W1:Y:S01]  /*10fc0*/  SYNCS.PHASECHK.TRANS64.TRYWAIT P0, [R18+URZ+0x38800], R115 ;  /* 0x03880073120075a7 */ /* 0x000e62000800017f */
[----:B-----5:R-:W-:Y:S01]  /*10fd0*/  IMAD.MOV.U32 R76, RZ, RZ, R6 ;  /* 0x000000ffff4c7224 */ /* 0x020fe200078e0006 */
[----:B0-----:R-:W-:Y:S01]  /*10fe0*/  MOV R20, R4 ;  /* 0x0000000400147202 */ /* 0x001fe20000000f00 */
[----:B--2---:R-:W-:Y:S01]  /*10ff0*/  IMAD.MOV.U32 R21, RZ, RZ, R5 ;  /* 0x000000ffff157224 */ /* 0x004fe200078e0005 */
[----:B------:R-:W-:Y:S01]  /*11000*/  BSSY B1, `(.L_x_3044) ;  /* 0x000001a000017945 */ /* 0x000fe20003800000 */
[----:B------:R-:W-:Y:S01]  /*11010*/  IMAD.MOV.U32 R77, RZ, RZ, R10 ;  /* 0x000000ffff4d7224 */ /* 0x000fe200078e000a */
        /* <DEDUP_REMOVED lines=16> */
[----:B------:R-:W-:Y:S02]  /*11120*/  VIADDMNMX R20, R87, -R230, 0x80, PT ;  /* 0x0000008057147446 */ /* 0x000fe400038009e6 */
[----:B------:R-:W-:Y:S02]  /*11130*/  MOV R78, R72 ;  /* 0x00000048004e7202 */ /* 0x000fe40000000f00 */
[----:B------:R-:W-:Y:S01]  /*11140*/  PRMT R97, R76, 0x5410, R77 ;  /* 0x000054104c617816 */ /* 0x000fe2000000004d */
[----:B------:R-:W-:Y:S01]  /*11150*/  IMAD.MOV.U32 R76, RZ, RZ, R74 ;  /* 0x000000ffff4c7224 */ /* 0x000fe200078e004a */
[----:B------:R-:W-:Y:S01]  /*11160*/  ISETP.GE.AND P1, PT, R212, R20, PT ;  /* 0x00000014d400720c */ /* 0x000fe20003f26270 */
[----:B------:R-:W-:Y:S01]  /*11170*/  IMAD.MOV.U32 R77, RZ, RZ, R75 ;  /* 0x000000ffff4d7224 */ /* 0x000fe200078e004b */
[----:B------:R-:W-:Y:S01]  /*11180*/  PRMT R86, R78, 0x5410, R79 ;  /* 0x000054104e567816 */ /* 0x000fe2000000004f */
[----:B-1----:R-:W-:Y:S10]  /*11190*/  @!P0 BRA `(.L_x_3045) ;  /* 0x0000020800148947 */ /* 0x002ff40003800000 */
.L_x_3345:
[----:B------:R-:W-:Y:S05]  /*111a0*/  BSYNC B1 ;  /* 0x0000000000017941 */ /* 0x000fea0003800000 */
.L_x_3044:
[----:B------:R-:W-:Y:S01]  /*111b0*/  BSSY B1, `(.L_x_3046) ;  /* 0x00000ca000017945 */ /* 0x000fe20003800000 */
[----:B------:R-:W-:-:S03]  /*111c0*/  PRMT R87, R76, 0x5410, R77 ;  /* 0x000054104c577816 */ /* 0x000fc6000000004d */
[----:B------:R-:W-:Y:S05]  /*111d0*/  @P1 BRA `(.L_x_3047) ;  /* 0x0000000c001c1947 */ /* 0x000fea0003800000 */
[----:B------:R-:W1:Y:S01]  /*111e0*/  LDC R114, c[0x0][0x3f4] ;  /* 0x0000fd00ff727b82 */ /* 0x000e620000000800 */
[----:B------:R-:W-:Y:S01]  /*111f0*/  BSSY B2, `(.L_x_3048) ;  /* 0x0000064000027945 */ /* 0x000fe20003800000 */
[----:B------:R-:W-:Y:S02]  /*11200*/  SHF.L.U32 R135, R212, 0x6, RZ ;  /* 0x00000006d4877819 */ /* 0x000fe400000006ff */
[-C--:B-1----:R-:W-:Y:S02]  /*11210*/  ISETP.GE.AND P0, PT, R16, R114.reuse, PT ;  /* 0x000000721000720c */ /* 0x082fe40003f06270 */
[----:B------:R-:W-:-:S11]  /*11220*/  ISETP.GE.AND P1, PT, R213, R114, PT ;  /* 0x00000072d500720c */ /* 0x000fd60003f26270 */
[----:B------:R-:W-:Y:S05]  /*11230*/  @P0 BRA `(.L_x_3049) ;  /* 0x00000004007c0947 */ /* 0x000fea0003800000 */
[----:B------:R-:W-:Y:S01]  /*11240*/  LEA.HI R76, R114, R237, RZ, 0x1d ;  /* 0x000000ed724c7211 */ /* 0x000fe200078fe8ff */
[--C-:B------:R-:W-:Y:S01]  /*11250*/  HADD2.F32 R128, -RZ, R119.reuse.H0_H0 ;  /* 0x20000077ff807230 */ /* 0x100fe20000004100 */
[--C-:B------:R-:W-:Y:S01]  /*11260*/  SHF.R.U64 R60, R60, 0x10, R61.reuse ;  /* 0x000000103c3c7819 */ /* 0x100fe2000000123d */
[----:B------:R-:W-:Y:S01]  /*11270*/  HADD2.F32 R130, -RZ, R119.H1_H1 ;  /* 0x30000077ff827230 */ /* 0x000fe20000004100 */
[----:B------:R-:W-:Y:S01]  /*11280*/  SHF.R.S32.HI R79, RZ, 0x1f, R76 ;  /* 0x0000001fff4f7819 */ /* 0x000fe2000001144c */
[----:B------:R-:W-:Y:S01]  /*11290*/  IMAD.SHL.U32 R77, R76, 0x8, RZ ;  /* 0x000000084c4d7824 */ /* 0x000fe200078e00ff */
[----:B------:R-:W-:Y:S02]  /*112a0*/  SHF.R.U32.HI R120, RZ, 0x10, R61 ;  /* 0x00000010ff787819 */ /* 0x000fe4000001163d */
[----:B------:R-:W-:Y:S02]  /*112b0*/  LEA.HI R79, R79, R76, RZ, 0x3 ;  /* 0x0000004c4f4f7211 */ /* 0x000fe400078f18ff */
[----:B------:R-:W-:Y:S01]  /*112c0*/  LOP3.LUT R77, R77, 0x38, RZ, 0xc0, !PT ;  /* 0x000000384d4d7812 */ /* 0x000fe200078ec0ff */
[----:B------:R-:W-:Y:S01]  /*112d0*/  HADD2.F32 R129, -RZ, R120.H0_H0 ;  /* 0x20000078ff817230 */ /* 0x000fe20000004100 */
[----:B------:R-:W-:Y:S01]  /*112e0*/  SHF.R.U64 R61, R68, 0x10, R69 ;  /* 0x00000010443d7819 */ /* 0x000fe20000001245 */
[----:B------:R-:W-:Y:S01]  /*112f0*/  IMAD.SHL.U32 R79, R79, 0x400, RZ ;  /* 0x000004004f4f7824 */ /* 0x000fe200078e00ff */
[----:B------:R-:W-:Y:S01]  /*11300*/  LOP3.LUT R76, R77, 0x1c0, R135, 0xf8, !PT ;  /* 0x000001c04d4c7812 */ /* 0x000fe200078ef887 */
[----:B------:R-:W-:Y:S01]  /*11310*/  HADD2.F32 R120, -RZ, R116.H0_H0 ;  /* 0x20000074ff787230 */ /* 0x000fe20000004100 */
[----:B------:R-:W-:-:S02]  /*11320*/  SHF.R.U32.HI R68, RZ, 0x10, R69 ;  /* 0x00000010ff447819 */ /* 0x000fc40000011645 */
[----:B------:R-:W-:Y:S02]  /*11330*/  LOP3.LUT R80, R76, R229, RZ, 0x3c, !PT ;  /* 0x000000e54c507212 */ /* 0x000fe400078e3cff */
[----:B------:R-:W-:Y:S01]  /*11340*/  LOP3.LUT R81, R79, 0x7fffe000, RZ, 0xc0, !PT ;  /* 0x7fffe0004f517812 */ /* 0x000fe200078ec0ff */
[----:B------:R-:W-:Y:S01]  /*11350*/  HADD2.F32 R126, -RZ, R68.H0_H0 ;  /* 0x20000044ff7e7230 */ /* 0x000fe20000004100 */
[----:B------:R-:W1:Y:S01]  /*11360*/  LDS.128 R76, [R3] ;  /* 0x00000000034c7984 */ /* 0x000e620000000c00 */
[--C-:B------:R-:W-:Y:S02]  /*11370*/  SHF.R.U64 R62, R62, 0x10, R63.reuse ;  /* 0x000000103e3e7819 */ /* 0x100fe4000000123f */
[----:B------:R-:W-:Y:S02]  /*11380*/  IADD3 R81, R80, R81, R228 ;  /* 0x0000005150517210 */ /* 0x000fe40007ffe0e4 */
[----:B------:R-:W-:Y:S02]  /*11390*/  SHF.R.U32.HI R69, RZ, 0x10, R63 ;  /* 0x00000010ff457819 */ /* 0x000fe4000001163f */
[--C-:B------:R-:W-:Y:S01]  /*113a0*/  SHF.R.U64 R63, R70, 0x10, R71.reuse ;  /* 0x00000010463f7819 */ /* 0x100fe20000001247 */
[----:B0-----:R-:W-:Y:S01]  /*113b0*/  IMAD R115, R81, 0x2, R18 ;  /* 0x0000000251737824 */ /* 0x001fe200078e0212 */
[----:B------:R-:W-:-:S04]  /*113c0*/  SHF.R.U32.HI R70, RZ, 0x10, R71 ;  /* 0x00000010ff467819 */ /* 0x000fc80000011647 */
[----:B------:R-:W0:Y:S01]  /*113d0*/  LDS.128 R80, [R115+0x14400] ;  /* 0x0144000073507984 */ /* 0x000e220000000c00 */
[--C-:B-1----:R-:W-:Y:S02]  /*113e0*/  HADD2.F32 R123, -RZ, R77.reuse.H0_H0 ;  /* 0x2000004dff7b7230 */ /* 0x102fe40000004100 */
[----:B------:R-:W-:Y:S02]  /*113f0*/  HADD2.F32 R122, -RZ, R77.H1_H1 ;  /* 0x3000004dff7a7230 */ /* 0x000fe40000004100 */
[----:B------:R-:W-:Y:S02]  /*11400*/  HADD2.F32 R71, -RZ, R76.H0_H0 ;  /* 0x2000004cff477230 */ /* 0x000fe40000004100 */
[----:B------:R-:W-:Y:S02]  /*11410*/  HADD2.F32 R77, -RZ, R78.H0_H0 ;  /* 0x2000004eff4d7230 */ /* 0x000fe40000004100 */
[----:B------:R-:W-:Y:S02]  /*11420*/  HADD2.F32 R121, -RZ, R79.H0_H0 ;  /* 0x2000004fff797230 */ /* 0x000fe40000004100 */
[----:B------:R-:W-:-:S02]  /*11430*/  HADD2.F32 R76, -RZ, R76.H1_H1 ;  /* 0x3000004cff4c7230 */ /* 0x000fc40000004100 */
[----:B------:R-:W-:Y:S02]  /*11440*/  HADD2.F32 R78, -RZ, R78.H1_H1 ;  /* 0x3000004eff4e7230 */ /* 0x000fe40000004100 */
[--C-:B0-----:R-:W-:Y:S02]  /*11450*/  HADD2.F32 R127, -RZ, R81.reuse.H0_H0 ;  /* 0x20000051ff7f7230 */ /* 0x101fe40000004100 */
[----:B------:R-:W-:Y:S02]  /*11460*/  HADD2.F32 R125, -RZ, R81.H1_H1 ;  /* 0x30000051ff7d7230 */ /* 0x000fe40000004100 */
[----:B------:R-:W-:Y:S02]  /*11470*/  HADD2.F32 R124, -RZ, R80.H0_H0 ;  /* 0x20000050ff7c7230 */ /* 0x000fe40000004100 */
[C---:B------:R-:W-:Y:S01]  /*11480*/  FMUL.FTZ R132, R127.reuse, R128 ;  /* 0x000000807f847220 */ /* 0x040fe20000410000 */
[----:B------:R-:W-:Y:S01]  /*11490*/  FMUL.FTZ R134, R127, R130 ;  /* 0x000000827f867220 */ /* 0x000fe20000410000 */
[----:B------:R-:W-:Y:S01]  /*114a0*/  FMUL.FTZ R131, R125, R126 ;  /* 0x0000007e7d837220 */ /* 0x000fe20000410000 */
[----:B------:R-:W-:-:S02]  /*114b0*/  HADD2.F32 R127, -RZ, R118.H0_H0 ;  /* 0x20000076ff7f7230 */ /* 0x000fc40000004100 */
[C---:B------:R-:W-:Y:S01]  /*114c0*/  FFMA.FTZ R68, R123.reuse, R130, -R132 ;  /* 0x000000827b447223 */ /* 0x040fe20000010884 */
[----:B------:R-:W-:Y:S01]  /*114d0*/  FFMA.FTZ R123, R123, R128, R134 ;  /* 0x000000807b7b7223 */ /* 0x000fe20000010086 */
[----:B------:R-:W-:Y:S02]  /*114e0*/  HADD2.F32 R81, -RZ, R82.H0_H0 ;  /* 0x20000052ff517230 */ /* 0x000fe40000004100 */
[-C--:B------:R-:W-:Y:S01]  /*114f0*/  FMUL.FTZ R133, R125, R129.reuse ;  /* 0x000000817d857220 */ /* 0x080fe20000410000 */
[----:B------:R-:W-:Y:S01]  /*11500*/  FMUL.FTZ R130, R124, R120 ;  /* 0x000000787c827220 */ /* 0x000fe20000410000 */
[----:B------:R-:W-:Y:S02]  /*11510*/  HADD2.F32 R128, -RZ, R116.H1_H1 ;  /* 0x30000074ff807230 */ /* 0x000fe40000004100 */
[----:B------:R-:W-:Y:S01]  /*11520*/  FFMA.FTZ R125, R122, R129, -R131 ;  /* 0x000000817a7d7223 */ /* 0x000fe20000010883 */
[----:B------:R-:W-:Y:S01]  /*11530*/  FMUL.FTZ R129, R124, R127 ;  /* 0x0000007f7c817220 */ /* 0x000fe20000410000 */
[----:B------:R-:W-:-:S02]  /*11540*/  HADD2.F32 R124, -RZ, R117.H1_H1 ;  /* 0x30000075ff7c7230 */ /* 0x000fc40000004100 */
[----:B------:R-:W-:Y:S01]  /*11550*/  FFMA.FTZ R122, R122, R126, R133 ;  /* 0x0000007e7a7a7223 */ /* 0x000fe20000010085 */
[----:B------:R-:W-:Y:S01]  /*11560*/  FFMA.FTZ R116, R71, R127, -R130 ;  /* 0x0000007f47747223 */ /* 0x000fe20000010882 */
[----:B------:R-:W-:Y:S02]  /*11570*/  HADD2.F32 R119, -RZ, R83.H0_H0 ;  /* 0x20000053ff777230 */ /* 0x000fe40000004100 */
[C---:B------:R-:W-:Y:S01]  /*11580*/  FMUL.FTZ R130, R81.reuse, R128 ;  /* 0x0000008051827220 */ /* 0x040fe20000410000 */
[----:B------:R-:W-:Y:S02]  /*11590*/  HADD2.F32 R126, -RZ, R117.H0_H0 ;  /* 0x20000075ff7e7230 */ /* 0x000fe40000004100 */
[-C--:B------:R-:W-:Y:S01]  /*115a0*/  FMUL.FTZ R132, R81, R124.reuse ;  /* 0x0000007c51847220 */ /* 0x080fe20000410000 */
[----:B------:R-:W-:Y:S02]  /*115b0*/  HADD2.F32 R118, -RZ, R118.H1_H1 ;  /* 0x30000076ff767230 */ /* 0x000fe40000004100 */
[----:B------:R-:W-:Y:S01]  /*115c0*/  FFMA.FTZ R81, R77, R124, -R130 ;  /* 0x0000007c4d517223 */ /* 0x000fe20000010882 */
[----:B------:R-:W-:-:S02]  /*115d0*/  HADD2.F32 R83, -RZ, R83.H1_H1 ;  /* 0x30000053ff537230 */ /* 0x000fc40000004100 */
[----:B------:R-:W-:Y:S01]  /*115e0*/  FFMA.FTZ R120, R71, R120, R129 ;  /* 0x0000007847787223 */ /* 0x000fe20000010081 */
[----:B------:R-:W-:Y:S02]  /*115f0*/  HADD2.F32 R130, -RZ, R70.H0_H0 ;  /* 0x20000046ff827230 */ /* 0x000fe40000004100 */
[C---:B------:R-:W-:Y:S01]  /*11600*/  FMUL.FTZ R134, R119.reuse, R126 ;  /* 0x0000007e77867220 */ /* 0x040fe20000410000 */
[----:B------:R-:W-:Y:S02]  /*11610*/  HADD2.F32 R124, -RZ, R69.H0_H0 ;  /* 0x20000045ff7c7230 */ /* 0x000fe40000004100 */
[----:B------:R-:W-:Y:S01]  /*11620*/  FMUL.FTZ R119, R119, R118 ;  /* 0x0000007677777220 */ /* 0x000fe20000410000 */
[----:B------:R-:W-:Y:S02]  /*11630*/  HADD2.F32 R80, -RZ, R80.H1_H1 ;  /* 0x30000050ff507230 */ /* 0x000fe40000004100 */
[----:B------:R-:W-:Y:S01]  /*11640*/  FFMA.FTZ R70, R77, R128, R132 ;  /* 0x000000804d467223 */ /* 0x000fe20000010084 */
[----:B------:R-:W-:-:S02]  /*11650*/  HADD2.F32 R82, -RZ, R82.H1_H1 ;  /* 0x30000052ff527230 */ /* 0x000fc40000004100 */
[----:B------:R-:W-:Y:S01]  /*11660*/  FFMA.FTZ R134, R121, R118, -R134 ;  /* 0x0000007679867223 */ /* 0x000fe20000010886 */
[----:B------:R-:W-:Y:S02]  /*11670*/  HADD2.F32 R69, -RZ, R61.H0_H0 ;  /* 0x2000003dff457230 */ /* 0x000fe40000004100 */
[C---:B------:R-:W-:Y:S01]  /*11680*/  FMUL.FTZ R128, R83.reuse, R130 ;  /* 0x0000008253807220 */ /* 0x040fe20000410000 */
[----:B------:R-:W-:Y:S02]  /*11690*/  HADD2.F32 R71, -RZ, R63.H0_H0 ;  /* 0x2000003fff477230 */ /* 0x000fe40000004100 */
[----:B------:R-:W-:Y:S01]  /*116a0*/  FMUL.FTZ R118, R83, R124 ;  /* 0x0000007c53767220 */ /* 0x000fe20000410000 */
[----:B------:R-:W-:Y:S02]  /*116b0*/  HADD2.F32 R61, -RZ, R60.H0_H0 ;  /* 0x2000003cff3d7230 */ /* 0x000fe40000004100 */
[----:B------:R-:W-:Y:S01]  /*116c0*/  FMUL.FTZ R77, R80, R69 ;  /* 0x00000045504d7220 */ /* 0x000fe20000410000 */
[----:B------:R-:W-:-:S02]  /*116d0*/  HADD2.F32 R63, -RZ, R62.H0_H0 ;  /* 0x2000003eff3f7230 */ /* 0x000fc40000004100 */
[----:B------:R-:W-:Y:S01]  /*116e0*/  FMUL.FTZ R83, R82, R71 ;  /* 0x0000004752537220 */ /* 0x000fe20000410000 */
[----:B------:R-:W-:Y:S02]  /*116f0*/  HADD2.F32 R79, -RZ, R79.H1_H1 ;  /* 0x3000004fff4f7230 */ /* 0x000fe40000004100 */
[-C--:B------:R-:W-:Y:S01]  /*11700*/  FMUL.FTZ R80, R80, R61.reuse ;  /* 0x0000003d50507220 */ /* 0x080fe20000410000 */
[----:B------:R-:W-:Y:S01]  /*11710*/  FFMA.FTZ R77, R76, R61, -R77 ;  /* 0x0000003d4c4d7223 */ /* 0x000fe2000001084d */
[-C--:B------:R-:W-:Y:S01]  /*11720*/  FMUL.FTZ R82, R82, R63.reuse ;  /* 0x0000003f52527220 */ /* 0x080fe20000410000 */
[----:B------:R-:W-:Y:S01]  /*11730*/  FFMA.FTZ R62, R78, R63, -R83 ;  /* 0x0000003f4e3e7223 */ /* 0x000fe20000010853 */
[C---:B------:R-:W-:Y:S01]  /*11740*/  FFMA.FTZ R117, R79.reuse, R124, -R128 ;  /* 0x0000007c4f757223 */ /* 0x040fe20000010880 */
[----:B------:R-:W-:Y:S01]  /*11750*/  FFMA.FTZ R118, R79, R130, R118 ;  /* 0x000000824f767223 */ /* 0x000fe20000010076 */
[----:B------:R-:W-:Y:S01]  /*11760*/  FFMA.FTZ R119, R121, R126, R119 ;  /* 0x0000007e79777223 */ /* 0x000fe20000010077 */
        /* <DEDUP_REMOVED lines=12> */
.L_x_3049:
[----:B------:R-:W-:Y:S05]  /*11830*/  BSYNC B2 ;  /* 0x0000000000027941 */ /* 0x000fea0003800000 */
.L_x_3048:
[----:B------:R-:W-:Y:S05]  /*11840*/  @P1 BRA `(.L_x_3047) ;  /* 0x0000000400801947 */ /* 0x000fea0003800000 */
[----:B------:R-:W2:Y:S01]  /*11850*/  LDL R120, [R1+0x78] ;  /* 0x0000780001787983 */ /* 0x000ea20000100800 */
[----:B------:R-:W-:Y:S01]  /*11860*/  LEA.HI R114, R114, R0, RZ, 0x1d ;  /* 0x0000000072727211 */ /* 0x000fe200078fe8ff */
[----:B01----:R-:W-:Y:S01]  /*11870*/  HADD2.F32 R115, -RZ, R111.H0_H0 ;  /* 0x2000006fff737230 */ /* 0x003fe20000004100 */
[----:B------:R-:W-:Y:S01]  /*11880*/  SHF.R.U64 R56, R56, 0x10, R57 ;  /* 0x0000001038387819 */ /* 0x000fe20000001239 */
[--C-:B------:R-:W-:Y:S01]  /*11890*/  HADD2.F32 R83, -RZ, R112.reuse.H1_H1 ;  /* 0x30000070ff537230 */ /* 0x100fe20000004100 */
[----:B------:R-:W-:Y:S01]  /*118a0*/  SHF.R.S32.HI R61, RZ, 0x1f, R114 ;  /* 0x0000001fff3d7819 */ /* 0x000fe20000011472 */
[----:B------:R-:W-:Y:S01]  /*118b0*/  HADD2.F32 R112, -RZ, R112.H0_H0 ;  /* 0x20000070ff707230 */ /* 0x000fe20000004100 */
[----:B------:R-:W-:Y:S01]  /*118c0*/  SHF.L.U32 R3, R114, 0x3, RZ ;  /* 0x0000000372037819 */ /* 0x000fe200000006ff */
[--C-:B------:R-:W-:Y:S01]  /*118d0*/  HADD2.F32 R116, -RZ, R110.reuse.H1_H1 ;  /* 0x3000006eff747230 */ /* 0x100fe20000004100 */
[----:B------:R-:W-:Y:S01]  /*118e0*/  LEA.HI R61, R61, R114, RZ, 0x3 ;  /* 0x000000723d3d7211 */ /* 0x000fe200078f18ff */
[----:B------:R-:W-:Y:S01]  /*118f0*/  HADD2.F32 R110, -RZ, R110.H0_H0 ;  /* 0x2000006eff6e7230 */ /* 0x000fe20000004100 */
[----:B------:R-:W-:-:S02]  /*11900*/  LOP3.LUT R3, R3, 0x38, RZ, 0xc0, !PT ;  /* 0x0000003803037812 */ /* 0x000fc400078ec0ff */
[----:B------:R-:W-:Y:S01]  /*11910*/  SHF.R.U32.HI R114, RZ, 0x10, R57 ;  /* 0x00000010ff727819 */ /* 0x000fe20000011639 */
[----:B------:R-:W-:Y:S01]  /*11920*/  IMAD.SHL.U32 R61, R61, 0x400, RZ ;  /* 0x000004003d3d7824 */ /* 0x000fe200078e00ff */
[----:B------:R-:W-:Y:S02]  /*11930*/  LOP3.LUT R60, R3, 0x1c0, R135, 0xf8, !PT ;  /* 0x000001c0033c7812 */ /* 0x000fe400078ef887 */
[----:B------:R-:W-:Y:S02]  /*11940*/  SHF.R.U64 R57, R58, 0x10, R59 ;  /* 0x000000103a397819 */ /* 0x000fe4000000123b */
[----:B------:R-:W-:Y:S02]  /*11950*/  LOP3.LUT R68, R60, R229, RZ, 0x3c, !PT ;  /* 0x000000e53c447212 */ /* 0x000fe400078e3cff */
[----:B------:R-:W-:Y:S01]  /*11960*/  LOP3.LUT R3, R61, 0x7fffe000, RZ, 0xc0, !PT ;  /* 0x7fffe0003d037812 */ /* 0x000fe200078ec0ff */
[----:B------:R-:W-:Y:S01]  /*11970*/  HADD2.F32 R57, -RZ, R57.H0_H0 ;  /* 0x20000039ff397230 */ /* 0x000fe20000004100 */
[----:B------:R-:W-:-:S02]  /*11980*/  SHF.R.U64 R58, R66, 0x10, R67 ;  /* 0x00000010423a7819 */ /* 0x000fc40000001243 */
[----:B------:R-:W-:Y:S02]  /*11990*/  IADD3 R3, R68, R3, R228 ;  /* 0x0000000344037210 */ /* 0x000fe40007ffe0e4 */
[----:B------:R-:W-:Y:S02]  /*119a0*/  SHF.R.U32.HI R66, RZ, 0x10, R67 ;  /* 0x00000010ff427819 */ /* 0x000fe40000011643 */
[----:B------:R-:W-:Y:S01]  /*119b0*/  SHF.R.U32.HI R117, RZ, 0x10, R65 ;  /* 0x00000010ff757819 */ /* 0x000fe20000011641 */
[----:B------:R-:W-:Y:S01]  /*119c0*/  IMAD R3, R3, 0x2, R18 ;  /* 0x0000000203037824 */ /* 0x000fe200078e0212 */
[----:B------:R-:W-:Y:S02]  /*119d0*/  SHF.R.U32.HI R59, RZ, 0x10, R59 ;  /* 0x00000010ff3b7819 */ /* 0x000fe4000001163b */
[----:B------:R-:W-:Y:S01]  /*119e0*/  SHF.R.U64 R64, R64, 0x10, R65 ;  /* 0x0000001040407819 */ /* 0x000fe20000001241 */
[----:B------:R-:W-:Y:S01]  /*119f0*/  HADD2.F32 R117, -RZ, R117.H0_H0 ;  /* 0x20000075ff757230 */ /* 0x000fe20000004100 */
[----:B------:R-:W0:Y:S02]  /*11a00*/  LDS.128 R68, [R3+0x14400] ;  /* 0x0144000003447984 */ /* 0x000e240000000c00 */
[----:B0-----:R-:W-:-:S02]  /*11a10*/  HADD2.F32 R67, -RZ, R69.H0_H0 ;  /* 0x20000045ff437230 */ /* 0x001fc40000004100 */
[----:B------:R-:W-:Y:S02]  /*11a20*/  HADD2.F32 R80, -RZ, R69.H1_H1 ;  /* 0x30000045ff507230 */ /* 0x000fe40000004100 */
[----:B------:R-:W-:Y:S02]  /*11a30*/  HADD2.F32 R77, -RZ, R68.H0_H0 ;  /* 0x20000044ff4d7230 */ /* 0x000fe40000004100 */
[C---:B------:R-:W-:Y:S01]  /*11a40*/  FMUL.FTZ R69, R67.reuse, R115 ;  /* 0x0000007343457220 */ /* 0x040fe20000410000 */
[----:B------:R-:W-:Y:S01]  /*11a50*/  FMUL.FTZ R119, R67, R83 ;  /* 0x0000005343777220 */ /* 0x000fe20000410000 */
[----:B------:R-:W-:Y:S02]  /*11a60*/  HADD2.F32 R81, -RZ, R70.H0_H0 ;  /* 0x20000046ff517230 */ /* 0x000fe40000004100 */
[--C-:B------:R-:W-:Y:S02]  /*11a70*/  HADD2.F32 R82, -RZ, R71.reuse.H0_H0 ;  /* 0x20000047ff527230 */ /* 0x100fe40000004100 */
[----:B------:R-:W-:-:S02]  /*11a80*/  HADD2.F32 R71, -RZ, R71.H1_H1 ;  /* 0x30000047ff477230 */ /* 0x000fc40000004100 */
[----:B------:R-:W-:Y:S02]  /*11a90*/  HADD2.F32 R68, -RZ, R68.H1_H1 ;  /* 0x30000044ff447230 */ /* 0x000fe40000004100 */
[----:B------:R-:W-:Y:S01]  /*11aa0*/  FMUL.FTZ R118, R82, R110 ;  /* 0x0000006e52767220 */ /* 0x000fe20000410000 */
[----:B------:R-:W-:Y:S01]  /*11ab0*/  HADD2.F32 R70, -RZ, R70.H1_H1 ;  /* 0x30000046ff467230 */ /* 0x000fe20000004100 */
[----:B--2---:R-:W0:Y:S02]  /*11ac0*/  LDS.128 R60, [R120] ;  /* 0x00000000783c7984 */ /* 0x004e240000000c00 */
[--C-:B0-----:R-:W-:Y:S02]  /*11ad0*/  HADD2.F32 R76, -RZ, R61.reuse.H0_H0 ;  /* 0x2000003dff4c7230 */ /* 0x101fe40000004100 */
[----:B------:R-:W-:Y:S02]  /*11ae0*/  HADD2.F32 R78, -RZ, R61.H1_H1 ;  /* 0x3000003dff4e7230 */ /* 0x000fe40000004100 */
[----:B------:R-:W-:-:S02]  /*11af0*/  HADD2.F32 R79, -RZ, R60.H0_H0 ;  /* 0x2000003cff4f7230 */ /* 0x000fc40000004100 */
[C---:B------:R-:W-:Y:S01]  /*11b00*/  FFMA.FTZ R67, R76.reuse, R83, -R69 ;  /* 0x000000534c437223 */ /* 0x040fe20000010845 */
[----:B------:R-:W-:Y:S02]  /*11b10*/  HADD2.F32 R83, -RZ, R114.H0_H0 ;  /* 0x20000072ff537230 */ /* 0x000fe40000004100 */
[----:B------:R-:W-:Y:S01]  /*11b20*/  FFMA.FTZ R69, R76, R115, R119 ;  /* 0x000000734c457223 */ /* 0x000fe20000010077 */
[----:B------:R-:W-:Y:S02]  /*11b30*/  HADD2.F32 R114, -RZ, R111.H1_H1 ;  /* 0x3000006fff727230 */ /* 0x000fe40000004100 */
[C---:B------:R-:W-:Y:S01]  /*11b40*/  FMUL.FTZ R111, R80.reuse, R117 ;  /* 0x00000075506f7220 */ /* 0x040fe20000410000 */
[----:B------:R-:W-:Y:S02]  /*11b50*/  HADD2.F32 R61, -RZ, R62.H0_H0 ;  /* 0x2000003eff3d7230 */ /* 0x000fe40000004100 */
[----:B------:R-:W-:Y:S01]  /*11b60*/  FMUL.FTZ R115, R80, R83 ;  /* 0x0000005350737220 */ /* 0x000fe20000410000 */
[----:B------:R-:W-:-:S02]  /*11b70*/  HADD2.F32 R65, -RZ, R63.H0_H0 ;  /* 0x2000003fff417230 */ /* 0x000fc40000004100 */
[C---:B------:R-:W-:Y:S01]  /*11b80*/  FMUL.FTZ R80, R77.reuse, R114 ;  /* 0x000000724d507220 */ /* 0x040fe20000410000 */
[----:B------:R-:W-:Y:S01]  /*11b90*/  FFMA.FTZ R76, R78, R83, -R111 ;  /* 0x000000534e4c7223 */ /* 0x000fe2000001086f */
[-C--:B------:R-:W-:Y:S01]  /*11ba0*/  FMUL.FTZ R83, R77, R112.reuse ;  /* 0x000000704d537220 */ /* 0x080fe20000410000 */
[----:B------:R-:W-:Y:S02]  /*11bb0*/  HADD2.F32 R63, -RZ, R63.H1_H1 ;  /* 0x3000003fff3f7230 */ /* 0x000fe40000004100 */
[----:B------:R-:W-:Y:S01]  /*11bc0*/  FFMA.FTZ R77, R79, R112, -R80 ;  /* 0x000000704f4d7223 */ /* 0x000fe20000010850 */
[--C-:B------:R-:W-:Y:S02]  /*11bd0*/  HADD2.F32 R80, -RZ, R113.reuse.H0_H0 ;  /* 0x20000071ff507230 */ /* 0x100fe40000004100 */
[----:B------:R-:W-:Y:S01]  /*11be0*/  FMUL.FTZ R112, R81, R116 ;  /* 0x0000007451707220 */ /* 0x000fe20000410000 */
[----:B------:R-:W-:Y:S02]  /*11bf0*/  HADD2.F32 R113, -RZ, R113.H1_H1 ;  /* 0x30000071ff717230 */ /* 0x000fe40000004100 */
[----:B------:R-:W-:Y:S01]  /*11c00*/  FFMA.FTZ R83, R79, R114, R83 ;  /* 0x000000724f537223 */ /* 0x000fe20000010053 */
[----:B------:R-:W-:-:S02]  /*11c10*/  HADD2.F32 R60, -RZ, R60.H1_H1 ;  /* 0x3000003cff3c7230 */ /* 0x000fc40000004100 */
[-C--:B------:R-:W-:Y:S01]  /*11c20*/  FMUL.FTZ R114, R81, R80.reuse ;  /* 0x0000005051727220 */ /* 0x080fe20000410000 */
[----:B------:R-:W-:Y:S01]  /*11c30*/  FFMA.FTZ R112, R61, R80, -R112 ;  /* 0x000000503d707223 */ /* 0x000fe20000010870 */
[----:B------:R-:W-:Y:S02]  /*11c40*/  HADD2.F32 R80, -RZ, R66.H0_H0 ;  /* 0x20000042ff507230 */ /* 0x000fe40000004100 */
[-C--:B------:R-:W-:Y:S01]  /*11c50*/  FFMA.FTZ R118, R65, R113.reuse, -R118 ;  /* 0x0000007141767223 */ /* 0x080fe20000010876 */
[----:B------:R-:W-:Y:S02]  /*11c60*/  HADD2.F32 R66, -RZ, R59.H0_H0 ;  /* 0x2000003bff427230 */ /* 0x000fe40000004100 */
[----:B------:R-:W-:Y:S01]  /*11c70*/  FMUL.FTZ R59, R82, R113 ;  /* 0x00000071523b7220 */ /* 0x000fe20000410000 */
[----:B------:R-:W-:Y:S01]  /*11c80*/  FFMA.FTZ R114, R61, R116, R114 ;  /* 0x000000743d727223 */ /* 0x000fe20000010072 */
[----:B------:R-:W-:Y:S01]  /*11c90*/  FMUL.FTZ R82, R71, R80 ;  /* 0x0000005047527220 */ /* 0x000fe20000410000 */
[----:B------:R-:W-:-:S02]  /*11ca0*/  HADD2.F32 R61, -RZ, R64.H0_H0 ;  /* 0x20000040ff3d7230 */ /* 0x000fc40000004100 */
[----:B------:R-:W-:Y:S01]  /*11cb0*/  FFMA.FTZ R110, R65, R110, R59 ;  /* 0x0000006e416e7223 */ /* 0x000fe2000001003b */
[-C--:B------:R-:W-:Y:S01]  /*11cc0*/  FMUL.FTZ R116, R71, R66.reuse ;  /* 0x0000004247747220 */ /* 0x080fe20000410000 */
[----:B------:R-:W-:Y:S02]  /*11cd0*/  HADD2.F32 R65, -RZ, R58.H0_H0 ;  /* 0x2000003aff417230 */ /* 0x000fe40000004100 */
[C---:B------:R-:W-:Y:S01]  /*11ce0*/  FFMA.FTZ R79, R63.reuse, R66, -R82 ;  /* 0x000000423f4f7223 */ /* 0x040fe20000010852 */
[----:B------:R-:W-:Y:S02]  /*11cf0*/  HADD2.F32 R59, -RZ, R56.H0_H0 ;  /* 0x20000038ff3b7230 */ /* 0x000fe40000004100 */
[----:B------:R-:W-:Y:S01]  /*11d00*/  FFMA.FTZ R81, R63, R80, R116 ;  /* 0x000000503f517223 */ /* 0x000fe20000010074 */
[----:B------:R-:W-:Y:S02]  /*11d10*/  HADD2.F32 R62, -RZ, R62.H1_H1 ;  /* 0x3000003eff3e7230 */ /* 0x000fe40000004100 */
[----:B------:R-:W-:Y:S01]  /*11d20*/  FMUL.FTZ R63, R68, R61 ;  /* 0x0000003d443f7220 */ /* 0x000fe20000410000 */
[----:B------:R-:W-:Y:S01]  /*11d30*/  FMUL.FTZ R71, R70, R65 ;  /* 0x0000004146477220 */ /* 0x000fe20000410000 */
[----:B------:R-:W-:Y:S01]  /*11d40*/  FMUL.FTZ R68, R68, R59 ;  /* 0x0000003b44447220 */ /* 0x000fe20000410000 */
[----:B------:R-:W-:Y:S01]  /*11d50*/  FMUL.FTZ R70, R70, R57 ;  /* 0x0000003946467220 */ /* 0x000fe20000410000 */
[----:B------:R-:W-:Y:S01]  /*11d60*/  FFMA.FTZ R56, R60, R59, -R63 ;  /* 0x0000003b3c387223 */ /* 0x000fe2000001083f */
[----:B------:R-:W-:Y:S01]  /*11d70*/  FFMA.FTZ R71, R62, R57, -R71 ;  /* 0x000000393e477223 */ /* 0x000fe20000010847 */
        /* <DEDUP_REMOVED lines=13> */
.L_x_3047:
[----:B------:R-:W-:Y:S05]  /*11e50*/  BSYNC B1 ;  /* 0x0000000000017941 */ /* 0x000fea0003800000 */
.L_x_3046:
[----:B-12---:R-:W-:Y:S01]  /*11e60*/  VIADD R3, R212, 0x20 ;  /* 0x00000020d4037836 */ /* 0x006fe20000000000 */
[----:B------:R-:W-:Y:S04]  /*11e70*/  BSSY B1, `(.L_x_3050) ;  /* 0x00000d4000017945 */ /* 0x000fe80003800000 */
[----:B------:R-:W-:-:S13]  /*11e80*/  ISETP.GE.AND P0, PT, R3, R20, PT ;  /* 0x000000140300720c */ /* 0x000fda0003f06270 */
[----:B------:R-:W-:Y:S05]  /*11e90*/  @P0 BRA `(.L_x_3051) ;  /* 0x0000000c00440947 */ /* 0x000fea0003800000 */
[----:B------:R1:W5:Y:S01]  /*11ea0*/  LDL R110, [R1+0x64] ;  /* 0x00006400016e7983 */ /* 0x0003620000100800 */
[----:B------:R-:W2:Y:S01]  /*11eb0*/  LDC R3, c[0x0][0x3f4] ;  /* 0x0000fd00ff037b82 */ /* 0x000ea20000000800 */
[----:B------:R-:W-:Y:S01]  /*11ec0*/  BSSY B2, `(.L_x_3052) ;  /* 0x0000067000027945 */ /* 0x000fe20003800000 */
[----:B------:R-:W-:Y:S02]  /*11ed0*/  SHF.R.U32.HI R83, RZ, 0x3, R223 ;  /* 0x00000003ff537819 */ /* 0x000fe400000116df */
[-C--:B--2---:R-:W-:Y:S02]  /*11ee0*/  ISETP.GE.AND P0, PT, R16, R3.reuse, PT ;  /* 0x000000031000720c */ /* 0x084fe40003f06270 */
[----:B------:R-:W-:-:S11]  /*11ef0*/  ISETP.GE.AND P1, PT, R213, R3, PT ;  /* 0x00000003d500720c */ /* 0x000fd60003f26270 */
[----:B-1----:R-:W-:Y:S05]  /*11f00*/  @P0 BRA `(.L_x_3053) ;  /* 0x0000000400880947 */ /* 0x002fea0003800000 */
[----:B------:R-:W-:Y:S01]  /*11f10*/  LEA.HI R56, R3, R237, RZ, 0x1d ;  /* 0x000000ed03387211 */ /* 0x000fe200078fe8ff */
[----:B------:R-:W-:Y:S01]  /*11f20*/  HADD2.F32 R71, -RZ, R106.H1_H1 ;  /* 0x3000006aff477230 */ /* 0x000fe20000004100 */
[----:B-----5:R-:W-:Y:S01]  /*11f30*/  R2UR UR4, R110 ;  /* 0x000000006e0472ca */ /* 0x020fe200000e0000 */
[----:B------:R-:W-:Y:S01]  /*11f40*/  HADD2.F32 R70, -RZ, R108.H1_H1 ;  /* 0x3000006cff467230 */ /* 0x000fe20000004100 */
[----:B------:R-:W-:Y:S01]  /*11f50*/  SHF.R.S32.HI R57, RZ, 0x1f, R56 ;  /* 0x0000001fff397819 */ /* 0x000fe20000011438 */
[----:B------:R-:W-:Y:S01]  /*11f60*/  HADD2.F32 R106, -RZ, R106.H0_H0 ;  /* 0x2000006aff6a7230 */ /* 0x000fe20000004100 */
[----:B------:R-:W-:Y:S01]  /*11f70*/  SHF.L.U32 R58, R56, 0x3, RZ ;  /* 0x00000003383a7819 */ /* 0x000fe200000006ff */
[----:B------:R-:W-:Y:S01]  /*11f80*/  HADD2.F32 R108, -RZ, R108.H0_H0 ;  /* 0x2000006cff6c7230 */ /* 0x000fe20000004100 */
[----:B------:R-:W-:Y:S02]  /*11f90*/  LEA.HI R57, R57, R56, RZ, 0x3 ;  /* 0x0000003839397211 */ /* 0x000fe400078f18ff */
[----:B------:R-:W-:-:S02]  /*11fa0*/  LOP3.LUT R56, R223, 0x38, R58, 0xf8, !PT ;  /* 0x00000038df387812 */ /* 0x000fc400078ef83a */
[----:B------:R-:W-:Y:S01]  /*11fb0*/  LOP3.LUT R59, R223, 0x38, R16, 0xf8, !PT ;  /* 0x00000038df3b7812 */ /* 0x000fe200078ef810 */
[----:B------:R-:W-:Y:S01]  /*11fc0*/  IMAD.SHL.U32 R57, R57, 0x400, RZ ;  /* 0x0000040039397824 */ /* 0x000fe200078e00ff */
[----:B------:R-:W-:Y:S02]  /*11fd0*/  LOP3.LUT R61, R56, R83, RZ, 0x3c, !PT ;  /* 0x00000053383d7212 */ /* 0x000fe400078e3cff */
[----:B------:R-:W-:Y:S02]  /*11fe0*/  LOP3.LUT R59, R226, R59, R83, 0xf6, !PT ;  /* 0x0000003be23b7212 */ /* 0x000fe400078ef653 */
[----:B------:R-:W-:Y:S02]  /*11ff0*/  LOP3.LUT R60, R57, 0x7fffe000, RZ, 0xc0, !PT ;  /* 0x7fffe000393c7812 */ /* 0x000fe400078ec0ff */
[----:B------:R-:W-:Y:S02]  /*12000*/  LEA R64, R59, UR4, 0x1 ;  /* 0x000000043b407c11 */ /* 0x000fe4000f8e08ff */
[----:B------:R-:W-:-:S02]  /*12010*/  IADD3 R61, R61, R60, R226 ;  /* 0x0000003c3d3d7210 */ /* 0x000fc40007ffe0e2 */
[--C-:B------:R-:W-:Y:S01]  /*12020*/  SHF.R.U64 R52, R52, 0x10, R53.reuse ;  /* 0x0000001034347819 */ /* 0x100fe20000001235 */
[----:B------:R-:W1:Y:S01]  /*12030*/  LDS.128 R56, [R64] ;  /* 0x0000000040387984 */ /* 0x000e620000000c00 */
[----:B------:R-:W-:Y:S01]  /*12040*/  SHF.R.U32.HI R76, RZ, 0x10, R53 ;  /* 0x00000010ff4c7819 */ /* 0x000fe20000011635 */
[----:B------:R-:W-:Y:S01]  /*12050*/  IMAD R65, R61, 0x2, R18 ;  /* 0x000000023d417824 */ /* 0x000fe200078e0212 */
[--C-:B------:R-:W-:Y:S02]  /*12060*/  SHF.R.U64 R44, R44, 0x10, R45.reuse ;  /* 0x000000102c2c7819 */ /* 0x100fe4000000122d */
[----:B------:R-:W-:Y:S01]  /*12070*/  SHF.R.U32.HI R78, RZ, 0x10, R45 ;  /* 0x00000010ff4e7819 */ /* 0x000fe2000001162d */
[----:B------:R-:W-:Y:S01]  /*12080*/  HADD2.F32 R76, -RZ, R76.H0_H0 ;  /* 0x2000004cff4c7230 */ /* 0x000fe20000004100 */
[----:B------:R-:W2:Y:S01]  /*12090*/  LDS.128 R60, [R65+0x14400] ;  /* 0x01440000413c7984 */ /* 0x000ea20000000c00 */
[----:B------:R-:W-:Y:S02]  /*120a0*/  SHF.R.U64 R45, R46, 0x10, R47 ;  /* 0x000000102e2d7819 */ /* 0x000fe4000000122f */
[----:B------:R-:W-:-:S02]  /*120b0*/  SHF.R.U64 R46, R54, 0x10, R55 ;  /* 0x00000010362e7819 */ /* 0x000fc40000001237 */
[----:B------:R-:W-:Y:S01]  /*120c0*/  SHF.R.U32.HI R82, RZ, 0x10, R47 ;  /* 0x00000010ff527819 */ /* 0x000fe2000001162f */
[----:B------:R-:W-:Y:S01]  /*120d0*/  HADD2.F32 R45, -RZ, R45.H0_H0 ;  /* 0x2000002dff2d7230 */ /* 0x000fe20000004100 */
[----:B------:R-:W-:Y:S01]  /*120e0*/  SHF.R.U32.HI R81, RZ, 0x10, R55 ;  /* 0x00000010ff517819 */ /* 0x000fe20000011637 */
[--C-:B-1----:R-:W-:Y:S02]  /*120f0*/  HADD2.F32 R54, -RZ, R57.reuse.H0_H0 ;  /* 0x20000039ff367230 */ /* 0x102fe40000004100 */
[----:B------:R-:W-:Y:S02]  /*12100*/  HADD2.F32 R47, -RZ, R56.H0_H0 ;  /* 0x20000038ff2f7230 */ /* 0x000fe40000004100 */
[----:B------:R-:W-:Y:S02]  /*12110*/  HADD2.F32 R57, -RZ, R57.H1_H1 ;  /* 0x30000039ff397230 */ /* 0x000fe40000004100 */
[----:B------:R-:W-:Y:S02]  /*12120*/  HADD2.F32 R55, -RZ, R58.H0_H0 ;  /* 0x2000003aff377230 */ /* 0x000fe40000004100 */
[----:B--2---:R-:W-:-:S02]  /*12130*/  HADD2.F32 R53, -RZ, R61.H0_H0 ;  /* 0x2000003dff357230 */ /* 0x004fc40000004100 */
[----:B------:R-:W-:Y:S02]  /*12140*/  HADD2.F32 R67, -RZ, R61.H1_H1 ;  /* 0x3000003dff437230 */ /* 0x000fe40000004100 */
[----:B------:R-:W-:Y:S02]  /*12150*/  HADD2.F32 R61, -RZ, R60.H0_H0 ;  /* 0x2000003cff3d7230 */ /* 0x000fe40000004100 */
[CC--:B------:R-:W-:Y:S01]  /*12160*/  FMUL.FTZ R77, R53.reuse, R71.reuse ;  /* 0x00000047354d7220 */ /* 0x0c0fe20000410000 */
[-C--:B------:R-:W-:Y:S01]  /*12170*/  FMUL.FTZ R79, R53, R70.reuse ;  /* 0x00000046354f7220 */ /* 0x080fe20000410000 */
[----:B------:R-:W-:Y:S02]  /*12180*/  HADD2.F32 R68, -RZ, R62.H0_H0 ;  /* 0x2000003eff447230 */ /* 0x000fe40000004100 */
[C---:B------:R-:W-:Y:S01]  /*12190*/  FFMA.FTZ R53, R54.reuse, R70, -R77 ;  /* 0x0000004636357223 */ /* 0x040fe2000001084d */
[----:B------:R-:W-:Y:S02]  /*121a0*/  HADD2.F32 R70, -RZ, R78.H0_H0 ;  /* 0x2000004eff467230 */ /* 0x000fe40000004100 */
[----:B------:R-:W-:Y:S01]  /*121b0*/  FFMA.FTZ R79, R54, R71, R79 ;  /* 0x00000047364f7223 */ /* 0x000fe2000001004f */
[----:B------:R-:W-:Y:S01]  /*121c0*/  FMUL.FTZ R78, R67, R76 ;  /* 0x0000004c434e7220 */ /* 0x000fe20000410000 */
[C---:B------:R-:W-:Y:S01]  /*121d0*/  FMUL.FTZ R54, R61.reuse, R106 ;  /* 0x0000006a3d367220 */ /* 0x040fe20000410000 */
[----:B------:R-:W-:Y:S01]  /*121e0*/  FMUL.FTZ R61, R61, R108 ;  /* 0x0000006c3d3d7220 */ /* 0x000fe20000410000 */
[----:B------:R-:W-:Y:S01]  /*121f0*/  FMUL.FTZ R80, R67, R70 ;  /* 0x0000004643507220 */ /* 0x000fe20000410000 */
[----:B------:R-:W-:-:S02]  /*12200*/  HADD2.F32 R67, -RZ, R107.H0_H0 ;  /* 0x2000006bff437230 */ /* 0x000fc40000004100 */
[----:B------:R-:W-:Y:S01]  /*12210*/  FFMA.FTZ R108, R47, R108, -R54 ;  /* 0x0000006c2f6c7223 */ /* 0x000fe20000010836 */
[C---:B------:R-:W-:Y:S01]  /*12220*/  FFMA.FTZ R78, R57.reuse, R70, -R78 ;  /* 0x00000046394e7223 */ /* 0x040fe2000001084e */
[----:B------:R-:W-:Y:S02]  /*12230*/  HADD2.F32 R54, -RZ, R109.H0_H0 ;  /* 0x2000006dff367230 */ /* 0x000fe40000004100 */
[----:B------:R-:W-:Y:S01]  /*12240*/  FFMA.FTZ R80, R57, R76, R80 ;  /* 0x0000004c39507223 */ /* 0x000fe20000010050 */
[C---:B------:R-:W-:Y:S01]  /*12250*/  FMUL.FTZ R70, R68.reuse, R67 ;  /* 0x0000004344467220 */ /* 0x040fe20000410000 */
[----:B------:R-:W-:Y:S02]  /*12260*/  HADD2.F32 R69, -RZ, R63.H0_H0 ;  /* 0x2000003fff457230 */ /* 0x000fe40000004100 */
[----:B------:R-:W-:Y:S01]  /*12270*/  FFMA.FTZ R61, R47, R106, R61 ;  /* 0x0000006a2f3d7223 */ /* 0x000fe2000001003d */
        /* <DEDUP_REMOVED lines=10> */
[----:B------:R-:W-:-:S02]  /*12320*/  HADD2.F32 R68, -RZ, R81.H0_H0 ;  /* 0x20000051ff447230 */ /* 0x000fc40000004100 */
[C---:B------:R-:W-:Y:S01]  /*12330*/  FFMA.FTZ R109, R66.reuse, R109, -R47 ;  /* 0x0000006d426d7223 */ /* 0x040fe2000001082f */
[----:B------:R-:W-:Y:S02]  /*12340*/  HADD2.F32 R59, -RZ, R59.H1_H1 ;  /* 0x3000003bff3b7230 */ /* 0x000fe40000004100 */
[----:B------:R-:W-:Y:S01]  /*12350*/  FFMA.FTZ R82, R66, R107, R82 ;  /* 0x0000006b42527223 */ /* 0x000fe20000010052 */
[----:B------:R-:W-:Y:S02]  /*12360*/  HADD2.F32 R60, -RZ, R60.H1_H1 ;  /* 0x3000003cff3c7230 */ /* 0x000fe40000004100 */
[C---:B------:R-:W-:Y:S01]  /*12370*/  FMUL.FTZ R106, R63.reuse, R68 ;  /* 0x000000443f6a7220 */ /* 0x040fe20000410000 */
[----:B------:R-:W-:Y:S02]  /*12380*/  HADD2.F32 R62, -RZ, R62.H1_H1 ;  /* 0x3000003eff3e7230 */ /* 0x000fe40000004100 */
[----:B------:R-:W-:Y:S01]  /*12390*/  FMUL.FTZ R66, R63, R54 ;  /* 0x000000363f427220 */ /* 0x000fe20000410000 */
[----:B------:R-:W-:-:S02]  /*123a0*/  HADD2.F32 R55, -RZ, R52.H0_H0 ;  /* 0x20000034ff377230 */ /* 0x000fc40000004100 */
[C---:B------:R-:W-:Y:S01]  /*123b0*/  FFMA.FTZ R106, R59.reuse, R54, -R106 ;  /* 0x000000363b6a7223 */ /* 0x040fe2000001086a */
[----:B------:R-:W-:Y:S02]  /*123c0*/  HADD2.F32 R57, -RZ, R46.H0_H0 ;  /* 0x2000002eff397230 */ /* 0x000fe40000004100 */
[----:B------:R-:W-:Y:S01]  /*123d0*/  FFMA.FTZ R67, R59, R68, R66 ;  /* 0x000000443b437223 */ /* 0x000fe20000010042 */
[----:B------:R-:W-:Y:S02]  /*123e0*/  HADD2.F32 R47, -RZ, R44.H0_H0 ;  /* 0x2000002cff2f7230 */ /* 0x000fe40000004100 */
[----:B------:R-:W-:Y:S01]  /*123f0*/  FMUL.FTZ R59, R60, R55 ;  /* 0x000000373c3b7220 */ /* 0x000fe20000410000 */
[----:B------:R-:W-:Y:S02]  /*12400*/  HADD2.F32 R56, -RZ, R56.H1_H1 ;  /* 0x30000038ff387230 */ /* 0x000fe40000004100 */
[----:B------:R-:W-:Y:S01]  /*12410*/  FMUL.FTZ R63, R62, R57 ;  /* 0x000000393e3f7220 */ /* 0x000fe20000410000 */
[----:B------:R-:W-:-:S02]  /*12420*/  HADD2.F32 R58, -RZ, R58.H1_H1 ;  /* 0x3000003aff3a7230 */ /* 0x000fc40000004100 */
[----:B------:R-:W-:Y:S01]  /*12430*/  FMUL.FTZ R60, R60, R47 ;  /* 0x0000002f3c3c7220 */ /* 0x000fe20000410000 */
[----:B------:R-:W-:Y:S01]  /*12440*/  FMUL.FTZ R62, R62, R45 ;  /* 0x0000002d3e3e7220 */ /* 0x000fe20000410000 */
[----:B------:R-:W-:Y:S01]  /*12450*/  FFMA.FTZ R59, R56, R47, -R59 ;  /* 0x0000002f383b7223 */ /* 0x000fe2000001083b */
[----:B------:R-:W-:Y:S01]  /*12460*/  F2FP.F16.F32.PACK_AB R47, R106, R109 ;  /* 0x0000006d6a2f723e */ /* 0x000fe200000000ff */
[----:B------:R-:W-:Y:S01]  /*12470*/  FFMA.FTZ R63, R58, R45, -R63 ;  /* 0x0000002d3a3f7223 */ /* 0x000fe2000001083f */
[----:B------:R-:W-:Y:S01]  /*12480*/  FFMA.FTZ R52, R56, R55, R60 ;  /* 0x0000003738347223 */ /* 0x000fe2000001003c */
[----:B------:R-:W-:Y:S01]  /*12490*/  FFMA.FTZ R57, R58, R57, R62 ;  /* 0x000000393a397223 */ /* 0x000fe2000001003e */
[----:B------:R-:W-:Y:S02]  /*124a0*/  F2FP.F16.F32.PACK_AB R45, R78, R53 ;  /* 0x000000354e2d723e */ /* 0x000fe400000000ff */
[----:B------:R-:W-:Y:S02]  /*124b0*/  F2FP.F16.F32.PACK_AB R44, R59, R108 ;  /* 0x0000006c3b2c723e */ /* 0x000fe400000000ff */
[----:B------:R-:W-:-:S02]  /*124c0*/  F2FP.F16.F32.PACK_AB R46, R63, R70 ;  /* 0x000000463f2e723e */ /* 0x000fc400000000ff */
[----:B------:R-:W-:Y:S02]  /*124d0*/  F2FP.F16.F32.PACK_AB R55, R67, R82 ;  /* 0x000000524337723e */ /* 0x000fe400000000ff */
[----:B------:R-:W-:Y:S01]  /*124e0*/  F2FP.F16.F32.PACK_AB R53, R80, R79 ;  /* 0x0000004f5035723e */ /* 0x000fe200000000ff */
[----:B------:R1:W-:Y:S01]  /*124f0*/  STS.128 [R64], R44 ;  /* 0x0000002c40007388 */ /* 0x0003e20000000c00 */
[----:B------:R-:W-:Y:S02]  /*12500*/  F2FP.F16.F32.PACK_AB R52, R52, R61 ;  /* 0x0000003d3434723e */ /* 0x000fe400000000ff */
[----:B------:R-:W-:-:S05]  /*12510*/  F2FP.F16.F32.PACK_AB R54, R57, R76 ;  /* 0x0000004c3936723e */ /* 0x000fca00000000ff */
[----:B------:R1:W-:Y:S02]  /*12520*/  STS.128 [R65+0x14400], R52 ;  /* 0x0144003441007388 */ /* 0x0003e40000000c00 */
.L_x_3053:
[----:B------:R-:W-:Y:S05]  /*12530*/  BSYNC B2 ;  /* 0x0000000000027941 */ /* 0x000fea0003800000 */
.L_x_3052:
[----:B------:R-:W-:Y:S05]  /*12540*/  @P1 BRA `(.L_x_3051) ;  /* 0x0000000400981947 */ /* 0x000fea0003800000 */
[----:B------:R-:W-:Y:S01]  /*12550*/  LEA.HI R3, R3, R0, RZ, 0x1d ;  /* 0x0000000003037211 */ /* 0x000fe200078fe8ff */
[----:B------:R-:W-:Y:S01]  /*12560*/  HADD2.F32 R58, -RZ, R104.H1_H1 ;  /* 0x30000068ff3a7230 */ /* 0x000fe20000004100 */
[----:B------:R-:W-:Y:S01]  /*12570*/  LEA.HI R88, R88, R213, RZ, 0x6 ;  /* 0x000000d558587211 */ /* 0x000fe200078f30ff */
[----:B------:R-:W-:Y:S01]  /*12580*/  HADD2.F32 R60, -RZ, R102.H1_H1 ;  /* 0x30000066ff3c7230 */ /* 0x000fe20000004100 */
[----:B-1----:R-:W-:Y:S02]  /*12590*/  SHF.R.S32.HI R46, RZ, 0x1f, R3 ;  /* 0x0000001fff2e7819 */ /* 0x002fe40000011403 */
[----:B------:R-:W-:Y:S01]  /*125a0*/  SHF.L.U32 R44, R3, 0x3, RZ ;  /* 0x00000003032c7819 */ /* 0x000fe200000006ff */
[----:B------:R-:W-:Y:S01]  /*125b0*/  IMAD.SHL.U32 R88, R88, 0x80, RZ ;  /* 0x0000008058587824 */ /* 0x000fe200078e00ff */
[----:B------:R-:W-:Y:S02]  /*125c0*/  LEA.HI R46, R46, R3, RZ, 0x3 ;  /* 0x000000032e2e7211 */ /* 0x000fe400078f18ff */
[----:B------:R-:W-:-:S02]  /*125d0*/  LOP3.LUT R44, R223, 0x38, R44, 0xf8, !PT ;  /* 0x00000038df2c7812 */ /* 0x000fc400078ef82c */
[----:B-----5:R-:W-:Y:S01]  /*125e0*/  R2UR UR4, R110 ;  /* 0x000000006e0472ca */ /* 0x020fe200000e0000 */
[----:B------:R-:W-:Y:S01]  /*125f0*/  IMAD.SHL.U32 R46, R46, 0x400, RZ ;  /* 0x000004002e2e7824 */ /* 0x000fe200078e00ff */
[-C--:B------:R-:W-:Y:S02]  /*12600*/  LOP3.LUT R53, R44, R83.reuse, RZ, 0x3c, !PT ;  /* 0x000000532c357212 */ /* 0x080fe400078e3cff */
[----:B------:R-:W-:Y:S02]  /*12610*/  LOP3.LUT R90, R223, 0x38, R90, 0xf8, !PT ;  /* 0x00000038df5a7812 */ /* 0x000fe400078ef85a */
[----:B------:R-:W-:Y:S02]  /*12620*/  LOP3.LUT R52, R46, 0x7fffe000, RZ, 0xc0, !PT ;  /* 0x7fffe0002e347812 */ /* 0x000fe400078ec0ff */
[----:B------:R-:W-:Y:S02]  /*12630*/  LOP3.LUT R90, R90, R83, RZ, 0x3c, !PT ;  /* 0x000000535a5a7212 */ /* 0x000fe400078e3cff */
[----:B------:R-:W-:-:S02]  /*12640*/  IADD3 R53, R53, R52, R226 ;  /* 0x0000003435357210 */ /* 0x000fc40007ffe0e2 */
[----:B------:R-:W-:Y:S02]  /*12650*/  LOP3.LUT R45, R88, 0xffffe000, RZ, 0xc0, !PT ;  /* 0xffffe000582d7812 */ /* 0x000fe400078ec0ff */
[--C-:B------:R-:W-:Y:S01]  /*12660*/  SHF.R.U64 R69, R48, 0x10, R49.reuse ;  /* 0x0000001030457819 */ /* 0x100fe20000001231 */
[----:B------:R-:W-:Y:S01]  /*12670*/  IMAD R56, R53, 0x2, R18 ;  /* 0x0000000235387824 */ /* 0x000fe200078e0212 */
[----:B------:R-:W-:Y:S02]  /*12680*/  IADD3 R3, R90, R45, R226 ;  /* 0x0000002d5a037210 */ /* 0x000fe40007ffe0e2 */
[----:B------:R-:W-:Y:S02]  /*12690*/  SHF.R.U32.HI R62, RZ, 0x10, R49 ;  /* 0x00000010ff3e7819 */ /* 0x000fe40000011631 */
[----:B------:R-:W-:Y:S01]  /*126a0*/  LEA R3, R3, UR4, 0x1 ;  /* 0x0000000403037c11 */ /* 0x000fe2000f8e08ff */
[----:B------:R-:W1:Y:S01]  /*126b0*/  LDS.128 R52, [R56+0x14400] ;  /* 0x0144000038347984 */ /* 0x000e620000000c00 */
[--C-:B------:R-:W-:Y:S01]  /*126c0*/  SHF.R.U64 R76, R40, 0x10, R41.reuse ;  /* 0x00000010284c7819 */ /* 0x100fe20000001229 */
[----:B------:R-:W-:Y:S01]  /*126d0*/  HADD2.F32 R62, -RZ, R62.H0_H0 ;  /* 0x2000003eff3e7230 */ /* 0x000fe20000004100 */
[----:B------:R-:W-:Y:S01]  /*126e0*/  SHF.R.U32.HI R57, RZ, 0x10, R41 ;  /* 0x00000010ff397819 */ /* 0x000fe20000011629 */
[----:B------:R-:W2:Y:S01]  /*126f0*/  LDS.128 R44, [R3] ;  /* 0x00000000032c7984 */ /* 0x000ea20000000c00 */
[----:B------:R-:W-:-:S02]  /*12700*/  SHF.R.U64 R67, R50, 0x10, R51 ;  /* 0x0000001032437819 */ /* 0x000fc40000001233 */
[----:B------:R-:W-:Y:S02]  /*12710*/  SHF.R.U32.HI R65, RZ, 0x10, R51 ;  /* 0x00000010ff417819 */ /* 0x000fe40000011633 */
[--C-:B------:R-:W-:Y:S02]  /*12720*/  SHF.R.U32.HI R70, RZ, 0x10, R43.reuse ;  /* 0x00000010ff467819 */ /* 0x100fe4000001162b */
[----:B------:R-:W-:Y:S01]  /*12730*/  SHF.R.U64 R71, R42, 0x10, R43 ;  /* 0x000000102a477819 */ /* 0x000fe2000000122b */
[----:B-1----:R-:W-:Y:S02]  /*12740*/  HADD2.F32 R49, -RZ, R53.H0_H0 ;  /* 0x20000035ff317230 */ /* 0x002fe40000004100 */
[----:B------:R-:W-:Y:S02]  /*12750*/  HADD2.F32 R48, -RZ, R52.H0_H0 ;  /* 0x20000034ff307230 */ /* 0x000fe40000004100 */
[----:B--2---:R-:W-:Y:S02]  /*12760*/  HADD2.F32 R41, -RZ, R45.H0_H0 ;  /* 0x2000002dff297230 */ /* 0x004fe40000004100 */
[C---:B------:R-:W-:Y:S01]  /*12770*/  FMUL.FTZ R64, R49.reuse, R60 ;  /* 0x0000003c31407220 */ /* 0x040fe20000410000 */
[----:B------:R-:W-:Y:S01]  /*12780*/  FMUL.FTZ R66, R49, R58 ;  /* 0x0000003a31427220 */ /* 0x000fe20000410000 */
[----:B------:R-:W-:-:S02]  /*12790*/  HADD2.F32 R49, -RZ, R102.H0_H0 ;  /* 0x20000066ff317230 */ /* 0x000fc40000004100 */
[----:B------:R-:W-:Y:S02]  /*127a0*/  HADD2.F32 R53, -RZ, R53.H1_H1 ;  /* 0x30000035ff357230 */ /* 0x000fe40000004100 */
[C---:B------:R-:W-:Y:S01]  /*127b0*/  FFMA.FTZ R64, R41.reuse, R58, -R64 ;  /* 0x0000003a29407223 */ /* 0x040fe20000010840 */
[----:B------:R-:W-:Y:S01]  /*127c0*/  FFMA.FTZ R66, R41, R60, R66 ;  /* 0x0000003c29427223 */ /* 0x000fe20000010042 */
[----:B------:R-:W-:Y:S02]  /*127d0*/  HADD2.F32 R41, -RZ, R104.H0_H0 ;  /* 0x20000068ff297230 */ /* 0x000fe40000004100 */
[----:B------:R-:W-:Y:S02]  /*127e0*/  HADD2.F32 R40, -RZ, R44.H0_H0 ;  /* 0x2000002cff287230 */ /* 0x000fe40000004100 */
[----:B------:R-:W-:Y:S01]  /*127f0*/  FMUL.FTZ R68, R53, R62 ;  /* 0x0000003e35447220 */ /* 0x000fe20000410000 */
[----:B------:R-:W-:Y:S02]  /*12800*/  HADD2.F32 R58, -RZ, R57.H0_H0 ;  /* 0x20000039ff3a7230 */ /* 0x000fe40000004100 */
[----:B------:R-:W-:Y:S01]  /*12810*/  FMUL.FTZ R57, R48, R49 ;  /* 0x0000003130397220 */ /* 0x000fe20000410000 */
[----:B------:R-:W-:-:S02]  /*12820*/  HADD2.F32 R45, -RZ, R45.H1_H1 ;  /* 0x3000002dff2d7230 */ /* 0x000fc40000004100 */
[-C--:B------:R-:W-:Y:S01]  /*12830*/  FMUL.FTZ R48, R48, R41.reuse ;  /* 0x0000002930307220 */ /* 0x080fe20000410000 */
[----:B------:R-:W-:Y:S02]  /*12840*/  HADD2.F32 R50, -RZ, R54.H0_H0 ;  /* 0x20000036ff327230 */ /* 0x000fe40000004100 */
[-C--:B------:R-:W-:Y:S01]  /*12850*/  FMUL.FTZ R60, R53, R58.reuse ;  /* 0x0000003a353c7220 */ /* 0x080fe20000410000 */
[C---:B------:R-:W-:Y:S01]  /*12860*/  FFMA.FTZ R57, R40.reuse, R41, -R57 ;  /* 0x0000002928397223 */ /* 0x040fe20000010839 */
[C---:B------:R-:W-:Y:S01]  /*12870*/  FFMA.FTZ R61, R45.reuse, R58, -R68 ;  /* 0x0000003a2d3d7223 */ /* 0x040fe20000010844 */
[----:B------:R-:W-:Y:S02]  /*12880*/  HADD2.F32 R53, -RZ, R103.H0_H0 ;  /* 0x20000067ff357230 */ /* 0x000fe40000004100 */
[----:B------:R-:W-:Y:S01]  /*12890*/  FFMA.FTZ R59, R40, R49, R48 ;  /* 0x00000031283b7223 */ /* 0x000fe20000010030 */
[----:B------:R-:W-:Y:S02]  /*128a0*/  HADD2.F32 R41, -RZ, R105.H0_H0 ;  /* 0x20000069ff297230 */ /* 0x000fe40000004100 */
[----:B------:R-:W-:Y:S01]  /*128b0*/  FFMA.FTZ R63, R45, R62, R60 ;  /* 0x0000003e2d3f7223 */ /* 0x000fe2000001003c */
[----:B------:R-:W-:-:S02]  /*128c0*/  HADD2.F32 R51, -RZ, R55.H0_H0 ;  /* 0x20000037ff337230 */ /* 0x000fc40000004100 */
[C---:B------:R-:W-:Y:S01]  /*128d0*/  FMUL.FTZ R45, R50.reuse, R53 ;  /* 0x00000035322d7220 */ /* 0x040fe20000410000 */
[----:B------:R-:W-:Y:S02]  /*128e0*/  HADD2.F32 R58, -RZ, R103.H1_H1 ;  /* 0x30000067ff3a7230 */ /* 0x000fe40000004100 */
[----:B------:R-:W-:Y:S01]  /*128f0*/  FMUL.FTZ R49, R50, R41 ;  /* 0x0000002932317220 */ /* 0x000fe20000410000 */
[----:B------:R-:W-:Y:S02]  /*12900*/  HADD2.F32 R40, -RZ, R105.H1_H1 ;  /* 0x30000069ff287230 */ /* 0x000fe40000004100 */
[----:B------:R-:W-:Y:S02]  /*12910*/  HADD2.F32 R42, -RZ, R46.H0_H0 ;  /* 0x2000002eff2a7230 */ /* 0x000fe40000004100 */
[C---:B------:R-:W-:Y:S01]  /*12920*/  FMUL.FTZ R62, R51.reuse, R58 ;  /* 0x0000003a333e7220 */ /* 0x040fe20000410000 */
[----:B------:R-:W-:Y:S02]  /*12930*/  HADD2.F32 R43, -RZ, R47.H0_H0 ;  /* 0x2000002fff2b7230 */ /* 0x000fe40000004100 */
[----:B------:R-:W-:Y:S01]  /*12940*/  FMUL.FTZ R51, R51, R40 ;  /* 0x0000002833337220 */ /* 0x000fe20000410000 */
[----:B------:R-:W-:-:S02]  /*12950*/  HADD2.F32 R55, -RZ, R55.H1_H1 ;  /* 0x30000037ff377230 */ /* 0x000fc40000004100 */
[C---:B------:R-:W-:Y:S01]  /*12960*/  FFMA.FTZ R60, R42.reuse, R41, -R45 ;  /* 0x000000292a3c7223 */ /* 0x040fe2000001082d */
[----:B------:R-:W-:Y:S02]  /*12970*/  HADD2.F32 R50, -RZ, R65.H0_H0 ;  /* 0x20000041ff327230 */ /* 0x000fe40000004100 */
[----:B------:R-:W-:Y:S01]  /*12980*/  FFMA.FTZ R53, R42, R53, R49 ;  /* 0x000000352a357223 */ /* 0x000fe20000010031 */
[----:B------:R-:W-:Y:S02]  /*12990*/  HADD2.F32 R48, -RZ, R70.H0_H0 ;  /* 0x20000046ff307230 */ /* 0x000fe40000004100 */
[----:B------:R-:W-:Y:S01]  /*129a0*/  FFMA.FTZ R62, R43, R40, -R62 ;  /* 0x000000282b3e7223 */ /* 0x000fe2000001083e */
[----:B------:R-:W-:Y:S02]  /*129b0*/  HADD2.F32 R47, -RZ, R47.H1_H1 ;  /* 0x3000002fff2f7230 */ /* 0x000fe40000004100 */
[----:B------:R-:W-:Y:S01]  /*129c0*/  FMUL.FTZ R42, R55, R50 ;  /* 0x00000032372a7220 */ /* 0x000fe20000410000 */
[----:B------:R-:W-:-:S02]  /*129d0*/  HADD2.F32 R52, -RZ, R52.H1_H1 ;  /* 0x30000034ff347230 */ /* 0x000fc40000004100 */
[----:B------:R-:W-:Y:S01]  /*129e0*/  FFMA.FTZ R58, R43, R58, R51 ;  /* 0x0000003a2b3a7223 */ /* 0x000fe20000010033 */
        /* <DEDUP_REMOVED lines=28> */
.L_x_3051:
[----:B------:R-:W-:Y:S05]  /*12bb0*/  BSYNC B1 ;  /* 0x0000000000017941 */ /* 0x000fea0003800000 */
.L_x_3050:
[----:B--2---:R-:W-:Y:S01]  /*12bc0*/  VIADD R3, R212, 0x40 ;  /* 0x00000040d4037836 */ /* 0x004fe20000000000 */
[----:B------:R-:W-:Y:S04]  /*12bd0*/  BSSY B1, `(.L_x_3054) ;  /* 0x00000cd000017945 */ /* 0x000fe80003800000 */
[----:B------:R-:W-:-:S13]  /*12be0*/  ISETP.GE.AND P0, PT, R3, R20, PT ;  /* 0x000000140300720c */ /* 0x000fda0003f06270 */
[----:B------:R-:W-:Y:S05]  /*12bf0*/  @P0 BRA `(.L_x_3055) ;  /* 0x0000000c00280947 */ /* 0x000fea0003800000 */
[----:B------:R-:W2:Y:S01]  /*12c00*/  LDC R3, c[0x0][0x3f4] ;  /* 0x0000fd00ff037b82 */ /* 0x000ea20000000800 */
[----:B------:R-:W-:Y:S01]  /*12c10*/  BSSY B2, `(.L_x_3056) ;  /* 0x0000068000027945 */ /* 0x000fe20003800000 */
[----:B------:R-:W-:Y:S02]  /*12c20*/  SHF.R.U32.HI R66, RZ, 0x3, R224 ;  /* 0x00000003ff427819 */ /* 0x000fe400000116e0 */
[-C--:B--2---:R-:W-:Y:S02]  /*12c30*/  ISETP.GE.AND P0, PT, R16, R3.reuse, PT ;  /* 0x000000031000720c */ /* 0x084fe40003f06270 */
[----:B------:R-:W-:-:S11]  /*12c40*/  ISETP.GE.AND P1, PT, R213, R3, PT ;  /* 0x00000003d500720c */ /* 0x000fd60003f26270 */
[----:B------:R-:W-:Y:S05]  /*12c50*/  @P0 BRA `(.L_x_3057) ;  /* 0x00000004008c0947 */ /* 0x000fea0003800000 */
[----:B------:R-:W2:Y:S01]  /*12c60*/  LDL R40, [R1+0x64] ;  /* 0x0000640001287983 */ /* 0x000ea20000100800 */
[----:B------:R-:W-:Y:S01]  /*12c70*/  LOP3.LUT R42, R224, 0x38, R16, 0xf8, !PT ;  /* 0x00000038e02a7812 */ /* 0x000fe200078ef810 */
[----:B-1----:R-:W-:Y:S01]  /*12c80*/  HADD2.F32 R52, -RZ, R98.H1_H1 ;  /* 0x30000062ff347230 */ /* 0x002fe20000004100 */
[--C-:B------:R-:W-:Y:S01]  /*12c90*/  SHF.R.U64 R62, R36, 0x10, R37.reuse ;  /* 0x00000010243e7819 */ /* 0x100fe20000001225 */
[----:B------:R-:W-:Y:S01]  /*12ca0*/  HADD2.F32 R50, -RZ, R100.H1_H1 ;  /* 0x30000064ff327230 */ /* 0x000fe20000004100 */
[----:B------:R-:W-:Y:S02]  /*12cb0*/  LOP3.LUT R42, R227, R42, R66, 0xf6, !PT ;  /* 0x0000002ae32a7212 */ /* 0x000fe400078ef642 */
[----:B------:R-:W-:Y:S02]  /*12cc0*/  SHF.R.U32.HI R54, RZ, 0x10, R37 ;  /* 0x00000010ff367819 */ /* 0x000fe40000011625 */
[--C-:B------:R-:W-:Y:S02]  /*12cd0*/  SHF.R.U64 R65, R28, 0x10, R29.reuse ;  /* 0x000000101c417819 */ /* 0x100fe4000000121d */
[----:B------:R-:W-:Y:S01]  /*12ce0*/  SHF.R.U32.HI R51, RZ, 0x10, R29 ;  /* 0x00000010ff337819 */ /* 0x000fe2000001161d */
[----:B------:R-:W-:Y:S01]  /*12cf0*/  HADD2.F32 R54, -RZ, R54.H0_H0 ;  /* 0x20000036ff367230 */ /* 0x000fe20000004100 */
[----:B------:R-:W-:-:S02]  /*12d00*/  SHF.R.U64 R61, R38, 0x10, R39 ;  /* 0x00000010263d7819 */ /* 0x000fc40000001227 */
[----:B------:R-:W-:Y:S02]  /*12d10*/  SHF.R.U32.HI R59, RZ, 0x10, R39 ;  /* 0x00000010ff3b7819 */ /* 0x000fe40000011627 */
[--C-:B------:R-:W-:Y:S02]  /*12d20*/  SHF.R.U32.HI R63, RZ, 0x10, R31.reuse ;  /* 0x00000010ff3f7819 */ /* 0x100fe4000001161f */
[----:B------:R-:W-:Y:S02]  /*12d30*/  SHF.R.U64 R64, R30, 0x10, R31 ;  /* 0x000000101e407819 */ /* 0x000fe4000000121f */
[----:B--2---:R-:W-:Y:S02]  /*12d40*/  R2UR UR4, R40 ;  /* 0x00000000280472ca */ /* 0x004fe400000e0000 */
[----:B------:R-:W-:-:S04]  /*12d50*/  LEA.HI R40, R3, R237, RZ, 0x1d ;  /* 0x000000ed03287211 */ /* 0x000fc800078fe8ff */
[----:B------:R-:W-:Y:S02]  /*12d60*/  SHF.R.S32.HI R43, RZ, 0x1f, R40 ;  /* 0x0000001fff2b7819 */ /* 0x000fe40000011428 */
[----:B------:R-:W-:Y:S02]  /*12d70*/  SHF.L.U32 R41, R40, 0x3, RZ ;  /* 0x0000000328297819 */ /* 0x000fe400000006ff */
[----:B------:R-:W-:Y:S02]  /*12d80*/  LEA.HI R43, R43, R40, RZ, 0x3 ;  /* 0x000000282b2b7211 */ /* 0x000fe400078f18ff */
[----:B------:R-:W-:Y:S02]  /*12d90*/  LOP3.LUT R40, R224, 0x38, R41, 0xf8, !PT ;  /* 0x00000038e0287812 */ /* 0x000fe400078ef829 */
[----:B------:R-:W-:Y:S01]  /*12da0*/  LEA R48, R42, UR4, 0x1 ;  /* 0x000000042a307c11 */ /* 0x000fe2000f8e08ff */
[----:B------:R-:W-:Y:S01]  /*12db0*/  IMAD.SHL.U32 R43, R43, 0x400, RZ ;  /* 0x000004002b2b7824 */ /* 0x000fe200078e00ff */
[----:B------:R-:W-:-:S04]  /*12dc0*/  LOP3.LUT R44, R40, R66, RZ, 0x3c, !PT ;  /* 0x00000042282c7212 */ /* 0x000fc800078e3cff */
[----:B------:R-:W-:Y:S02]  /*12dd0*/  LOP3.LUT R45, R43, 0x7fffe000, RZ, 0xc0, !PT ;  /* 0x7fffe0002b2d7812 */ /* 0x000fe400078ec0ff */
[----:B------:R-:W1:Y:S02]  /*12de0*/  LDS.128 R40, [R48] ;  /* 0x0000000030287984 */ /* 0x000e640000000c00 */
[----:B------:R-:W-:-:S05]  /*12df0*/  IADD3 R45, R44, R45, R227 ;  /* 0x0000002d2c2d7210 */ /* 0x000fca0007ffe0e3 */
[----:B------:R-:W-:-:S05]  /*12e00*/  IMAD R49, R45, 0x2, R18 ;  /* 0x000000022d317824 */ /* 0x000fca00078e0212 */
[----:B------:R-:W2:Y:S01]  /*12e10*/  LDS.128 R44, [R49+0x14400] ;  /* 0x01440000312c7984 */ /* 0x000ea20000000c00 */
[--C-:B-1----:R-:W-:Y:S02]  /*12e20*/  HADD2.F32 R29, -RZ, R41.reuse.H0_H0 ;  /* 0x20000029ff1d7230 */ /* 0x102fe40000004100 */
[----:B------:R-:W-:Y:S02]  /*12e30*/  HADD2.F32 R41, -RZ, R41.H1_H1 ;  /* 0x30000029ff297230 */ /* 0x000fe40000004100 */
[----:B------:R-:W-:Y:S02]  /*12e40*/  HADD2.F32 R28, -RZ, R40.H0_H0 ;  /* 0x20000028ff1c7230 */ /* 0x000fe40000004100 */
[----:B------:R-:W-:Y:S02]  /*12e50*/  HADD2.F32 R30, -RZ, R42.H0_H0 ;  /* 0x2000002aff1e7230 */ /* 0x000fe40000004100 */
[--C-:B------:R-:W-:Y:S02]  /*12e60*/  HADD2.F32 R31, -RZ, R43.reuse.H0_H0 ;  /* 0x2000002bff1f7230 */ /* 0x100fe40000004100 */
[----:B------:R-:W-:-:S02]  /*12e70*/  HADD2.F32 R43, -RZ, R43.H1_H1 ;  /* 0x3000002bff2b7230 */ /* 0x000fc40000004100 */
[--C-:B--2---:R-:W-:Y:S02]  /*12e80*/  HADD2.F32 R37, -RZ, R45.reuse.H0_H0 ;  /* 0x2000002dff257230 */ /* 0x104fe40000004100 */
        /* <DEDUP_REMOVED lines=64> */
.L_x_3057:
[----:B------:R-:W-:Y:S05]  /*13290*/  BSYNC B2 ;  /* 0x0000000000027941 */ /* 0x000fea0003800000 */
.L_x_3056:
[----:B------:R-:W-:Y:S05]  /*132a0*/  @P1 BRA `(.L_x_3055) ;  /* 0x00000004007c1947 */ /* 0x000fea0003800000 */
[----:B-1----:R-:W3:Y:S01]  /*132b0*/  LDL R55, [R1+0x74] ;  /* 0x0000740001377983 */ /* 0x002ee20000100800 */
[----:B------:R-:W-:Y:S01]  /*132c0*/  LEA.HI R3, R3, R0, RZ, 0x1d ;  /* 0x0000000003037211 */ /* 0x000fe200078fe8ff */
[--C-:B------:R-:W-:Y:S01]  /*132d0*/  HADD2.F32 R42, -RZ, R89.reuse.H1_H1 ;  /* 0x30000059ff2a7230 */ /* 0x100fe20000004100 */
[----:B------:R-:W-:Y:S01]  /*132e0*/  SHF.R.U64 R51, R32, 0x10, R33 ;  /* 0x0000001020337819 */ /* 0x000fe20000001221 */
[----:B------:R-:W-:Y:S01]  /*132f0*/  HADD2.F32 R40, -RZ, R92.H1_H1 ;  /* 0x3000005cff287230 */ /* 0x000fe20000004100 */
[----:B--2---:R-:W-:Y:S01]  /*13300*/  SHF.R.S32.HI R28, RZ, 0x1f, R3 ;  /* 0x0000001fff1c7819 */ /* 0x004fe20000011403 */
[----:B------:R-:W-:Y:S01]  /*13310*/  IMAD.SHL.U32 R29, R3, 0x8, RZ ;  /* 0x00000008031d7824 */ /* 0x000fe200078e00ff */
[----:B------:R-:W-:Y:S01]  /*13320*/  SHF.R.U32.HI R44, RZ, 0x10, R33 ;  /* 0x00000010ff2c7819 */ /* 0x000fe20000011621 */
[----:B------:R-:W-:Y:S01]  /*13330*/  HADD2.F32 R89, -RZ, R89.H0_H0 ;  /* 0x20000059ff597230 */ /* 0x000fe20000004100 */
[----:B------:R-:W-:Y:S02]  /*13340*/  LEA.HI R28, R28, R3, RZ, 0x3 ;  /* 0x000000031c1c7211 */ /* 0x000fe400078f18ff */
[----:B------:R-:W-:Y:S01]  /*13350*/  LOP3.LUT R3, R224, 0x38, R29, 0xf8, !PT ;  /* 0x00000038e0037812 */ /* 0x000fe200078ef81d */
[----:B------:R-:W-:Y:S01]  /*13360*/  HADD2.F32 R44, -RZ, R44.H0_H0 ;  /* 0x2000002cff2c7230 */ /* 0x000fe20000004100 */
[----:B------:R-:W-:-:S02]  /*13370*/  SHF.L.U32 R28, R28, 0xa, RZ ;  /* 0x0000000a1c1c7819 */ /* 0x000fc400000006ff */
[----:B------:R-:W-:Y:S02]  /*13380*/  LOP3.LUT R36, R3, R66, RZ, 0x3c, !PT ;  /* 0x0000004203247212 */ /* 0x000fe400078e3cff */
[----:B------:R-:W-:Y:S02]  /*13390*/  LOP3.LUT R3, R28, 0x7fffe000, RZ, 0xc0, !PT ;  /* 0x7fffe0001c037812 */ /* 0x000fe400078ec0ff */
[----:B------:R-:W-:Y:S02]  /*133a0*/  SHF.R.U64 R54, R24, 0x10, R25 ;  /* 0x0000001018367819 */ /* 0x000fe40000001219 */
[----:B------:R-:W-:Y:S02]  /*133b0*/  IADD3 R3, R36, R3, R227 ;  /* 0x0000000324037210 */ /* 0x000fe40007ffe0e3 */
[----:B------:R-:W-:Y:S02]  /*133c0*/  SHF.R.U32.HI R41, RZ, 0x10, R25 ;  /* 0x00000010ff297819 */ /* 0x000fe40000011619 */
[--C-:B------:R-:W-:Y:S01]  /*133d0*/  SHF.R.U64 R49, R34, 0x10, R35.reuse ;  /* 0x0000001022317819 */ /* 0x100fe20000001223 */
[----:B------:R-:W-:Y:S01]  /*133e0*/  IMAD R3, R3, 0x2, R18 ;  /* 0x0000000203037824 */ /* 0x000fe200078e0212 */
[----:B------:R-:W-:-:S02]  /*133f0*/  SHF.R.U32.HI R47, RZ, 0x10, R35 ;  /* 0x00000010ff2f7819 */ /* 0x000fc40000011623 */
[--C-:B------:R-:W-:Y:S02]  /*13400*/  SHF.R.U32.HI R52, RZ, 0x10, R27.reuse ;  /* 0x00000010ff347819 */ /* 0x100fe4000001161b */
[----:B------:R-:W1:Y:S01]  /*13410*/  LDS.128 R36, [R3+0x14400] ;  /* 0x0144000003247984 */ /* 0x000e620000000c00 */
[----:B------:R-:W-:Y:S01]  /*13420*/  SHF.R.U64 R53, R26, 0x10, R27 ;  /* 0x000000101a357819 */ /* 0x000fe2000000121b */
[--C-:B-1----:R-:W-:Y:S02]  /*13430*/  HADD2.F32 R33, -RZ, R37.reuse.H0_H0 ;  /* 0x20000025ff217230 */ /* 0x102fe40000004100 */
[----:B------:R-:W-:Y:S02]  /*13440*/  HADD2.F32 R37, -RZ, R37.H1_H1 ;  /* 0x30000025ff257230 */ /* 0x000fe40000004100 */
[----:B------:R-:W-:Y:S02]  /*13450*/  HADD2.F32 R32, -RZ, R36.H0_H0 ;  /* 0x20000024ff207230 */ /* 0x000fe40000004100 */
[C---:B------:R-:W-:Y:S01]  /*13460*/  FMUL.FTZ R46, R33.reuse, R42 ;  /* 0x0000002a212e7220 */ /* 0x040fe20000410000 */
[----:B------:R-:W-:Y:S01]  /*13470*/  FMUL.FTZ R48, R33, R40 ;  /* 0x0000002821307220 */ /* 0x000fe20000410000 */
[----:B------:R-:W-:Y:S01]  /*13480*/  FMUL.FTZ R50, R37, R44 ;  /* 0x0000002c25327220 */ /* 0x000fe20000410000 */
[----:B------:R-:W-:-:S02]  /*13490*/  HADD2.F32 R34, -RZ, R38.H0_H0 ;  /* 0x20000026ff227230 */ /* 0x000fc40000004100 */
[----:B------:R-:W-:Y:S02]  /*134a0*/  HADD2.F32 R33, -RZ, R91.H0_H0 ;  /* 0x2000005bff217230 */ /* 0x000fe40000004100 */
[--C-:B------:R-:W-:Y:S02]  /*134b0*/  HADD2.F32 R35, -RZ, R39.reuse.H0_H0 ;  /* 0x20000027ff237230 */ /* 0x100fe40000004100 */
[----:B------:R-:W-:Y:S02]  /*134c0*/  HADD2.F32 R39, -RZ, R39.H1_H1 ;  /* 0x30000027ff277230 */ /* 0x000fe40000004100 */
[----:B------:R-:W-:Y:S02]  /*134d0*/  HADD2.F32 R36, -RZ, R36.H1_H1 ;  /* 0x30000024ff247230 */ /* 0x000fe40000004100 */
[----:B------:R-:W-:Y:S01]  /*134e0*/  HADD2.F32 R38, -RZ, R38.H1_H1 ;  /* 0x30000026ff267230 */ /* 0x000fe20000004100 */
[----:B---3--:R-:W1:Y:S02]  /*134f0*/  LDS.128 R28, [R55] ;  /* 0x00000000371c7984 */ /* 0x008e640000000c00 */
[----:B-1----:R-:W-:-:S02]  /*13500*/  HADD2.F32 R25, -RZ, R29.H0_H0 ;  /* 0x2000001dff197230 */ /* 0x002fc40000004100 */
[----:B------:R-:W-:Y:S02]  /*13510*/  HADD2.F32 R24, -RZ, R28.H0_H0 ;  /* 0x2000001cff187230 */ /* 0x000fe40000004100 */
[----:B------:R-:W-:Y:S02]  /*13520*/  HADD2.F32 R29, -RZ, R29.H1_H1 ;  /* 0x3000001dff1d7230 */ /* 0x000fe40000004100 */
[C---:B------:R-:W-:Y:S01]  /*13530*/  FFMA.FTZ R46, R25.reuse, R40, -R46 ;  /* 0x00000028192e7223 */ /* 0x040fe2000001082e */
[----:B------:R-:W-:Y:S02]  /*13540*/  HADD2.F32 R40, -RZ, R41.H0_H0 ;  /* 0x20000029ff287230 */ /* 0x000fe40000004100 */
[----:B------:R-:W-:Y:S01]  /*13550*/  FFMA.FTZ R48, R25, R42, R48 ;  /* 0x0000002a19307223 */ /* 0x000fe20000010030 */
[----:B------:R-:W-:Y:S02]  /*13560*/  HADD2.F32 R25, -RZ, R92.H0_H0 ;  /* 0x2000005cff197230 */ /* 0x000fe40000004100 */
[----:B------:R-:W-:-:S02]  /*13570*/  HADD2.F32 R26, -RZ, R30.H0_H0 ;  /* 0x2000001eff1a7230 */ /* 0x000fc40000004100 */
[-C--:B------:R-:W-:Y:S01]  /*13580*/  FMUL.FTZ R42, R37, R40.reuse ;  /* 0x00000028252a7220 */ /* 0x080fe20000410000 */
[C---:B------:R-:W-:Y:S01]  /*13590*/  FMUL.FTZ R37, R32.reuse, R89 ;  /* 0x0000005920257220 */ /* 0x040fe20000410000 */
[-C--:B------:R-:W-:Y:S01]  /*135a0*/  FMUL.FTZ R32, R32, R25.reuse ;  /* 0x0000001920207220 */ /* 0x080fe20000410000 */
[----:B------:R-:W-:Y:S01]  /*135b0*/  FFMA.FTZ R41, R29, R40, -R50 ;  /* 0x000000281d297223 */ /* 0x000fe20000010832 */
[----:B------:R-:W-:Y:S02]  /*135c0*/  HADD2.F32 R40, -RZ, R91.H1_H1 ;  /* 0x3000005bff287230 */ /* 0x000fe40000004100 */
[C---:B------:R-:W-:Y:S01]  /*135d0*/  FFMA.FTZ R37, R24.reuse, R25, -R37 ;  /* 0x0000001918257223 */ /* 0x040fe20000010825 */
[--C-:B------:R-:W-:Y:S02]  /*135e0*/  HADD2.F32 R25, -RZ, R93.reuse.H0_H0 ;  /* 0x2000005dff197230 */ /* 0x100fe40000004100 */
[----:B------:R-:W-:Y:S01]  /*135f0*/  FFMA.FTZ R89, R24, R89, R32 ;  /* 0x0000005918597223 */ /* 0x000fe20000010020 */
[----:B------:R-:W-:-:S02]  /*13600*/  HADD2.F32 R24, -RZ, R93.H1_H1 ;  /* 0x3000005dff187230 */ /* 0x000fc40000004100 */
[----:B------:R-:W-:Y:S01]  /*13610*/  FFMA.FTZ R43, R29, R44, R42 ;  /* 0x0000002c1d2b7223 */ /* 0x000fe2000001002a */
[----:B------:R-:W-:Y:S02]  /*13620*/  HADD2.F32 R27, -RZ, R31.H0_H0 ;  /* 0x2000001fff1b7230 */ /* 0x000fe40000004100 */
[C---:B------:R-:W-:Y:S01]  /*13630*/  FMUL.FTZ R29, R34.reuse, R33 ;  /* 0x00000021221d7220 */ /* 0x040fe20000410000 */
[----:B------:R-:W-:Y:S01]  /*13640*/  FMUL.FTZ R45, R34, R25 ;  /* 0x00000019222d7220 */ /* 0x000fe20000410000 */
[----:B------:R-:W-:Y:S02]  /*13650*/  HADD2.F32 R34, -RZ, R47.H0_H0 ;  /* 0x2000002fff227230 */ /* 0x000fe40000004100 */
[C---:B------:R-:W-:Y:S01]  /*13660*/  FMUL.FTZ R44, R35.reuse, R40 ;  /* 0x00000028232c7220 */ /* 0x040fe20000410000 */
[----:B------:R-:W-:Y:S02]  /*13670*/  HADD2.F32 R32, -RZ, R52.H0_H0 ;  /* 0x20000034ff207230 */ /* 0x000fe40000004100 */
[----:B------:R-:W-:Y:S01]  /*13680*/  FMUL.FTZ R35, R35, R24 ;  /* 0x0000001823237220 */ /* 0x000fe20000410000 */
[----:B------:R-:W-:-:S02]  /*13690*/  HADD2.F32 R31, -RZ, R31.H1_H1 ;  /* 0x3000001fff1f7230 */ /* 0x000fc40000004100 */
[C---:B------:R-:W-:Y:S01]  /*136a0*/  FFMA.FTZ R42, R26.reuse, R25, -R29 ;  /* 0x000000191a2a7223 */ /* 0x040fe2000001081d */
[----:B------:R-:W-:Y:S01]  /*136b0*/  FFMA.FTZ R45, R26, R33, R45 ;  /* 0x000000211a2d7223 */ /* 0x000fe2000001002d */
[----:B------:R-:W-:Y:S01]  /*136c0*/  FFMA.FTZ R44, R27, R24, -R44 ;  /* 0x000000181b2c7223 */ /* 0x000fe2000001082c */
[----:B------:R-:W-:Y:S01]  /*136d0*/  FMUL.FTZ R26, R39, R34 ;  /* 0x00000022271a7220 */ /* 0x000fe20000410000 */
        /* <DEDUP_REMOVED lines=28> */
.L_x_3055:
[----:B------:R-:W-:Y:S05]  /*138a0*/  BSYNC B1 ;  /* 0x0000000000017941 */ /* 0x000fea0003800000 */
.L_x_3054:
[----:B---3--:R-:W-:-:S05]  /*138b0*/  VIADD R3, R212, 0x60 ;  /* 0x00000060d4037836 */ /* 0x008fca0000000000 */
[----:B------:R-:W-:-:S13]  /*138c0*/  ISETP.GE.AND P0, PT, R3, R20, PT ;  /* 0x000000140300720c */ /* 0x000fda0003f06270 */
[----:B------:R-:W-:Y:S05]  /*138d0*/  @P0 BRA `(.L_x_3025) ;  /* 0x0000000c00440947 */ /* 0x000fea0003800000 */
[----:B--2---:R2:W5:Y:S01]  /*138e0*/  LDL R49, [R1+0x68] ;  /* 0x0000680001317983 */ /* 0x0045620000100800 */
[----:B-1----:R-:W1:Y:S01]  /*138f0*/  LDC R47, c[0x0][0x3f4] ;  /* 0x0000fd00ff2f7b82 */ /* 0x002e620000000800 */
[C---:B------:R-:W-:Y:S01]  /*13900*/  VIADD R50, R212.reuse, 0x60 ;  /* 0x00000060d4327836 */ /* 0x040fe20000000000 */
[----:B------:R-:W-:Y:S01]  /*13910*/  BSSY B1, `(.L_x_3058) ;  /* 0x000006d000017945 */ /* 0x000fe20003800000 */
[----:B------:R-:W-:-:S03]  /*13920*/  VIADD R51, R212, 0x60 ;  /* 0x00000060d4337836 */ /* 0x000fc60000000000 */
[----:B------:R-:W-:Y:S01]  /*13930*/  SHF.L.U32 R50, R50, 0x6, RZ ;  /* 0x0000000632327819 */ /* 0x000fe200000006ff */
[----:B------:R-:W-:-:S03]  /*13940*/  IMAD.SHL.U32 R51, R51, 0x40, RZ ;  /* 0x0000004033337824 */ /* 0x000fc600078e00ff */
[----:B------:R-:W-:Y:S02]  /*13950*/  LOP3.LUT R50, R50, 0x1c0, RZ, 0xc0, !PT ;  /* 0x000001c032327812 */ /* 0x000fe400078ec0ff */
[----:B------:R-:W-:Y:S02]  /*13960*/  LOP3.LUT R51, R51, 0x1c0, RZ, 0xc0, !PT ;  /* 0x000001c033337812 */ /* 0x000fe400078ec0ff */
[----:B------:R-:W-:Y:S02]  /*13970*/  SHF.R.U32.HI R50, RZ, 0x3, R50 ;  /* 0x00000003ff327819 */ /* 0x000fe40000011632 */
[-C--:B-1----:R-:W-:Y:S02]  /*13980*/  ISETP.GE.AND P0, PT, R16, R47.reuse, PT ;  /* 0x0000002f1000720c */ /* 0x082fe40003f06270 */
[----:B------:R-:W-:-:S11]  /*13990*/  ISETP.GE.AND P1, PT, R213, R47, PT ;  /* 0x0000002fd500720c */ /* 0x000fd60003f26270 */
[----:B--2---:R-:W-:Y:S05]  /*139a0*/  @P0 BRA `(.L_x_3059) ;  /* 0x00000004008c0947 */ /* 0x004fea0003800000 */
[----:B------:R-:W2:Y:S01]  /*139b0*/  LDL R3, [R1+0x64] ;  /* 0x0000640001037983 */ /* 0x000ea20000100800 */
[----:B------:R-:W-:Y:S01]  /*139c0*/  LOP3.LUT R25, R51, 0x38, R16, 0xf8, !PT ;  /* 0x0000003833197812 */ /* 0x000fe200078ef810 */
[----:B------:R-:W-:Y:S01]  /*139d0*/  HADD2.F32 R32, -RZ, R94.H1_H1 ;  /* 0x3000005eff207230 */ /* 0x000fe20000004100 */
[--C-:B------:R-:W-:Y:S02]  /*139e0*/  SHF.R.U64 R46, R12, 0x10, R13.reuse ;  /* 0x000000100c2e7819 */ /* 0x100fe4000000120d */
[----:B-----5:R-:W-:Y:S02]  /*139f0*/  LOP3.LUT R25, R49, R25, R50, 0xf6, !PT ;  /* 0x0000001931197212 */ /* 0x020fe400078ef632 */
[----:B------:R-:W-:Y:S02]  /*13a00*/  SHF.R.U32.HI R33, RZ, 0x10, R13 ;  /* 0x00000010ff217819 */ /* 0x000fe4000001160d */
[--C-:B------:R-:W-:Y:S02]  /*13a10*/  SHF.R.U64 R43, R4, 0x10, R5.reuse ;  /* 0x00000010042b7819 */ /* 0x100fe40000001205 */
[----:B------:R-:W-:-:S02]  /*13a20*/  SHF.R.U32.HI R34, RZ, 0x10, R5 ;  /* 0x00000010ff227819 */ /* 0x000fc40000011605 */
[--C-:B------:R-:W-:Y:S02]  /*13a30*/  SHF.R.U64 R45, R14, 0x10, R15.reuse ;  /* 0x000000100e2d7819 */ /* 0x100fe4000000120f */
[----:B------:R-:W-:Y:S01]  /*13a40*/  SHF.R.U32.HI R44, RZ, 0x10, R15 ;  /* 0x00000010ff2c7819 */ /* 0x000fe2000001160f */
[----:B------:R-:W-:Y:S01]  /*13a50*/  HADD2.F32 R34, -RZ, R34.H0_H0 ;  /* 0x20000022ff227230 */ /* 0x000fe20000004100 */
[--C-:B------:R-:W-:Y:S02]  /*13a60*/  SHF.R.U32.HI R41, RZ, 0x10, R7.reuse ;  /* 0x00000010ff297819 */ /* 0x100fe40000011607 */
[----:B------:R-:W-:Y:S02]  /*13a70*/  SHF.R.U64 R42, R6, 0x10, R7 ;  /* 0x00000010062a7819 */ /* 0x000fe40000001207 */
[----:B--2---:R-:W-:Y:S02]  /*13a80*/  R2UR UR4, R3 ;  /* 0x00000000030472ca */ /* 0x004fe400000e0000 */
[----:B------:R-:W-:-:S04]  /*13a90*/  LEA.HI R3, R47, R237, RZ, 0x1d ;  /* 0x000000ed2f037211 */ /* 0x000fc800078fe8ff */
[----:B------:R-:W-:Y:S01]  /*13aa0*/  SHF.R.S32.HI R24, RZ, 0x1f, R3 ;  /* 0x0000001fff187819 */ /* 0x000fe20000011403 */
[----:B------:R-:W-:-:S03]  /*13ab0*/  IMAD.SHL.U32 R20, R3, 0x8, RZ ;  /* 0x0000000803147824 */ /* 0x000fc600078e00ff */
[----:B------:R-:W-:Y:S02]  /*13ac0*/  LEA.HI R24, R24, R3, RZ, 0x3 ;  /* 0x0000000318187211 */ /* 0x000fe400078f18ff */
[----:B------:R-:W-:Y:S02]  /*13ad0*/  LOP3.LUT R3, R51, 0x38, R20, 0xf8, !PT ;  /* 0x0000003833037812 */ /* 0x000fe400078ef814 */
[----:B------:R-:W-:Y:S02]  /*13ae0*/  SHF.L.U32 R24, R24, 0xa, RZ ;  /* 0x0000000a18187819 */ /* 0x000fe400000006ff */
[----:B------:R-:W-:Y:S02]  /*13af0*/  LOP3.LUT R3, R3, R50, RZ, 0x3c, !PT ;  /* 0x0000003203037212 */ /* 0x000fe400078e3cff */
[----:B------:R-:W-:Y:S02]  /*13b00*/  LOP3.LUT R20, R24, 0x7fffe000, RZ, 0xc0, !PT ;  /* 0x7fffe00018147812 */ /* 0x000fe400078ec0ff */
[----:B------:R-:W-:-:S02]  /*13b10*/  LEA R48, R25, UR4, 0x1 ;  /* 0x0000000419307c11 */ /* 0x000fc4000f8e08ff */
[----:B------:R-:W-:Y:S01]  /*13b20*/  IADD3 R3, R3, R20, R49 ;  /* 0x0000001403037210 */ /* 0x000fe20007ffe031 */
[----:B------:R-:W-:Y:S02]  /*13b30*/  HADD2.F32 R20, -RZ, R96.H1_H1 ;  /* 0x30000060ff147230 */ /* 0x000fe40000004100 */
[----:B------:R-:W1:Y:S02]  /*13b40*/  LDS.128 R24, [R48] ;  /* 0x0000000030187984 */ /* 0x000e640000000c00 */
[----:B------:R-:W-:-:S05]  /*13b50*/  IMAD R3, R3, 0x2, R18 ;  /* 0x0000000203037824 */ /* 0x000fca00078e0212 */
[----:B------:R-:W2:Y:S01]  /*13b60*/  LDS.128 R28, [R3+0x14400] ;  /* 0x01440000031c7984 */ /* 0x000ea20000000c00 */
[--C-:B-1----:R-:W-:Y:S02]  /*13b70*/  HADD2.F32 R5, -RZ, R25.reuse.H0_H0 ;  /* 0x20000019ff057230 */ /* 0x102fe40000004100 */
[----:B------:R-:W-:Y:S02]  /*13b80*/  HADD2.F32 R25, -RZ, R25.H1_H1 ;  /* 0x30000019ff197230 */ /* 0x000fe40000004100 */
[----:B------:R-:W-:Y:S02]  /*13b90*/  HADD2.F32 R4, -RZ, R24.H0_H0 ;  /* 0x20000018ff047230 */ /* 0x000fe40000004100 */
[----:B------:R-:W-:Y:S02]  /*13ba0*/  HADD2.F32 R6, -RZ, R26.H0_H0 ;  /* 0x2000001aff067230 */ /* 0x000fe40000004100 */
[--C-:B--2---:R-:W-:Y:S02]  /*13bb0*/  HADD2.F32 R13, -RZ, R29.reuse.H0_H0 ;  /* 0x2000001dff0d7230 */ /* 0x104fe40000004100 */
[----:B------:R-:W-:-:S02]  /*13bc0*/  HADD2.F32 R29, -RZ, R29.H1_H1 ;  /* 0x3000001dff1d7230 */ /* 0x000fc40000004100 */
[----:B------:R-:W-:Y:S02]  /*13bd0*/  HADD2.F32 R12, -RZ, R28.H0_H0 ;  /* 0x2000001cff0c7230 */ /* 0x000fe40000004100 */
[C---:B------:R-:W-:Y:S01]  /*13be0*/  FMUL.FTZ R36, R13.reuse, R32 ;  /* 0x000000200d247220 */ /* 0x040fe20000410000 */
[----:B------:R-:W-:Y:S01]  /*13bf0*/  FMUL.FTZ R38, R13, R20 ;  /* 0x000000140d267220 */ /* 0x000fe20000410000 */
[----:B------:R-:W-:Y:S02]  /*13c00*/  HADD2.F32 R13, -RZ, R94.H0_H0 ;  /* 0x2000005eff0d7230 */ /* 0x000fe40000004100 */
[----:B------:R-:W-:Y:S01]  /*13c10*/  FMUL.FTZ R40, R29, R34 ;  /* 0x000000221d287220 */ /* 0x000fe20000410000 */
[C---:B------:R-:W-:Y:S01]  /*13c20*/  FFMA.FTZ R36, R5.reuse, R20, -R36 ;  /* 0x0000001405247223 */ /* 0x040fe20000010824 */
[----:B------:R-:W-:Y:S02]  /*13c30*/  HADD2.F32 R20, -RZ, R33.H0_H0 ;  /* 0x20000021ff147230 */ /* 0x000fe40000004100 */
[----:B------:R-:W-:Y:S01]  /*13c40*/  FFMA.FTZ R38, R5, R32, R38 ;  /* 0x0000002005267223 */ /* 0x000fe20000010026 */
[----:B------:R-:W-:-:S02]  /*13c50*/  HADD2.F32 R5, -RZ, R96.H0_H0 ;  /* 0x20000060ff057230 */ /* 0x000fc40000004100 */
[C---:B------:R-:W-:Y:S01]  /*13c60*/  FMUL.FTZ R33, R12.reuse, R13 ;  /* 0x0000000d0c217220 */ /* 0x040fe20000410000 */
[----:B------:R-:W-:Y:S02]  /*13c70*/  HADD2.F32 R14, -RZ, R30.H0_H0 ;  /* 0x2000001eff0e7230 */ /* 0x000fe40000004100 */
[-C--:B------:R-:W-:Y:S01]  /*13c80*/  FMUL.FTZ R32, R29, R20.reuse ;  /* 0x000000141d207220 */ /* 0x080fe20000410000 */
[C---:B------:R-:W-:Y:S01]  /*13c90*/  FFMA.FTZ R35, R25.reuse, R20, -R40 ;  /* 0x0000001419237223 */ /* 0x040fe20000010828 */
[-C--:B------:R-:W-:Y:S01]  /*13ca0*/  FMUL.FTZ R12, R12, R5.reuse ;  /* 0x000000050c0c7220 */ /* 0x080fe20000410000 */
[C---:B------:R-:W-:Y:S01]  /*13cb0*/  FFMA.FTZ R33, R4.reuse, R5, -R33 ;  /* 0x0000000504217223 */ /* 0x040fe20000010821 */
[----:B------:R-:W-:Y:S01]  /*13cc0*/  FFMA.FTZ R37, R25, R34, R32 ;  /* 0x0000002219257223 */ /* 0x000fe20000010020 */
[----:B------:R-:W-:Y:S02]  /*13cd0*/  HADD2.F32 R15, -RZ, R31.H0_H0 ;  /* 0x2000001fff0f7230 */ /* 0x000fe40000004100 */
[----:B------:R-:W-:Y:S01]  /*13ce0*/  FFMA.FTZ R25, R4, R13, R12 ;  /* 0x0000000d04197223 */ /* 0x000fe2000001000c */
[----:B------:R-:W-:-:S02]  /*13cf0*/  HADD2.F32 R29, -RZ, R95.H0_H0 ;  /* 0x2000005fff1d7230 */ /* 0x000fc40000004100 */
[----:B------:R-:W-:Y:S02]  /*13d00*/  HADD2.F32 R5, -RZ, R97.H0_H0 ;  /* 0x20000061ff057230 */ /* 0x000fe40000004100 */
[----:B------:R-:W-:Y:S02]  /*13d10*/  HADD2.F32 R20, -RZ, R95.H1_H1 ;  /* 0x3000005fff147230 */ /* 0x000fe40000004100 */
[C---:B------:R-:W-:Y:S01]  /*13d20*/  FMUL.FTZ R13, R14.reuse, R29 ;  /* 0x0000001d0e0d7220 */ /* 0x040fe20000410000 */
[----:B------:R-:W-:Y:S02]  /*13d30*/  HADD2.F32 R4, -RZ, R97.H1_H1 ;  /* 0x30000061ff047230 */ /* 0x000fe40000004100 */
[----:B------:R-:W-:Y:S01]  /*13d40*/  FMUL.FTZ R39, R14, R5 ;  /* 0x000000050e277220 */ /* 0x000fe20000410000 */
[----:B------:R-:W-:Y:S02]  /*13d50*/  HADD2.F32 R7, -RZ, R27.H0_H0 ;  /* 0x2000001bff077230 */ /* 0x000fe40000004100 */
        /* <DEDUP_REMOVED lines=40> */
.L_x_3059:
[----:B------:R-:W-:Y:S05]  /*13fe0*/  BSYNC B1 ;  /* 0x0000000000017941 */ /* 0x000fea0003800000 */
.L_x_3058:
[----:B------:R-:W-:Y:S05]  /*13ff0*/  @P1 BRA `(.L_x_3025) ;  /* 0x00000004007c1947 */ /* 0x000fea0003800000 */
[----:B------:R-:W2:Y:S01]  /*14000*/  LDL R38, [R1+0x70] ;  /* 0x0000700001267983 */ /* 0x000ea20000100800 */
[----:B------:R-:W-:Y:S01]  /*14010*/  LEA.HI R0, R47, R0, RZ, 0x1d ;  /* 0x000000002f007211 */ /* 0x000fe200078fe8ff */
[----:B------:R-:W-:Y:S01]  /*14020*/  HADD2.F32 R27, -RZ, R86.H1_H1 ;  /* 0x30000056ff1b7230 */ /* 0x000fe20000004100 */
[----:B------:R-:W-:Y:S01]  /*14030*/  SHF.R.U32.HI R26, RZ, 0x10, R9 ;  /* 0x00000010ff1a7819 */ /* 0x000fe20000011609 */
[--C-:B------:R-:W-:Y:S01]  /*14040*/  HADD2.F32 R29, -RZ, R21.reuse.H1_H1 ;  /* 0x30000015ff1d7230 */ /* 0x100fe20000004100 */
[----:B-1----:R-:W-:Y:S01]  /*14050*/  SHF.R.S32.HI R5, RZ, 0x1f, R0 ;  /* 0x0000001fff057819 */ /* 0x002fe20000011400 */
[----:B------:R-:W-:Y:S01]  /*14060*/  IMAD.SHL.U32 R3, R0, 0x8, RZ ;  /* 0x0000000800037824 */ /* 0x000fe200078e00ff */
[----:B------:R-:W-:Y:S01]  /*14070*/  SHF.R.U64 R37, R72, 0x10, R73 ;  /* 0x0000001048257819 */ /* 0x000fe20000001249 */
[----:B------:R-:W-:Y:S01]  /*14080*/  HADD2.F32 R26, -RZ, R26.H0_H0 ;  /* 0x2000001aff1a7230 */ /* 0x000fe20000004100 */
[----:B------:R-:W-:Y:S01]  /*14090*/  LEA.HI R5, R5, R0, RZ, 0x3 ;  /* 0x0000000005057211 */ /* 0x000fe200078f18ff */
[----:B------:R-:W-:Y:S01]  /*140a0*/  HADD2.F32 R21, -RZ, R21.H0_H0 ;  /* 0x20000015ff157230 */ /* 0x000fe20000004100 */
[----:B------:R-:W-:Y:S01]  /*140b0*/  LOP3.LUT R0, R51, 0x38, R3, 0xf8, !PT ;  /* 0x0000003833007812 */ /* 0x000fe200078ef803 */
[----:B------:R-:W-:Y:S01]  /*140c0*/  HADD2.F32 R86, -RZ, R86.H0_H0 ;  /* 0x20000056ff567230 */ /* 0x000fe20000004100 */
[----:B------:R-:W-:Y:S01]  /*140d0*/  SHF.R.U32.HI R72, RZ, 0x10, R73 ;  /* 0x00000010ff487819 */ /* 0x000fe20000011649 */
[----:B------:R-:W-:Y:S01]  /*140e0*/  IMAD.SHL.U32 R5, R5, 0x400, RZ ;  /* 0x0000040005057824 */ /* 0x000fe200078e00ff */
[----:B------:R-:W-:-:S02]  /*140f0*/  LOP3.LUT R0, R0, R50, RZ, 0x3c, !PT ;  /* 0x0000003200007212 */ /* 0x000fc400078e3cff */
[----:B------:R-:W-:Y:S02]  /*14100*/  SHF.R.U64 R35, R8, 0x10, R9 ;  /* 0x0000001008237819 */ /* 0x000fe40000001209 */
[----:B------:R-:W-:Y:S02]  /*14110*/  LOP3.LUT R3, R5, 0x7fffe000, RZ, 0xc0, !PT ;  /* 0x7fffe00005037812 */ /* 0x000fe400078ec0ff */
[----:B------:R-:W-:Y:S02]  /*14120*/  SHF.R.U64 R34, R10, 0x10, R11 ;  /* 0x000000100a227819 */ /* 0x000fe4000000120b */
[----:B-----5:R-:W-:Y:S02]  /*14130*/  IADD3 R3, R0, R3, R49 ;  /* 0x0000000300037210 */ /* 0x020fe40007ffe031 */
[----:B------:R-:W-:Y:S02]  /*14140*/  SHF.R.U32.HI R32, RZ, 0x10, R11 ;  /* 0x00000010ff207819 */ /* 0x000fe4000001160b */
[----:B------:R-:W-:-:S02]  /*14150*/  LEA R3, R3, R18, 0x1 ;  /* 0x0000001203037211 */ /* 0x000fc400078e08ff */
[--C-:B------:R-:W-:Y:S02]  /*14160*/  SHF.R.U64 R36, R74, 0x10, R75.reuse ;  /* 0x000000104a247819 */ /* 0x100fe4000000124b */
[----:B------:R-:W-:Y:S01]  /*14170*/  SHF.R.U32.HI R74, RZ, 0x10, R75 ;  /* 0x00000010ff4a7819 */ /* 0x000fe2000001164b */
[----:B------:R-:W1:Y:S02]  /*14180*/  LDS.128 R12, [R3+0x14400] ;  /* 0x01440000030c7984 */ /* 0x000e640000000c00 */
[--C-:B-1----:R-:W-:Y:S02]  /*14190*/  HADD2.F32 R20, -RZ, R13.reuse.H0_H0 ;  /* 0x2000000dff147230 */ /* 0x102fe40000004100 */
[----:B------:R-:W-:Y:S02]  /*141a0*/  HADD2.F32 R13, -RZ, R13.H1_H1 ;  /* 0x3000000dff0d7230 */ /* 0x000fe40000004100 */
[----:B------:R-:W-:Y:S02]  /*141b0*/  HADD2.F32 R11, -RZ, R12.H0_H0 ;  /* 0x2000000cff0b7230 */ /* 0x000fe40000004100 */
[C---:B------:R-:W-:Y:S01]  /*141c0*/  FMUL.FTZ R31, R20.reuse, R29 ;  /* 0x0000001d141f7220 */ /* 0x040fe20000410000 */
[----:B------:R-:W-:Y:S01]  /*141d0*/  FMUL.FTZ R33, R20, R27 ;  /* 0x0000001b14217220 */ /* 0x000fe20000410000 */
[----:B------:R-:W-:-:S02]  /*141e0*/  HADD2.F32 R20, -RZ, R72.H0_H0 ;  /* 0x20000048ff147230 */ /* 0x000fc40000004100 */
[C---:B------:R-:W-:Y:S01]  /*141f0*/  FMUL.FTZ R28, R13.reuse, R26 ;  /* 0x0000001a0d1c7220 */ /* 0x040fe20000410000 */
[----:B------:R-:W-:Y:S02]  /*14200*/  HADD2.F32 R24, -RZ, R14.H0_H0 ;  /* 0x2000000eff187230 */ /* 0x000fe40000004100 */
[--C-:B------:R-:W-:Y:S02]  /*14210*/  HADD2.F32 R25, -RZ, R15.reuse.H0_H0 ;  /* 0x2000000fff197230 */ /* 0x100fe40000004100 */
[----:B------:R-:W-:Y:S01]  /*14220*/  FMUL.FTZ R30, R13, R20 ;  /* 0x000000140d1e7220 */ /* 0x000fe20000410000 */
[----:B------:R-:W-:Y:S01]  /*14230*/  FMUL.FTZ R13, R11, R21 ;  /* 0x000000150b0d7220 */ /* 0x000fe20000410000 */
[----:B------:R-:W-:Y:S02]  /*14240*/  HADD2.F32 R15, -RZ, R15.H1_H1 ;  /* 0x3000000fff0f7230 */ /* 0x000fe40000004100 */
[----:B------:R-:W-:Y:S02]  /*14250*/  HADD2.F32 R12, -RZ, R12.H1_H1 ;  /* 0x3000000cff0c7230 */ /* 0x000fe40000004100 */
[----:B------:R-:W-:Y:S01]  /*14260*/  HADD2.F32 R14, -RZ, R14.H1_H1 ;  /* 0x3000000eff0e7230 */ /* 0x000fe20000004100 */
[----:B--2---:R-:W1:Y:S02]  /*14270*/  LDS.128 R4, [R38] ;  /* 0x0000000026047984 */ /* 0x004e640000000c00 */
[----:B-1----:R-:W-:-:S02]  /*14280*/  HADD2.F32 R8, -RZ, R5.H0_H0 ;  /* 0x20000005ff087230 */ /* 0x002fc40000004100 */
[----:B------:R-:W-:Y:S02]  /*14290*/  HADD2.F32 R5, -RZ, R5.H1_H1 ;  /* 0x30000005ff057230 */ /* 0x000fe40000004100 */
[----:B------:R-:W-:Y:S02]  /*142a0*/  HADD2.F32 R0, -RZ, R4.H0_H0 ;  /* 0x20000004ff007230 */ /* 0x000fe40000004100 */
[C---:B------:R-:W-:Y:S01]  /*142b0*/  FFMA.FTZ R31, R8.reuse, R27, -R31 ;  /* 0x0000001b081f7223 */ /* 0x040fe2000001081f */
[----:B------:R-:W-:Y:S01]  /*142c0*/  FFMA.FTZ R33, R8, R29, R33 ;  /* 0x0000001d08217223 */ /* 0x000fe20000010021 */
[----:B------:R-:W-:Y:S01]  /*142d0*/  FFMA.FTZ R28, R5, R20, -R28 ;  /* 0x00000014051c7223 */ /* 0x000fe2000001081c */
[----:B------:R-:W-:Y:S02]  /*142e0*/  HADD2.F32 R8, -RZ, R85.H0_H0 ;  /* 0x20000055ff087230 */ /* 0x000fe40000004100 */
[----:B------:R-:W-:Y:S01]  /*142f0*/  FMUL.FTZ R20, R11, R86 ;  /* 0x000000560b147220 */ /* 0x000fe20000410000 */
[----:B------:R-:W-:Y:S01]  /*14300*/  FFMA.FTZ R30, R5, R26, R30 ;  /* 0x0000001a051e7223 */ /* 0x000fe2000001001e */
[----:B------:R-:W-:-:S02]  /*14310*/  HADD2.F32 R5, -RZ, R87.H0_H0 ;  /* 0x20000057ff057230 */ /* 0x000fc40000004100 */
[C---:B------:R-:W-:Y:S01]  /*14320*/  FFMA.FTZ R86, R0.reuse, R86, -R13 ;  /* 0x0000005600567223 */ /* 0x040fe2000001080d */
[----:B------:R-:W-:Y:S02]  /*14330*/  HADD2.F32 R9, -RZ, R6.H0_H0 ;  /* 0x20000006ff097230 */ /* 0x000fe40000004100 */
[----:B------:R-:W-:Y:S01]  /*14340*/  FFMA.FTZ R21, R0, R21, R20 ;  /* 0x0000001500157223 */ /* 0x000fe20000010014 */
[C---:B------:R-:W-:Y:S01]  /*14350*/  FMUL.FTZ R0, R24.reuse, R8 ;  /* 0x0000000818007220 */ /* 0x040fe20000410000 */
[----:B------:R-:W-:Y:S02]  /*14360*/  HADD2.F32 R87, -RZ, R87.H1_H1 ;  /* 0x30000057ff577230 */ /* 0x000fe40000004100 */
[-C--:B------:R-:W-:Y:S01]  /*14370*/  FMUL.FTZ R26, R24, R5.reuse ;  /* 0x00000005181a7220 */ /* 0x080fe20000410000 */
[----:B------:R-:W-:Y:S02]  /*14380*/  HADD2.F32 R85, -RZ, R85.H1_H1 ;  /* 0x30000055ff557230 */ /* 0x000fe40000004100 */
[----:B------:R-:W-:Y:S01]  /*14390*/  FFMA.FTZ R24, R9, R5, -R0 ;  /* 0x0000000509187223 */ /* 0x000fe20000010800 */
[----:B------:R-:W-:-:S02]  /*143a0*/  HADD2.F32 R10, -RZ, R7.H0_H0 ;  /* 0x20000007ff0a7230 */ /* 0x000fc40000004100 */
[----:B------:R-:W-:Y:S01]  /*143b0*/  FFMA.FTZ R26, R9, R8, R26 ;  /* 0x00000008091a7223 */ /* 0x000fe2000001001a */
[----:B------:R-:W-:Y:S02]  /*143c0*/  HADD2.F32 R20, -RZ, R32.H0_H0 ;  /* 0x20000020ff147230 */ /* 0x000fe40000004100 */
[C---:B------:R-:W-:Y:S01]  /*143d0*/  FMUL.FTZ R5, R25.reuse, R85 ;  /* 0x0000005519057220 */ /* 0x040fe20000410000 */
[----:B------:R-:W-:Y:S02]  /*143e0*/  HADD2.F32 R0, -RZ, R74.H0_H0 ;  /* 0x2000004aff007230 */ /* 0x000fe40000004100 */
[-C--:B------:R-:W-:Y:S01]  /*143f0*/  FMUL.FTZ R32, R25, R87.reuse ;  /* 0x0000005719207220 */ /* 0x080fe20000410000 */
[----:B------:R-:W-:Y:S02]  /*14400*/  HADD2.F32 R7, -RZ, R7.H1_H1 ;  /* 0x30000007ff077230 */ /* 0x000fe40000004100 */
[C---:B------:R-:W-:Y:S01]  /*14410*/  FFMA.FTZ R87, R10.reuse, R87, -R5 ;  /* 0x000000570a577223 */ /* 0x040fe20000010805 */
[C---:B------:R-:W-:Y:S01]  /*14420*/  FMUL.FTZ R8, R15.reuse, R20 ;  /* 0x000000140f087220 */ /* 0x040fe20000410000 */
[----:B------:R-:W-:Y:S01]  /*14430*/  FFMA.FTZ R32, R10, R85, R32 ;  /* 0x000000550a207223 */ /* 0x000fe20000010020 */
[----:B------:R-:W-:Y:S01]  /*14440*/  FMUL.FTZ R10, R15, R0 ;  /* 0x000000000f0a7220 */ /* 0x000fe20000410000 */
[----:B------:R-:W-:-:S02]  /*14450*/  HADD2.F32 R11, -RZ, R35.H0_H0 ;  /* 0x20000023ff0b7230 */ /* 0x000fc40000004100 */
[C---:B------:R-:W-:Y:S01]  /*14460*/  FFMA.FTZ R0, R7.reuse, R0, -R8 ;  /* 0x0000000007007223 */ /* 0x040fe20000010808 */
[----:B------:R-:W-:Y:S02]  /*14470*/  HADD2.F32 R13, -RZ, R34.H0_H0 ;  /* 0x20000022ff0d7230 */ /* 0x000fe40000004100 */
[----:B------:R-:W-:Y:S01]  /*14480*/  FFMA.FTZ R27, R7, R20, R10 ;  /* 0x00000014071b7223 */ /* 0x000fe2000001000a */
[----:B------:R-:W-:Y:S02]  /*14490*/  HADD2.F32 R5, -RZ, R37.H0_H0 ;  /* 0x20000025ff057230 */ /* 0x000fe40000004100 */
[----:B------:R-:W-:Y:S01]  /*144a0*/  FMUL.FTZ R7, R12, R11 ;  /* 0x0000000b0c077220 */ /* 0x000fe20000410000 */
[----:B------:R-:W-:Y:S02]  /*144b0*/  HADD2.F32 R9, -RZ, R36.H0_H0 ;  /* 0x20000024ff097230 */ /* 0x000fe40000004100 */
[----:B------:R-:W-:Y:S01]  /*144c0*/  FMUL.FTZ R25, R14, R13 ;  /* 0x0000000d0e197220 */ /* 0x000fe20000410000 */
[----:B------:R-:W-:-:S02]  /*144d0*/  HADD2.F32 R4, -RZ, R4.H1_H1 ;  /* 0x30000004ff047230 */ /* 0x000fc40000004100 */
[----:B------:R-:W-:Y:S01]  /*144e0*/  FMUL.FTZ R12, R12, R5 ;  /* 0x000000050c0c7220 */ /* 0x000fe20000410000 */
[----:B------:R-:W-:Y:S02]  /*144f0*/  HADD2.F32 R6, -RZ, R6.H1_H1 ;  /* 0x30000006ff067230 */ /* 0x000fe40000004100 */
[----:B------:R-:W-:Y:S01]  /*14500*/  FMUL.FTZ R14, R14, R9 ;  /* 0x000000090e0e7220 */ /* 0x000fe20000410000 */
        /* <DEDUP_REMOVED lines=14> */
.L_x_3025:
[----:B------:R-:W-:Y:S05]  /*145f0*/  BSYNC B0 ;  /* 0x0000000000007941 */ /* 0x000fea0003800000 */
.L_x_2985:
        /* <DEDUP_REMOVED lines=8> */
.L_x_2983:
[----:B------:R-:W2:Y:S02]  /*14680*/  LDL R0, [R1+0x58] ;  /* 0x0000580001007983 */ /* 0x000ea40000100800 */
[----:B--2---:R-:W-:-:S13]  /*14690*/  R2UR UR4, R0 ;  /* 0x00000000000472ca */ /* 0x004fda00000e0000 */
[----:B------:R-:W-:-:S05]  /*146a0*/  IMAD.U32 R0, RZ, RZ, UR4 ;  /* 0x00000004ff007e24 */ /* 0x000fca000f8e00ff */
[----:B------:R-:W-:-:S13]  /*146b0*/  ISETP.NE.AND P0, PT, R0, 0x3, PT ;  /* 0x000000030000780c */ /* 0x000fda0003f05270 */
[----:B------:R-:W-:Y:S05]  /*146c0*/  @!P0 BRA `(.L_x_3060) ;  /* 0x0000000000048947 */ /* 0x000fea0003800000 */
[----:B------:R-:W-:Y:S01]  /*146d0*/  BPT.TRAP 0x1 ;  /* 0x000000040000795c */ /* 0x000fe20000300000 */
.L_x_3060:
[----:B------:R-:W-:Y:S01]  /*146e0*/  IMAD R0, R217, 0x8, R18 ;  /* 0x00000008d9007824 */ /* 0x000fe200078e0212 */
[----:B01-34-:R-:W-:-:S04]  /*146f0*/  SHF.L.U32 R3, R218, 0x1f, RZ ;  /* 0x0000001fda037819 */ /* 0x01bfc800000006ff */
[----:B------:R0:W1:Y:S01]  /*14700*/  SYNCS.PHASECHK.TRANS64.TRYWAIT P2, [R0+URZ+0x38830], R3 ;  /* 0x03883003000075a7 */ /* 0x000062000804017f */
[----:B------:R-:W-:Y:S05]  /*14710*/  @!P0 BRA `(.L_x_3061) ;  /* 0x0000000000048947 */ /* 0x000fea0003800000 */
[----:B------:R-:W-:Y:S01]  /*14720*/  BPT.TRAP 0x1 ;  /* 0x000000040000795c */ /* 0x000fe20000300000 */
.L_x_3061:
[----:B------:R-:W2:Y:S02]  /*14730*/  S2R R4, SR_TID.X ;  /* 0x0000000000047919 */ /* 0x000ea40000002100 */
[----:B--2---:R-:W-:-:S04]  /*14740*/  LOP3.LUT R4, R4, 0x7f, RZ, 0xc0, !PT ;  /* 0x0000007f04047812 */ /* 0x004fc800078ec0ff */
[----:B------:R-:W-:Y:S01]  /*14750*/  ISETP.NE.AND P1, PT, R4, RZ, PT ;  /* 0x000000ff0400720c */ /* 0x000fe20003f25270 */
[----:B-1----:R-:W-:-:S12]  /*14760*/  @P2 BRA `(.L_x_3062) ;  /* 0x0000000000082947 */ /* 0x002fd80003800000 */
[----:B------:R-:W1:Y:S02]  /*14770*/  SYNCS.PHASECHK.TRANS64.TRYWAIT P2, [R0+URZ+0x38830], R3 ;  /* 0x03883003000075a7 */ /* 0x000e64000804017f */
[----:B-1----:R-:W-:Y:S05]  /*14780*/  @!P2 BRA `(.L_x_3063) ;  /* 0x000001d000aca947 */ /* 0x002fea0003800000 */
.L_x_3062:
[----:B------:R-:W-:Y:S05]  /*14790*/  WARPSYNC.ALL ;  /* 0x0000000000007948 */ /* 0x000fea0003800000 */
[----:B01----:R-:W-:Y:S01]  /*147a0*/  VIADD R3, R18, 0x24400 ;  /* 0x0002440012037836 */ /* 0x003fe20000000000 */
[----:B------:R-:W-:Y:S01]  /*147b0*/  R2UR UR20, R2 ;  /* 0x00000000021472ca */ /* 0x000fe200000e0000 */
[----:B------:R-:W-:Y:S01]  /*147c0*/  WARPGROUP.ARRIVE ;  /* 0x00000000000079c5 */ /* 0x000fe20000000000 */
[----:B------:R-:W-:Y:S01]  /*147d0*/  MOV R5, 0x40000040 ;  /* 0x4000004000057802 */ /* 0x000fe20000000f00 */
[----:B------:R-:W-:Y:S01]  /*147e0*/  UMOV UR5, 0x40000040 ;  /* 0x4000004000057882 */ /* 0x000fe20000000000 */
[----:B------:R-:W-:Y:S01]  /*147f0*/  SHF.R.U32.HI R3, RZ, 0x4, R3 ;  /* 0x00000004ff037819 */ /* 0x000fe20000011603 */
[----:B------:R-:W-:Y:S01]  /*14800*/  UMOV UR17, UR5 ;  /* 0x0000000500117c82 */ /* 0x000fe20008000000 */
[----:B------:R-:W-:Y:S01]  /*14810*/  R2UR UR7, R5 ;  /* 0x00000000050772ca */ /* 0x000fe200000e0000 */
[----:B------:R-:W-:Y:S01]  /*14820*/  IMAD.U32 R11, RZ, RZ, UR5 ;  /* 0x00000005ff0b7e24 */ /* 0x000fe2000f8e00ff */
[----:B------:R-:W-:Y:S01]  /*14830*/  LOP3.LUT R3, R3, 0x3fff, RZ, 0xc0, !PT ;  /* 0x00003fff03037812 */ /* 0x000fe200078ec0ff */
[----:B------:R-:W-:Y:S01]  /*14840*/  IMAD.MOV.U32 R7, RZ, RZ, 0x40000040 ;  /* 0x40000040ff077424 */ /* 0x000fe200078e00ff */
[----:B------:R-:W-:Y:S01]  /*14850*/  UMOV UR9, UR17 ;  /* 0x0000001100097c82 */ /* 0x000fe20008000000 */
[----:B------:R-:W-:Y:S01]  /*14860*/  UMOV UR13, UR17 ;  /* 0x00000011000d7c82 */ /* 0x000fe20008000000 */
[----:B------:R-:W-:Y:S01]  /*14870*/  LOP3.LUT R222, R3, 0x10000, RZ, 0xfc, !PT ;  /* 0x0001000003de7812 */ /* 0x000fe200078efcff */
[----:B------:R-:W-:Y:S01]  /*14880*/  ULOP3.LUT UR20, UR20, 0x10000, URZ, 0xfc, !UPT ;  /* 0x0001000014147892 */ /* 0x000fe2000f8efc3f */
[----:B------:R-:W-:Y:S01]  /*14890*/  IMAD.MOV.U32 R3, RZ, RZ, 0x40000040 ;  /* 0x40000040ff037424 */ /* 0x000fe200078e00ff */
[----:B------:R-:W-:Y:S01]  /*148a0*/  R2UR UR11, R7 ;  /* 0x00000000070b72ca */ /* 0x000fe200000e0000 */
[----:B------:R-:W-:Y:S01]  /*148b0*/  IMAD.MOV.U32 R7, RZ, RZ, 0x40000040 ;  /* 0x40000040ff077424 */ /* 0x000fe200078e00ff */
[----:B------:R-:W-:Y:S01]  /*148c0*/  MOV R9, 0x40000040 ;  /* 0x4000004000097802 */ /* 0x000fe20000000f00 */
[----:B------:R-:W-:Y:S01]  /*148d0*/  IMAD R4, R217, 0xa00, R222 ;  /* 0x00000a00d9047824 */ /* 0x000fe200078e02de */
[----:B------:R-:W-:Y:S01]  /*148e0*/  UMOV UR25, 0x40000040 ;  /* 0x4000004000197882 */ /* 0x000fe20000000000 */
[----:B------:R-:W-:Y:S01]  /*148f0*/  UMOV UR4, UR20 ;  /* 0x0000001400047c82 */ /* 0x000fe20008000000 */
[----:B------:R-:W-:Y:S01]  /*14900*/  R2UR UR19, R7 ;  /* 0x00000000071372ca */ /* 0x000fe200000e0000 */
[C---:B------:R-:W-:Y:S01]  /*14910*/  VIADD R2, R4.reuse, 0x80 ;  /* 0x0000008004027836 */ /* 0x040fe20000000000 */
[C---:B------:R-:W-:Y:S01]  /*14920*/  R2UR UR6, R4.reuse ;  /* 0x00000000040672ca */ /* 0x040fe200000e0000 */
[----:B------:R-:W-:Y:S01]  /*14930*/  UMOV UR16, UR4 ;  /* 0x0000000400107c82 */ /* 0x000fe20008000000 */
[----:B------:R-:W-:Y:S01]  /*14940*/  IMAD.U32 R10, RZ, RZ, UR4 ;  /* 0x00000004ff0a7e24 */ /* 0x000fe2000f8e00ff */
[C---:B------:R-:W-:Y:S01]  /*14950*/  IADD3 R6, R4.reuse, 0x100, RZ ;  /* 0x0000010004067810 */ /* 0x040fe20007ffe0ff */
[----:B------:R-:W-:Y:S01]  /*14960*/  UMOV UR8, UR16 ;  /* 0x0000001000087c82 */ /* 0x000fe20008000000 */
[----:B------:R-:W-:Y:S01]  /*14970*/  UMOV UR12, UR16 ;  /* 0x00000010000c7c82 */ /* 0x000fe20008000000 */
[----:B------:R-:W-:Y:S01]  /*14980*/  VIADD R8, R4, 0x2 ;  /* 0x0000000204087836 */ /* 0x000fe20000000000 */
[----:B------:R-:W-:Y:S01]  /*14990*/  R2UR UR10, R6 ;  /* 0x00000000060a72ca */ /* 0x000fe200000e0000 */
[----:B------:R-:W-:Y:S01]  /*149a0*/  IMAD.MOV.U32 R7, RZ, RZ, 0x40000040 ;  /* 0x40000040ff077424 */ /* 0x000fe200078e00ff */
[----:B------:R-:W-:Y:S01]  /*149b0*/  IADD3 R6, R4, 0x200, RZ ;  /* 0x0000020004067810 */ /* 0x000fe20007ffe0ff */
[----:B------:R0:W-:Y:S01]  /*149c0*/  STL.64 [R1+0x48], R10 ;  /* 0x0000480a01007387 */ /* 0x0001e20000100a00 */
[----:B------:R-:W-:Y:S01]  /*149d0*/  R2UR UR26, R8 ;  /* 0x00000000081a72ca */ /* 0x000fe200000e0000 */
[----:B------:R-:W-:Y:S01]  /*149e0*/  VIADD R8, R4, 0x4 ;  /* 0x0000000404087836 */ /* 0x000fe20000000000 */
        /* <DEDUP_REMOVED lines=9> */
[----:B0-----:R-:W-:Y:S01]  /*14a80*/  IMAD.U32 R11, RZ, RZ, UR25 ;  /* 0x00000019ff0b7e24 */ /* 0x001fe2000f8e00ff */
[----:B------:R-:W-:Y:S01]  /*14a90*/  R2UR UR14, R2 ;  /* 0x00000000020e72ca */ /* 0x000fe200000e0000 */
[C---:B------:R-:W-:Y:S01]  /*14aa0*/  VIADD R2, R4.reuse, 0x82 ;  /* 0x0000008204027836 */ /* 0x040fe20000000000 */
[----:B------:R-:W-:Y:S01]  /*14ab0*/  R2UR UR15, R3 ;  /* 0x00000000030f72ca */ /* 0x000fe200000e0000 */
[----:B------:R-:W-:Y:S01]  /*14ac0*/  IMAD.MOV.U32 R3, RZ, RZ, 0x40000040 ;  /* 0x40000040ff037424 */ /* 0x000fe200078e00ff */
[----:B------:R-:W-:Y:S01]  /*14ad0*/  IADD3 R6, R4, 0x102, RZ ;  /* 0x0000010204067810 */ /* 0x000fe20007ffe0ff */
[----:B------:R-:W-:Y:S01]  /*14ae0*/  UIADD3 UR56, UR20, 0x804, URZ ;  /* 0x0000080414387890 */ /* 0x000fe2000fffe03f */
[----:B------:R-:W-:Y:S01]  /*14af0*/  MOV R9, 0x40000040 ;  /* 0x4000004000097802 */ /* 0x000fe20000000f00 */
[----:B------:R-:W-:Y:S01]  /*14b00*/  UMOV UR57, 0x40000040 ;  /* 0x4000004000397882 */ /* 0x000fe20000000000 */
[----:B------:R-:W-:Y:S01]  /*14b10*/  UIADD3 UR52, UR20, 0x806, URZ ;  /* 0x0000080614347890 */ /* 0x000fe2000fffe03f */
[----:B------:R-:W-:Y:S01]  /*14b20*/  @!P1 VIADD R0, R0, 0x38840 ;  /* 0x0003884000009836 */ /* 0x000fe20000000000 */
[----:B------:R-:W-:Y:S01]  /*14b30*/  UMOV UR53, 0x40000040 ;  /* 0x4000004000357882 */ /* 0x000fe20000000000 */
[----:B------:R-:W-:Y:S01]  /*14b40*/  UIADD3 UR48, UR20, 0xc00, URZ ;  /* 0x00000c0014307890 */ /* 0x000fe2000fffe03f */
[----:B------:R-:W-:Y:S01]  /*14b50*/  BSSY B0, `(.L_x_3064) ;  /* 0x00009cd000007945 */ /* 0x000fe20003800000 */
[----:B------:R-:W-:Y:S01]  /*14b60*/  UMOV UR49, 0x40000040 ;  /* 0x4000004000317882 */ /* 0x000fe20000000000 */
[----:B------:R-:W-:Y:S01]  /*14b70*/  UIADD3 UR44, UR20, 0xc02, URZ ;  /* 0x00000c02142c7890 */ /* 0x000fe2000fffe03f */
[----:B------:R-:W-:Y:S01]  /*14b80*/  @!P1 PRMT R0, RZ, 0x654, R0 ;  /* 0x00000654ff009816 */ /* 0x000fe20000000000 */
        /* <DEDUP_REMOVED lines=8> */
[----:B-----5:R-:W-:Y:S02]  /*14c10*/  CS2R R144, SRZ ;  /* 0x0000000000907805 */ /* 0x020fe4000001ff00 */
        /* <DEDUP_REMOVED lines=26> */
[----:B------:R-:W-:-:S02]  /*14dc0*/  CS2R R98, SRZ ;  /* 0x0000000000627805 */ /* 0x000fc4000001ff00 */
[----:B------:R-:W-:Y:S02]  /*14dd0*/  CS2R R96, SRZ ;  /* 0x0000000000607805 */ /* 0x000fe4000001ff00 */
[----:B------:R-:W-:Y:S02]  /*14de0*/  CS2R R94, SRZ ;  /* 0x00000000005e7805 */ /* 0x000fe4000001ff00 */
[----:B------:R-:W-:Y:S02]  /*14df0*/  CS2R R92, SRZ ;  /* 0x00000000005c7805 */ /* 0x000fe4000001ff00 */
[----:B------:R-:W-:Y:S02]  /*14e00*/  CS2R R90, SRZ ;  /* 0x00000000005a7805 */ /* 0x000fe4000001ff00 */
[----:B------:R-:W-:Y:S01]  /*14e10*/  CS2R R88, SRZ ;  /* 0x0000000000587805 */ /* 0x000fe2000001ff00 */
[----:B------:R-:W-:Y:S01]  /*14e20*/  UMOV UR24, UR4 ;  /* 0x0000000400187c82 */ /* 0x000fe20008000000 */
[----:B------:R-:W-:Y:S01]  /*14e30*/  CS2R R86, SRZ ;  /* 0x0000000000567805 */ /* 0x000fe2000001ff00 */
[----:B------:R-:W-:Y:S01]  /*14e40*/  IMAD.U32 R10, RZ, RZ, UR24 ;  /* 0x00000018ff0a7e24 */ /* 0x000fe2000f8e00ff */
[----:B------:R-:W-:-:S04]  /*14e50*/  CS2R R82, SRZ ;  /* 0x0000000000527805 */ /* 0x000fc8000001ff00 */
[----:B------:R0:W-:Y:S01]  /*14e60*/  STL.64 [R1+0x40], R10 ;  /* 0x0000400a01007387 */ /* 0x0001e20000100a00 */
[----:B------:R-:W-:Y:S02]  /*14e70*/  WARPGROUP.DEPBAR.LE gsb0, 0x0 ;  /* 0x00008000000079c5 */ /* 0x000fe40000010000 */
[----:B------:R-:W-:-:S06]  /*14e80*/  WARPGROUP.ARRIVE ;  /* 0x00000000000079c5 */ /* 0x000fcc0000000000 */
[----:B------:R-:W-:Y:S01]  /*14e90*/  HGMMA.64x16x16.F32 R40, gdesc[UR8], RZ, !UPT, gsb0 ;  /* 0x00200000082879f0 */ /* 0x000fe2000c0008ff */
[----:B------:R-:W-:Y:S01]  /*14ea0*/  UMOV UR8, UR24 ;  /* 0x0000001800087c82 */ /* 0x000fe20008000000 */
[----:B------:R-:W-:Y:S01]  /*14eb0*/  UMOV UR9, UR25 ;  /* 0x0000001900097c82 */ /* 0x000fe20008000000 */
[----:B------:R-:W-:Y:S01]  /*14ec0*/  UMOV UR4, UR8 ;  /* 0x0000000800047c82 */ /* 0x000fe20008000000 */
[----:B------:R-:W-:Y:S01]  /*14ed0*/  UMOV UR5, UR9 ;  /* 0x0000000900057c82 */ /* 0x000fe20008000000 */
[----:B------:R-:W-:Y:S02]  /*14ee0*/  WARPGROUP.DEPBAR.LE gsb0, 0x0 ;  /* 0x00008000000079c5 */ /* 0x000fe40000010000 */
[----:B------:R-:W-:-:S06]  /*14ef0*/  WARPGROUP.ARRIVE ;  /* 0x00000000000079c5 */ /* 0x000fcc0000000000 */
[----:B------:R-:W-:Y:S01]  /*14f00*/  HGMMA.64x16x16.F32 R32, gdesc[UR12], RZ, !UPT, gsb0 ;  /* 0x002000000c2079f0 */ /* 0x000fe2000c0008ff */
        /* <DEDUP_REMOVED lines=8> */
[----:B------:R-:W-:Y:S01]  /*14f90*/  R2UR UR7, R3 ;  /* 0x00000000030772ca */ /* 0x000fe200000e0000 */
[----:B------:R-:W-:Y:S01]  /*14fa0*/  IMAD.MOV.U32 R3, RZ, RZ, 0x40000040 ;  /* 0x40000040ff037424 */ /* 0x000fe200078e00ff */
[----:B------:R-:W-:Y:S02]  /*14fb0*/  WARPGROUP.DEPBAR.LE gsb0, 0x0 ;  /* 0x00008000000079c5 */ /* 0x000fe40000010000 */
[----:B------:R-:W-:-:S06]  /*14fc0*/  WARPGROUP.ARRIVE ;  /* 0x00000000000079c5 */ /* 0x000fcc0000000000 */
[----:B------:R-:W-:Y:S01]  /*14fd0*/  HGMMA.64x16x16.F32 R24, gdesc[UR16], RZ, !UPT, gsb0 ;  /* 0x00200000101879f0 */ /* 0x000fe2000c0008ff */
[----:B------:R-:W-:Y:S01]  /*14fe0*/  R2UR UR18, R6 ;  /* 0x00000000061272ca */ /* 0x000fe200000e0000 */
[----:B------:R-:W-:Y:S01]  /*14ff0*/  UMOV UR16, UR8 ;  /* 0x0000000800107c82 */ /* 0x000fe20008000000 */
[----:B------:R-:W-:Y:S01]  /*15000*/  R2UR UR19, R7 ;  /* 0x00000000071372ca */ /* 0x000fe200000e0000 */
[----:B------:R-:W-:Y:S01]  /*15010*/  UMOV UR17, UR9 ;  /* 0x0000000900117c82 */ /* 0x000fe20008000000 */
[----:B------:R-:W-:Y:S01]  /*15020*/  IMAD.MOV.U32 R7, RZ, RZ, 0x40000040 ;  /* 0x40000040ff077424 */ /* 0x000fe200078e00ff */
[----:B------:R-:W-:-:S04]  /*15030*/  IADD3 R6, R4, 0x202, RZ ;  /* 0x0000020204067810 */ /* 0x000fc80007ffe0ff */
[----:B------:R-:W-:Y:S02]  /*15040*/  R2UR UR10, R6 ;  /* 0x00000000060a72ca */ /* 0x000fe400000e0000 */
[----:B------:R-:W-:Y:S01]  /*15050*/  R2UR UR11, R7 ;  /* 0x00000000070b72ca */ /* 0x000fe200000e0000 */
[----:B------:R-:W-:Y:S01]  /*15060*/  IMAD.MOV.U32 R7, RZ, RZ, 0x40000040 ;  /* 0x40000040ff077424 */ /* 0x000fe200078e00ff */
[----:B------:R-:W-:Y:S01]  /*15070*/  IADD3 R6, R4, 0x104, RZ ;  /* 0x0000010404067810 */ /* 0x000fe20007ffe0ff */
[----:B------:R-:W-:Y:S02]  /*15080*/  WARPGROUP.DEPBAR.LE gsb0, 0x0 ;  /* 0x00008000000079c5 */ /* 0x000fe40000010000 */
[----:B------:R-:W-:-:S06]  /*15090*/  WARPGROUP.ARRIVE ;  /* 0x00000000000079c5 */ /* 0x000fcc0000000000 */
[----:B------:R-:W-:Y:S01]  /*150a0*/  HGMMA.64x16x16.F32 R56, gdesc[UR24], R56, gsb0 ;  /* 0x00200000183879f0 */ /* 0x000fe20008000838 */
[----:B------:R-:W-:Y:S01]  /*150b0*/  R2UR UR26, R8 ;  /* 0x00000000081a72ca */ /* 0x000fe200000e0000 */
[----:B------:R-:W-:Y:S01]  /*150c0*/  UMOV UR25, 0x40000040 ;  /* 0x4000004000197882 */ /* 0x000fe20000000000 */
[----:B------:R-:W-:Y:S01]  /*150d0*/  R2UR UR27, R9 ;  /* 0x00000000091b72ca */ /* 0x000fe200000e0000 */
[----:B------:R-:W-:Y:S01]  /*150e0*/  VIADD R8, R4, 0x6 ;  /* 0x0000000604087836 */ /* 0x000fe20000000000 */
[----:B------:R-:W-:Y:S01]  /*150f0*/  MOV R9, 0x40000040 ;  /* 0x4000004000097802 */ /* 0x000fe20000000f00 */
[----:B0-----:R-:W-:Y:S01]  /*15100*/  IMAD.U32 R11, RZ, RZ, UR25 ;  /* 0x00000019ff0b7e24 */ /* 0x001fe2000f8e00ff */
        /* <DEDUP_REMOVED lines=29> */
[----:B------:R-:W-:Y:S01]  /*152e0*/  HGMMA.64x16x16.F32 R24, gdesc[UR8], R24, gsb0 ;  /* 0x00200000081879f0 */ /* 0x000fe20008000818 */
        /* <DEDUP_REMOVED lines=55> */
[----:B------:R-:W-:Y:S02]  /*15660*/  R2UR UR18, R6 ;  /* 0x00000000061272ca */ /* 0x000fe400000e0000 */
[----:B------:R-:W-:Y:S01]  /*15670*/  R2UR UR19, R7 ;  /* 0x00000000071372ca */ /* 0x000fe200000e0000 */
[----:B------:R-:W-:Y:S01]  /*15680*/  IMAD.MOV.U32 R7, RZ, RZ, 0x40000040 ;  /* 0x40000040ff077424 */ /* 0x000fe200078e00ff */
[----:B------:R-:W-:Y:S01]  /*15690*/  IADD3 R6, R4, 0x380, RZ ;  /* 0x0000038004067810 */ /* 0x000fe20007ffe0ff */
[----:B------:R-:W-:-:S02]  /*156a0*/  WARPGROUP.DEPBAR.LE gsb0, 0x0 ;  /* 0x00008000000079c5 */ /* 0x000fc40000010000 */
        /* <DEDUP_REMOVED lines=159> */
[----:B------:R-:W-:Y:S02]  /*160a0*/  R2UR UR6, R6 ;  /* 0x00000000060672ca */ /* 0x000fe400000e0000 */
[----:B------:R-:W-:Y:S01]  /*160b0*/  R2UR UR7, R7 ;  /* 0x00000000070772ca */ /* 0x000fe200000e0000 */
[----:B------:R-:W-:Y:S01]  /*160c0*/  IMAD.MOV.U32 R7, RZ, RZ, 0x40000040 ;  /* 0x40000040ff077424 */ /* 0x000fe200078e00ff */
[----:B------:R-:W-:Y:S02]  /*160d0*/  IADD3 R6, R4, 0x486, RZ ;  /* 0x0000048604067810 */ /* 0x000fe40007ffe0ff */
[----:B------:R-:W-:Y:S02]  /*160e0*/  UMOV UR24, UR4 ;  /* 0x0000000400187c82 */ /* 0x000fe40008000000 */
        /* <DEDUP_REMOVED lines=88> */
[----:B0-----:R-:W-:-:S03]  /*16670*/  IMAD.U32 R11, RZ, RZ, UR25 ;  /* 0x00000019ff0b7e24 */ /* 0x001fc6000f8e00ff */
[----:B------:R-:W-:Y:S01]  /*16680*/  R2UR UR58, R8 ;  /* 0x00000000083a72ca */ /* 0x000fe200000e0000 */
[----:B------:R-:W-:Y:S01]  /*16690*/  VIADD R8, R4, 0x506 ;  /* 0x0000050604087836 */ /* 0x000fe20000000000 */
[----:B------:R-:W-:Y:S01]  /*166a0*/  R2UR UR59, R9 ;  /* 0x00000000093b72ca */ /* 0x000fe200000e0000 */
[----:B------:R-:W-:-:S03]  /*166b0*/  IMAD.MOV.U32 R9, RZ, RZ, 0x40000040 ;  /* 0x40000040ff097424 */ /* 0x000fc600078e00ff */
[----:B------:R-:W-:Y:S01]  /*166c0*/  R2UR UR54, R8 ;  /* 0x00000000083672ca */ /* 0x000fe200000e0000 */
[----:B------:R-:W-:Y:S01]  /*166d0*/  VIADD R8, R4, 0x780 ;  /* 0x0000078004087836 */ /* 0x000fe20000000000 */
[----:B------:R-:W-:Y:S02]  /*166e0*/  R2UR UR55, R9 ;  /* 0x00000000093772ca */ /* 0x000fe400000e0000 */
[----:B------:R-:W-:Y:S02]  /*166f0*/  MOV R9, 0x40000040 ;  /* 0x4000004000097802 */ /* 0x000fe40000000f00 */
        /* <DEDUP_REMOVED lines=33> */
[----:B------:R0:W-:Y:S01]  /*16910*/  STL.64 [R1], R10 ;  /* 0x0000000a01007387 */ /* 0x0001e20000100a00 */
        /* <DEDUP_REMOVED lines=21> */
[----:B------:R-:W-:Y:S01]  /*16a70*/  IMAD.MOV.U32 R3, RZ, RZ, 0x40000040 ;  /* 0x40000040ff037424 */ /* 0x000fe200078e00ff */
[----:B------:R-:W-:Y:S02]  /*16a80*/  WARPGROUP.DEPBAR.LE gsb0, 0x0 ;  /* 0x00008000000079c5 */ /* 0x000fe40000010000 */
[----:B------:R-:W-:-:S06]  /*16a90*/  WARPGROUP.ARRIVE ;  /* 0x00000000000079c5 */ /* 0x000fcc0000000000 */
[----:B------:R-:W-:Y:S03]  /*16aa0*/  HGMMA.64x16x16.F32 R56, gdesc[UR24], R56, gsb0 ;  /* 0x00200000183879f0 */ /* 0x000fe60008000838 */
        /* <DEDUP_REMOVED lines=35> */
[----:B------:R-:W-:Y:S01]  /*16ce0*/  IADD3 R6, R4, 0x606, RZ ;  /* 0x0000060604067810 */ /* 0x000fe20007ffe0ff */
        /* <DEDUP_REMOVED lines=145> */
[----:B------:R-:W-:Y:S01]  /*17600*/  VIADD R2, R4, 0x806 ;  /* 0x0000080604027836 */ /* 0x000fe20000000000 */
        /* <DEDUP_REMOVED lines=13> */
[----:B------:R-:W-:Y:S01]  /*176e0*/  ULDC UR42, c[0x0][0x988] ;  /* 0x00026200002a7ab9 */ /* 0x000fe20000000800 */
[----:B------:R-:W-:Y:S01]  /*176f0*/  ULDC UR43, c[0x0][0x988] ;  /* 0x00026200002b7ab9 */ /* 0x000fe20000000800 */
[----:B------:R-:W-:Y:S02]  /*17700*/  WARPGROUP.DEPBAR.LE gsb0, 0x0 ;  /* 0x00008000000079c5 */ /* 0x000fe40000010000 */
[----:B------:R-:W-:-:S06]  /*17710*/  WARPGROUP.ARRIVE ;  /* 0x00000000000079c5 */ /* 0x000fcc0000000000 */
[----:B------:R-:W-:Y:S03]  /*17720*/  HGMMA.64x16x16.F32 R48, gdesc[UR16], R48, gsb0 ;  /* 0x00200000103079f0 */ /* 0x000fe60008000830 */
[----:B------:R-:W-:Y:S02]  /*17730*/  WARPGROUP.DEPBAR.LE gsb0, 0x0 ;  /* 0x00008000000079c5 */ /* 0x000fe40000010000 */
[----:B------:R-:W-:-:S06]  /*17740*/  WARPGROUP.ARRIVE ;  /* 0x00000000000079c5 */ /* 0x000fcc0000000000 */
[----:B------:R-:W-:Y:S03]  /*17750*/  HGMMA.64x16x16.F32 R40, gdesc[UR12], R40, gsb0 ;  /* 0x002000000c2879f0 */ /* 0x000fe60008000828 */
[----:B------:R-:W-:Y:S02]  /*17760*/  WARPGROUP.DEPBAR.LE gsb0, 0x0 ;  /* 0x00008000000079c5 */ /* 0x000fe40000010000 */
[----:B------:R-:W-:-:S06]  /*17770*/  WARPGROUP.ARRIVE ;  /* 0x00000000000079c5 */ /* 0x000fcc0000000000 */
[----:B------:R-:W-:Y:S01]  /*17780*/  HGMMA.64x16x16.F32 R32, gdesc[UR8], R32, gsb0 ;  /* 0x00200000082079f0 */ /* 0x000fe20008000820 */
[----:B------:R-:W-:Y:S02]  /*17790*/  ULDC UR8, c[0x0][0x9d8] ;  /* 0x0002760000087ab9 */ /* 0x000fe40000000800 */
[----:B------:R-:W-:Y:S02]  /*177a0*/  WARPGROUP.DEPBAR.LE gsb0, 0x0 ;  /* 0x00008000000079c5 */ /* 0x000fe40000010000 */
[----:B------:R-:W-:-:S06]  /*177b0*/  WARPGROUP.ARRIVE ;  /* 0x00000000000079c5 */ /* 0x000fcc0000000000 */
[----:B------:R-:W-:Y:S01]  /*177c0*/  HGMMA.64x16x16.F32 R24, gdesc[UR4], R24, gsb0 ;  /* 0x00200000041879f0 */ /* 0x000fe20008000818 */
[----:B------:R-:W-:Y:S01]  /*177d0*/  R2UR UR6, R2 ;  /* 0x00000000020672ca */ /* 0x000fe200000e0000 */
[----:B------:R-:W-:Y:S01]  /*177e0*/  UMOV UR4, UR36 ;  /* 0x0000002400047c82 */ /* 0x000fe20008000000 */
[----:B------:R-:W-:Y:S01]  /*177f0*/  R2UR UR7, R3 ;  /* 0x00000000030772ca */ /* 0x000fe200000e0000 */
[----:B------:R-:W-:Y:S01]  /*17800*/  UMOV UR5, UR37 ;  /* 0x0000002500057c82 */ /* 0x000fe20008000000 */
[----:B------:R-:W1:Y:S02]  /*17810*/  LDC R3, c[0x0][0x448] ;  /* 0x00011200ff037b82 */ /* 0x000e640000000800 */
[----:B-1----:R-:W-:Y:S01]  /*17820*/  ISETP.NE.AND P2, PT, R3, 0x1, PT ;  /* 0x000000010300780c */ /* 0x002fe20003f45270 */
[----:B------:R-:W-:-:S12]  /*17830*/  IMAD.IADD R3, R235, 0x1, R230 ;  /* 0x00000001eb037824 */ /* 0x000fd800078e02e6 */
[----:B0-----:R-:W0:Y:S08]  /*17840*/  @P2 LDC R10, c[0x0][0x44c] ;  /* 0x00011300ff0a2b82 */ /* 0x001e300000000800 */
[----:B------:R-:W1:Y:S01]  /*17850*/  @P2 LDC R11, c[0x0][0x450] ;  /* 0x00011400ff0b2b82 */ /* 0x000e620000000800 */
[----:B------:R-:W-:Y:S02]  /*17860*/  WARPGROUP.DEPBAR.LE gsb0, 0x0 ;  /* 0x00008000000079c5 */ /* 0x000fe40000010000 */
[----:B------:R-:W-:-:S06]  /*17870*/  WARPGROUP.ARRIVE ;  /* 0x00000000000079c5 */ /* 0x000fcc0000000000 */
[----:B------:R-:W-:Y:S01]  /*17880*/  HGMMA.64x16x16.F32 R56, gdesc[UR36], R56, gsb0 ;  /* 0x00200000243879f0 */ /* 0x000fe20008000838 */
[----:B------:R-:W-:Y:S01]  /*17890*/  ULDC UR38, c[0x0][0x9d8] ;  /* 0x0002760000267ab9 */ /* 0x000fe20000000800 */
[----:B------:R-:W-:Y:S01]  /*178a0*/  ULDC UR39, c[0x0][0x9d8] ;  /* 0x0002760000277ab9 */ /* 0x000fe20000000800 */
[----:B0-----:R-:W-:Y:S01]  /*178b0*/  @P2 IMAD.HI.U32 R10, R3, R10, RZ ;  /* 0x0000000a030a2227 */ /* 0x001fe200078e00ff */
        /* <DEDUP_REMOVED lines=8> */
[----:B------:R-:W-:Y:S01]  /*17940*/  R2UR UR6, R6 ;  /* 0x00000000060672ca */ /* 0x000fe200000e0000 */
[----:B------:R-:W-:Y:S01]  /*17950*/  UMOV UR4, UR36 ;  /* 0x0000002400047c82 */ /* 0x000fe20008000000 */
[----:B------:R-:W-:Y:S01]  /*17960*/  R2UR UR7, R7 ;  /* 0x00000000070772ca */ /* 0x000fe200000e0000 */
[----:B------:R-:W-:Y:S01]  /*17970*/  UMOV UR5, UR37 ;  /* 0x0000002500057c82 */ /* 0x000fe20008000000 */
[----:B------:R-:W0:Y:S01]  /*17980*/  MUFU.TANH R58, R58 ;  /* 0x0000003a003a7308 */ /* 0x000e220000002400 */
[----:B------:R-:W-:Y:S01]  /*17990*/  FMUL.FTZ R7, R60, UR8 ;  /* 0x000000083c077c20 */ /* 0x000fe20008410000 */
[----:B------:R-:W-:Y:S01]  /*179a0*/  FMUL.FTZ R5, R57, UR8 ;  /* 0x0000000839057c20 */ /* 0x000fe20008410000 */
[----:B------:R-:W-:-:S05]  /*179b0*/  FMUL.FTZ R6, R61, UR8 ;  /* 0x000000083d067c20 */ /* 0x000fca0008410000 */
[----:B------:R-:W2:Y:S08]  /*179c0*/  MUFU.TANH R13, R59 ;  /* 0x0000003b000d7308 */ /* 0x000eb00000002400 */
        /* <DEDUP_REMOVED lines=12> */
[----:B------:R-:W-:Y:S01]  /*17a90*/  R2UR UR6, R8 ;  /* 0x00000000080672ca */ /* 0x000fe200000e0000 */
[----:B------:R-:W-:Y:S01]  /*17aa0*/  UMOV UR4, UR36 ;  /* 0x0000002400047c82 */ /* 0x000fe20008000000 */
[----:B------:R-:W-:Y:S01]  /*17ab0*/  R2UR UR7, R9 ;  /* 0x00000000090772ca */ /* 0x000fe200000e0000 */
[----:B------:R-:W-:Y:S01]  /*17ac0*/  UMOV UR5, UR37 ;  /* 0x0000002500057c82 */ /* 0x000fe20008000000 */
[----:B------:R-:W-:Y:S01]  /*17ad0*/  VIADD R8, R4, 0x986 ;  /* 0x0000098604087836 */ /* 0x000fe20000000000 */
[----:B------:R-:W-:Y:S01]  /*17ae0*/  MOV R9, 0x40000040 ;  /* 0x4000004000097802 */ /* 0x000fe20000000f00 */
[----:B------:R-:W-:Y:S01]  /*17af0*/  IMAD.MOV.U32 R4, RZ, RZ, R3 ;  /* 0x000000ffff047224 */ /* 0x000fe200078e0003 */
[----:B-1----:R-:W-:Y:S01]  /*17b00*/  @P2 SHF.R.U32.HI R4, RZ, R11, R10 ;  /* 0x0000000bff042219 */ /* 0x002fe2000001160a */
[----:B------:R-:W-:Y:S01]  /*17b10*/  IMAD R3, R84, -0x50, R232 ;  /* 0xffffffb054037824 */ /* 0x000fe200078e02e8 */
[----:B------:R-:W1:Y:S01]  /*17b20*/  MUFU.TANH R50, R50 ;  /* 0x0000003200327308 */ /* 0x000e620000002400 */
[----:B------:R-:W-:Y:S01]  /*17b30*/  FMUL.FTZ R49, R49, UR8 ;  /* 0x0000000831317c20 */ /* 0x000fe20008410000 */
[----:B------:R-:W-:Y:S01]  /*17b40*/  FMUL.FTZ R52, R52, UR8 ;  /* 0x0000000834347c20 */ /* 0x000fe20008410000 */
[----:B------:R-:W0:Y:S01]  /*17b50*/  SHFL.IDX PT, R10, R4, 0x1, 0x1c1f ;  /* 0x003c1f00040a7f89 */ /* 0x000e2200000e0000 */
[----:B------:R-:W-:-:S02]  /*17b60*/  VIADD R3, R3, 0x50 ;  /* 0x0000005003037836 */ /* 0x000fc40000000000 */
[----:B------:R-:W-:Y:S01]  /*17b70*/  FMUL.FTZ R53, R53, UR8 ;  /* 0x0000000835357c20 */ /* 0x000fe20008410000 */
[----:B------:R-:W2:Y:S01]  /*17b80*/  SHFL.IDX PT, R4, R4, RZ, 0x1c1f ;  /* 0x001c1fff04047589 */ /* 0x000ea200000e0000 */
[----:B------:R-:W-:Y:S08]  /*17b90*/  MUFU.TANH R51, R51 ;  /* 0x0000003300337308 */ /* 0x000ff00000002400 */
[----:B------:R-:W1:Y:S08]  /*17ba0*/  MUFU.TANH R54, R54 ;  /* 0x0000003600367308 */ /* 0x000e700000002400 */
[----:B------:R-:W1:Y:S08]  /*17bb0*/  MUFU.TANH R55, R55 ;  /* 0x0000003700377308 */ /* 0x000e700000002400 */
        /* <DEDUP_REMOVED lines=8> */
[----:B------:R-:W1:Y:S01]  /*17c40*/  MUFU.TANH R12, R42 ;  /* 0x0000002a000c7308 */ /* 0x000e620000002400 */
[----:B------:R-:W-:Y:S01]  /*17c50*/  HGMMA.64x16x16.F32 R32, gdesc[UR4], R32, gsb0 ;  /* 0x00200000042079f0 */ /* 0x000fe20008000820 */
[----:B------:R-:W-:Y:S01]  /*17c60*/  R2UR UR6, R8 ;  /* 0x00000000080672ca */ /* 0x000fe200000e0000 */
[----:B------:R-:W-:Y:S01]  /*17c70*/  UMOV UR4, UR36 ;  /* 0x0000002400047c82 */ /* 0x000fe20008000000 */
[----:B------:R-:W-:Y:S01]  /*17c80*/  R2UR UR7, R9 ;  /* 0x00000000090772ca */ /* 0x000fe200000e0000 */
[----:B------:R-:W-:Y:S01]  /*17c90*/  IMAD.MOV.U32 R9, RZ, RZ, -0x50 ;  /* 0xffffffb0ff097424 */ /* 0x000fe200078e00ff */
[----:B------:R-:W-:Y:S01]  /*17ca0*/  UMOV UR5, UR37 ;  /* 0x0000002500057c82 */ /* 0x000fe20008000000 */
[----:B------:R-:W-:Y:S01]  /*17cb0*/  FMUL.FTZ R40, R40, UR8 ;  /* 0x0000000828287c20 */ /* 0x000fe20008410000 */
[----:B------:R-:W1:Y:S01]  /*17cc0*/  MUFU.TANH R14, R43 ;  /* 0x0000002b000e7308 */ /* 0x000e620000002400 */
[----:B------:R-:W-:-:S02]  /*17cd0*/  IMAD R9, R84, R9, 0x51 ;  /* 0x0000005154097424 */ /* 0x000fc400078e0209 */
[----:B------:R-:W-:Y:S01]  /*17ce0*/  FMUL.FTZ R41, R41, UR8 ;  /* 0x0000000829297c20 */ /* 0x000fe20008410000 */
[----:B------:R-:W-:Y:S01]  /*17cf0*/  FMUL.FTZ R44, R44, UR8 ;  /* 0x000000082c2c7c20 */ /* 0x000fe20008410000 */
[----:B------:R-:W-:Y:S01]  /*17d00*/  FMUL.FTZ R45, R45, UR8 ;  /* 0x000000082d2d7c20 */ /* 0x000fe20008410000 */
[C---:B------:R-:W-:Y:S02]  /*17d10*/  IMAD R8, R234.reuse, -0x2, R9 ;  /* 0xfffffffeea087824 */ /* 0x040fe400078e0209 */
[----:B------:R-:W-:Y:S01]  /*17d20*/  IMAD R9, R234, -0x2, R3 ;  /* 0xfffffffeea097824 */ /* 0x000fe200078e0203 */
[----:B------:R-:W-:Y:S02]  /*17d30*/  MUFU.TANH R46, R46 ;  /* 0x0000002e002e7308 */ /* 0x000fe40000002400 */
[----:B------:R-:W-:-:S04]  /*17d40*/  IADD3 R64, -R231, R8, R232 ;  /* 0x00000008e7407210 */ /* 0x000fc80007ffe1e8 */
[-CC-:B0-----:R-:W-:Y:S02]  /*17d50*/  VIADDMNMX R11, R10, R64.reuse, R9.reuse, PT ;  /* 0x000000400a0b7246 */ /* 0x181fe40003800109 */
[----:B------:R-:W0:Y:S01]  /*17d60*/  MUFU.TANH R47, R47 ;  /* 0x0000002f002f7308 */ /* 0x000e220000002400 */
[----:B--2---:R-:W-:Y:S02]  /*17d70*/  VIADDMNMX R9, R4, R64, R9, PT ;  /* 0x0000004004097246 */ /* 0x004fe40003800109 */
[C---:B------:R-:W-:Y:S02]  /*17d80*/  ISETP.GT.AND P3, PT, R11.reuse, RZ, PT ;  /* 0x000000ff0b00720c */ /* 0x040fe40003f64270 */
[C---:B------:R-:W-:Y:S02]  /*17d90*/  ISETP.GT.AND P4, PT, R11.reuse, 0x1, PT ;  /* 0x000000010b00780c */ /* 0x040fe40003f84270 */
[----:B------:R-:W-:Y:S01]  /*17da0*/  ISETP.GT.AND P5, PT, R11, 0x8, PT ;  /* 0x000000080b00780c */ /* 0x000fe20003fa4270 */
[----:B------:R-:W-:Y:S01]  /*17db0*/  MUFU.TANH R52, R52 ;  /* 0x0000003400347308 */ /* 0x000fe20000002400 */
[----:B------:R-:W-:-:S02]  /*17dc0*/  FSEL R66, R58, -INF , P3 ;  /* 0xff8000003a427808 */ /* 0x000fc40001800000 */
[----:B------:R-:W-:Y:S02]  /*17dd0*/  FSEL R13, R13, -INF , P4 ;  /* 0xff8000000d0d7808 */ /* 0x000fe40002000000 */
[C---:B------:R-:W-:Y:S02]  /*17de0*/  ISETP.GT.AND P3, PT, R11.reuse, 0x9, PT ;  /* 0x000000090b00780c */ /* 0x040fe40003f64270 */
[----:B---3--:R-:W-:Y:S01]  /*17df0*/  FSEL R62, R62, -INF , P5 ;  /* 0xff8000003e3e7808 */ /* 0x008fe20002800000 */
[----:B------:R-:W-:Y:S01]  /*17e00*/  MUFU.TANH R53, R53 ;  /* 0x0000003500357308 */ /* 0x000fe20000002400 */
[----:B------:R-:W-:Y:S02]  /*17e10*/  FMNMX.FTZ R3, R66, R13, !PT ;  /* 0x0000000d42037209 */ /* 0x000fe40007810000 */
[----:B------:R-:W-:Y:S02]  /*17e20*/  ISETP.GT.AND P4, PT, R11, 0x10, PT ;  /* 0x000000100b00780c */ /* 0x000fe40003f84270 */
[----:B----4-:R-:W-:-:S02]  /*17e30*/  FSEL R60, R60, -INF , P3 ;  /* 0xff8000003c3c7808 */ /* 0x010fc40001800000 */
[----:B------:R-:W-:Y:S01]  /*17e40*/  FMNMX.FTZ R3, R62, R3, !PT ;  /* 0x000000033e037209 */ /* 0x000fe20007810000 */
[----:B------:R-:W-:Y:S01]  /*17e50*/  MUFU.TANH R41, R41 ;  /* 0x0000002900297308 */ /* 0x000fe20000002400 */
[----:B------:R-:W-:Y:S02]  /*17e60*/  ISETP.GT.AND P3, PT, R11, 0x11, PT ;  /* 0x000000110b00780c */ /* 0x000fe40003f64270 */
[----:B-1----:R-:W-:Y:S01]  /*17e70*/  FSEL R58, R50, -INF , P4 ;  /* 0xff800000323a7808 */ /* 0x002fe20002000000 */
[----:B------:R-:W-:Y:S02]  /*17e80*/  WARPGROUP.DEPBAR.LE gsb0, 0x0 ;  /* 0x00008000000079c5 */ /* 0x000fe40000010000 */
[----:B------:R-:W-:Y:S01]  /*17e90*/  WARPGROUP.ARRIVE ;  /* 0x00000000000079c5 */ /* 0x000fe20000000000 */
[----:B------:R-:W-:Y:S01]  /*17ea0*/  FMUL.FTZ R34, R34, UR8 ;  /* 0x0000000822227c20 */ /* 0x000fe20008410000 */
[----:B------:R-:W-:Y:S01]  /*17eb0*/  FMNMX.FTZ R3, R60, R3, !PT ;  /* 0x000000033c037209 */ /* 0x000fe20007810000 */
[----:B------:R-:W-:Y:S01]  /*17ec0*/  FMUL.FTZ R35, R35, UR8 ;  /* 0x0000000823237c20 */ /* 0x000fe20008410000 */
[----:B------:R-:W-:Y:S01]  /*17ed0*/  ISETP.GT.AND P4, PT, R11, 0x18, PT ;  /* 0x000000180b00780c */ /* 0x000fe20003f84270 */
[----:B------:R1:W2:Y:S01]  /*17ee0*/  MUFU.TANH R20, R34 ;  /* 0x0000002200147308 */ /* 0x0002a20000002400 */
[----:B------:R-:W-:Y:S01]  /*17ef0*/  HGMMA.64x16x16.F32 R24, gdesc[UR4], R24, gsb0 ;  /* 0x00200000041879f0 */ /* 0x000fe20008000818 */
[----:B------:R-:W-:Y:S01]  /*17f00*/  FMNMX.FTZ R3, R58, R3, !PT ;  /* 0x000000033a037209 */ /* 0x000fe20007810000 */
[----:B------:R-:W-:Y:S01]  /*17f10*/  FMUL.FTZ R38, R38, UR8 ;  /* 0x0000000826267c20 */ /* 0x000fe20008410000 */
[----:B------:R-:W-:Y:S01]  /*17f20*/  FSEL R8, R54, -INF , P4 ;  /* 0xff80000036087808 */ /* 0x000fe20002000000 */
[----:B------:R-:W-:Y:S01]  /*17f30*/  FMUL.FTZ R39, R39, UR8 ;  /* 0x0000000827277c20 */ /* 0x000fe20008410000 */
[----:B------:R-:W-:Y:S01]  /*17f40*/  ISETP.GT.AND P4, PT, R11, 0x20, PT ;  /* 0x000000200b00780c */ /* 0x000fe20003f84270 */
[----:B------:R-:W-:Y:S01]  /*17f50*/  FMUL.FTZ R32, R32, UR8 ;  /* 0x0000000820207c20 */ /* 0x000fe20008410000 */
[----:B------:R-:W3:Y:S01]  /*17f60*/  MUFU.TANH R35, R35 ;  /* 0x0000002300237308 */ /* 0x000ee20000002400 */
[----:B-1----:R-:W-:Y:S01]  /*17f70*/  FSEL R34, R51, -INF , P3 ;  /* 0xff80000033227808 */ /* 0x002fe20001800000 */
[----:B------:R-:W-:Y:S01]  /*17f80*/  FMUL.FTZ R36, R36, UR8 ;  /* 0x0000000824247c20 */ /* 0x000fe20008410000 */
[----:B------:R-:W-:Y:S01]  /*17f90*/  ISETP.GT.AND P3, PT, R11, 0x19, PT ;  /* 0x000000190b00780c */ /* 0x000fe20003f64270 */
[----:B------:R-:W-:Y:S01]  /*17fa0*/  ULDC UR4, c[0x0][0x988] ;  /* 0x0002620000047ab9 */ /* 0x000fe20000000800 */
[----:B------:R-:W-:Y:S01]  /*17fb0*/  FMNMX.FTZ R3, R34, R3, !PT ;  /* 0x0000000322037209 */ /* 0x000fe20007810000 */
[----:B------:R-:W-:Y:S01]  /*17fc0*/  FMUL.FTZ R33, R33, UR8 ;  /* 0x0000000821217c20 */ /* 0x000fe20008410000 */
[----:B------:R-:W-:Y:S01]  /*17fd0*/  FSEL R10, R55, -INF , P3 ;  /* 0xff800000370a7808 */ /* 0x000fe20001800000 */
[----:B------:R-:W1:Y:S01]  /*17fe0*/  MUFU.TANH R38, R38 ;  /* 0x0000002600267308 */ /* 0x000e620000002400 */
[----:B------:R-:W-:Y:S01]  /*17ff0*/  FMNMX.FTZ R15, R8, R3, !PT ;  /* 0x00000003080f7209 */ /* 0x000fe20007810000 */
[----:B------:R-:W-:Y:S01]  /*18000*/  FMUL.FTZ R37, R37, UR8 ;  /* 0x0000000825257c20 */ /* 0x000fe20008410000 */
[----:B------:R-:W-:-:S02]  /*18010*/  ISETP.GT.AND P3, PT, R11, 0x21, PT ;  /* 0x000000210b00780c */ /* 0x000fc40003f64270 */
[----:B------:R-:W-:Y:S02]  /*18020*/  FSEL R12, R12, -INF , P4 ;  /* 0xff8000000c0c7808 */ /* 0x000fe40002000000 */
[----:B------:R-:W-:Y:S01]  /*18030*/  FMNMX.FTZ R15, R10, R15, !PT ;  /* 0x0000000f0a0f7209 */ /* 0x000fe20007810000 */
[----:B------:R-:W4:Y:S01]  /*18040*/  MUFU.TANH R39, R39 ;  /* 0x0000002700277308 */ /* 0x000f220000002400 */
[C---:B------:R-:W-:Y:S02]  /*18050*/  ISETP.GT.AND P4, PT, R11.reuse, 0x28, PT ;  /* 0x000000280b00780c */ /* 0x040fe40003f84270 */
[----:B------:R-:W-:Y:S02]  /*18060*/  FSEL R14, R14, -INF , P3 ;  /* 0xff8000000e0e7808 */ /* 0x000fe40001800000 */
[----:B------:R-:W-:Y:S02]  /*18070*/  FMNMX.FTZ R15, R12, R15, !PT ;  /* 0x0000000f0c0f7209 */ /* 0x000fe40007810000 */
[----:B------:R-:W-:Y:S01]  /*18080*/  ISETP.GT.AND P3, PT, R11, 0x29, PT ;  /* 0x000000290b00780c */ /* 0x000fe20003f64270 */
[----:B------:R-:W-:Y:S01]  /*18090*/  MUFU.TANH R72, R32 ;  /* 0x0000002000487308 */ /* 0x000fe20000002400 */
[----:B------:R-:W-:-:S02]  /*180a0*/  FMNMX.FTZ R15, R14, R15, !PT ;  /* 0x0000000f0e0f7209 */ /* 0x000fc40007810000 */
[----:B0-----:R-:W-:Y:S02]  /*180b0*/  FSEL R56, R47, -INF , P3 ;  /* 0xff8000002f387808 */ /* 0x001fe40001800000 */
[----:B------:R-:W-:Y:S02]  /*180c0*/  ISETP.GT.AND P3, PT, R11, 0x31, PT ;  /* 0x000000310b00780c */ /* 0x000fe40003f64270 */
[C---:B------:R-:W-:Y:S01]  /*180d0*/  ISETP.GT.AND P5, PT, R9.reuse, 0x1, PT ;  /* 0x000000010900780c */ /* 0x040fe20003fa4270 */
[----:B------:R-:W-:Y:S01]  /*180e0*/  MUFU.TANH R74, R36 ;  /* 0x00000024004a7308 */ /* 0x000fe20000002400 */
[----:B------:R-:W-:-:S07]  /*180f0*/  ISETP.GT.AND P6, PT, R9, 0x11, PT ;  /* 0x000000110900780c */ /* 0x000fce0003fc4270 */
[----:B------:R-:W-:Y:S01]  /*18100*/  MUFU.TANH R45, R45 ;  /* 0x0000002d002d7308 */ /* 0x000fe20000002400 */
[----:B------:R-:W-:Y:S02]  /*18110*/  WARPGROUP.DEPBAR.LE gsb0, 0x0 ;  /* 0x00008000000079c5 */ /* 0x000fe40000010000 */
[----:B------:R-:W-:Y:S01]  /*18120*/  FMUL.FTZ R3, R26, UR8 ;  /* 0x000000081a037c20 */ /* 0x000fe20008410000 */
[----:B------:R-:W-:Y:S01]  /*18130*/  FSEL R26, R46, -INF , P4 ;  /* 0xff8000002e1a7808 */ /* 0x000fe20002000000 */
[----:B------:R-:W-:Y:S01]  /*18140*/  FMUL.FTZ R27, R27, UR8 ;  /* 0x000000081b1b7c20 */ /* 0x000fe20008410000 */
[----:B------:R-:W-:Y:S02]  /*18150*/  ISETP.GT.AND P4, PT, R11, 0x30, PT ;  /* 0x000000300b00780c */ /* 0x000fe40003f84270 */
[----:B------:R0:W4:Y:S01]  /*18160*/  MUFU.TANH R21, R3 ;  /* 0x0000000300157308 */ /* 0x0001220000002400 */
[----:B------:R-:W-:Y:S01]  /*18170*/  FMNMX.FTZ R15, R26, R15, !PT ;  /* 0x0000000f1a0f7209 */ /* 0x000fe20007810000 */
[----:B------:R-:W-:Y:S01]  /*18180*/  FMUL.FTZ R31, R31, UR8 ;  /* 0x000000081f1f7c20 */ /* 0x000fe20008410000 */
[----:B--2---:R-:W-:Y:S01]  /*18190*/  FSEL R54, R20, -INF , P4 ;  /* 0xff80000014367808 */ /* 0x004fe20002000000 */
[----:B------:R-:W-:Y:S01]  /*181a0*/  FMUL.FTZ R24, R24, UR8 ;  /* 0x0000000818187c20 */ /* 0x000fe20008410000 */
[----:B------:R-:W-:Y:S01]  /*181b0*/  FMNMX.FTZ R15, R56, R15, !PT ;  /* 0x0000000f380f7209 */ /* 0x000fe20007810000 */
[----:B------:R-:W-:Y:S01]  /*181c0*/  FMUL.FTZ R28, R28, UR8 ;  /* 0x000000081c1c7c20 */ /* 0x000fe20008410000 */
[----:B------:R-:W-:Y:S01]  /*181d0*/  ISETP.GT.AND P4, PT, R11, 0x38, PT ;  /* 0x000000380b00780c */ /* 0x000fe20003f84270 */
[----:B------:R-:W2:Y:S01]  /*181e0*/  MUFU.TANH R27, R27 ;  /* 0x0000001b001b7308 */ /* 0x000ea20000002400 */
[----:B0-----:R-:W-:Y:S01]  /*181f0*/  FMUL.FTZ R3, R30, UR8 ;  /* 0x000000081e037c20 */ /* 0x001fe20008410000 */
[----:B---3--:R-:W-:Y:S01]  /*18200*/  FSEL R30, R35, -INF , P3 ;  /* 0xff800000231e7808 */ /* 0x008fe20001800000 */
[----:B------:R-:W-:Y:S01]  /*18210*/  FMUL.FTZ R25, R25, UR8 ;  /* 0x0000000819197c20 */ /* 0x000fe20008410000 */
[----:B------:R-:W-:Y:S01]  /*18220*/  FMNMX.FTZ R15, R54, R15, !PT ;  /* 0x0000000f360f7209 */ /* 0x000fe20007810000 */
[----:B------:R-:W-:Y:S01]  /*18230*/  FMUL.FTZ R29, R29, UR8 ;  /* 0x000000081d1d7c20 */ /* 0x000fe20008410000 */
[----:B------:R-:W-:Y:S01]  /*18240*/  ISETP.GT.AND P3, PT, R11, 0x39, PT ;  /* 0x000000390b00780c */ /* 0x000fe20003f64270 */
[----:B------:R0:W-:Y:S01]  /*18250*/  @!P1 SYNCS.ARRIVE.TRANS64.RED.A1T0 RZ, [R0+URZ], RZ ;  /* 0x000000ff00ff99a7 */ /* 0x0001e2000810043f */
[----:B------:R3:W0:Y:S01]  /*18260*/  MUFU.TANH R42, R3 ;  /* 0x00000003002a7308 */ /* 0x0006220000002400 */
[----:B-1----:R-:W-:-:S02]  /*18270*/  FSEL R38, R38, -INF , P4 ;  /* 0xff80000026267808 */ /* 0x002fc40002000000 */
[----:B------:R-:W-:Y:S02]  /*18280*/  FMNMX.FTZ R15, R30, R15, !PT ;  /* 0x0000000f1e0f7209 */ /* 0x000fe40007810000 */
[----:B------:R-:W-:Y:S02]  /*18290*/  ISETP.GT.AND P4, PT, R11, 0x40, PT ;  /* 0x000000400b00780c */ /* 0x000fe40003f84270 */
[----:B----4-:R-:W-:Y:S01]  /*182a0*/  FSEL R50, R39, -INF , P3 ;  /* 0xff80000027327808 */ /* 0x010fe20001800000 */
[----:B------:R-:W1:Y:S01]  /*182b0*/  MUFU.TANH R20, R31 ;  /* 0x0000001f00147308 */ /* 0x000e620000002400 */
[----:B------:R-:W-:Y:S01]  /*182c0*/  FMNMX.FTZ R15, R38, R15, !PT ;  /* 0x0000000f260f7209 */ /* 0x000fe20007810000 */
[----:B---3--:R-:W-:Y:S01]  /*182d0*/  FMUL.FTZ R3, R48, UR8 ;  /* 0x0000000830037c20 */ /* 0x008fe20008410000 */
[----:B------:R-:W-:Y:S02]  /*182e0*/  ISETP.GT.AND P3, PT, R11, 0x41, PT ;  /* 0x000000410b00780c */ /* 0x000fe40003f64270 */
[----:B------:R-:W-:-:S02]  /*182f0*/  FSEL R46, R21, -INF , P4 ;  /* 0xff800000152e7808 */ /* 0x000fc40002000000 */
[----:B------:R-:W-:Y:S01]  /*18300*/  FMNMX.FTZ R15, R50, R15, !PT ;  /* 0x0000000f320f7209 */ /* 0x000fe20007810000 */
[----:B------:R-:W3:Y:S01]  /*18310*/  MUFU.TANH R21, R3 ;  /* 0x0000000300157308 */ /* 0x000ee20000002400 */
[----:B------:R-:W-:Y:S02]  /*18320*/  ISETP.GT.AND P4, PT, R11, 0x48, PT ;  /* 0x000000480b00780c */ /* 0x000fe40003f84270 */
[----:B--2---:R-:W-:Y:S02]  /*18330*/  FSEL R48, R27, -INF , P3 ;  /* 0xff8000001b307808 */ /* 0x004fe40001800000 */
[----:B------:R-:W-:Y:S02]  /*18340*/  FMNMX.FTZ R15, R46, R15, !PT ;  /* 0x0000000f2e0f7209 */ /* 0x000fe40007810000 */
[----:B------:R-:W-:Y:S01]  /*18350*/  ISETP.GT.AND P3, PT, R11, 0x49, PT ;  /* 0x000000490b00780c */ /* 0x000fe20003f64270 */
[----:B------:R2:W4:Y:S01]  /*18360*/  MUFU.TANH R27, R40 ;  /* 0x00000028001b7308 */ /* 0x0005220000002400 */
[----:B0-----:R-:W-:-:S02]  /*18370*/  FSEL R42, R42, -INF , P4 ;  /* 0xff8000002a2a7808 */ /* 0x001fc40002000000 */
[----:B------:R-:W-:Y:S02]  /*18380*/  FMNMX.FTZ R15, R48, R15, !PT ;  /* 0x0000000f300f7209 */ /* 0x000fe40007810000 */
[----:B-1----:R-:W-:Y:S02]  /*18390*/  FSEL R20, R20, -INF , P3 ;  /* 0xff80000014147808 */ /* 0x002fe40001800000 */
[----:B------:R-:W-:Y:S01]  /*183a0*/  FMNMX.FTZ R15, R42, R15, !PT ;  /* 0x0000000f2a0f7209 */ /* 0x000fe20007810000 */
[----:B------:R3:W-:Y:S01]  /*183b0*/  MUFU.TANH R76, R24 ;  /* 0x00000018004c7308 */ /* 0x0007e20000002400 */
[C---:B------:R-:W-:Y:S02]  /*183c0*/  ISETP.GT.AND P3, PT, R9.reuse, RZ, PT ;  /* 0x000000ff0900720c */ /* 0x040fe40003f64270 */
[----:B------:R-:W-:Y:S02]  /*183d0*/  FMNMX.FTZ R15, R20, R15, !PT ;  /* 0x0000000f140f7209 */ /* 0x000fe40007810000 */
[----:B------:R-:W-:-:S02]  /*183e0*/  ISETP.GT.AND P4, PT, R9, 0x8, PT ;  /* 0x000000080900780c */ /* 0x000fc40003f84270 */
[----:B------:R-:W-:Y:S01]  /*183f0*/  FSEL R32, R2, -INF , P3 ;  /* 0xff80000002207808 */ /* 0x000fe20001800000 */
[----:B------:R-:W0:Y:S01]  /*18400*/  SHFL.BFLY PT, R68, R15, 0x2, 0x1f ;  /* 0x0c401f000f447f89 */ /* 0x000e2200000e0000 */
[----:B------:R-:W-:Y:S01]  /*18410*/  FSEL R11, R5, -INF , P5 ;  /* 0xff800000050b7808 */ /* 0x000fe20002800000 */
[----:B------:R1:W4:Y:S01]  /*18420*/  MUFU.TANH R31, R44 ;  /* 0x0000002c001f7308 */ /* 0x0003220000002400 */
[----:B------:R-:W-:Y:S02]  /*18430*/  ISETP.GT.AND P5, PT, R9, 0x9, PT ;  /* 0x000000090900780c */ /* 0x000fe40003fa4270 */
[----:B------:R-:W-:Y:S02]  /*18440*/  FSEL R36, R7, -INF , P4 ;  /* 0xff80000007247808 */ /* 0x000fe40002000000 */
[----:B------:R-:W-:Y:S02]  /*18450*/  FMNMX.FTZ R5, R32, R11, !PT ;  /* 0x0000000b20057209 */ /* 0x000fe40007810000 */
[----:B------:R-:W-:Y:S01]  /*18460*/  ISETP.GT.AND P3, PT, R9, 0x10, PT ;  /* 0x000000100900780c */ /* 0x000fe20003f64270 */
[----:B------:R4:W-:Y:S01]  /*18470*/  MUFU.TANH R78, R28 ;  /* 0x0000001c004e7308 */ /* 0x0009e20000002400 */
[----:B--2---:R-:W-:-:S02]  /*18480*/  FSEL R40, R6, -INF , P5 ;  /* 0xff80000006287808 */ /* 0x004fc40002800000 */
[----:B------:R-:W-:Y:S02]  /*18490*/  FMNMX.FTZ R5, R36, R5, !PT ;  /* 0x0000000524057209 */ /* 0x000fe40007810000 */
[----:B---3--:R-:W-:Y:S02]  /*184a0*/  FSEL R24, R21, -INF , P3 ;  /* 0xff80000015187808 */ /* 0x008fe40001800000 */
[----:B------:R-:W-:Y:S01]  /*184b0*/  FMNMX.FTZ R5, R40, R5, !PT ;  /* 0x0000000528057209 */ /* 0x000fe20007810000 */
[----:B------:R-:W2:Y:S01]  /*184c0*/  MUFU.TANH R33, R33 ;  /* 0x0000002100217308 */ /* 0x000ea20000002400 */
[----:B------:R-:W-:Y:S02]  /*184d0*/  ISETP.GT.AND P4, PT, R9, 0x18, PT ;  /* 0x000000180900780c */ /* 0x000fe40003f84270 */
[----:B-1----:R-:W-:Y:S02]  /*184e0*/  FSEL R44, R49, -INF , P6 ;  /* 0xff800000312c7808 */ /* 0x002fe40003000000 */
[----:B------:R-:W-:-:S02]  /*184f0*/  FMNMX.FTZ R5, R24, R5, !PT ;  /* 0x0000000518057209 */ /* 0x000fc40007810000 */
[----:B0-----:R-:W-:Y:S01]  /*18500*/  FMNMX.FTZ R68, R15, R68, !PT ;  /* 0x000000440f447209 */ /* 0x001fe20007810000 */
[----:B------:R-:W0:Y:S01]  /*18510*/  MUFU.TANH R37, R37 ;  /* 0x0000002500257308 */ /* 0x000e220000002400 */
[C---:B------:R-:W-:Y:S02]  /*18520*/  ISETP.GT.AND P5, PT, R9.reuse, 0x19, PT ;  /* 0x000000190900780c */ /* 0x040fe40003fa4270 */
[----:B------:R-:W-:Y:S01]  /*18530*/  FSEL R52, R52, -INF , P4 ;  /* 0xff80000034347808 */ /* 0x000fe20002000000 */
[----:B------:R-:W1:Y:S01]  /*18540*/  SHFL.BFLY PT, R3, R68, 0x1, 0x1f ;  /* 0x0c201f0044037f89 */ /* 0x000e6200000e0000 */
[----:B------:R-:W-:Y:S02]  /*18550*/  FMNMX.FTZ R5, R44, R5, !PT ;  /* 0x000000052c057209 */ /* 0x000fe40007810000 */
[----:B------:R-:W-:Y:S01]  /*18560*/  ISETP.GT.AND P3, PT, R9, 0x20, PT ;  /* 0x000000200900780c */ /* 0x000fe20003f64270 */
[----:B------:R-:W3:Y:S01]  /*18570*/  MUFU.TANH R25, R25 ;  /* 0x0000001900197308 */ /* 0x000ee20000002400 */
[----:B------:R-:W-:-:S02]  /*18580*/  FSEL R64, R53, -INF , P5 ;  /* 0xff80000035407808 */ /* 0x000fc40002800000 */
[----:B------:R-:W-:Y:S02]  /*18590*/  FMNMX.FTZ R5, R52, R5, !PT ;  /* 0x0000000534057209 */ /* 0x000fe40007810000 */
[----:B------:R-:W-:Y:S02]  /*185a0*/  ISETP.GT.AND P4, PT, R9, 0x21, PT ;  /* 0x000000210900780c */ /* 0x000fe40003f84270 */
[----:B----4-:R-:W-:Y:S01]  /*185b0*/  FSEL R28, R27, -INF , P3 ;  /* 0xff8000001b1c7808 */ /* 0x010fe20001800000 */
[----:B------:R-:W4:Y:S01]  /*185c0*/  MUFU.TANH R29, R29 ;  /* 0x0000001d001d7308 */ /* 0x000f220000002400 */
[----:B------:R-:W-:Y:S02]  /*185d0*/  FMNMX.FTZ R5, R64, R5, !PT ;  /* 0x0000000540057209 */ /* 0x000fe40007810000 */
[----:B------:R-:W-:Y:S02]  /*185e0*/  ISETP.GT.AND P3, PT, R9, 0x28, PT ;  /* 0x000000280900780c */ /* 0x000fe40003f64270 */
[----:B------:R-:W-:-:S02]  /*185f0*/  FMNMX.FTZ R5, R28, R5, !PT ;  /* 0x000000051c057209 */ /* 0x000fc40007810000 */
[----:B-1----:R-:W-:Y:S01]  /*18600*/  FMNMX.FTZ R4, R68, R3, !PT ;  /* 0x0000000344047209 */ /* 0x002fe20007810000 */
[----:B------:R-:W-:Y:S01]  /*18610*/  IMAD.U32 R3, RZ, RZ, UR4 ;  /* 0x00000004ff037e24 */ /* 0x000fe2000f8e00ff */
[----:B------:R-:W-:Y:S02]  /*18620*/  FSEL R68, R31, -INF , P3 ;  /* 0xff8000001f447808 */ /* 0x000fe40001800000 */
[C---:B------:R-:W-:Y:S01]  /*18630*/  FSETP.NEU.FTZ.AND P6, PT, R4.reuse, -INF , PT ;  /* 0xff8000000400780b */ /* 0x040fe20003fdd000 */
[----:B------:R-:W-:Y:S01]  /*18640*/  FMUL.FTZ R2, R4, R3 ;  /* 0x0000000304027220 */ /* 0x000fe20000410000 */
[----:B------:R-:W-:-:S04]  /*18650*/  ISETP.GT.AND P3, PT, R9, 0x30, PT ;  /* 0x000000300900780c */ /* 0x000fc80003f64270 */
[----:B------:R-:W-:Y:S02]  /*18660*/  FSEL R15, R2, RZ, P6 ;  /* 0x000000ff020f7208 */ /* 0x000fe40003000000 */
[----:B------:R-:W-:Y:S02]  /*18670*/  FSEL R72, R72, -INF , P3 ;  /* 0xff80000048487808 */ /* 0x000fe40001800000 */
[----:B------:R-:W-:Y:S01]  /*18680*/  ISETP.GT.AND P3, PT, R9, 0x38, PT ;  /* 0x000000380900780c */ /* 0x000fe20003f64270 */
[-CC-:B------:R-:W-:Y:S01]  /*18690*/  FFMA.FTZ R209, R66, R3.reuse, -R15.reuse ;  /* 0x0000000342d17223 */ /* 0x180fe2000001080f */
[----:B------:R-:W-:Y:S01]  /*186a0*/  FSEL R66, R41, -INF , P4 ;  /* 0xff80000029427808 */ /* 0x000fe20002000000 */
[-CC-:B------:R-:W-:Y:S01]  /*186b0*/  FFMA.FTZ R211, R62, R3.reuse, -R15.reuse ;  /* 0x000000033ed37223 */ /* 0x180fe2000001080f */
[----:B------:R-:W-:Y:S01]  /*186c0*/  ISETP.GT.AND P4, PT, R9, 0x29, PT ;  /* 0x000000290900780c */ /* 0x000fe20003f84270 */
[--C-:B------:R-:W-:Y:S01]  /*186d0*/  FFMA.FTZ R6, R60, R3, -R15.reuse ;  /* 0x000000033c067223 */ /* 0x100fe2000001080f */
[----:B------:R-:W-:Y:S01]  /*186e0*/  FMNMX.FTZ R5, R66, R5, !PT ;  /* 0x0000000542057209 */ /* 0x000fe20007810000 */
[-CC-:B------:R-:W-:Y:S01]  /*186f0*/  FFMA.FTZ R205, R58, R3.reuse, -R15.reuse ;  /* 0x000000033acd7223 */ /* 0x180fe2000001080f */
[----:B------:R-:W-:Y:S01]  /*18700*/  FSEL R70, R45, -INF , P4 ;  /* 0xff8000002d467808 */ /* 0x000fe20002000000 */
[--C-:B------:R-:W-:Y:S01]  /*18710*/  FFMA.FTZ R7, R34, R3, -R15.reuse ;  /* 0x0000000322077223 */ /* 0x100fe2000001080f */
[----:B------:R-:W-:Y:S01]  /*18720*/  FMNMX.FTZ R5, R68, R5, !PT ;  /* 0x0000000544057209 */ /* 0x000fe20007810000 */
[--C-:B------:R-:W-:Y:S01]  /*18730*/  FFMA.FTZ R2, R13, R3, -R15.reuse ;  /* 0x000000030d027223 */ /* 0x100fe2000001080f */
[----:B------:R-:W-:Y:S01]  /*18740*/  ISETP.GT.AND P4, PT, R9, 0x31, PT ;  /* 0x000000310900780c */ /* 0x000fe20003f84270 */
[----:B------:R-:W-:Y:S01]  /*18750*/  MUFU.EX2 R80, R7 ;  /* 0x0000000700507308 */ /* 0x000fe20000000800 */
[----:B------:R-:W-:Y:S01]  /*18760*/  FMNMX.FTZ R5, R70, R5, !PT ;  /* 0x0000000546057209 */ /* 0x000fe20007810000 */
[-CC-:B------:R-:W-:Y:S01]  /*18770*/  FFMA.FTZ R10, R10, R3.reuse, -R15.reuse ;  /* 0x000000030a0a7223 */ /* 0x180fe2000001080f */
[----:B--2---:R-:W-:Y:S01]  /*18780*/  FSEL R62, R33, -INF , P4 ;  /* 0xff800000213e7808 */ /* 0x004fe20002000000 */
[--C-:B------:R-:W-:Y:S01]  /*18790*/  FFMA.FTZ R14, R14, R3, -R15.reuse ;  /* 0x000000030e0e7223 */ /* 0x100fe2000001080f */
[----:B------:R-:W-:Y:S01]  /*187a0*/  FMNMX.FTZ R5, R72, R5, !PT ;  /* 0x0000000548057209 */ /* 0x000fe20007810000 */
[-CC-:B------:R-:W-:Y:S01]  /*187b0*/  FFMA.FTZ R12, R12, R3.reuse, -R15.reuse ;  /* 0x000000030c0c7223 */ /* 0x180fe2000001080f */
[C---:B------:R-:W-:Y:S01]  /*187c0*/  ISETP.GT.AND P4, PT, R9.reuse, 0x39, PT ;  /* 0x000000390900780c */ /* 0x040fe20003f84270 */
[----:B------:R-:W-:Y:S01]  /*187d0*/  MUFU.EX2 R209, R209 ;  /* 0x000000d100d17308 */ /* 0x000fe20000000800 */
[----:B------:R-:W-:Y:S01]  /*187e0*/  FSEL R74, R74, -INF , P3 ;  /* 0xff8000004a4a7808 */ /* 0x000fe20001800000 */
[--C-:B------:R-:W-:Y:S01]  /*187f0*/  FFMA.FTZ R26, R26, R3, -R15.reuse ;  /* 0x000000031a1a7223 */ /* 0x100fe2000001080f */
[----:B------:R-:W-:Y:S01]  /*18800*/  FMNMX.FTZ R5, R62, R5, !PT ;  /* 0x000000053e057209 */ /* 0x000fe20007810000 */
[-CC-:B------:R-:W-:Y:S01]  /*18810*/  FFMA.FTZ R56, R56, R3.reuse, -R15.reuse ;  /* 0x0000000338387223 */ /* 0x180fe2000001080f */
[----:B------:R-:W-:Y:S01]  /*18820*/  ISETP.GT.AND P3, PT, R9, 0x40, PT ;  /* 0x000000400900780c */ /* 0x000fe20003f64270 */
[--C-:B------:R-:W-:Y:S01]  /*18830*/  FFMA.FTZ R54, R54, R3, -R15.reuse ;  /* 0x0000000336367223 */ /* 0x100fe2000001080f */
[----:B0-----:R-:W-:Y:S01]  /*18840*/  FSEL R60, R37, -INF , P4 ;  /* 0xff800000253c7808 */ /* 0x001fe20002000000 */
[----:B------:R-:W0:Y:S01]  /*18850*/  MUFU.EX2 R2, R2 ;  /* 0x0000000200027308 */ /* 0x000e220000000800 */
[----:B------:R-:W-:Y:S01]  /*18860*/  FMNMX.FTZ R5, R74, R5, !PT ;  /* 0x000000054a057209 */ /* 0x000fe20007810000 */
[-CC-:B------:R-:W-:Y:S01]  /*18870*/  FFMA.FTZ R30, R30, R3.reuse, -R15.reuse ;  /* 0x000000031e1e7223 */ /* 0x180fe2000001080f */
[C---:B------:R-:W-:Y:S01]  /*18880*/  ISETP.GT.AND P4, PT, R9.reuse, 0x41, PT ;  /* 0x000000410900780c */ /* 0x040fe20003f84270 */
[-CC-:B------:R-:W-:Y:S01]  /*18890*/  FFMA.FTZ R38, R38, R3.reuse, -R15.reuse ;  /* 0x0000000326267223 */ /* 0x180fe2000001080f */
[----:B------:R-:W-:Y:S01]  /*188a0*/  FSEL R76, R76, -INF , P3 ;  /* 0xff8000004c4c7808 */ /* 0x000fe20001800000 */
[--C-:B------:R-:W-:Y:S01]  /*188b0*/  FFMA.FTZ R50, R50, R3, -R15.reuse ;  /* 0x0000000332327223 */ /* 0x100fe2000001080f */
[----:B------:R-:W-:Y:S01]  /*188c0*/  FMNMX.FTZ R5, R60, R5, !PT ;  /* 0x000000053c057209 */ /* 0x000fe20007810000 */
[----:B------:R-:W1:Y:S01]  /*188d0*/  MUFU.EX2 R211, R211 ;  /* 0x000000d300d37308 */ /* 0x000e620000000800 */
[----:B------:R-:W-:Y:S01]  /*188e0*/  ISETP.GT.AND P3, PT, R9, 0x48, PT ;  /* 0x000000480900780c */ /* 0x000fe20003f64270 */
[-CC-:B------:R-:W-:Y:S01]  /*188f0*/  FFMA.FTZ R46, R46, R3.reuse, -R15.reuse ;  /* 0x000000032e2e7223 */ /* 0x180fe2000001080f */
[----:B---3--:R-:W-:Y:S01]  /*18900*/  FSEL R58, R25, -INF , P4 ;  /* 0xff800000193a7808 */ /* 0x008fe20002000000 */
[--C-:B------:R-:W-:Y:S01]  /*18910*/  FFMA.FTZ R48, R48, R3, -R15.reuse ;  /* 0x0000000330307223 */ /* 0x100fe2000001080f */
[----:B------:R-:W-:Y:S01]  /*18920*/  FMNMX.FTZ R5, R76, R5, !PT ;  /* 0x000000054c057209 */ /* 0x000fe20007810000 */
[----:B------:R-:W2:Y:S01]  /*18930*/  @P2 LDC R25, c[0x0][0x44c] ;  /* 0x00011300ff192b82 */ /* 0x000ea20000000800 */
[----:B------:R-:W-:Y:S01]  /*18940*/  ISETP.GT.AND P4, PT, R9, 0x49, PT ;  /* 0x000000490900780c */ /* 0x000fe20003f84270 */
[--C-:B------:R-:W-:Y:S01]  /*18950*/  FFMA.FTZ R9, R8, R3, -R15.reuse ;  /* 0x0000000308097223 */ /* 0x100fe2000001080f */
[----:B------:R-:W-:Y:S01]  /*18960*/  FSEL R78, R78, -INF , P3 ;  /* 0xff8000004e4e7808 */ /* 0x000fe20001800000 */
[----:B------:R-:W3:Y:S01]  /*18970*/  MUFU.EX2 R6, R6 ;  /* 0x0000000600067308 */ /* 0x000ee20000000800 */
[----:B------:R-:W-:Y:S01]  /*18980*/  FMNMX.FTZ R5, R58, R5, !PT ;  /* 0x000000053a057209 */ /* 0x000fe20007810000 */
[-CC-:B------:R-:W-:Y:S01]  /*18990*/  FFMA.FTZ R42, R42, R3.reuse, -R15.reuse ;  /* 0x000000032a2a7223 */ /* 0x180fe2000001080f */
[----:B----4-:R-:W-:Y:S01]  /*189a0*/  FSEL R34, R29, -INF , P4 ;  /* 0xff8000001d227808 */ /* 0x010fe20002000000 */
[----:B------:R-:W-:Y:S01]  /*189b0*/  FFMA.FTZ R15, R20, R3, -R15 ;  /* 0x00000003140f7223 */ /* 0x000fe2000001080f */
[----:B------:R-:W-:Y:S01]  /*189c0*/  FMNMX.FTZ R5, R78, R5, !PT ;  /* 0x000000054e057209 */ /* 0x000fe20007810000 */
[----:B------:R-:W4:Y:S01]  /*189d0*/  @P2 LDC R29, c[0x0][0x450] ;  /* 0x00011400ff1d2b82 */ /* 0x000f220000000800 */
[----:B------:R-:W-:Y:S01]  /*189e0*/  MOV R20, R230 ;  /* 0x000000e600147202 */ /* 0x000fe20000000f00 */
[----:B------:R-:W3:Y:S01]  /*189f0*/  MUFU.EX2 R205, R205 ;  /* 0x000000cd00cd7308 */ /* 0x000ee20000000800 */
[----:B------:R-:W-:-:S05]  /*18a00*/  FMNMX.FTZ R5, R34, R5, !PT ;  /* 0x0000000522057209 */ /* 0x000fca0007810000 */
[----:B------:R-:W0:Y:S02]  /*18a10*/  SHFL.BFLY PT, R8, R5, 0x2, 0x1f ;  /* 0x0c401f0005087f89 */ /* 0x000e2400000e0000 */
[----:B------:R-:W3:Y:S08]  /*18a20*/  MUFU.EX2 R207, R9 ;  /* 0x0000000900cf7308 */ /* 0x000ef00000000800 */
[----:B------:R2:W-:Y:S08]  /*18a30*/  MUFU.EX2 R201, R14 ;  /* 0x0000000e00c97308 */ /* 0x0005f00000000800 */
[----:B------:R-:W3:Y:S01]  /*18a40*/  MUFU.EX2 R10, R10 ;  /* 0x0000000a000a7308 */ /* 0x000ee20000000800 */
[----:B--2---:R-:W-:Y:S01]  /*18a50*/  @P2 IMAD.HI.U32 R14, R230, R25, RZ ;  /* 0x00000019e60e2227 */ /* 0x004fe200078e00ff */
[----:B0-----:R-:W-:-:S06]  /*18a60*/  FMNMX.FTZ R8, R5, R8, !PT ;  /* 0x0000000805087209 */ /* 0x001fcc0007810000 */
[----:B------:R-:W-:Y:S01]  /*18a70*/  MUFU.EX2 R12, R12 ;  /* 0x0000000c000c7308 */ /* 0x000fe20000000800 */
[----:B----4-:R-:W-:Y:S01]  /*18a80*/  @P2 SHF.R.U32.HI R20, RZ, R29, R14 ;  /* 0x0000001dff142219 */ /* 0x010fe2000001160e */
[----:B------:R-:W0:Y:S03]  /*18a90*/  SHFL.BFLY PT, R5, R8, 0x1, 0x1f ;  /* 0x0c201f0008057f89 */ /* 0x000e2600000e0000 */
[----:B------:R-:W-:-:S03]  /*18aa0*/  IADD3 R20, R20, R232, -R231 ;  /* 0x000000e814147210 */ /* 0x000fc60007ffe8e7 */
[----:B------:R-:W-:Y:S02]  /*18ab0*/  MUFU.EX2 R26, R26 ;  /* 0x0000001a001a7308 */ /* 0x000fe40000000800 */
[----:B------:R-:W-:-:S05]  /*18ac0*/  IMAD.HI R20, R20, 0x66666667, RZ ;  /* 0x6666666714147827 */ /* 0x000fca00078e02ff */
[----:B------:R-:W-:Y:S01]  /*18ad0*/  SHF.R.U32.HI R225, RZ, 0x1f, R20 ;  /* 0x0000001fffe17819 */ /* 0x000fe20000011614 */
[----:B------:R-:W-:Y:S03]  /*18ae0*/  MUFU.EX2 R195, R15 ;  /* 0x0000000f00c37308 */ /* 0x000fe60000000800 */
[----:B------:R-:W-:-:S04]  /*18af0*/  LEA.HI.SX32 R225, R20, R225, 0x1b ;  /* 0x000000e114e17211 */ /* 0x000fc800078fdaff */
[----:B------:R-:W-:Y:S01]  /*18b00*/  VIMNMX R225, RZ, R225, !PT ;  /* 0x000000e1ffe17248 */ /* 0x000fe20007fe0100 */
[----:B------:R2:W-:Y:S01]  /*18b10*/  MUFU.EX2 R203, R56 ;  /* 0x0000003800cb7308 */ /* 0x0005e20000000800 */
[----:B0-----:R-:W-:Y:S01]  /*18b20*/  FMNMX.FTZ R5, R8, R5, !PT ;  /* 0x0000000508057209 */ /* 0x001fe20007810000 */
[----:B------:R-:W-:Y:S01]  /*18b30*/  FADD.FTZ R8, R209, R2 ;  /* 0x00000002d1087221 */ /* 0x000fe20000010000 */
[----:B------:R-:W-:Y:S02]  /*18b40*/  F2FP.F16.F32.PACK_AB R209, R2, R209 ;  /* 0x000000d102d1723e */ /* 0x000fe400000000ff */
[C---:B------:R-:W-:Y:S01]  /*18b50*/  FSETP.NEU.FTZ.AND P3, PT, R5.reuse, -INF , PT ;  /* 0xff8000000500780b */ /* 0x040fe20003f7d000 */
[----:B------:R-:W-:Y:S01]  /*18b60*/  FMUL.FTZ R7, R5, R3 ;  /* 0x0000000305077220 */ /* 0x000fe20000410000 */
[----:B-1----:R-:W-:Y:S01]  /*18b70*/  FADD.FTZ R27, R211, R8 ;  /* 0x00000008d31b7221 */ /* 0x002fe20000010000 */
[----:B------:R-:W-:Y:S01]  /*18b80*/  MUFU.EX2 R54, R54 ;  /* 0x0000003600367308 */ /* 0x000fe20000000800 */
[----:B---3--:R-:W-:-:S02]  /*18b90*/  F2FP.F16.F32.PACK_AB R211, R6, R211 ;  /* 0x000000d306d3723e */ /* 0x008fc400000000ff */
[----:B--2---:R-:W-:Y:S02]  /*18ba0*/  CS2R R56, SRZ ;  /* 0x0000000000387805 */ /* 0x004fe4000001ff00 */
[----:B------:R-:W-:Y:S01]  /*18bb0*/  FSEL R7, R7, RZ, P3 ;  /* 0x000000ff07077208 */ /* 0x000fe20001800000 */
[----:B------:R-:W-:-:S04]  /*18bc0*/  FADD.FTZ R8, R6, R27 ;  /* 0x0000001b06087221 */ /* 0x000fc80000010000 */
        /* <DEDUP_REMOVED lines=8> */
[----:B------:R-:W-:Y:S01]  /*18c50*/  FADD.FTZ R29, R205, R8 ;  /* 0x00000008cd1d7221 */ /* 0x000fe20000010000 */
[-CC-:B------:R-:W-:Y:S01]  /*18c60*/  FFMA.FTZ R64, R64, R3.reuse, -R7.reuse ;  /* 0x0000000340407223 */ /* 0x180fe20000010807 */
[-CC-:B------:R-:W-:Y:S01]  /*18c70*/  FFMA.FTZ R28, R28, R3.reuse, -R7.reuse ;  /* 0x000000031c1c7223 */ /* 0x180fe20000010807 */
[-C--:B------:R-:W-:Y:S01]  /*18c80*/  FFMA.FTZ R66, R66, R3.reuse, -R7 ;  /* 0x0000000342427223 */ /* 0x080fe20000010807 */
[----:B------:R-:W-:Y:S01]  /*18c90*/  FADD.FTZ R14, R80, R29 ;  /* 0x0000001d500e7221 */ /* 0x000fe20000010000 */
[-CC-:B------:R-:W-:Y:S01]  /*18ca0*/  FFMA.FTZ R68, R68, R3.reuse, -R7.reuse ;  /* 0x0000000344447223 */ /* 0x180fe20000010807 */
[----:B------:R-:W0:Y:S01]  /*18cb0*/  MUFU.EX2 R11, R11 ;  /* 0x0000000b000b7308 */ /* 0x000e220000000800 */
[-CC-:B------:R-:W-:Y:S01]  /*18cc0*/  FFMA.FTZ R70, R70, R3.reuse, -R7.reuse ;  /* 0x0000000346467223 */ /* 0x180fe20000010807 */
[----:B------:R-:W-:Y:S01]  /*18cd0*/  FADD.FTZ R31, R207, R14 ;  /* 0x0000000ecf1f7221 */ /* 0x000fe20000010000 */
[-CC-:B------:R-:W-:Y:S01]  /*18ce0*/  FFMA.FTZ R72, R72, R3.reuse, -R7.reuse ;  /* 0x0000000348487223 */ /* 0x180fe20000010807 */
[-CC-:B------:R-:W-:Y:S01]  /*18cf0*/  FFMA.FTZ R62, R62, R3.reuse, -R7.reuse ;  /* 0x000000033e3e7223 */ /* 0x180fe20000010807 */
[-C--:B------:R-:W-:Y:S01]  /*18d00*/  FFMA.FTZ R74, R74, R3.reuse, -R7 ;  /* 0x000000034a4a7223 */ /* 0x080fe20000010807 */
[----:B------:R-:W-:Y:S01]  /*18d10*/  FADD.FTZ R31, R10, R31 ;  /* 0x0000001f0a1f7221 */ /* 0x000fe20000010000 */
[-CC-:B------:R-:W-:Y:S01]  /*18d20*/  FFMA.FTZ R60, R60, R3.reuse, -R7.reuse ;  /* 0x000000033c3c7223 */ /* 0x180fe20000010807 */
[----:B------:R-:W1:Y:S01]  /*18d30*/  MUFU.EX2 R36, R36 ;  /* 0x0000002400247308 */ /* 0x000e620000000800 */
[-CC-:B------:R-:W-:Y:S01]  /*18d40*/  FFMA.FTZ R76, R76, R3.reuse, -R7.reuse ;  /* 0x000000034c4c7223 */ /* 0x180fe20000010807 */
[-CC-:B------:R-:W-:Y:S01]  /*18d50*/  FFMA.FTZ R58, R58, R3.reuse, -R7.reuse ;  /* 0x000000033a3a7223 */ /* 0x180fe20000010807 */
[-CC-:B------:R-:W-:Y:S01]  /*18d60*/  FFMA.FTZ R78, R78, R3.reuse, -R7.reuse ;  /* 0x000000034e4e7223 */ /* 0x180fe20000010807 */
[----:B------:R-:W-:Y:S01]  /*18d70*/  FFMA.FTZ R34, R34, R3, -R7 ;  /* 0x0000000322227223 */ /* 0x000fe20000010807 */
[----:B------:R-:W-:-:S02]  /*18d80*/  F2FP.F16.F32.PACK_AB R205, R80, R205 ;  /* 0x000000cd50cd723e */ /* 0x000fc400000000ff */
[----:B------:R-:W-:Y:S02]  /*18d90*/  CS2R R80, SRZ ;  /* 0x0000000000507805 */ /* 0x000fe4000001ff00 */
[----:B------:R-:W-:Y:S01]  /*18da0*/  F2FP.F16.F32.PACK_AB R207, R10, R207 ;  /* 0x000000cf0acf723e */ /* 0x000fe200000000ff */
[----:B------:R2:W3:Y:S01]  /*18db0*/  MUFU.EX2 R9, R40 ;  /* 0x0000002800097308 */ /* 0x0004e20000000800 */
[----:B0-----:R-:W-:Y:S01]  /*18dc0*/  FADD.FTZ R27, R32, R11 ;  /* 0x0000000b201b7221 */ /* 0x001fe20000010000 */
[----:B------:R-:W-:-:S06]  /*18dd0*/  F2FP.F16.F32.PACK_AB R208, R11, R32 ;  /* 0x000000200bd0723e */ /* 0x000fcc00000000ff */
[----:B------:R-:W0:Y:S01]  /*18de0*/  MUFU.EX2 R24, R24 ;  /* 0x0000001800187308 */ /* 0x000e220000000800 */
[----:B-1----:R-:W-:Y:S01]  /*18df0*/  FADD.FTZ R8, R36, R27 ;  /* 0x0000001b24087221 */ /* 0x002fe20000010000 */
[----:B--2---:R-:W-:-:S06]  /*18e00*/  CS2R R40, SRZ ;  /* 0x0000000000287805 */ /* 0x004fcc000001ff00 */
[----:B------:R1:W2:Y:S01]  /*18e10*/  MUFU.EX2 R13, R44 ;  /* 0x0000002c000d7308 */ /* 0x0002a20000000800 */
[C---:B---3--:R-:W-:Y:S01]  /*18e20*/  FADD.FTZ R29, R9.reuse, R8 ;  /* 0x00000008091d7221 */ /* 0x048fe20000010000 */
[----:B------:R-:W-:Y:S01]  /*18e30*/  FADD.FTZ R8, R12, R31 ;  /* 0x0000001f0c087221 */ /* 0x000fe20000010000 */
[----:B------:R-:W-:Y:S02]  /*18e40*/  F2FP.F16.F32.PACK_AB R210, R9, R36 ;  /* 0x0000002409d2723e */ /* 0x000fe400000000ff */
[----:B------:R-:W-:Y:S01]  /*18e50*/  CS2R R36, SRZ ;  /* 0x0000000000247805 */ /* 0x000fe2000001ff00 */
[C---:B------:R-:W-:Y:S01]  /*18e60*/  FADD.FTZ R31, R201.reuse, R8 ;  /* 0x00000008c91f7221 */ /* 0x040fe20000010000 */
[----:B------:R-:W-:Y:S01]  /*18e70*/  F2FP.F16.F32.PACK_AB R201, R201, R12 ;  /* 0x0000000cc9c9723e */ /* 0x000fe200000000ff */
[----:B------:R-:W3:Y:S01]  /*18e80*/  MUFU.EX2 R52, R52 ;  /* 0x0000003400347308 */ /* 0x000ee20000000800 */
[----:B0-----:R-:W-:Y:S01]  /*18e90*/  FADD.FTZ R0, R24, R29 ;  /* 0x0000001d18007221 */ /* 0x001fe20000010000 */
[----:B------:R-:W-:Y:S01]  /*18ea0*/  FADD.FTZ R8, R26, R31 ;  /* 0x0000001f1a087221 */ /* 0x000fe20000010000 */
[----:B-1----:R-:W-:-:S03]  /*18eb0*/  CS2R R44, SRZ ;  /* 0x00000000002c7805 */ /* 0x002fc6000001ff00 */
[C---:B------:R-:W-:Y:S01]  /*18ec0*/  FADD.FTZ R33, R203.reuse, R8 ;  /* 0x00000008cb217221 */ /* 0x040fe20000010000 */
[----:B------:R-:W-:Y:S01]  /*18ed0*/  F2FP.F16.F32.PACK_AB R203, R203, R26 ;  /* 0x0000001acbcb723e */ /* 0x000fe200000000ff */
[----:B------:R0:W1:Y:S01]  /*18ee0*/  MUFU.EX2 R15, R64 ;  /* 0x00000040000f7308 */ /* 0x0000620000000800 */
[C---:B--2---:R-:W-:Y:S01]  /*18ef0*/  FADD.FTZ R29, R13.reuse, R0 ;  /* 0x000000000d1d7221 */ /* 0x044fe20000010000 */
[----:B------:R-:W-:Y:S01]  /*18f00*/  FADD.FTZ R8, R54, R33 ;  /* 0x0000002136087221 */ /* 0x000fe20000010000 */
[----:B------:R-:W-:-:S05]  /*18f10*/  F2FP.F16.F32.PACK_AB R204, R13, R24 ;  /* 0x000000180dcc723e */ /* 0x000fca00000000ff */
[----:B------:R-:W2:Y:S01]  /*18f20*/  MUFU.EX2 R28, R28 ;  /* 0x0000001c001c7308 */ /* 0x000ea20000000800 */
[----:B---3--:R-:W-:Y:S01]  /*18f30*/  FADD.FTZ R0, R52, R29 ;  /* 0x0000001d34007221 */ /* 0x008fe20000010000 */
[----:B0-----:R-:W-:-:S06]  /*18f40*/  CS2R R64, SRZ ;  /* 0x0000000000407805 */ /* 0x001fcc000001ff00 */
[----:B------:R0:W3:Y:S01]  /*18f50*/  MUFU.EX2 R21, R66 ;  /* 0x0000004200157308 */ /* 0x0000e20000000800 */
[C---:B-1----:R-:W-:Y:S01]  /*18f60*/  FADD.FTZ R31, R15.reuse, R0 ;  /* 0x000000000f1f7221 */ /* 0x042fe20000010000 */
[----:B------:R-:W-:Y:S02]  /*18f70*/  F2FP.F16.F32.PACK_AB R206, R15, R52 ;  /* 0x000000340fce723e */ /* 0x000fe400000000ff */
[----:B------:R-:W-:-:S04]  /*18f80*/  CS2R R52, SRZ ;  /* 0x0000000000347805 */ /* 0x000fc8000001ff00 */
[----:B------:R-:W1:Y:S01]  /*18f90*/  MUFU.EX2 R197, R30 ;  /* 0x0000001e00c57308 */ /* 0x000e620000000800 */
[----:B--2---:R-:W-:Y:S01]  /*18fa0*/  FADD.FTZ R0, R28, R31 ;  /* 0x0000001f1c007221 */ /* 0x004fe20000010000 */
[----:B0-----:R-:W-:-:S06]  /*18fb0*/  CS2R R66, SRZ ;  /* 0x0000000000427805 */ /* 0x001fcc000001ff00 */
[----:B------:R-:W0:Y:S01]  /*18fc0*/  MUFU.EX2 R68, R68 ;  /* 0x0000004400447308 */ /* 0x000e220000000800 */
[C---:B---3--:R-:W-:Y:S01]  /*18fd0*/  FADD.FTZ R7, R21.reuse, R0 ;  /* 0x0000000015077221 */ /* 0x048fe20000010000 */
[----:B------:R-:W-:-:S06]  /*18fe0*/  F2FP.F16.F32.PACK_AB R200, R21, R28 ;  /* 0x0000001c15c8723e */ /* 0x000fcc00000000ff */
[----:B------:R-:W2:Y:S01]  /*18ff0*/  MUFU.EX2 R38, R38 ;  /* 0x0000002600267308 */ /* 0x000ea20000000800 */
[C---:B-1----:R-:W-:Y:S01]  /*19000*/  FADD.FTZ R31, R197.reuse, R8 ;  /* 0x00000008c51f7221 */ /* 0x042fe20000010000 */
[----:B------:R-:W-:Y:S01]  /*19010*/  VIADD R8, R84, 0xfffffffe ;  /* 0xfffffffe54087836 */ /* 0x000fe20000000000 */
[----:B------:R-:W-:Y:S02]  /*19020*/  F2FP.F16.F32.PACK_AB R197, R197, R54 ;  /* 0x00000036c5c5723e */ /* 0x000fe400000000ff */
[----:B------:R-:W-:Y:S02]  /*19030*/  CS2R R84, SRZ ;  /* 0x0000000000547805 */ /* 0x000fe4000001ff00 */
[----:B------:R-:W-:Y:S02]  /*19040*/  CS2R R54, SRZ ;  /* 0x0000000000367805 */ /* 0x000fe4000001ff00 */
[----:B------:R-:W-:Y:S01]  /*19050*/  ISETP.GE.AND P3, PT, R8, R225, PT ;  /* 0x000000e10800720c */ /* 0x000fe20003f66270 */
[----:B------:R1:W3:Y:S01]  /*19060*/  MUFU.EX2 R25, R70 ;  /* 0x0000004600197308 */ /* 0x0002e20000000800 */
[----:B0-----:R-:W-:-:S07]  /*19070*/  FADD.FTZ R0, R68, R7 ;  /* 0x0000000744007221 */ /* 0x001fce0000010000 */
[----:B------:R0:W4:Y:S01]  /*19080*/  MUFU.EX2 R199, R50 ;  /* 0x0000003200c77308 */ /* 0x0001220000000800 */
[----:B--2---:R-:W-:Y:S01]  /*19090*/  FADD.FTZ R2, R38, R31 ;  /* 0x0000001f26027221 */ /* 0x004fe20000010000 */
[----:B-1----:R-:W-:-:S06]  /*190a0*/  CS2R R70, SRZ ;  /* 0x0000000000467805 */ /* 0x002fcc000001ff00 */
[----:B------:R-:W1:Y:S01]  /*190b0*/  MUFU.EX2 R72, R72 ;  /* 0x0000004800487308 */ /* 0x000e620000000800 */
[C---:B---3--:R-:W-:Y:S01]  /*190c0*/  FADD.FTZ R31, R25.reuse, R0 ;  /* 0x00000000191f7221 */ /* 0x048fe20000010000 */
[----:B------:R-:W-:Y:S02]  /*190d0*/  F2FP.F16.F32.PACK_AB R202, R25, R68 ;  /* 0x0000004419ca723e */ /* 0x000fe400000000ff */
[----:B------:R-:W-:Y:S02]  /*190e0*/  CS2R R68, SRZ ;  /* 0x0000000000447805 */ /* 0x000fe4000001ff00 */
[----:B0-----:R-:W-:Y:S02]  /*190f0*/  CS2R R50, SRZ ;  /* 0x0000000000327805 */ /* 0x001fe4000001ff00 */
[----:B------:R-:W-:Y:S01]  /*19100*/  CS2R R24, SRZ ;  /* 0x0000000000187805 */ /* 0x000fe2000001ff00 */
[----:B------:R-:W0:Y:S01]  /*19110*/  MUFU.EX2 R46, R46 ;  /* 0x0000002e002e7308 */ /* 0x000e220000000800 */
[C---:B----4-:R-:W-:Y:S01]  /*19120*/  FADD.FTZ R33, R199.reuse, R2 ;  /* 0x00000002c7217221 */ /* 0x050fe20000010000 */
[----:B------:R-:W-:-:S02]  /*19130*/  F2FP.F16.F32.PACK_AB R199, R199, R38 ;  /* 0x00000026c7c7723e */ /* 0x000fc400000000ff */
[----:B------:R-:W-:-:S04]  /*19140*/  CS2R R38, SRZ ;  /* 0x0000000000267805 */ /* 0x000fc8000001ff00 */
[----:B------:R2:W3:Y:S01]  /*19150*/  MUFU.EX2 R27, R62 ;  /* 0x0000003e001b7308 */ /* 0x0004e20000000800 */
[----:B-1----:R-:W-:-:S07]  /*19160*/  FADD.FTZ R0, R72, R31 ;  /* 0x0000001f48007221 */ /* 0x002fce0000010000 */
[----:B------:R1:W4:Y:S01]  /*19170*/  MUFU.EX2 R193, R48 ;  /* 0x0000003000c17308 */ /* 0x0003220000000800 */
[----:B0-----:R-:W-:Y:S01]  /*19180*/  FADD.FTZ R2, R46, R33 ;  /* 0x000000212e027221 */ /* 0x001fe20000010000 */
[----:B--2---:R-:W-:-:S06]  /*19190*/  CS2R R62, SRZ ;  /* 0x00000000003e7805 */ /* 0x004fcc000001ff00 */
[----:B------:R-:W0:Y:S01]  /*191a0*/  MUFU.EX2 R74, R74 ;  /* 0x0000004a004a7308 */ /* 0x000e220000000800 */
[C---:B---3--:R-:W-:Y:S01]  /*191b0*/  FADD.FTZ R31, R27.reuse, R0 ;  /* 0x000000001b1f7221 */ /* 0x048fe20000010000 */
[----:B------:R-:W-:Y:S02]  /*191c0*/  F2FP.F16.F32.PACK_AB R196, R27, R72 ;  /* 0x000000481bc4723e */ /* 0x000fe400000000ff */
[----:B------:R-:W-:Y:S02]  /*191d0*/  CS2R R72, SRZ ;  /* 0x0000000000487805 */ /* 0x000fe4000001ff00 */
[----:B-1----:R-:W-:Y:S02]  /*191e0*/  CS2R R48, SRZ ;  /* 0x0000000000307805 */ /* 0x002fe4000001ff00 */
[----:B------:R-:W-:Y:S01]  /*191f0*/  CS2R R26, SRZ ;  /* 0x00000000001a7805 */ /* 0x000fe2000001ff00 */
[----:B------:R-:W1:Y:S01]  /*19200*/  MUFU.EX2 R42, R42 ;  /* 0x0000002a002a7308 */ /* 0x000e620000000800 */
[C---:B----4-:R-:W-:Y:S01]  /*19210*/  FADD.FTZ R33, R193.reuse, R2 ;  /* 0x00000002c1217221 */ /* 0x050fe20000010000 */
[----:B------:R-:W-:Y:S01]  /*19220*/  F2FP.F16.F32.PACK_AB R193, R193, R46 ;  /* 0x0000002ec1c1723e */ /* 0x000fe200000000ff */
[----:B------:R-:W-:Y:S01]  /*19230*/  IMAD.MOV.U32 R2, RZ, RZ, 0x3f800000 ;  /* 0x3f800000ff027424 */ /* 0x000fe200078e00ff */
[----:B------:R-:W-:-:S04]  /*19240*/  CS2R R46, SRZ ;  /* 0x00000000002e7805 */ /* 0x000fc8000001ff00 */
[----:B------:R2:W3:Y:S01]  /*19250*/  MUFU.EX2 R29, R60 ;  /* 0x0000003c001d7308 */ /* 0x0004e20000000800 */
[----:B0-----:R-:W-:-:S07]  /*19260*/  FADD.FTZ R0, R74, R31 ;  /* 0x0000001f4a007221 */ /* 0x001fce0000010000 */
[----:B------:R-:W0:Y:S01]  /*19270*/  MUFU.EX2 R76, R76 ;  /* 0x0000004c004c7308 */ /* 0x000e220000000800 */
[----:B-1----:R-:W-:Y:S01]  /*19280*/  FADD.FTZ R14, R42, R33 ;  /* 0x000000212a0e7221 */ /* 0x002fe20000010000 */
[----:B--2---:R-:W-:-:S03]  /*19290*/  CS2R R60, SRZ ;  /* 0x00000000003c7805 */ /* 0x004fc6000001ff00 */
[C---:B------:R-:W-:Y:S01]  /*192a0*/  FADD.FTZ R14, R195.reuse, R14 ;  /* 0x0000000ec30e7221 */ /* 0x040fe20000010000 */
[----:B------:R-:W-:Y:S02]  /*192b0*/  F2FP.F16.F32.PACK_AB R195, R195, R42 ;  /* 0x0000002ac3c3723e */ /* 0x000fe400000000ff */
[----:B------:R-:W-:Y:S01]  /*192c0*/  CS2R R42, SRZ ;  /* 0x00000000002a7805 */ /* 0x000fe2000001ff00 */
[----:B------:R1:W2:Y:S01]  /*192d0*/  MUFU.EX2 R7, R58 ;  /* 0x0000003a00077308 */ /* 0x0002a20000000800 */
[C---:B---3--:R-:W-:Y:S01]  /*192e0*/  FADD.FTZ R33, R29.reuse, R0 ;  /* 0x000000001d217221 */ /* 0x048fe20000010000 */
[----:B------:R-:W-:Y:S02]  /*192f0*/  F2FP.F16.F32.PACK_AB R198, R29, R74 ;  /* 0x0000004a1dc6723e */ /* 0x000fe400000000ff */
[----:B------:R-:W-:Y:S02]  /*19300*/  CS2R R74, SRZ ;  /* 0x00000000004a7805 */ /* 0x000fe4000001ff00 */
[----:B------:R-:W-:-:S02]  /*19310*/  CS2R R28, SRZ ;  /* 0x00000000001c7805 */ /* 0x000fc4000001ff00 */
[----:B------:R-:W3:Y:S01]  /*19320*/  MUFU.EX2 R78, R78 ;  /* 0x0000004e004e7308 */ /* 0x000ee20000000800 */
[----:B0-----:R-:W-:Y:S01]  /*19330*/  FADD.FTZ R0, R76, R33 ;  /* 0x000000214c007221 */ /* 0x001fe20000010000 */
[----:B-1----:R-:W-:Y:S02]  /*19340*/  CS2R R58, SRZ ;  /* 0x00000000003a7805 */ /* 0x002fe4000001ff00 */
[----:B------:R-:W-:-:S04]  /*19350*/  CS2R R32, SRZ ;  /* 0x0000000000207805 */ /* 0x000fc8000001ff00 */
[----:B------:R0:W1:Y:S01]  /*19360*/  MUFU.EX2 R31, R34 ;  /* 0x00000022001f7308 */ /* 0x0000620000000800 */
[C---:B--2---:R-:W-:Y:S01]  /*19370*/  FADD.FTZ R9, R7.reuse, R0 ;  /* 0x0000000007097221 */ /* 0x044fe20000010000 */
[----:B------:R-:W-:Y:S02]  /*19380*/  F2FP.F16.F32.PACK_AB R192, R7, R76 ;  /* 0x0000004c07c0723e */ /* 0x000fe400000000ff */
[----:B------:R-:W-:Y:S01]  /*19390*/  CS2R R76, SRZ ;  /* 0x00000000004c7805 */ /* 0x000fe2000001ff00 */
[----:B---3--:R-:W-:Y:S01]  /*193a0*/  FADD.FTZ R0, R78, R9 ;  /* 0x000000094e007221 */ /* 0x008fe20000010000 */
[----:B0-----:R-:W-:-:S03]  /*193b0*/  CS2R R34, SRZ ;  /* 0x0000000000227805 */ /* 0x001fc6000001ff00 */
[C---:B-1----:R-:W-:Y:S01]  /*193c0*/  FADD.FTZ R15, R31.reuse, R0 ;  /* 0x000000001f0f7221 */ /* 0x042fe20000010000 */
[----:B------:R-:W-:Y:S02]  /*193d0*/  F2FP.F16.F32.PACK_AB R194, R31, R78 ;  /* 0x0000004e1fc2723e */ /* 0x000fe400000000ff */
[----:B------:R-:W-:Y:S02]  /*193e0*/  CS2R R78, SRZ ;  /* 0x00000000004e7805 */ /* 0x000fe4000001ff00 */
[----:B------:R-:W-:Y:S02]  /*193f0*/  MOV R0, 0x3f800000 ;  /* 0x3f80000000007802 */ /* 0x000fe40000000f00 */
[----:B------:R-:W-:Y:S01]  /*19400*/  CS2R R30, SRZ ;  /* 0x00000000001e7805 */ /* 0x000fe2000001ff00 */
[----:B------:R-:W-:Y:S06]  /*19410*/  @!P3 BRA `(.L_x_3065) ;  /* 0x000000540000b947 */ /* 0x000fec0003800000 */
[----:B------:R-:W-:Y:S01]  /*19420*/  BSSY B1, `(.L_x_3065) ;  /* 0x000053f000017945 */ /* 0x000fe20003800000 */
[----:B------:R-:W-:Y:S01]  /*19430*/  IMAD.MOV.U32 R6, RZ, RZ, R4 ;  /* 0x000000ffff067224 */ /* 0x000fe200078e0004 */
[----:B------:R-:W-:Y:S01]  /*19440*/  MOV R10, R217 ;  /* 0x000000d9000a7202 */ /* 0x000fe20000000f00 */
[----:B------:R-:W-:Y:S02]  /*19450*/  IMAD.MOV.U32 R7, RZ, RZ, R5 ;  /* 0x000000ffff077224 */ /* 0x000fe400078e0005 */
[----:B------:R-:W-:Y:S02]  /*19460*/  IMAD.MOV.U32 R9, RZ, RZ, R218 ;  /* 0x000000ffff097224 */ /* 0x000fe400078e00da */
[----:B------:R-:W-:Y:S02]  /*19470*/  IMAD.MOV.U32 R2, RZ, RZ, 0x3f800000 ;  /* 0x3f800000ff027424 */ /* 0x000fe400078e00ff */
[----:B------:R-:W-:-:S07]  /*19480*/  IMAD.MOV.U32 R151, RZ, RZ, RZ ;  /* 0x000000ffff977224 */ /* 0x000fce00078e00ff */
.L_x_3076:
[----:B------:R-:W-:-:S05]  /*19490*/  VIADD R3, R10, 0x1 ;  /* 0x000000010a037836 */ /* 0x000fca0000000000 */
[----:B------:R-:W-:-:S04]  /*194a0*/  ISETP.NE.AND P3, PT, R3, 0x2, PT ;  /* 0x000000020300780c */ /* 0x000fc80003f65270 */
[----:B------:R-:W-:Y:S02]  /*194b0*/  SEL R218, RZ, 0x1, P3 ;  /* 0x00000001ffda7807 */ /* 0x000fe40001800000 */
[----:B------:R-:W-:Y:S02]  /*194c0*/  SEL R217, R3, RZ, P3 ;  /* 0x000000ff03d97207 */ /* 0x000fe40001800000 */
[----:B------:R-:W-:Y:S01]  /*194d0*/  LOP3.LUT R218, R9, R218, RZ, 0x3c, !PT ;  /* 0x000000da09da7212 */ /* 0x000fe200078e3cff */
[----:B------:R-:W-:Y:S06]  /*194e0*/  @!P0 BRA `(.L_x_3066) ;  /* 0x0000000000048947 */ /* 0x000fec0003800000 */
[----:B------:R-:W-:Y:S01]  /*194f0*/  BPT.TRAP 0x1 ;  /* 0x000000040000795c */ /* 0x000fe20000300000 */
.L_x_3066:
[----:B------:R-:W-:Y:S02]  /*19500*/  LEA R11, R217, R18, 0x3 ;  /* 0x00000012d90b7211 */ /* 0x000fe400078e18ff */
[----:B------:R-:W-:-:S04]  /*19510*/  SHF.L.U32 R3, R218, 0x1f, RZ ;  /* 0x0000001fda037819 */ /* 0x000fc800000006ff */
[----:B------:R0:W1:Y:S01]  /*19520*/  SYNCS.PHASECHK.TRANS64.TRYWAIT P3, [R11+URZ+0x38830], R3 ;  /* 0x038830030b0075a7 */ /* 0x000062000806017f */
[----:B------:R-:W-:Y:S05]  /*19530*/  @!P0 BRA `(.L_x_3067) ;  /* 0x0000000000048947 */ /* 0x000fea0003800000 */
[----:B------:R-:W-:Y:S01]  /*19540*/  BPT.TRAP 0x1 ;  /* 0x000000040000795c */ /* 0x000fe20000300000 */
.L_x_3067:
[----:B------:R-:W-:Y:S01]  /*19550*/  IMAD R4, R217, 0xa00, R222 ;  /* 0x00000a00d9047824 */ /* 0x000fe200078e02de */
[----:B------:R-:W-:Y:S01]  /*19560*/  BSSY B2, `(.L_x_3068) ;  /* 0x0000006000027945 */ /* 0x000fe20003800000 */
[----:B------:R-:W-:Y:S02]  /*19570*/  IMAD.MOV.U32 R5, RZ, RZ, 0x40000040 ;  /* 0x40000040ff057424 */ /* 0x000fe400078e00ff */
[----:B------:R-:W-:Y:S01]  /*19580*/  VIADD R152, R4, 0x80 ;  /* 0x0000008004987836 */ /* 0x000fe20000000000 */
[----:B-1----:R-:W-:Y:S06]  /*19590*/  @P3 BRA `(.L_x_3069) ;  /* 0x0000000000083947 */ /* 0x002fec0003800000 */
[----:B------:R-:W1:Y:S02]  /*195a0*/  SYNCS.PHASECHK.TRANS64.TRYWAIT P3, [R11+URZ+0x38830], R3 ;  /* 0x038830030b0075a7 */ /* 0x000e64000806017f */
[----:B-1----:R-:W-:Y:S05]  /*195b0*/  @!P3 BRA `(.L_x_3070) ;  /* 0x000001840034b947 */ /* 0x002fea0003800000 */
.L_x_3069:
[----:B------:R-:W-:Y:S05]  /*195c0*/  BSYNC B2 ;  /* 0x0000000000027941 */ /* 0x000fea0003800000 */
.L_x_3068:
[----:B------:R-:W2:Y:S04]  /*195d0*/  LDL.64 R154, [R1+0x40] ;  /* 0x00004000019a7983 */ /* 0x000ea80000100a00 */
[----:B------:R-:W3:Y:S01]  /*195e0*/  LDL.64 R156, [R1+0x48] ;  /* 0x00004800019c7983 */ /* 0x000ee20000100a00 */
[----:B------:R-:W-:Y:S02]  /*195f0*/  R2UR UR18, R4 ;  /* 0x00000000041272ca */ /* 0x000fe400000e0000 */
[----:B------:R-:W-:Y:S01]  /*19600*/  R2UR UR19, R5 ;  /* 0x00000000051372ca */ /* 0x000fe200000e0000 */
[----:B------:R-:W-:Y:S01]  /*19610*/  WARPGROUP.ARRIVE ;  /* 0x00000000000079c5 */ /* 0x000fe20000000000 */
[----:B------:R-:W-:Y:S01]  /*19620*/  IMAD.MOV.U32 R153, RZ, RZ, 0x40000040 ;  /* 0x40000040ff997424 */ /* 0x000fe200078e00ff */
[----:B------:R-:W-:-:S04]  /*19630*/  R2UR UR6, R152 ;  /* 0x00000000980672ca */ /* 0x000fc800000e0000 */
[----:B------:R-:W-:Y:S01]  /*19640*/  R2UR UR7, R153 ;  /* 0x00000000990772ca */ /* 0x000fe200000e0000 */
[----:B------:R-:W-:Y:S02]  /*19650*/  VIADD R12, R4, 0x100 ;  /* 0x00000100040c7836 */ /* 0x000fe40000000000 */
[----:B------:R-:W-:-:S03]  /*19660*/  IMAD.MOV.U32 R13, RZ, RZ, 0x40000040 ;  /* 0x40000040ff0d7424 */ /* 0x000fc600078e00ff */
[----:B------:R-:W-:Y:S02]  /*19670*/  R2UR UR10, R12 ;  /* 0x000000000c0a72ca */ /* 0x000fe400000e0000 */
[----:B------:R-:W-:Y:S02]  /*19680*/  R2UR UR11, R13 ;  /* 0x000000000d0b72ca */ /* 0x000fe400000e0000 */
[----:B------:R-:W-:Y:S02]  /*19690*/  IADD3 R20, R4, 0x180, RZ ;  /* 0x0000018004147810 */ /* 0x000fe40007ffe0ff */
[----:B------:R-:W-:Y:S02]  /*196a0*/  MOV R21, 0x40000040 ;  /* 0x4000004000157802 */ /* 0x000fe40000000f00 */
[----:B------:R-:W-:Y:S02]  /*196b0*/  R2UR UR14, R20 ;  /* 0x00000000140e72ca */ /* 0x000fe400000e0000 */
[----:B------:R-:W-:-:S02]  /*196c0*/  R2UR UR15, R21 ;  /* 0x00000000150f72ca */ /* 0x000fc400000e0000 */
[----:B--2---:R-:W-:Y:S02]  /*196d0*/  R2UR UR24, R154 ;  /* 0x000000009a1872ca */ /* 0x004fe400000e0000 */
[----:B------:R-:W-:Y:S02]  /*196e0*/  R2UR UR25, R155 ;  /* 0x000000009b1972ca */ /* 0x000fe400000e0000 */
[----:B------:R-:W2:Y:S01]  /*196f0*/  LDL.64 R154, [R1+0x38] ;  /* 0x00003800019a7983 */ /* 0x000ea20000100a00 */
[----:B---3--:R-:W-:Y:S02]  /*19700*/  R2UR UR20, R156 ;  /* 0x000000009c1472ca */ /* 0x008fe400000e0000 */
[----:B------:R-:W-:-:S11]  /*19710*/  R2UR UR21, R157 ;  /* 0x000000009d1572ca */ /* 0x000fd600000e0000 */
[----:B------:R-:W-:Y:S02]  /*19720*/  UMOV UR16, UR20 ;  /* 0x0000001400107c82 */ /* 0x000fe40008000000 */
        /* <DEDUP_REMOVED lines=14> */
[----:B------:R-:W-:Y:S01]  /*19810*/  VIADD R12, R4, 0x200 ;  /* 0x00000200040c7836 */ /* 0x000fe20000000000 */
[----:B------:R-:W-:Y:S02]  /*19820*/  WARPGROUP.DEPBAR.LE gsb0, 0x0 ;  /* 0x00008000000079c5 */ /* 0x000fe40000010000 */
[----:B------:R-:W-:-:S06]  /*19830*/  WARPGROUP.ARRIVE ;  /* 0x00000000000079c5 */ /* 0x000fcc0000000000 */
[----:B------:R-:W-:Y:S01]  /*19840*/  HGMMA.64x16x16.F32 R160, gdesc[UR12], RZ, !UPT, gsb0 ;  /* 0x002000000ca079f0 */ /* 0x000fe2000c0008ff */
[----:B------:R-:W-:Y:S01]  /*19850*/  IMAD.MOV.U32 R13, RZ, RZ, 0x40000040 ;  /* 0x40000040ff0d7424 */ /* 0x000fe200078e00ff */
[----:B------:R-:W-:Y:S01]  /*19860*/  R2UR UR18, R12 ;  /* 0x000000000c1272ca */ /* 0x000fe200000e0000 */
[----:B------:R-:W-:Y:S02]  /*19870*/  VIADD R152, R4, 0x82 ;  /* 0x0000008204987836 */ /* 0x000fe40000000000 */
[----:B------:R-:W-:Y:S01]  /*19880*/  IMAD.MOV.U32 R153, RZ, RZ, 0x40000040 ;  /* 0x40000040ff997424 */ /* 0x000fe200078e00ff */
[----:B------:R-:W-:Y:S02]  /*19890*/  R2UR UR19, R13 ;  /* 0x000000000d1372ca */ /* 0x000fe400000e0000 */
[----:B------:R-:W-:Y:S02]  /*198a0*/  R2UR UR22, R152 ;  /* 0x00000000981672ca */ /* 0x000fe400000e0000 */
[----:B------:R-:W-:Y:S01]  /*198b0*/  R2UR UR23, R153 ;  /* 0x00000000991772ca */ /* 0x000fe200000e0000 */
[----:B------:R-:W-:Y:S01]  /*198c0*/  UMOV UR16, UR20 ;  /* 0x0000001400107c82 */ /* 0x000fe20008000000 */
[----:B------:R-:W-:Y:S01]  /*198d0*/  UMOV UR17, UR21 ;  /* 0x0000001500117c82 */ /* 0x000fe20008000000 */
[----:B------:R-:W-:-:S02]  /*198e0*/  WARPGROUP.DEPBAR.LE gsb0, 0x0 ;  /* 0x00008000000079c5 */ /* 0x000fc40000010000 */
[----:B------:R-:W-:Y:S01]  /*198f0*/  VIADD R20, R4, 0x2 ;  /* 0x0000000204147836 */ /* 0x000fe20000000000 */
[----:B--2---:R-:W-:Y:S02]  /*19900*/  R2UR UR26, R154 ;  /* 0x000000009a1a72ca */ /* 0x004fe400000e0000 */
[----:B------:R-:W-:Y:S02]  /*19910*/  R2UR UR27, R155 ;  /* 0x000000009b1b72ca */ /* 0x000fe400000e0000 */
[----:B------:R-:W-:-:S06]  /*19920*/  WARPGROUP.ARRIVE ;  /* 0x00000000000079c5 */ /* 0x000fcc0000000000 */
[----:B------:R-:W-:Y:S01]  /*19930*/  HGMMA.64x16x16.F32 R152, gdesc[UR16], RZ, !UPT, gsb0 ;  /* 0x00200000109879f0 */ /* 0x000fe2000c0008ff */
[----:B------:R-:W-:Y:S01]  /*19940*/  IMAD.MOV.U32 R21, RZ, RZ, 0x40000040 ;  /* 0x40000040ff157424 */ /* 0x000fe200078e00ff */
[----:B------:R-:W-:-:S04]  /*19950*/  R2UR UR6, R20 ;  /* 0x00000000140672ca */ /* 0x000fc800000e0000 */
[----:B------:R-:W-:Y:S01]  /*19960*/  R2UR UR7, R21 ;  /* 0x00000000150772ca */ /* 0x000fe200000e0000 */
[----:B------:R-:W-:Y:S01]  /*19970*/  UMOV UR4, UR24 ;  /* 0x0000001800047c82 */ /* 0x000fe20008000000 */
[----:B------:R-:W-:Y:S01]  /*19980*/  UMOV UR5, UR25 ;  /* 0x0000001900057c82 */ /* 0x000fe20008000000 */
[----:B------:R-:W-:Y:S01]  /*19990*/  UMOV UR20, UR24 ;  /* 0x0000001800147c82 */ /* 0x000fe20008000000 */
[----:B------:R-:W-:Y:S01]  /*199a0*/  UMOV UR21, UR25 ;  /* 0x0000001900157c82 */ /* 0x000fe20008000000 */
[----:B------:R-:W-:Y:S01]  /*199b0*/  IMAD.MOV.U32 R13, RZ, RZ, 0x40000040 ;  /* 0x40000040ff0d7424 */ /* 0x000fe200078e00ff */
[----:B------:R-:W-:Y:S01]  /*199c0*/  IADD3 R12, R4, 0x102, RZ ;  /* 0x00000102040c7810 */ /* 0x000fe20007ffe0ff */
[----:B------:R-:W-:Y:S01]  /*199d0*/  UMOV UR8, UR24 ;  /* 0x0000001800087c82 */ /* 0x000fe20008000000 */
[----:B------:R-:W-:Y:S01]  /*199e0*/  UMOV UR9, UR25 ;  /* 0x0000001900097c82 */ /* 0x000fe20008000000 */
[----:B------:R-:W-:Y:S01]  /*199f0*/  UMOV UR12, UR24 ;  /* 0x00000018000c7c82 */ /* 0x000fe20008000000 */
[----:B------:R-:W-:-:S02]  /*19a00*/  WARPGROUP.DEPBAR.LE gsb0, 0x0 ;  /* 0x00008000000079c5 */ /* 0x000fc40000010000 */
[----:B------:R-:W-:Y:S01]  /*19a10*/  WARPGROUP.ARRIVE ;  /* 0x00000000000079c5 */ /* 0x000fe20000000000 */
[----:B------:R-:W-:Y:S01]  /*19a20*/  UMOV UR13, UR25 ;  /* 0x00000019000d7c82 */ /* 0x000fe20008000000 */
[----:B------:R-:W-:Y:S01]  /*19a30*/  UMOV UR16, UR24 ;  /* 0x0000001800107c82 */ /* 0x000fe20008000000 */
[----:B------:R-:W-:Y:S01]  /*19a40*/  UMOV UR17, UR25 ;  /* 0x0000001900117c82 */ /* 0x000fe20008000000 */
[----:B------:R-:W2:Y:S02]  /*19a50*/  LDL.64 R20, [R1+0x30] ;  /* 0x0000300001147983 */ /* 0x000ea40000100a00 */
[----:B------:R-:W-:Y:S03]  /*19a60*/  HGMMA.64x16x16.F32 R184, gdesc[UR4], R184, gsb0 ;  /* 0x0020000004b879f0 */ /* 0x000fe600080008b8 */
[----:B------:R-:W-:Y:S02]  /*19a70*/  WARPGROUP.DEPBAR.LE gsb0, 0x0 ;  /* 0x00008000000079c5 */ /* 0x000fe40000010000 */
[----:B------:R-:W-:-:S06]  /*19a80*/  WARPGROUP.ARRIVE ;  /* 0x00000000000079c5 */ /* 0x000fcc0000000000 */
[----:B------:R-:W-:Y:S01]  /*19a90*/  HGMMA.64x16x16.F32 R176, gdesc[UR20], R176, gsb0 ;  /* 0x0020000014b079f0 */ /* 0x000fe200080008b0 */
[----:B------:R-:W-:Y:S02]  /*19aa0*/  R2UR UR10, R12 ;  /* 0x000000000c0a72ca */ /* 0x000fe400000e0000 */
[----:B------:R-:W-:Y:S01]  /*19ab0*/  R2UR UR11, R13 ;  /* 0x000000000d0b72ca */ /* 0x000fe200000e0000 */
[----:B------:R-:W-:Y:S01]  /*19ac0*/  IMAD.MOV.U32 R13, RZ, RZ, 0x40000040 ;  /* 0x40000040ff0d7424 */ /* 0x000fe200078e00ff */
[----:B------:R-:W-:Y:S02]  /*19ad0*/  WARPGROUP.DEPBAR.LE gsb0, 0x0 ;  /* 0x00008000000079c5 */ /* 0x000fe40000010000 */
[----:B------:R-:W-:-:S09]  /*19ae0*/  WARPGROUP.ARRIVE ;  /* 0x00000000000079c5 */ /* 0x000fd20000000000 */
[----:B------:R-:W-:Y:S01]  /*19af0*/  HGMMA.64x16x16.F32 R168, gdesc[UR8], R168, gsb0 ;  /* 0x0020000008a879f0 */ /* 0x000fe200080008a8 */
[----:B------:R-:W-:Y:S02]  /*19b00*/  IADD3 R12, R4, 0x182, RZ ;  /* 0x00000182040c7810 */ /* 0x000fe40007ffe0ff */
        /* <DEDUP_REMOVED lines=54> */
[----:B--2---:R-:W-:Y:S02]  /*19e70*/  R2UR UR24, R20 ;  /* 0x00000000141872ca */ /* 0x004fe400000e0000 */
[----:B------:R-:W-:Y:S02]  /*19e80*/  R2UR UR25, R21 ;  /* 0x00000000151972ca */ /* 0x000fe400000e0000 */
[----:B------:R-:W2:Y:S01]  /*19e90*/  LDL.64 R20, [R1+0x28] ;  /* 0x0000280001147983 */ /* 0x000ea20000100a00 */
[----:B------:R-:W-:-:S02]  /*19ea0*/  WARPGROUP.DEPBAR.LE gsb0, 0x0 ;  /* 0x00008000000079c5 */ /* 0x000fc40000010000 */
        /* <DEDUP_REMOVED lines=143> */
[----:B--2---:R-:W-:Y:S02]  /*1a7a0*/  R2UR UR26, R20 ;  /* 0x00000000141a72ca */ /* 0x004fe400000e0000 */
[----:B------:R-:W-:Y:S02]  /*1a7b0*/  R2UR UR27, R21 ;  /* 0x00000000151b72ca */ /* 0x000fe400000e0000 */
[----:B------:R-:W2:Y:S01]  /*1a7c0*/  LDL.64 R20, [R1+0x10] ;  /* 0x0000100001147983 */ /* 0x000ea20000100a00 */
[----:B------:R-:W-:Y:S01]  /*1a7d0*/  IMAD.MOV.U32 R13, RZ, RZ, 0x40000040 ;  /* 0x40000040ff0d7424 */ /* 0x000fe200078e00ff */
[----:B------:R-:W-:-:S04]  /*1a7e0*/  IADD3 R12, R4, 0x284, RZ ;  /* 0x00000284040c7810 */ /* 0x000fc80007ffe0ff */
[----:B------:R-:W-:Y:S02]  /*1a7f0*/  R2UR UR6, R12 ;  /* 0x000000000c0672ca */ /* 0x000fe400000e0000 */
[----:B------:R-:W-:Y:S01]  /*1a800*/  R2UR UR7, R13 ;  /* 0x000000000d0772ca */ /* 0x000fe200000e0000 */
[----:B------:R-:W-:Y:S02]  /*1a810*/  UMOV UR4, UR26 ;  /* 0x0000001a00047c82 */ /* 0x000fe40008000000 */
[----:B------:R-:W-:Y:S01]  /*1a820*/  UMOV UR5, UR27 ;  /* 0x0000001b00057c82 */ /* 0x000fe20008000000 */
[----:B------:R-:W-:Y:S02]  /*1a830*/  WARPGROUP.DEPBAR.LE gsb0, 0x0 ;  /* 0x00008000000079c5 */ /* 0x000fe40000010000 */
[----:B------:R-:W-:-:S07]  /*1a840*/  WARPGROUP.ARRIVE ;  /* 0x00000000000079c5 */ /* 0x000fce0000000000 */
        /* <DEDUP_REMOVED lines=40> */
[----:B------:R-:W-:Y:S02]  /*1aad0*/  VIADD R12, R4, 0x286 ;  /* 0x00000286040c7836 */ /* 0x000fe40000000000 */
[----:B------:R-:W-:-:S03]  /*1aae0*/  IMAD.MOV.U32 R13, RZ, RZ, 0x40000040 ;  /* 0x40000040ff0d7424 */ /* 0x000fc600078e00ff */
[----:B------:R-:W-:Y:S02]  /*1aaf0*/  R2UR UR6, R12 ;  /* 0x000000000c0672ca */ /* 0x000fe400000e0000 */
[----:B------:R-:W-:Y:S01]  /*1ab00*/  R2UR UR7, R13 ;  /* 0x000000000d0772ca */ /* 0x000fe200000e0000 */
[----:B------:R-:W-:Y:S02]  /*1ab10*/  UMOV UR4, UR24 ;  /* 0x0000001800047c82 */ /* 0x000fe40008000000 */
[----:B------:R-:W-:Y:S01]  /*1ab20*/  UMOV UR5, UR25 ;  /* 0x0000001900057c82 */ /* 0x000fe20008000000 */
[----:B------:R-:W-:Y:S02]  /*1ab30*/  WARPGROUP.DEPBAR.LE gsb0, 0x0 ;  /* 0x00008000000079c5 */ /* 0x000fe40000010000 */
[----:B------:R-:W-:-:S07]  /*1ab40*/  WARPGROUP.ARRIVE ;  /* 0x00000000000079c5 */ /* 0x000fce0000000000 */
        /* <DEDUP_REMOVED lines=41> */
[----:B------:R-:W2:Y:S01]  /*1ade0*/  LDL.64 R20, [R1] ;  /* 0x0000000001147983 */ /* 0x000ea20000100a00 */
[----:B------:R-:W-:Y:S02]  /*1adf0*/  R2UR UR6, R12 ;  /* 0x000000000c0672ca */ /* 0x000fe400000e0000 */
[----:B------:R-:W-:-:S06]  /*1ae00*/  R2UR UR7, R13 ;  /* 0x000000000d0772ca */ /* 0x000fcc00000e0000 */
        /* <DEDUP_REMOVED lines=44> */
[----:B------:R-:W-:Y:S02]  /*1b0d0*/  R2UR UR7, R13 ;  /* 0x000000000d0772ca */ /* 0x000fe400000e0000 */
[----:B--2---:R-:W-:Y:S02]  /*1b0e0*/  R2UR UR24, R20 ;  /* 0x00000000141872ca */ /* 0x004fe400000e0000 */
[----:B------:R-:W-:-:S11]  /*1b0f0*/  R2UR UR25, R21 ;  /* 0x00000000151972ca */ /* 0x000fd600000e0000 */
        /* <DEDUP_REMOVED lines=442> */
.L_x_3071:
[----:B------:R-:W-:Y:S02]  /*1cca0*/  SHF.L.U32 R0, R9, 0x1f, RZ ;  /* 0x0000001f09007819 */ /* 0x000fe400000006ff */
[----:B------:R-:W-:-:S04]  /*1ccb0*/  LEA R9, R10, R18, 0x3 ;  /* 0x000000120a097211 */ /* 0x000fc800078e18ff */
[----:B------:R2:W3:Y:S01]  /*1ccc0*/  SYNCS.PHASECHK.TRANS64.TRYWAIT P3, [R9+URZ+0x38850], R0 ;  /* 0x03885000090075a7 */ /* 0x0004e2000806017f */
[----:B------:R-:W-:Y:S05]  /*1ccd0*/  @!P0 BRA `(.L_x_3072) ;  /* 0x0000000000048947 */ /* 0x000fea0003800000 */
[----:B------:R-:W-:Y:S01]  /*1cce0*/  BPT.TRAP 0x1 ;  /* 0x000000040000795c */ /* 0x000fe20000300000 */
.L_x_3072:
[----:B------:R-:W-:Y:S04]  /*1ccf0*/  BSSY B2, `(.L_x_3073) ;  /* 0x0000004000027945 */ /* 0x000fe80003800000 */
[----:B---3--:R-:W-:Y:S05]  /*1cd00*/  @P3 BRA `(.L_x_3074) ;  /* 0x0000000000083947 */ /* 0x008fea0003800000 */
[----:B------:R-:W3:Y:S02]  /*1cd10*/  SYNCS.PHASECHK.TRANS64.TRYWAIT P3, [R9+URZ+0x38850], R0 ;  /* 0x03885000090075a7 */ /* 0x000ee4000806017f */
[----:B---3--:R-:W-:Y:S05]  /*1cd20*/  @!P3 BRA `(.L_x_3075) ;  /* 0x0000014c006cb947 */ /* 0x008fea0003800000 */
.L_x_3074:
[----:B------:R-:W-:Y:S05]  /*1cd30*/  BSYNC B2 ;  /* 0x0000000000027941 */ /* 0x000fea0003800000 */
.L_x_3073:
[----:B--23--:R-:W-:Y:S01]  /*1cd40*/  VIADD R0, R18, 0x400 ;  /* 0x0000040012007836 */ /* 0x00cfe20000000000 */
[----:B------:R-:W-:Y:S01]  /*1cd50*/  WARPGROUP.ARRIVE ;  /* 0x00000000000079c5 */ /* 0x000fe20000000000 */
[----:B01----:R-:W-:Y:S01]  /*1cd60*/  IMAD.MOV.U32 R3, RZ, RZ, 0x40000040 ;  /* 0x40000040ff037424 */ /* 0x003fe200078e00ff */
[----:B------:R-:W-:Y:S01]  /*1cd70*/  MOV R5, 0x40000040 ;  /* 0x4000004000057802 */ /* 0x000fe20000000f00 */
[----:B------:R-:W-:Y:S01]  /*1cd80*/  FMUL.FTZ R20, R179, UR39 ;  /* 0x00000027b3147c20 */ /* 0x000fe20008410000 */
[----:B------:R-:W-:Y:S01]  /*1cd90*/  SHF.R.U32.HI R0, RZ, 0x4, R0 ;  /* 0x00000004ff007819 */ /* 0x000fe20000011600 */
[----:B------:R-:W-:Y:S01]  /*1cda0*/  FMUL.FTZ R179, R181, UR39 ;  /* 0x00000027b5b37c20 */ /* 0x000fe20008410000 */
[----:B------:R-:W-:Y:S01]  /*1cdb0*/  R2UR UR7, R3 ;  /* 0x00000000030772ca */ /* 0x000fe200000e0000 */
[----:B------:R-:W-:Y:S01]  /*1cdc0*/  FMUL.FTZ R184, R184, UR39 ;  /* 0x00000027b8b87c20 */ /* 0x000fe20008410000 */
[----:B------:R-:W-:Y:S01]  /*1cdd0*/  LOP3.LUT R0, R0, 0x3fff, RZ, 0xc0, !PT ;  /* 0x00003fff00007812 */ /* 0x000fe200078ec0ff */
[----:B------:R-:W0:Y:S01]  /*1cde0*/  @P2 LDC R3, c[0x0][0x450] ;  /* 0x00011400ff032b82 */ /* 0x000e220000000800 */
[----:B------:R-:W-:Y:S01]  /*1cdf0*/  FMUL.FTZ R176, R176, UR39 ;  /* 0x00000027b0b07c20 */ /* 0x000fe20008410000 */
[----:B------:R-:W-:Y:S01]  /*1ce00*/  FMUL.FTZ R177, R177, UR39 ;  /* 0x00000027b1b17c20 */ /* 0x000fe20008410000 */
[----:B------:R-:W-:Y:S01]  /*1ce10*/  LOP3.LUT R0, R0, 0x2800000, RZ, 0xfc, !PT ;  /* 0x0280000000007812 */ /* 0x000fe200078efcff */
[----:B------:R-:W1:Y:S01]  /*1ce20*/  MUFU.TANH R184, R184 ;  /* 0x000000b800b87308 */ /* 0x000e620000002400 */
[----:B------:R-:W-:Y:S01]  /*1ce30*/  FMUL.FTZ R160, R160, UR39 ;  /* 0x00000027a0a07c20 */ /* 0x000fe20008410000 */
[----:B------:R-:W-:Y:S01]  /*1ce40*/  FMUL.FTZ R13, R178, UR39 ;  /* 0x00000027b20d7c20 */ /* 0x000fe20008410000 */
[----:B------:R-:W-:Y:S01]  /*1ce50*/  FMUL.FTZ R178, R180, UR39 ;  /* 0x00000027b4b27c20 */ /* 0x000fe20008410000 */
[----:B------:R-:W-:-:S02]  /*1ce60*/  IMAD R2, R10, 0xa00, R0 ;  /* 0x00000a000a027824 */ /* 0x000fc400078e0200 */
[----:B------:R-:W-:Y:S01]  /*1ce70*/  FMUL.FTZ R21, R182, UR39 ;  /* 0x00000027b6157c20 */ /* 0x000fe20008410000 */
[----:B------:R-:W-:Y:S02]  /*1ce80*/  IMAD.IADD R0, R235, 0x1, R230 ;  /* 0x00000001eb007824 */ /* 0x000fe400078e02e6 */
[----:B------:R-:W-:Y:S01]  /*1ce90*/  FMUL.FTZ R182, R169, UR39 ;  /* 0x00000027a9b67c20 */ /* 0x000fe20008410000 */
[C---:B------:R-:W-:Y:S01]  /*1cea0*/  VIADD R4, R2.reuse, 0x80 ;  /* 0x0000008002047836 */ /* 0x040fe20000000000 */
[----:B------:R-:W-:Y:S01]  /*1ceb0*/  R2UR UR6, R2 ;  /* 0x00000000020672ca */ /* 0x000fe200000e0000 */
        /* <DEDUP_REMOVED lines=12> */
[----:B------:R-:W-:Y:S01]  /*1cf80*/  HGMMA.64x256x16.F32 R24, R208, gdesc[UR4].tnspB, R24, gsb0 ;  /* 0x43e00004d0187df0 */ /* 0x000fe20008000818 */
[----:B------:R-:W-:Y:S01]  /*1cf90*/  R2UR UR6, R4 ;  /* 0x00000000040672ca */ /* 0x000fe200000e0000 */
[----:B------:R-:W-:Y:S01]  /*1cfa0*/  VIADD R4, R2, 0x100 ;  /* 0x0000010002047836 */ /* 0x000fe20000000000 */
[----:B------:R-:W-:Y:S01]  /*1cfb0*/  R2UR UR7, R5 ;  /* 0x00000000050772ca */ /* 0x000fe200000e0000 */
[----:B------:R-:W-:Y:S01]  /*1cfc0*/  IMAD.MOV.U32 R5, RZ, RZ, 0x40000040 ;  /* 0x40000040ff057424 */ /* 0x000fe200078e00ff */
[----:B------:R-:W-:Y:S01]  /*1cfd0*/  MUFU.TANH R178, R178 ;  /* 0x000000b200b27308 */ /* 0x000fe20000002400 */
[----:B------:R-:W-:Y:S01]  /*1cfe0*/  FMUL.FTZ R162, R162, UR39 ;  /* 0x00000027a2a27c20 */ /* 0x000fe20008410000 */
[----:B------:R-:W-:Y:S01]  /*1cff0*/  FMUL.FTZ R163, R163, UR39 ;  /* 0x00000027a3a37c20 */ /* 0x000fe20008410000 */
[----:B------:R-:W-:Y:S01]  /*1d000*/  FMUL.FTZ R154, R154, UR39 ;  /* 0x000000279a9a7c20 */ /* 0x000fe20008410000 */
[----:B------:R-:W-:Y:S01]  /*1d010*/  FMUL.FTZ R155, R155, UR39 ;  /* 0x000000279b9b7c20 */ /* 0x000fe20008410000 */
[----:B------:R-:W-:Y:S01]  /*1d020*/  FMUL.FTZ R158, R158, UR39 ;  /* 0x000000279e9e7c20 */ /* 0x000fe20008410000 */
[----:B------:R-:W-:Y:S01]  /*1d030*/  FMUL.FTZ R159, R159, UR39 ;  /* 0x000000279f9f7c20 */ /* 0x000fe20008410000 */
[----:B------:R-:W-:Y:S01]  /*1d040*/  @!P1 VIADD R9, R9, 0x38860 ;  /* 0x0003886009099836 */ /* 0x000fe20000000000 */
[----:B------:R-:W-:Y:S01]  /*1d050*/  MUFU.TANH R179, R179 ;  /* 0x000000b300b37308 */ /* 0x000fe20000002400 */
[----:B------:R-:W-:-:S03]  /*1d060*/  @!P1 IADD3 R11, R11, 0x38840, RZ ;  /* 0x000388400b0b9810 */ /* 0x000fc60007ffe0ff */
[----:B------:R-:W-:Y:S02]  /*1d070*/  @!P1 PRMT R9, RZ, 0x654, R9 ;  /* 0x00000654ff099816 */ /* 0x000fe40000000009 */
[----:B------:R-:W-:Y:S02]  /*1d080*/  @!P1 PRMT R11, RZ, 0x654, R11 ;  /* 0x00000654ff0b9816 */ /* 0x000fe4000000000b */
        /* <DEDUP_REMOVED lines=30> */
[----:B------:R-:W2:Y:S01]  /*1d270*/  @P2 LDC R4, c[0x0][0x44c] ;  /* 0x00011300ff042b82 */ /* 0x000ea20000000800 */
[----:B------:R-:W-:Y:S01]  /*1d280*/  FMUL.FTZ R5, R185, UR39 ;  /* 0x00000027b9057c20 */ /* 0x000fe20008410000 */
[----:B------:R-:W-:Y:S01]  /*1d290*/  FMUL.FTZ R185, R188, UR39 ;  /* 0x00000027bcb97c20 */ /* 0x000fe20008410000 */
[----:B------:R-:W-:-:S04]  /*1d2a0*/  FMUL.FTZ R188, R168, UR39 ;  /* 0x00000027a8bc7c20 */ /* 0x000fc80008410000 */
[----:B------:R-:W-:Y:S08]  /*1d2b0*/  MUFU.TANH R5, R5 ;  /* 0x0000000500057308 */ /* 0x000ff00000002400 */
[----:B------:R-:W3:Y:S08]  /*1d2c0*/  MUFU.TANH R185, R185 ;  /* 0x000000b900b97308 */ /* 0x000ef00000002400 */
[----:B------:R-:W-:Y:S01]  /*1d2d0*/  MUFU.TANH R188, R188 ;  /* 0x000000bc00bc7308 */ /* 0x000fe20000002400 */
[----:B--2---:R-:W-:-:S05]  /*1d2e0*/  @P2 IMAD.HI.U32 R4, R0, R4, RZ ;  /* 0x0000000400042227 */ /* 0x004fca00078e00ff */
[----:B0-----:R-:W-:Y:S01]  /*1d2f0*/  @P2 SHF.R.U32.HI R0, RZ, R3, R4 ;  /* 0x00000003ff002219 */ /* 0x001fe20000011604 */
[----:B------:R-:W-:Y:S02]  /*1d300*/  IMAD.MOV.U32 R3, RZ, RZ, 0x40000040 ;  /* 0x40000040ff037424 */ /* 0x000fe400078e00ff */
[----:B------:R-:W-:Y:S01]  /*1d310*/  FMUL.FTZ R4, R187, UR39 ;  /* 0x00000027bb047c20 */ /* 0x000fe20008410000 */
[----:B------:R-:W-:Y:S01]  /*1d320*/  FMUL.FTZ R187, R172, UR39 ;  /* 0x00000027acbb7c20 */ /* 0x000fe20008410000 */
[----:B------:R-:W0:Y:S04]  /*1d330*/  SHFL.IDX PT, R181, R0, RZ, 0x1c1f ;  /* 0x001c1fff00b57589 */ /* 0x000e2800000e0000 */
[----:B------:R-:W-:Y:S08]  /*1d340*/  MUFU.TANH R4, R4 ;  /* 0x0000000400047308 */ /* 0x000ff00000002400 */
[----:B------:R-:W-:Y:S01]  /*1d350*/  MUFU.TANH R187, R187 ;  /* 0x000000bb00bb7308 */ /* 0x000fe20000002400 */
[----:B------:R-:W-:-:S02]  /*1d360*/  WARPGROUP.DEPBAR.LE gsb0, 0x0 ;  /* 0x00008000000079c5 */ /* 0x000fc40000010000 */
[----:B------:R-:W-:-:S06]  /*1d370*/  WARPGROUP.ARRIVE ;  /* 0x00000000000079c5 */ /* 0x000fcc0000000000 */
[----:B------:R-:W-:Y:S01]  /*1d380*/  HGMMA.64x256x16.F32 R24, R196, gdesc[UR4].tnspB, R24, gsb0 ;  /* 0x43e00004c4187df0 */ /* 0x000fe20008000818 */
[----:B------:R-:W-:Y:S02]  /*1d390*/  R2UR UR7, R3 ;  /* 0x00000000030772ca */ /* 0x000fe400000e0000 */
[----:B------:R-:W-:Y:S02]  /*1d3a0*/  MOV R3, 0xffffffb0 ;  /* 0xffffffb000037802 */ /* 0x000fe40000000f00 */
[----:B------:R-:W-:Y:S01]  /*1d3b0*/  R2UR UR6, R2 ;  /* 0x00000000020672ca */ /* 0x000fe200000e0000 */
[----:B------:R-:W-:Y:S01]  /*1d3c0*/  FMUL.FTZ R2, R186, UR39 ;  /* 0x00000027ba027c20 */ /* 0x000fe20008410000 */
[----:B------:R-:W-:Y:S01]  /*1d3d0*/  FMUL.FTZ R186, R189, UR39 ;  /* 0x00000027bdba7c20 */ /* 0x000fe20008410000 */
[----:B------:R-:W-:-:S04]  /*1d3e0*/  IMAD R3, R8, R3, 0x1 ;  /* 0x0000000108037424 */ /* 0x000fc800078e0203 */
[----:B------:R-:W-:Y:S01]  /*1d3f0*/  IMAD R3, R234, -0x2, R3 ;  /* 0xfffffffeea037824 */ /* 0x000fe200078e0203 */
[----:B------:R-:W2:Y:S04]  /*1d400*/  MUFU.TANH R186, R186 ;  /* 0x000000ba00ba7308 */ /* 0x000ea80000002400 */
[----:B------:R-:W-:-:S04]  /*1d410*/  IADD3 R3, -R231, R3, R232 ;  /* 0x00000003e7037210 */ /* 0x000fc80007ffe1e8 */
[----:B------:R-:W-:Y:S01]  /*1d420*/  MUFU.TANH R2, R2 ;  /* 0x0000000200027308 */ /* 0x000fe20000002400 */
[----:B0-----:R-:W-:-:S05]  /*1d430*/  IMAD.IADD R181, R3, 0x1, R181 ;  /* 0x0000000103b57824 */ /* 0x001fca00078e02b5 */
[C---:B------:R-:W-:Y:S02]  /*1d440*/  ISETP.GT.AND P3, PT, R181.reuse, RZ, PT ;  /* 0x000000ffb500720c */ /* 0x040fe40003f64270 */
[C---:B------:R-:W-:Y:S02]  /*1d450*/  ISETP.GT.AND P4, PT, R181.reuse, 0x1, PT ;  /* 0x00000001b500780c */ /* 0x040fe40003f84270 */
[----:B-1----:R-:W-:Y:S02]  /*1d460*/  FSEL R168, R184, -INF , P3 ;  /* 0xff800000b8a87808 */ /* 0x002fe40001800000 */
[----:B------:R0:W1:Y:S01]  /*1d470*/  MUFU.TANH R184, R160 ;  /* 0x000000a000b87308 */ /* 0x0000620000002400 */
[----:B------:R-:W-:-:S04]  /*1d480*/  ISETP.GT.AND P3, PT, R181, 0x8, PT ;  /* 0x00000008b500780c */ /* 0x000fc80003f64270 */
[----:B---3--:R-:W-:Y:S01]  /*1d490*/  FSEL R169, R185, -INF , P3 ;  /* 0xff800000b9a97808 */ /* 0x008fe20001800000 */
[----:B------:R-:W-:Y:S01]  /*1d4a0*/  FMUL.FTZ R185, R164, UR39 ;  /* 0x00000027a4b97c20 */ /* 0x000fe20008410000 */
[----:B------:R-:W-:Y:S02]  /*1d4b0*/  ISETP.GT.AND P3, PT, R181, 0x10, PT ;  /* 0x00000010b500780c */ /* 0x000fe40003f64270 */
[----:B0-----:R-:W-:Y:S02]  /*1d4c0*/  FSEL R160, R5, -INF , P4 ;  /* 0xff80000005a07808 */ /* 0x001fe40002000000 */
[----:B------:R-:W-:Y:S01]  /*1d4d0*/  FMNMX.FTZ R5, R168, R7, !PT ;  /* 0x00000007a8057209 */ /* 0x000fe20007810000 */
[----:B------:R-:W-:Y:S01]  /*1d4e0*/  MUFU.TANH R185, R185 ;  /* 0x000000b900b97308 */ /* 0x000fe20000002400 */
[----:B------:R-:W-:Y:S02]  /*1d4f0*/  ISETP.GT.AND P4, PT, R181, 0x9, PT ;  /* 0x00000009b500780c */ /* 0x000fe40003f84270 */
[----:B------:R-:W-:-:S02]  /*1d500*/  FMNMX.FTZ R172, R160, R5, !PT ;  /* 0x00000005a0ac7209 */ /* 0x000fc40007810000 */
[----:B------:R-:W-:Y:S02]  /*1d510*/  FSEL R164, R176, -INF , P3 ;  /* 0xff800000b0a47808 */ /* 0x000fe40001800000 */
[----:B------:R-:W-:Y:S01]  /*1d520*/  FMNMX.FTZ R172, R169, R172, !PT ;  /* 0x000000aca9ac7209 */ /* 0x000fe20007810000 */
[----:B------:R2:W0:Y:S01]  /*1d530*/  MUFU.TANH R5, R161 ;  /* 0x000000a100057308 */ /* 0x0004220000002400 */
[----:B------:R-:W-:Y:S02]  /*1d540*/  ISETP.GT.AND P3, PT, R181, 0x18, PT ;  /* 0x00000018b500780c */ /* 0x000fe40003f64270 */
[----:B--2---:R-:W-:Y:S01]  /*1d550*/  FSEL R161, R186, -INF , P4 ;  /* 0xff800000baa17808 */ /* 0x004fe20002000000 */
[----:B------:R-:W-:Y:S01]  /*1d560*/  FMUL.FTZ R186, R165, UR39 ;  /* 0x00000027a5ba7c20 */ /* 0x000fe20008410000 */
[----:B------:R-:W-:Y:S02]  /*1d570*/  ISETP.GT.AND P4, PT, R181, 0x11, PT ;  /* 0x00000011b500780c */ /* 0x000fe40003f84270 */
[----:B------:R-:W-:-:S02]  /*1d580*/  FMNMX.FTZ R173, R161, R172, !PT ;  /* 0x000000aca1ad7209 */ /* 0x000fc40007810000 */
[----:B------:R-:W-:Y:S01]  /*1d590*/  FSEL R172, R177, -INF , P4 ;  /* 0xff800000b1ac7808 */ /* 0x000fe20002000000 */
[----:B------:R-:W-:Y:S01]  /*1d5a0*/  FMUL.FTZ R177, R152, UR39 ;  /* 0x0000002798b17c20 */ /* 0x000fe20008410000 */
[----:B------:R-:W-:Y:S01]  /*1d5b0*/  FMNMX.FTZ R176, R164, R173, !PT ;  /* 0x000000ada4b07209 */ /* 0x000fe20007810000 */
[----:B------:R-:W2:Y:S01]  /*1d5c0*/  MUFU.TANH R186, R186 ;  /* 0x000000ba00ba7308 */ /* 0x000ea20000002400 */
[C---:B------:R-:W-:Y:S02]  /*1d5d0*/  ISETP.GT.AND P4, PT, R181.reuse, 0x19, PT ;  /* 0x00000019b500780c */ /* 0x040fe40003f84270 */
[----:B------:R-:W-:Y:S02]  /*1d5e0*/  FSEL R173, R178, -INF , P3 ;  /* 0xff800000b2ad7808 */ /* 0x000fe40001800000 */
[----:B------:R-:W-:Y:S02]  /*1d5f0*/  FMNMX.FTZ R176, R172, R176, !PT ;  /* 0x000000b0acb07209 */ /* 0x000fe40007810000 */
[----:B------:R-:W-:-:S02]  /*1d600*/  ISETP.GT.AND P3, PT, R181, 0x20, PT ;  /* 0x00000020b500780c */ /* 0x000fc40003f64270 */
[----:B------:R-:W-:Y:S02]  /*1d610*/  FSEL R165, R179, -INF , P4 ;  /* 0xff800000b3a57808 */ /* 0x000fe40002000000 */
[----:B------:R-:W-:Y:S02]  /*1d620*/  FMNMX.FTZ R176, R173, R176, !PT ;  /* 0x000000b0adb07209 */ /* 0x000fe40007810000 */
[----:B------:R-:W-:Y:S02]  /*1d630*/  ISETP.GT.AND P4, PT, R181, 0x21, PT ;  /* 0x00000021b500780c */ /* 0x000fe40003f84270 */
[----:B------:R-:W-:Y:S02]  /*1d640*/  FSEL R152, R188, -INF , P3 ;  /* 0xff800000bc987808 */ /* 0x000fe40001800000 */
[----:B------:R-:W-:Y:S01]  /*1d650*/  FMNMX.FTZ R178, R165, R176, !PT ;  /* 0x000000b0a5b27209 */ /* 0x000fe20007810000 */
[----:B------:R3:W4:Y:S01]  /*1d660*/  MUFU.TANH R188, R177 ;  /* 0x000000b100bc7308 */ /* 0x0007220000002400 */
[----:B------:R-:W-:-:S02]  /*1d670*/  ISETP.GT.AND P3, PT, R181, 0x28, PT ;  /* 0x00000028b500780c */ /* 0x000fc40003f64270 */
[----:B------:R-:W-:Y:S02]  /*1d680*/  FSEL R176, R182, -INF , P4 ;  /* 0xff800000b6b07808 */ /* 0x000fe40002000000 */
[----:B------:R-:W-:Y:S02]  /*1d690*/  FMNMX.FTZ R178, R152, R178, !PT ;  /* 0x000000b298b27209 */ /* 0x000fe40007810000 */
[----:B------:R-:W-:Y:S01]  /*1d6a0*/  ISETP.GT.AND P4, PT, R181, 0x29, PT ;  /* 0x00000029b500780c */ /* 0x000fe20003f84270 */
[----:B---3--:R-:W-:Y:S01]  /*1d6b0*/  FMUL.FTZ R177, R153, UR39 ;  /* 0x0000002799b17c20 */ /* 0x008fe20008410000 */
[----:B------:R-:W-:Y:S02]  /*1d6c0*/  FSEL R153, R187, -INF , P3 ;  /* 0xff800000bb997808 */ /* 0x000fe40001800000 */
[----:B------:R-:W-:Y:S01]  /*1d6d0*/  FMNMX.FTZ R178, R176, R178, !PT ;  /* 0x000000b2b0b27209 */ /* 0x000fe20007810000 */
[----:B------:R3:W5:Y:S01]  /*1d6e0*/  MUFU.TANH R187, R177 ;  /* 0x000000b100bb7308 */ /* 0x0007620000002400 */
[----:B------:R-:W-:-:S02]  /*1d6f0*/  ISETP.GT.AND P3, PT, R181, 0x30, PT ;  /* 0x00000030b500780c */ /* 0x000fc40003f64270 */
[----:B------:R-:W-:Y:S02]  /*1d700*/  FMNMX.FTZ R179, R153, R178, !PT ;  /* 0x000000b299b37209 */ /* 0x000fe40007810000 */
[----:B-1----:R-:W-:Y:S02]  /*1d710*/  FSEL R178, R184, -INF , P3 ;  /* 0xff800000b8b27808 */ /* 0x002fe40001800000 */
[C---:B------:R-:W-:Y:S01]  /*1d720*/  ISETP.GT.AND P3, PT, R181.reuse, 0x38, PT ;  /* 0x00000038b500780c */ /* 0x040fe20003f64270 */
[----:B------:R0:W1:Y:S01]  /*1d730*/  MUFU.TANH R184, R156 ;  /* 0x0000009c00b87308 */ /* 0x0000620000002400 */
[----:B---3--:R-:W-:Y:S02]  /*1d740*/  FSEL R177, R180, -INF , P4 ;  /* 0xff800000b4b17808 */ /* 0x008fe40002000000 */
[----:B------:R-:W-:Y:S02]  /*1d750*/  ISETP.GT.AND P4, PT, R181, 0x31, PT ;  /* 0x00000031b500780c */ /* 0x000fe40003f84270 */
[----:B------:R-:W-:-:S02]  /*1d760*/  FMNMX.FTZ R179, R177, R179, !PT ;  /* 0x000000b3b1b37209 */ /* 0x000fc40007810000 */
[----:B0-----:R-:W-:Y:S01]  /*1d770*/  FSEL R156, R5, -INF , P4 ;  /* 0xff800000059c7808 */ /* 0x001fe20002000000 */
[----:B------:R-:W-:Y:S01]  /*1d780*/  FMUL.FTZ R5, R157, UR39 ;  /* 0x000000279d057c20 */ /* 0x000fe20008410000 */
[----:B------:R-:W-:Y:S02]  /*1d790*/  FMNMX.FTZ R179, R178, R179, !PT ;  /* 0x000000b3b2b37209 */ /* 0x000fe40007810000 */
[----:B------:R-:W-:Y:S02]  /*1d7a0*/  ISETP.GT.AND P4, PT, R181, 0x39, PT ;  /* 0x00000039b500780c */ /* 0x000fe40003f84270 */
[----:B------:R-:W-:Y:S01]  /*1d7b0*/  FSEL R157, R185, -INF , P3 ;  /* 0xff800000b99d7808 */ /* 0x000fe20001800000 */
[----:B------:R-:W0:Y:S01]  /*1d7c0*/  MUFU.TANH R5, R5 ;  /* 0x0000000500057308 */ /* 0x000e220000002400 */
[----:B------:R-:W-:Y:S02]  /*1d7d0*/  FMNMX.FTZ R180, R156, R179, !PT ;  /* 0x000000b39cb47209 */ /* 0x000fe40007810000 */
[----:B------:R-:W-:-:S02]  /*1d7e0*/  ISETP.GT.AND P3, PT, R181, 0x40, PT ;  /* 0x00000040b500780c */ /* 0x000fc40003f64270 */
[----:B--2---:R-:W-:Y:S02]  /*1d7f0*/  FSEL R179, R186, -INF , P4 ;  /* 0xff800000bab37808 */ /* 0x004fe40002000000 */
[----:B------:R-:W-:Y:S01]  /*1d800*/  FMNMX.FTZ R182, R157, R180, !PT ;  /* 0x000000b49db67209 */ /* 0x000fe20007810000 */
[----:B------:R2:W3:Y:S01]  /*1d810*/  SHFL.IDX PT, R186, R0, 0x1, 0x1c1f ;  /* 0x003c1f0000ba7f89 */ /* 0x0004e200000e0000 */
[----:B------:R-:W-:Y:S02]  /*1d820*/  ISETP.GT.AND P4, PT, R181, 0x41, PT ;  /* 0x00000041b500780c */ /* 0x000fe40003f84270 */
[----:B----4-:R-:W-:Y:S02]  /*1d830*/  FSEL R180, R188, -INF , P3 ;  /* 0xff800000bcb47808 */ /* 0x010fe40001800000 */
[----:B------:R-:W-:Y:S02]  /*1d840*/  FMNMX.FTZ R185, R179, R182, !PT ;  /* 0x000000b6b3b97209 */ /* 0x000fe40007810000 */
[----:B------:R5:W-:Y:S01]  /*1d850*/  MUFU.TANH R182, R183 ;  /* 0x000000b700b67308 */ /* 0x000be20000002400 */
[----:B------:R-:W-:-:S02]  /*1d860*/  ISETP.GT.AND P3, PT, R181, 0x48, PT ;  /* 0x00000048b500780c */ /* 0x000fc40003f64270 */
[----:B------:R-:W-:-:S05]  /*1d870*/  FMNMX.FTZ R185, R180, R185, !PT ;  /* 0x000000b9b4b97209 */ /* 0x000fca0007810000 */
[----:B--2---:R2:W-:Y:S01]  /*1d880*/  MUFU.TANH R0, R166 ;  /* 0x000000a600007308 */ /* 0x0045e20000002400 */
[----:B-----5:R-:W-:Y:S02]  /*1d890*/  FSEL R183, R187, -INF , P4 ;  /* 0xff800000bbb77808 */ /* 0x020fe40002000000 */
[----:B------:R-:W-:Y:S01]  /*1d8a0*/  ISETP.GT.AND P4, PT, R181, 0x49, PT ;  /* 0x00000049b500780c */ /* 0x000fe20003f84270 */
[----:B------:R-:W-:Y:S01]  /*1d8b0*/  FMUL.FTZ R181, R170, UR39 ;  /* 0x00000027aab57c20 */ /* 0x000fe20008410000 */
[----:B-1----:R-:W-:Y:S02]  /*1d8c0*/  FSEL R170, R184, -INF , P3 ;  /* 0xff800000b8aa7808 */ /* 0x002fe40001800000 */
[----:B------:R-:W-:Y:S01]  /*1d8d0*/  FMNMX.FTZ R185, R183, R185, !PT ;  /* 0x000000b9b7b97209 */ /* 0x000fe20007810000 */
[----:B------:R0:W1:Y:S01]  /*1d8e0*/  MUFU.TANH R184, R181 ;  /* 0x000000b500b87308 */ /* 0x0000620000002400 */
[----:B--2---:R-:W-:Y:S01]  /*1d8f0*/  FMUL.FTZ R166, R167, UR39 ;  /* 0x00000027a7a67c20 */ /* 0x004fe20008410000 */
[----:B---3--:R-:W-:-:S02]  /*1d900*/  IMAD.IADD R167, R3, 0x1, R186 ;  /* 0x0000000103a77824 */ /* 0x008fc400078e02ba */
[----:B------:R-:W-:-:S03]  /*1d910*/  IMAD.U32 R3, RZ, RZ, UR43 ;  /* 0x0000002bff037e24 */ /* 0x000fc6000f8e00ff */
[----:B------:R-:W-:Y:S01]  /*1d920*/  ISETP.GT.AND P3, PT, R167, RZ, PT ;  /* 0x000000ffa700720c */ /* 0x000fe20003f64270 */
[----:B------:R-:W2:Y:S01]  /*1d930*/  MUFU.TANH R166, R166 ;  /* 0x000000a600a67308 */ /* 0x000ea20000002400 */
[----:B0-----:R-:W-:Y:S02]  /*1d940*/  FSEL R181, R5, -INF , P4 ;  /* 0xff80000005b57808 */ /* 0x001fe40002000000 */
[----:B------:R-:W-:Y:S02]  /*1d950*/  FMNMX.FTZ R5, R170, R185, !PT ;  /* 0x000000b9aa057209 */ /* 0x000fe40007810000 */
[----:B------:R-:W-:Y:S02]  /*1d960*/  ISETP.GT.AND P4, PT, R167, 0x1, PT ;  /* 0x00000001a700780c */ /* 0x000fe40003f84270 */
[----:B------:R-:W-:Y:S02]  /*1d970*/  FMNMX.FTZ R5, R181, R5, !PT ;  /* 0x00000005b5057209 */ /* 0x000fe40007810000 */
[----:B------:R-:W-:-:S02]  /*1d980*/  FSEL R2, R2, -INF , P3 ;  /* 0xff80000002027808 */ /* 0x000fc40001800000 */
[C---:B------:R-:W-:Y:S01]  /*1d990*/  ISETP.GT.AND P5, PT, R167.reuse, 0x8, PT ;  /* 0x00000008a700780c */ /* 0x040fe20003fa4270 */
[----:B------:R-:W0:Y:S01]  /*1d9a0*/  SHFL.BFLY PT, R185, R5, 0x2, 0x1f ;  /* 0x0c401f0005b97f89 */ /* 0x000e2200000e0000 */
[C---:B------:R-:W-:Y:S02]  /*1d9b0*/  ISETP.GT.AND P3, PT, R167.reuse, 0x10, PT ;  /* 0x00000010a700780c */ /* 0x040fe40003f64270 */
[----:B------:R-:W-:Y:S02]  /*1d9c0*/  FSEL R10, R10, -INF , P5 ;  /* 0xff8000000a0a7808 */ /* 0x000fe40002800000 */
[----:B------:R-:W-:Y:S02]  /*1d9d0*/  ISETP.GT.AND P5, PT, R167, 0x11, PT ;  /* 0x00000011a700780c */ /* 0x000fe40003fa4270 */
[----:B------:R-:W-:Y:S02]  /*1d9e0*/  FSEL R13, R13, -INF , P3 ;  /* 0xff8000000d0d7808 */ /* 0x000fe40001800000 */
[----:B------:R-:W-:-:S02]  /*1d9f0*/  ISETP.GT.AND P6, PT, R167, 0x18, PT ;  /* 0x00000018a700780c */ /* 0x000fc40003fc4270 */
[----:B------:R-:W-:Y:S02]  /*1da00*/  FSEL R20, R20, -INF , P5 ;  /* 0xff80000014147808 */ /* 0x000fe40002800000 */
[----:B------:R-:W-:Y:S02]  /*1da10*/  FSEL R21, R21, -INF , P6 ;  /* 0xff80000015157808 */ /* 0x000fe40003000000 */
[C---:B------:R-:W-:Y:S02]  /*1da20*/  ISETP.GT.AND P5, PT, R167.reuse, 0x20, PT ;  /* 0x00000020a700780c */ /* 0x040fe40003fa4270 */
[----:B------:R-:W-:Y:S02]  /*1da30*/  ISETP.GT.AND P6, PT, R167, 0x21, PT ;  /* 0x00000021a700780c */ /* 0x000fe40003fc4270 */
[----:B-1----:R-:W-:Y:S02]  /*1da40*/  FSEL R184, R184, -INF , P5 ;  /* 0xff800000b8b87808 */ /* 0x002fe40002800000 */
[----:B------:R-:W-:-:S02]  /*1da50*/  FSEL R171, R171, -INF , P6 ;  /* 0xff800000abab7808 */ /* 0x000fc40003000000 */
[----:B------:R-:W-:Y:S02]  /*1da60*/  ISETP.GT.AND P5, PT, R167, 0x29, PT ;  /* 0x00000029a700780c */ /* 0x000fe40003fa4270 */
[----:B0-----:R-:W-:Y:S02]  /*1da70*/  FMNMX.FTZ R5, R5, R185, !PT ;  /* 0x000000b905057209 */ /* 0x001fe40007810000 */
[----:B------:R-:W-:Y:S02]  /*1da80*/  ISETP.GT.AND P6, PT, R167, 0x30, PT ;  /* 0x00000030a700780c */ /* 0x000fe40003fc4270 */
[----:B------:R-:W-:Y:S01]  /*1da90*/  FSEL R175, R175, -INF , P5 ;  /* 0xff800000afaf7808 */ /* 0x000fe20002800000 */
[----:B------:R-:W0:Y:S01]  /*1daa0*/  SHFL.BFLY PT, R185, R5, 0x1, 0x1f ;  /* 0x0c201f0005b97f89 */ /* 0x000e2200000e0000 */
[----:B------:R-:W-:Y:S02]  /*1dab0*/  FSEL R162, R162, -INF , P6 ;  /* 0xff800000a2a27808 */ /* 0x000fe40003000000 */
[----:B------:R-:W-:-:S02]  /*1dac0*/  ISETP.GT.AND P5, PT, R167, 0x38, PT ;  /* 0x00000038a700780c */ /* 0x000fc40003fa4270 */
[----:B------:R-:W-:-:S04]  /*1dad0*/  ISETP.GT.AND P6, PT, R167, 0x39, PT ;  /* 0x00000039a700780c */ /* 0x000fc80003fc4270 */
[----:B--2---:R-:W-:Y:S02]  /*1dae0*/  FSEL R166, R166, -INF , P6 ;  /* 0xff800000a6a67808 */ /* 0x004fe40003000000 */
[----:B------:R-:W-:Y:S02]  /*1daf0*/  ISETP.GT.AND P6, PT, R167, 0x48, PT ;  /* 0x00000048a700780c */ /* 0x000fe40003fc4270 */
[----:B0-----:R-:W-:Y:S02]  /*1db00*/  FMNMX.FTZ R5, R5, R185, !PT ;  /* 0x000000b905057209 */ /* 0x001fe40007810000 */
[----:B------:R-:W-:Y:S02]  /*1db10*/  FSEL R185, R4, -INF , P4 ;  /* 0xff80000004b97808 */ /* 0x000fe40002000000 */
[----:B------:R-:W-:Y:S01]  /*1db20*/  FMNMX.FTZ R4, R2, R6, !PT ;  /* 0x0000000602047209 */ /* 0x000fe20007810000 */
[----:B------:R-:W-:Y:S01]  /*1db30*/  FMUL.FTZ R186, R5, R3 ;  /* 0x0000000305ba7220 */ /* 0x000fe20000410000 */
[----:B------:R-:W-:-:S02]  /*1db40*/  ISETP.GT.AND P4, PT, R167, 0x9, PT ;  /* 0x00000009a700780c */ /* 0x000fc40003f84270 */
[----:B------:R-:W-:Y:S02]  /*1db50*/  FMNMX.FTZ R4, R185, R4, !PT ;  /* 0x00000004b9047209 */ /* 0x000fe40007810000 */
[----:B------:R-:W-:Y:S02]  /*1db60*/  FSEL R12, R12, -INF , P4 ;  /* 0xff8000000c0c7808 */ /* 0x000fe40002000000 */
[----:B------:R-:W-:Y:S02]  /*1db70*/  FMNMX.FTZ R4, R10, R4, !PT ;  /* 0x000000040a047209 */ /* 0x000fe40007810000 */
[----:B------:R-:W-:Y:S02]  /*1db80*/  ISETP.GT.AND P4, PT, R167, 0x19, PT ;  /* 0x00000019a700780c */ /* 0x000fe40003f84270 */
[----:B------:R-:W-:Y:S02]  /*1db90*/  FMNMX.FTZ R4, R12, R4, !PT ;  /* 0x000000040c047209 */ /* 0x000fe40007810000 */
[----:B------:R-:W-:-:S02]  /*1dba0*/  FSEL R182, R182, -INF , P4 ;  /* 0xff800000b6b67808 */ /* 0x000fc40002000000 */
[----:B------:R-:W-:Y:S02]  /*1dbb0*/  FMNMX.FTZ R4, R13, R4, !PT ;  /* 0x000000040d047209 */ /* 0x000fe40007810000 */
[----:B------:R-:W-:Y:S02]  /*1dbc0*/  ISETP.GT.AND P4, PT, R167, 0x28, PT ;  /* 0x00000028a700780c */ /* 0x000fe40003f84270 */
[----:B------:R-:W-:Y:S02]  /*1dbd0*/  FMNMX.FTZ R4, R20, R4, !PT ;  /* 0x0000000414047209 */ /* 0x000fe40007810000 */
[----:B------:R-:W-:Y:S02]  /*1dbe0*/  FSEL R174, R174, -INF , P4 ;  /* 0xff800000aeae7808 */ /* 0x000fe40002000000 */
[----:B------:R-:W-:Y:S02]  /*1dbf0*/  FMNMX.FTZ R4, R21, R4, !PT ;  /* 0x0000000415047209 */ /* 0x000fe40007810000 */
[----:B------:R-:W-:-:S02]  /*1dc00*/  FSETP.NEU.FTZ.AND P3, PT, R5, -INF , PT ;  /* 0xff8000000500780b */ /* 0x000fc40003f7d000 */
[----:B------:R-:W-:Y:S02]  /*1dc10*/  FMNMX.FTZ R4, R182, R4, !PT ;  /* 0x00000004b6047209 */ /* 0x000fe40007810000 */
[----:B------:R-:W-:Y:S02]  /*1dc20*/  ISETP.GT.AND P4, PT, R167, 0x31, PT ;  /* 0x00000031a700780c */ /* 0x000fe40003f84270 */
[----:B------:R-:W-:Y:S02]  /*1dc30*/  FMNMX.FTZ R4, R184, R4, !PT ;  /* 0x00000004b8047209 */ /* 0x000fe40007810000 */
[----:B------:R-:W-:Y:S01]  /*1dc40*/  FSEL R186, R186, RZ, P3 ;  /* 0x000000ffbaba7208 */ /* 0x000fe20001800000 */
[----:B------:R-:W-:Y:S02]  /*1dc50*/  WARPGROUP.DEPBAR.LE gsb0, 0x0 ;  /* 0x00008000000079c5 */ /* 0x000fe40000010000 */
[----:B------:R-:W-:Y:S01]  /*1dc60*/  WARPGROUP.ARRIVE ;  /* 0x00000000000079c5 */ /* 0x000fe20000000000 */
[----:B------:R-:W-:Y:S01]  /*1dc70*/  FMNMX.FTZ R4, R171, R4, !PT ;  /* 0x00000004ab047209 */ /* 0x000fe20007810000 */
[-CC-:B------:R-:W-:Y:S01]  /*1dc80*/  FFMA.FTZ R208, R168, R3.reuse, -R186.reuse ;  /* 0x00000003a8d07223 */ /* 0x180fe200000108ba */
[----:B------:R-:W-:Y:S01]  /*1dc90*/  FSEL R163, R163, -INF , P4 ;  /* 0xff800000a3a37808 */ /* 0x000fe20002000000 */
[-CC-:B------:R-:W-:Y:S01]  /*1dca0*/  FFMA.FTZ R204, R164, R3.reuse, -R186.reuse ;  /* 0x00000003a4cc7223 */ /* 0x180fe200000108ba */
[----:B------:R-:W-:Y:S01]  /*1dcb0*/  FMNMX.FTZ R4, R174, R4, !PT ;  /* 0x00000004ae047209 */ /* 0x000fe20007810000 */
[----:B------:R-:W-:Y:S01]  /*1dcc0*/  HGMMA.64x256x16.F32 R24, R192, gdesc[UR4].tnspB, R24, gsb0 ;  /* 0x43e00004c0187df0 */ /* 0x000fe20008000818 */
[----:B------:R-:W-:Y:S01]  /*1dcd0*/  FSEL R168, R0, -INF , P5 ;  /* 0xff80000000a87808 */ /* 0x000fe20002800000 */
[-CC-:B------:R-:W-:Y:S01]  /*1dce0*/  FFMA.FTZ R210, R169, R3.reuse, -R186.reuse ;  /* 0x00000003a9d27223 */ /* 0x180fe200000108ba */
[----:B------:R-:W-:Y:S01]  /*1dcf0*/  FMNMX.FTZ R4, R175, R4, !PT ;  /* 0x00000004af047209 */ /* 0x000fe20007810000 */
[-CC-:B------:R-:W-:Y:S01]  /*1dd00*/  FFMA.FTZ R160, R160, R3.reuse, -R186.reuse ;  /* 0x00000003a0a07223 */ /* 0x180fe200000108ba */
[----:B------:R-:W-:Y:S01]  /*1dd10*/  ISETP.GT.AND P4, PT, R167, 0x40, PT ;  /* 0x00000040a700780c */ /* 0x000fe20003f84270 */
[----:B------:R-:W-:Y:S01]  /*1dd20*/  MUFU.EX2 R208, R208 ;  /* 0x000000d000d07308 */ /* 0x000fe20000000800 */
[----:B------:R-:W-:Y:S01]  /*1dd30*/  FMNMX.FTZ R4, R162, R4, !PT ;  /* 0x00000004a2047209 */ /* 0x000fe20007810000 */
[-CC-:B------:R-:W-:Y:S01]  /*1dd40*/  FFMA.FTZ R206, R173, R3.reuse, -R186.reuse ;  /* 0x00000003adce7223 */ /* 0x180fe200000108ba */
[----:B------:R-:W-:Y:S01]  /*1dd50*/  ISETP.GT.AND P5, PT, R167, 0x41, PT ;  /* 0x00000041a700780c */ /* 0x000fe20003fa4270 */
[-CC-:B------:R-:W-:Y:S01]  /*1dd60*/  FFMA.FTZ R161, R161, R3.reuse, -R186.reuse ;  /* 0x00000003a1a17223 */ /* 0x180fe200000108ba */
[----:B------:R-:W-:Y:S01]  /*1dd70*/  FMNMX.FTZ R4, R163, R4, !PT ;  /* 0x00000004a3047209 */ /* 0x000fe20007810000 */
[-CC-:B------:R-:W-:Y:S01]  /*1dd80*/  FFMA.FTZ R200, R152, R3.reuse, -R186.reuse ;  /* 0x0000000398c87223 */ /* 0x180fe200000108ba */
[----:B------:R-:W-:Y:S01]  /*1dd90*/  FSEL R154, R154, -INF , P4 ;  /* 0xff8000009a9a7808 */ /* 0x000fe20002000000 */
[----:B------:R-:W-:Y:S01]  /*1dda0*/  MUFU.EX2 R160, R160 ;  /* 0x000000a000a07308 */ /* 0x000fe20000000800 */
[----:B------:R-:W-:Y:S01]  /*1ddb0*/  FMNMX.FTZ R4, R168, R4, !PT ;  /* 0x00000004a8047209 */ /* 0x000fe20007810000 */
[-CC-:B------:R-:W-:Y:S01]  /*1ddc0*/  FFMA.FTZ R202, R153, R3.reuse, -R186.reuse ;  /* 0x0000000399ca7223 */ /* 0x180fe200000108ba */
        /* <DEDUP_REMOVED lines=8> */
[----:B------:R-:W-:Y:S01]  /*1de50*/  FSEL R167, R158, -INF , P6 ;  /* 0xff8000009ea77808 */ /* 0x000fe20003000000 */
[-CC-:B------:R-:W-:Y:S01]  /*1de60*/  FFMA.FTZ R158, R176, R3.reuse, -R186.reuse ;  /* 0x00000003b09e7223 */ /* 0x180fe200000108ba */
[----:B------:R-:W-:Y:S01]  /*1de70*/  FMNMX.FTZ R4, R164, R4, !PT ;  /* 0x00000004a4047209 */ /* 0x000fe20007810000 */
[-CC-:B------:R-:W-:Y:S01]  /*1de80*/  FFMA.FTZ R153, R156, R3.reuse, -R186.reuse ;  /* 0x000000039c997223 */ /* 0x180fe200000108ba */
[----:B------:R-:W-:Y:S01]  /*1de90*/  FSEL R169, R159, -INF , P4 ;  /* 0xff8000009fa97808 */ /* 0x000fe20002000000 */
[----:B------:R-:W-:Y:S01]  /*1dea0*/  MUFU.EX2 R161, R161 ;  /* 0x000000a100a17308 */ /* 0x000fe20000000800 */
[----:B------:R-:W-:Y:S01]  /*1deb0*/  FMNMX.FTZ R0, R167, R4, !PT ;  /* 0x00000004a7007209 */ /* 0x000fe20007810000 */
[-CC-:B------:R-:W-:Y:S01]  /*1dec0*/  FFMA.FTZ R159, R165, R3.reuse, -R186.reuse ;  /* 0x00000003a59f7223 */ /* 0x180fe200000108ba */
[-CC-:B------:R-:W-:Y:S01]  /*1ded0*/  FFMA.FTZ R198, R157, R3.reuse, -R186.reuse ;  /* 0x000000039dc67223 */ /* 0x180fe200000108ba */
[-CC-:B------:R-:W-:Y:S01]  /*1dee0*/  FFMA.FTZ R156, R179, R3.reuse, -R186.reuse ;  /* 0x00000003b39c7223 */ /* 0x180fe200000108ba */
[----:B------:R-:W-:Y:S01]  /*1def0*/  FMNMX.FTZ R0, R169, R0, !PT ;  /* 0x00000000a9007209 */ /* 0x000fe20007810000 */
[-CC-:B------:R-:W-:Y:S01]  /*1df00*/  FFMA.FTZ R157, R183, R3.reuse, -R186.reuse ;  /* 0x00000003b79d7223 */ /* 0x180fe200000108ba */
[----:B------:R-:W-:Y:S01]  /*1df10*/  FFMA.FTZ R165, R181, R3, -R186 ;  /* 0x00000003b5a57223 */ /* 0x000fe200000108ba */
        /* <DEDUP_REMOVED lines=12> */
[----:B------:R-:W-:Y:S02]  /*1dfe0*/  FSEL R0, R5, RZ, P3 ;  /* 0x000000ff05007208 */ /* 0x000fe40001800000 */
[----:B------:R-:W-:Y:S02]  /*1dff0*/  FSETP.NEU.FTZ.AND P4, PT, R4, -INF , PT ;  /* 0xff8000000400780b */ /* 0x000fe40003f9d000 */
[----:B------:R-:W-:Y:S01]  /*1e000*/  ISETP.GT.AND P3, PT, R8, R225, PT ;  /* 0x000000e10800720c */ /* 0x000fe20003f64270 */
[----:B------:R-:W-:Y:S01]  /*1e010*/  FADD.FTZ R0, -R0, R7 ;  /* 0x0000000700007221 */ /* 0x000fe20000010100 */
[----:B------:R-:W-:Y:S01]  /*1e020*/  VIADD R8, R8, 0xffffffff ;  /* 0xffffffff08087836 */ /* 0x000fe20000000000 */
[----:B------:R-:W-:Y:S02]  /*1e030*/  MUFU.EX2 R196, R196 ;  /* 0x000000c400c47308 */ /* 0x000fe40000000800 */
[----:B------:R-:W-:-:S06]  /*1e040*/  FMUL.FTZ R0, R0, R3 ;  /* 0x0000000300007220 */ /* 0x000fcc0000410000 */
[----:B------:R-:W0:Y:S08]  /*1e050*/  MUFU.EX2 R0, R0 ;  /* 0x0000000000007308 */ /* 0x000e300000000800 */
[----:B------:R-:W1:Y:S08]  /*1e060*/  MUFU.EX2 R153, R153 ;  /* 0x0000009900997308 */ /* 0x000e700000000800 */
[----:B------:R-:W2:Y:S01]  /*1e070*/  MUFU.EX2 R198, R198 ;  /* 0x000000c600c67308 */ /* 0x000ea20000000800 */
[----:B0-----:R-:W-:Y:S01]  /*1e080*/  FFMA.FTZ R15, R0, R15, R208 ;  /* 0x0000000f000f7223 */ /* 0x001fe200000100d0 */
[----:B------:R-:W-:-:S03]  /*1e090*/  F2FP.F16.F32.PACK_AB R208, R160, R208 ;  /* 0x000000d0a0d0723e */ /* 0x000fc600000000ff */
[----:B------:R-:W-:-:S03]  /*1e0a0*/  FADD.FTZ R15, R160, R15 ;  /* 0x0000000fa00f7221 */ /* 0x000fc60000010000 */
[----:B------:R-:W0:Y:S01]  /*1e0b0*/  MUFU.EX2 R156, R156 ;  /* 0x0000009c009c7308 */ /* 0x000e220000000800 */
[----:B------:R-:W-:Y:S01]  /*1e0c0*/  FADD.FTZ R15, R210, R15 ;  /* 0x0000000fd20f7221 */ /* 0x000fe20000010000 */
[----:B------:R-:W-:-:S03]  /*1e0d0*/  F2FP.F16.F32.PACK_AB R210, R161, R210 ;  /* 0x000000d2a1d2723e */ /* 0x000fc600000000ff */
[----:B------:R-:W-:-:S03]  /*1e0e0*/  FADD.FTZ R15, R161, R15 ;  /* 0x0000000fa10f7221 */ /* 0x000fc60000010000 */
[----:B------:R-:W-:Y:S01]  /*1e0f0*/  MUFU.EX2 R157, R157 ;  /* 0x0000009d009d7308 */ /* 0x000fe20000000800 */
[----:B------:R-:W-:Y:S01]  /*1e100*/  FADD.FTZ R15, R204, R15 ;  /* 0x0000000fcc0f7221 */ /* 0x000fe20000010000 */
[----:B------:R-:W-:-:S03]  /*1e110*/  F2FP.F16.F32.PACK_AB R204, R155, R204 ;  /* 0x000000cc9bcc723e */ /* 0x000fc600000000ff */
[----:B------:R-:W-:-:S03]  /*1e120*/  FADD.FTZ R15, R155, R15 ;  /* 0x0000000f9b0f7221 */ /* 0x000fc60000010000 */
[----:B------:R-:W-:Y:S01]  /*1e130*/  MUFU.EX2 R165, R165 ;  /* 0x000000a500a57308 */ /* 0x000fe20000000800 */
[----:B------:R-:W-:Y:S01]  /*1e140*/  FADD.FTZ R15, R206, R15 ;  /* 0x0000000fce0f7221 */ /* 0x000fe20000010000 */
[----:B------:R-:W-:-:S03]  /*1e150*/  F2FP.F16.F32.PACK_AB R206, R159, R206 ;  /* 0x000000ce9fce723e */ /* 0x000fc600000000ff */
[----:B------:R-:W-:-:S04]  /*1e160*/  FADD.FTZ R15, R159, R15 ;  /* 0x0000000f9f0f7221 */ /* 0x000fc80000010000 */
[----:B------:R-:W-:Y:S01]  /*1e170*/  FADD.FTZ R15, R200, R15 ;  /* 0x0000000fc80f7221 */ /* 0x000fe20000010000 */
[----:B------:R-:W-:-:S03]  /*1e180*/  F2FP.F16.F32.PACK_AB R200, R158, R200 ;  /* 0x000000c89ec8723e */ /* 0x000fc600000000ff */
[----:B------:R-:W-:-:S04]  /*1e190*/  FADD.FTZ R15, R158, R15 ;  /* 0x0000000f9e0f7221 */ /* 0x000fc80000010000 */
[----:B------:R-:W-:Y:S01]  /*1e1a0*/  FADD.FTZ R15, R202, R15 ;  /* 0x0000000fca0f7221 */ /* 0x000fe20000010000 */
[----:B------:R-:W-:-:S03]  /*1e1b0*/  F2FP.F16.F32.PACK_AB R202, R152, R202 ;  /* 0x000000ca98ca723e */ /* 0x000fc600000000ff */
[----:B------:R-:W-:-:S04]  /*1e1c0*/  FADD.FTZ R15, R152, R15 ;  /* 0x0000000f980f7221 */ /* 0x000fc80000010000 */
[----:B------:R-:W-:Y:S01]  /*1e1d0*/  FADD.FTZ R15, R196, R15 ;  /* 0x0000000fc40f7221 */ /* 0x000fe20000010000 */
[----:B-1----:R-:W-:-:S03]  /*1e1e0*/  F2FP.F16.F32.PACK_AB R196, R153, R196 ;  /* 0x000000c499c4723e */ /* 0x002fc600000000ff */
[----:B------:R-:W-:-:S04]  /*1e1f0*/  FADD.FTZ R15, R153, R15 ;  /* 0x0000000f990f7221 */ /* 0x000fc80000010000 */
[----:B--2---:R-:W-:Y:S01]  /*1e200*/  FADD.FTZ R15, R198, R15 ;  /* 0x0000000fc60f7221 */ /* 0x004fe20000010000 */
[----:B0-----:R-:W-:-:S03]  /*1e210*/  F2FP.F16.F32.PACK_AB R198, R156, R198 ;  /* 0x000000c69cc6723e */ /* 0x001fc600000000ff */
[----:B------:R-:W-:Y:S01]  /*1e220*/  FADD.FTZ R15, R156, R15 ;  /* 0x0000000f9c0f7221 */ /* 0x000fe20000010000 */
[----:B------:R-:W-:Y:S02]  /*1e230*/  WARPGROUP.DEPBAR.LE gsb0, 0x0 ;  /* 0x00008000000079c5 */ /* 0x000fe40000010000 */
[-CC-:B------:R-:W-:Y:S01]  /*1e240*/  FFMA.FTZ R194, R170, R3.reuse, -R186.reuse ;  /* 0x00000003aac27223 */ /* 0x180fe200000108ba */
[-C--:B------:R-:W-:Y:S01]  /*1e250*/  FMUL.FTZ R170, R4, R3.reuse ;  /* 0x0000000304aa7220 */ /* 0x080fe20000410000 */
[----:B------:R0:W-:Y:S01]  /*1e260*/  @!P1 SYNCS.ARRIVE.TRANS64.RED.A1T0 RZ, [R11+URZ], RZ ;  /* 0x000000ff0bff99a7 */ /* 0x0001e2000810043f */
[----:B------:R-:W-:-:S03]  /*1e270*/  FFMA.FTZ R192, R180, R3, -R186 ;  /* 0x00000003b4c07223 */ /* 0x000fc600000108ba */
[----:B------:R-:W-:Y:S01]  /*1e280*/  FSEL R170, R170, RZ, P4 ;  /* 0x000000ffaaaa7208 */ /* 0x000fe20002000000 */
[----:B------:R-:W-:Y:S01]  /*1e290*/  MUFU.EX2 R194, R194 ;  /* 0x000000c200c27308 */ /* 0x000fe20000000800 */
[----:B------:R1:W-:Y:S03]  /*1e2a0*/  @!P1 SYNCS.ARRIVE.TRANS64.RED.A1T0 RZ, [R9+URZ], RZ ;  /* 0x000000ff09ff99a7 */ /* 0x0003e6000810043f */
[-CC-:B------:R-:W-:Y:S01]  /*1e2b0*/  FFMA.FTZ R209, R2, R3.reuse, -R170.reuse ;  /* 0x0000000302d17223 */ /* 0x180fe200000108aa */
[----:B------:R-:W-:Y:S01]  /*1e2c0*/  FSEL R2, R4, RZ, P4 ;  /* 0x000000ff04027208 */ /* 0x000fe20002000000 */
[-CC-:B------:R-:W-:Y:S01]  /*1e2d0*/  FFMA.FTZ R172, R185, R3.reuse, -R170.reuse ;  /* 0x00000003b9ac7223 */ /* 0x180fe200000108aa */
[-CC-:B------:R-:W-:Y:S01]  /*1e2e0*/  FFMA.FTZ R211, R10, R3.reuse, -R170.reuse ;  /* 0x000000030ad37223 */ /* 0x180fe200000108aa */
[-CC-:B------:R-:W-:Y:S01]  /*1e2f0*/  FFMA.FTZ R173, R12, R3.reuse, -R170.reuse ;  /* 0x000000030cad7223 */ /* 0x180fe200000108aa */
[-C--:B------:R-:W-:Y:S01]  /*1e300*/  FFMA.FTZ R205, R13, R3.reuse, -R170 ;  /* 0x000000030dcd7223 */ /* 0x080fe200000108aa */
[----:B------:R-:W-:Y:S01]  /*1e310*/  FADD.FTZ R2, -R2, R6 ;  /* 0x0000000602027221 */ /* 0x000fe20000010100 */
[----:B------:R-:W-:Y:S01]  /*1e320*/  MUFU.EX2 R209, R209 ;  /* 0x000000d100d17308 */ /* 0x000fe20000000800 */
[-CC-:B------:R-:W-:Y:S01]  /*1e330*/  FFMA.FTZ R10, R20, R3.reuse, -R170.reuse ;  /* 0x00000003140a7223 */ /* 0x180fe200000108aa */
[-CC-:B------:R-:W-:Y:S01]  /*1e340*/  FFMA.FTZ R207, R21, R3.reuse, -R170.reuse ;  /* 0x0000000315cf7223 */ /* 0x180fe200000108aa */
[-C--:B------:R-:W-:Y:S01]  /*1e350*/  FMUL.FTZ R2, R2, R3.reuse ;  /* 0x0000000302027220 */ /* 0x080fe20000410000 */
        /* <DEDUP_REMOVED lines=9> */
[-CC-:B0-----:R-:W-:Y:S01]  /*1e3f0*/  FFMA.FTZ R11, R166, R3.reuse, -R170.reuse ;  /* 0x00000003a60b7223 */ /* 0x181fe200000108aa */
[-CC-:B------:R-:W-:Y:S01]  /*1e400*/  FFMA.FTZ R193, R154, R3.reuse, -R170.reuse ;  /* 0x000000039ac17223 */ /* 0x180fe200000108aa */
[-CC-:B------:R-:W-:Y:S01]  /*1e410*/  FFMA.FTZ R164, R164, R3.reuse, -R170.reuse ;  /* 0x00000003a4a47223 */ /* 0x180fe200000108aa */
[----:B------:R-:W0:Y:S01]  /*1e420*/  MUFU.EX2 R2, R2 ;  /* 0x0000000200027308 */ /* 0x000e220000000800 */
[-CC-:B------:R-:W-:Y:S01]  /*1e430*/  FFMA.FTZ R167, R167, R3.reuse, -R170.reuse ;  /* 0x00000003a7a77223 */ /* 0x180fe200000108aa */
[----:B------:R-:W-:-:S06]  /*1e440*/  FFMA.FTZ R169, R169, R3, -R170 ;  /* 0x00000003a9a97223 */ /* 0x000fcc00000108aa */
[----:B------:R-:W2:Y:S08]  /*1e450*/  MUFU.EX2 R211, R211 ;  /* 0x000000d300d37308 */ /* 0x000eb00000000800 */
[----:B------:R-:W3:Y:S01]  /*1e460*/  MUFU.EX2 R173, R173 ;  /* 0x000000ad00ad7308 */ /* 0x000ee20000000800 */
[----:B0-----:R-:W-:Y:S01]  /*1e470*/  FFMA.FTZ R14, R2, R14, R209 ;  /* 0x0000000e020e7223 */ /* 0x001fe200000100d1 */
[----:B------:R-:W-:-:S03]  /*1e480*/  F2FP.F16.F32.PACK_AB R209, R172, R209 ;  /* 0x000000d1acd1723e */ /* 0x000fc600000000ff */
[----:B------:R-:W-:-:S03]  /*1e490*/  FADD.FTZ R14, R172, R14 ;  /* 0x0000000eac0e7221 */ /* 0x000fc60000010000 */
[----:B------:R-:W0:Y:S01]  /*1e4a0*/  MUFU.EX2 R205, R205 ;  /* 0x000000cd00cd7308 */ /* 0x000e220000000800 */
[----:B--2---:R-:W-:-:S07]  /*1e4b0*/  FADD.FTZ R14, R211, R14 ;  /* 0x0000000ed30e7221 */ /* 0x004fce0000010000 */
[----:B------:R-:W2:Y:S01]  /*1e4c0*/  MUFU.EX2 R10, R10 ;  /* 0x0000000a000a7308 */ /* 0x000ea20000000800 */
[C---:B---3--:R-:W-:Y:S01]  /*1e4d0*/  FADD.FTZ R14, R173.reuse, R14 ;  /* 0x0000000ead0e7221 */ /* 0x048fe20000010000 */
[----:B------:R-:W-:-:S06]  /*1e4e0*/  F2FP.F16.F32.PACK_AB R211, R173, R211 ;  /* 0x000000d3add3723e */ /* 0x000fcc00000000ff */
[----:B------:R-:W3:Y:S01]  /*1e4f0*/  MUFU.EX2 R207, R207 ;  /* 0x000000cf00cf7308 */ /* 0x000ee20000000800 */
[----:B0-----:R-:W-:-:S07]  /*1e500*/  FADD.FTZ R14, R205, R14 ;  /* 0x0000000ecd0e7221 */ /* 0x001fce0000010000 */
[----:B------:R-:W0:Y:S01]  /*1e510*/  MUFU.EX2 R12, R12 ;  /* 0x0000000c000c7308 */ /* 0x000e220000000800 */
[C---:B--2---:R-:W-:Y:S01]  /*1e520*/  FADD.FTZ R14, R10.reuse, R14 ;  /* 0x0000000e0a0e7221 */ /* 0x044fe20000010000 */
[----:B------:R-:W-:Y:S02]  /*1e530*/  F2FP.F16.F32.PACK_AB R205, R10, R205 ;  /* 0x000000cd0acd723e */ /* 0x000fe400000000ff */
[----:B------:R-:W-:-:S04]  /*1e540*/  MOV R10, R217 ;  /* 0x000000d9000a7202 */ /* 0x000fc80000000f00 */
[----:B------:R-:W2:Y:S01]  /*1e550*/  MUFU.EX2 R201, R201 ;  /* 0x000000c900c97308 */ /* 0x000ea20000000800 */
[----:B---3--:R-:W-:-:S07]  /*1e560*/  FADD.FTZ R14, R207, R14 ;  /* 0x0000000ecf0e7221 */ /* 0x008fce0000010000 */
[----:B------:R-:W3:Y:S01]  /*1e570*/  MUFU.EX2 R7, R171 ;  /* 0x000000ab00077308 */ /* 0x000ee20000000800 */
[C---:B0-----:R-:W-:Y:S01]  /*1e580*/  FADD.FTZ R14, R12.reuse, R14 ;  /* 0x0000000e0c0e7221 */ /* 0x041fe20000010000 */
[----:B------:R-:W-:-:S06]  /*1e590*/  F2FP.F16.F32.PACK_AB R207, R12, R207 ;  /* 0x000000cf0ccf723e */ /* 0x000fcc00000000ff */
[----:B------:R-:W0:Y:S01]  /*1e5a0*/  MUFU.EX2 R203, R203 ;  /* 0x000000cb00cb7308 */ /* 0x000e220000000800 */
[----:B--2---:R-:W-:-:S07]  /*1e5b0*/  FADD.FTZ R14, R201, R14 ;  /* 0x0000000ec90e7221 */ /* 0x004fce0000010000 */
[----:B------:R-:W2:Y:S01]  /*1e5c0*/  MUFU.EX2 R6, R6 ;  /* 0x0000000600067308 */ /* 0x000ea20000000800 */
[C---:B---3--:R-:W-:Y:S01]  /*1e5d0*/  FADD.FTZ R14, R7.reuse, R14 ;  /* 0x0000000e070e7221 */ /* 0x048fe20000010000 */
[----:B------:R-:W-:Y:S01]  /*1e5e0*/  F2FP.F16.F32.PACK_AB R201, R7, R201 ;  /* 0x000000c907c9723e */ /* 0x000fe200000000ff */
[----:B------:R-:W-:-:S05]  /*1e5f0*/  IMAD.MOV.U32 R7, RZ, RZ, R5 ;  /* 0x000000ffff077224 */ /* 0x000fca00078e0005 */
[----:B------:R-:W3:Y:S01]  /*1e600*/  MUFU.EX2 R197, R197 ;  /* 0x000000c500c57308 */ /* 0x000ee20000000800 */
[----:B0-----:R-:W-:-:S07]  /*1e610*/  FADD.FTZ R14, R203, R14 ;  /* 0x0000000ecb0e7221 */ /* 0x001fce0000010000 */
[----:B-1----:R-:W0:Y:S01]  /*1e620*/  MUFU.EX2 R9, R163 ;  /* 0x000000a300097308 */ /* 0x002e220000000800 */
[C---:B--2---:R-:W-:Y:S01]  /*1e630*/  FADD.FTZ R14, R6.reuse, R14 ;  /* 0x0000000e060e7221 */ /* 0x044fe20000010000 */
[----:B------:R-:W-:Y:S01]  /*1e640*/  F2FP.F16.F32.PACK_AB R203, R6, R203 ;  /* 0x000000cb06cb723e */ /* 0x000fe200000000ff */
[----:B------:R-:W-:-:S05]  /*1e650*/  IMAD.MOV.U32 R6, RZ, RZ, R4 ;  /* 0x000000ffff067224 */ /* 0x000fca00078e0004 */
[----:B------:R-:W1:Y:S01]  /*1e660*/  MUFU.EX2 R199, R199 ;  /* 0x000000c700c77308 */ /* 0x000e620000000800 */
[----:B---3--:R-:W-:-:S07]  /*1e670*/  FADD.FTZ R14, R197, R14 ;  /* 0x0000000ec50e7221 */ /* 0x008fce0000010000 */
[----:B------:R-:W2:Y:S01]  /*1e680*/  MUFU.EX2 R11, R11 ;  /* 0x0000000b000b7308 */ /* 0x000ea20000000800 */
[C---:B0-----:R-:W-:Y:S01]  /*1e690*/  FADD.FTZ R14, R9.reuse, R14 ;  /* 0x0000000e090e7221 */ /* 0x041fe20000010000 */
[----:B------:R-:W-:Y:S01]  /*1e6a0*/  F2FP.F16.F32.PACK_AB R197, R9, R197 ;  /* 0x000000c509c5723e */ /* 0x000fe200000000ff */
[----:B------:R-:W-:-:S05]  /*1e6b0*/  IMAD.MOV.U32 R9, RZ, RZ, R218 ;  /* 0x000000ffff097224 */ /* 0x000fca00078e00da */
[----:B------:R-:W0:Y:S01]  /*1e6c0*/  MUFU.EX2 R192, R192 ;  /* 0x000000c000c07308 */ /* 0x000e220000000800 */
[----:B-1----:R-:W-:-:S07]  /*1e6d0*/  FADD.FTZ R14, R199, R14 ;  /* 0x0000000ec70e7221 */ /* 0x002fce0000010000 */
[----:B------:R-:W1:Y:S01]  /*1e6e0*/  MUFU.EX2 R193, R193 ;  /* 0x000000c100c17308 */ /* 0x000e620000000800 */
[C---:B--2---:R-:W-:Y:S01]  /*1e6f0*/  FADD.FTZ R14, R11.reuse, R14 ;  /* 0x0000000e0b0e7221 */ /* 0x044fe20000010000 */
[----:B------:R-:W-:-:S06]  /*1e700*/  F2FP.F16.F32.PACK_AB R199, R11, R199 ;  /* 0x000000c70bc7723e */ /* 0x000fcc00000000ff */
[----:B------:R-:W2:Y:S01]  /*1e710*/  MUFU.EX2 R164, R164 ;  /* 0x000000a400a47308 */ /* 0x000ea20000000800 */
[----:B0-----:R-:W-:Y:S01]  /*1e720*/  FADD.FTZ R15, R192, R15 ;  /* 0x0000000fc00f7221 */ /* 0x001fe20000010000 */
[----:B------:R-:W-:-:S03]  /*1e730*/  F2FP.F16.F32.PACK_AB R192, R157, R192 ;  /* 0x000000c09dc0723e */ /* 0x000fc600000000ff */
[----:B------:R-:W-:-:S03]  /*1e740*/  FADD.FTZ R15, R157, R15 ;  /* 0x0000000f9d0f7221 */ /* 0x000fc60000010000 */
[----:B------:R-:W0:Y:S01]  /*1e750*/  MUFU.EX2 R167, R167 ;  /* 0x000000a700a77308 */ /* 0x000e220000000800 */
[----:B-1----:R-:W-:Y:S01]  /*1e760*/  FADD.FTZ R14, R193, R14 ;  /* 0x0000000ec10e7221 */ /* 0x002fe20000010000 */
[----:B------:R-:W-:Y:S01]  /*1e770*/  FADD.FTZ R15, R194, R15 ;  /* 0x0000000fc20f7221 */ /* 0x000fe20000010000 */
[----:B------:R-:W-:-:S03]  /*1e780*/  F2FP.F16.F32.PACK_AB R194, R165, R194 ;  /* 0x000000c2a5c2723e */ /* 0x000fc600000000ff */
[----:B------:R-:W-:Y:S02]  /*1e790*/  FADD.FTZ R15, R165, R15 ;  /* 0x0000000fa50f7221 */ /* 0x000fe40000010000 */
[----:B------:R-:W1:Y:S01]  /*1e7a0*/  MUFU.EX2 R169, R169 ;  /* 0x000000a900a97308 */ /* 0x000e620000000800 */
[C---:B--2---:R-:W-:Y:S01]  /*1e7b0*/  FADD.FTZ R14, R164.reuse, R14 ;  /* 0x0000000ea40e7221 */ /* 0x044fe20000010000 */
[----:B------:R-:W-:-:S03]  /*1e7c0*/  F2FP.F16.F32.PACK_AB R193, R164, R193 ;  /* 0x000000c1a4c1723e */ /* 0x000fc600000000ff */
[----:B0-----:R-:W-:-:S04]  /*1e7d0*/  FADD.FTZ R14, R167, R14 ;  /* 0x0000000ea70e7221 */ /* 0x001fc80000010000 */
[C---:B-1----:R-:W-:Y:S01]  /*1e7e0*/  FADD.FTZ R14, R169.reuse, R14 ;  /* 0x0000000ea90e7221 */ /* 0x042fe20000010000 */
[----:B------:R-:W-:Y:S01]  /*1e7f0*/  F2FP.F16.F32.PACK_AB R195, R169, R167 ;  /* 0x000000a7a9c3723e */ /* 0x000fe200000000ff */
[----:B------:R-:W-:Y:S06]  /*1e800*/  @P3 BRA `(.L_x_3076) ;  /* 0xffffffac00203947 */ /* 0x000fec000383ffff */
[----:B------:R-:W-:Y:S05]  /*1e810*/  BSYNC B1 ;  /* 0x0000000000017941 */ /* 0x000fea0003800000 */
.L_x_3065:
[----:B------:R-:W-:Y:S05]  /*1e820*/  BSYNC B0 ;  /* 0x0000000000007941 */ /* 0x000fea0003800000 */
.L_x_3064:
[----:B------:R-:W-:Y:S01]  /*1e830*/  ISETP.GE.AND P2, PT, R8, RZ, PT ;  /* 0x000000ff0800720c */ /* 0x000fe20003f46270 */
[----:B------:R-:W-:-:S12]  /*1e840*/  BSSY B0, `(.L_x_3077) ;  /* 0x00004dd000007945 */ /* 0x000fd80003800000 */
[----:B------:R-:W-:Y:S05]  /*1e850*/  @!P2 BRA `(.L_x_3078) ;  /* 0x0000004c006ca947 */ /* 0x000fea0003800000 */
[----:B------:R-:W-:Y:S01]  /*1e860*/  IMAD.MOV.U32 R6, RZ, RZ, R4 ;  /* 0x000000ffff067224 */ /* 0x000fe200078e0004 */
[----:B------:R-:W-:Y:S01]  /*1e870*/  MOV R7, R5 ;  /* 0x0000000500077202 */ /* 0x000fe20000000f00 */
[----:B------:R-:W-:Y:S02]  /*1e880*/  IMAD.MOV.U32 R9, RZ, RZ, R218 ;  /* 0x000000ffff097224 */ /* 0x000fe400078e00da */
[----:B------:R-:W-:-:S07]  /*1e890*/  IMAD.MOV.U32 R10, RZ, RZ, R217 ;  /* 0x000000ffff0a7224 */ /* 0x000fce00078e00d9 */
.L_x_3089:
[----:B------:R-:W-:-:S05]  /*1e8a0*/  VIADD R11, R10, 0x1 ;  /* 0x000000010a0b7836 */ /* 0x000fca0000000000 */
[----:B------:R-:W-:-:S04]  /*1e8b0*/  ISETP.NE.AND P2, PT, R11, 0x2, PT ;  /* 0x000000020b00780c */ /* 0x000fc80003f45270 */
[----:B------:R-:W-:Y:S02]  /*1e8c0*/  SEL R218, RZ, 0x1, P2 ;  /* 0x00000001ffda7807 */ /* 0x000fe40001000000 */
[----:B------:R-:W-:Y:S02]  /*1e8d0*/  SEL R11, R11, RZ, P2 ;  /* 0x000000ff0b0b7207 */ /* 0x000fe40001000000 */
[----:B------:R-:W-:Y:S02]  /*1e8e0*/  LOP3.LUT R218, R9, R218, RZ, 0x3c, !PT ;  /* 0x000000da09da7212 */ /* 0x000fe400078e3cff */
[----:B------:R-:W-:Y:S01]  /*1e8f0*/  MOV R217, R11 ;  /* 0x0000000b00d97202 */ /* 0x000fe20000000f00 */
[----:B------:R-:W-:Y:S06]  /*1e900*/  @!P0 BRA `(.L_x_3079) ;  /* 0x0000000000048947 */ /* 0x000fec0003800000 */
[----:B------:R-:W-:Y:S01]  /*1e910*/  BPT.TRAP 0x1 ;  /* 0x000000040000795c */ /* 0x000fe20000300000 */
.L_x_3079:
[----:B------:R-:W-:Y:S01]  /*1e920*/  IMAD R3, R217, 0x8, R18 ;  /* 0x00000008d9037824 */ /* 0x000fe200078e0212 */
[----:B------:R-:W-:-:S04]  /*1e930*/  SHF.L.U32 R12, R218, 0x1f, RZ ;  /* 0x0000001fda0c7819 */ /* 0x000fc800000006ff */
[----:B------:R0:W1:Y:S01]  /*1e940*/  SYNCS.PHASECHK.TRANS64.TRYWAIT P2, [R3+URZ+0x38830], R12 ;  /* 0x0388300c030075a7 */ /* 0x000062000804017f */
[----:B------:R-:W-:Y:S05]  /*1e950*/  @!P0 BRA `(.L_x_3080) ;  /* 0x0000000000048947 */ /* 0x000fea0003800000 */
[----:B------:R-:W-:Y:S01]  /*1e960*/  BPT.TRAP 0x1 ;  /* 0x000000040000795c */ /* 0x000fe20000300000 */
.L_x_3080:
[----:B------:R-:W-:Y:S01]  /*1e970*/  IMAD R4, R217, 0xa00, R222 ;  /* 0x00000a00d9047824 */ /* 0x000fe200078e02de */
[----:B------:R-:W-:Y:S01]  /*1e980*/  BSSY B1, `(.L_x_3081) ;  /* 0x0000006000017945 */ /* 0x000fe20003800000 */
[----:B------:R-:W-:Y:S02]  /*1e990*/  IMAD.MOV.U32 R5, RZ, RZ, 0x40000040 ;  /* 0x40000040ff057424 */ /* 0x000fe400078e00ff */
[----:B------:R-:W-:Y:S01]  /*1e9a0*/  VIADD R152, R4, 0x80 ;  /* 0x0000008004987836 */ /* 0x000fe20000000000 */
[----:B-1----:R-:W-:Y:S06]  /*1e9b0*/  @P2 BRA `(.L_x_3082) ;  /* 0x0000000000082947 */ /* 0x002fec0003800000 */
[----:B------:R-:W1:Y:S02]  /*1e9c0*/  SYNCS.PHASECHK.TRANS64.TRYWAIT P2, [R3+URZ+0x38830], R12 ;  /* 0x0388300c030075a7 */ /* 0x000e64000804017f */
[----:B-1----:R-:W-:Y:S05]  /*1e9d0*/  @!P2 BRA `(.L_x_3083) ;  /* 0x000001300054a947 */ /* 0x002fea0003800000 */
.L_x_3082:
[----:B------:R-:W-:Y:S05]  /*1e9e0*/  BSYNC B1 ;  /* 0x0000000000017941 */ /* 0x000fea0003800000 */
.L_x_3081:
        /* <DEDUP_REMOVED lines=8> */
[----:B------:R-:W-:Y:S01]  /*1ea70*/  IMAD.MOV.U32 R13, RZ, RZ, 0x40000040 ;  /* 0x40000040ff0d7424 */ /* 0x000fe200078e00ff */
[----:B01----:R-:W-:-:S04]  /*1ea80*/  IADD3 R12, R4, 0x100, RZ ;  /* 0x00000100040c7810 */ /* 0x003fc80007ffe0ff */
[----:B------:R-:W-:Y:S02]  /*1ea90*/  R2UR UR10, R12 ;  /* 0x000000000c0a72ca */ /* 0x000fe400000e0000 */
[----:B------:R-:W-:Y:S01]  /*1eaa0*/  R2UR UR11, R13 ;  /* 0x000000000d0b72ca */ /* 0x000fe200000e0000 */
[----:B------:R-:W-:Y:S02]  /*1eab0*/  VIADD R20, R4, 0x180 ;  /* 0x0000018004147836 */ /* 0x000fe40000000000 */
[----:B------:R-:W-:-:S03]  /*1eac0*/  IMAD.MOV.U32 R21, RZ, RZ, 0x40000040 ;  /* 0x40000040ff157424 */ /* 0x000fc600078e00ff */
[----:B------:R-:W-:Y:S02]  /*1ead0*/  R2UR UR14, R20 ;  /* 0x00000000140e72ca */ /* 0x000fe400000e0000 */
[----:B------:R-:W-:Y:S02]  /*1eae0*/  R2UR UR15, R21 ;  /* 0x00000000150f72ca */ /* 0x000fe400000e0000 */
        /* <DEDUP_REMOVED lines=20> */
[----:B------:R-:W-:Y:S01]  /*1ec30*/  IMAD.MOV.U32 R13, RZ, RZ, 0x40000040 ;  /* 0x40000040ff0d7424 */ /* 0x000fe200078e00ff */
[----:B------:R-:W-:Y:S02]  /*1ec40*/  WARPGROUP.DEPBAR.LE gsb0, 0x0 ;  /* 0x00008000000079c5 */ /* 0x000fe40000010000 */
[----:B------:R-:W-:-:S06]  /*1ec50*/  WARPGROUP.ARRIVE ;  /* 0x00000000000079c5 */ /* 0x000fcc0000000000 */
[----:B------:R-:W-:Y:S01]  /*1ec60*/  HGMMA.64x16x16.F32 R160, gdesc[UR12], RZ, !UPT, gsb0 ;  /* 0x002000000ca079f0 */ /* 0x000fe2000c0008ff */
[----:B------:R-:W-:Y:S01]  /*1ec70*/  IADD3 R12, R4, 0x200, RZ ;  /* 0x00000200040c7810 */ /* 0x000fe20007ffe0ff */
[----:B------:R-:W-:Y:S01]  /*1ec80*/  IMAD.MOV.U32 R153, RZ, RZ, 0x40000040 ;  /* 0x40000040ff997424 */ /* 0x000fe200078e00ff */
[----:B------:R-:W-:Y:S02]  /*1ec90*/  R2UR UR19, R13 ;  /* 0x000000000d1372ca */ /* 0x000fe400000e0000 */
[----:B------:R-:W-:Y:S02]  /*1eca0*/  R2UR UR18, R12 ;  /* 0x000000000c1272ca */ /* 0x000fe400000e0000 */
[----:B------:R-:W-:Y:S02]  /*1ecb0*/  IADD3 R152, R4, 0x82, RZ ;  /* 0x0000008204987810 */ /* 0x000fe40007ffe0ff */
        /* <DEDUP_REMOVED lines=17> */
[----:B------:R-:W-:Y:S01]  /*1edd0*/  VIADD R12, R4, 0x102 ;  /* 0x00000102040c7836 */ /* 0x000fe20000000000 */
[----:B------:R-:W-:Y:S01]  /*1ede0*/  MOV R13, 0x40000040 ;  /* 0x40000040000d7802 */ /* 0x000fe20000000f00 */
        /* <DEDUP_REMOVED lines=272> */
[----:B------:R-:W-:Y:S01]  /*1fef0*/  VIADD R12, R4, 0x286 ;  /* 0x00000286040c7836 */ /* 0x000fe20000000000 */
[----:B------:R-:W-:-:S04]  /*1ff00*/  MOV R13, 0x40000040 ;  /* 0x40000040000d7802 */ /* 0x000fc80000000f00 */
        /* <DEDUP_REMOVED lines=539> */
.L_x_3084:
[----:B------:R-:W-:Y:S01]  /*220c0*/  SHF.L.U32 R0, R9, 0x1f, RZ ;  /* 0x0000001f09007819 */ /* 0x000fe200000006ff */
[----:B------:R-:W-:-:S04]  /*220d0*/  IMAD R9, R10, 0x8, R18 ;  /* 0x000000080a097824 */ /* 0x000fc800078e0212 */
[----:B------:R0:W1:Y:S01]  /*220e0*/  SYNCS.PHASECHK.TRANS64.TRYWAIT P2, [R9+URZ+0x38850], R0 ;  /* 0x03885000090075a7 */ /* 0x000062000804017f */
[----:B------:R-:W-:Y:S05]  /*220f0*/  @!P0 BRA `(.L_x_3085) ;  /* 0x0000000000048947 */ /* 0x000fea0003800000 */
[----:B------:R-:W-:Y:S01]  /*22100*/  BPT.TRAP 0x1 ;  /* 0x000000040000795c */ /* 0x000fe20000300000 */
.L_x_3085:
[----:B------:R-:W-:Y:S04]  /*22110*/  BSSY B1, `(.L_x_3086) ;  /* 0x0000004000017945 */ /* 0x000fe80003800000 */
[----:B-1----:R-:W-:Y:S05]  /*22120*/  @P2 BRA `(.L_x_3087) ;  /* 0x0000000000082947 */ /* 0x002fea0003800000 */
[----:B------:R-:W1:Y:S02]  /*22130*/  SYNCS.PHASECHK.TRANS64.TRYWAIT P2, [R9+URZ+0x38850], R0 ;  /* 0x03885000090075a7 */ /* 0x000e64000804017f */
[----:B-1----:R-:W-:Y:S05]  /*22140*/  @!P2 BRA `(.L_x_3088) ;  /* 0x000000f8008ca947 */ /* 0x002fea0003800000 */
.L_x_3087:
[----:B------:R-:W-:Y:S05]  /*22150*/  BSYNC B1 ;  /* 0x0000000000017941 */ /* 0x000fea0003800000 */
.L_x_3086:
[----:B01----:R-:W-:Y:S01]  /*22160*/  VIADD R0, R18, 0x400 ;  /* 0x0000040012007836 */ /* 0x003fe20000000000 */
[----:B------:R-:W-:Y:S01]  /*22170*/  WARPGROUP.ARRIVE ;  /* 0x00000000000079c5 */ /* 0x000fe20000000000 */
[----:B------:R-:W-:Y:S02]  /*22180*/  IMAD.MOV.U32 R3, RZ, RZ, 0x40000040 ;  /* 0x40000040ff037424 */ /* 0x000fe400078e00ff */
[----:B------:R-:W-:Y:S01]  /*22190*/  FMUL.FTZ R20, R188, UR38 ;  /* 0x00000026bc147c20 */ /* 0x000fe20008410000 */
[----:B------:R-:W-:Y:S01]  /*221a0*/  IMAD.MOV.U32 R5, RZ, RZ, 0x40000040 ;  /* 0x40000040ff057424 */ /* 0x000fe200078e00ff */
        /* <DEDUP_REMOVED lines=13> */
[----:B------:R-:W-:Y:S01]  /*22280*/  IMAD R2, R10, 0xa00, R0 ;  /* 0x00000a000a027824 */ /* 0x000fe200078e0200 */
[----:B------:R-:W-:Y:S01]  /*22290*/  MUFU.TANH R21, R21 ;  /* 0x0000001500157308 */ /* 0x000fe20000002400 */
[----:B------:R-:W-:Y:S01]  /*222a0*/  FMUL.FTZ R160, R160, UR38 ;  /* 0x00000026a0a07c20 */ /* 0x000fe20008410000 */
[----:B------:R-:W-:Y:S01]  /*222b0*/  FMUL.FTZ R161, R161, UR38 ;  /* 0x00000026a1a17c20 */ /* 0x000fe20008410000 */
[----:B------:R-:W-:Y:S01]  /*222c0*/  FMUL.FTZ R164, R164, UR38 ;  /* 0x00000026a4a47c20 */ /* 0x000fe20008410000 */
[C---:B------:R-:W-:Y:S01]  /*222d0*/  R2UR UR6, R2.reuse ;  /* 0x00000000020672ca */ /* 0x040fe200000e0000 */
[----:B------:R-:W-:Y:S01]  /*222e0*/  FMUL.FTZ R165, R165, UR38 ;  /* 0x00000026a5a57c20 */ /* 0x000fe20008410000 */
[----:B------:R-:W-:Y:S01]  /*222f0*/  IADD3 R4, R2, 0x80, RZ ;  /* 0x0000008002047810 */ /* 0x000fe20007ffe0ff */
[----:B------:R-:W-:Y:S01]  /*22300*/  FMUL.FTZ R152, R152, UR38 ;  /* 0x0000002698987c20 */ /* 0x000fe20008410000 */
[----:B------:R-:W-:Y:S01]  /*22310*/  MUFU.TANH R177, R177 ;  /* 0x000000b100b17308 */ /* 0x000fe20000002400 */
[----:B------:R-:W-:Y:S01]  /*22320*/  FMUL.FTZ R153, R153, UR38 ;  /* 0x0000002699997c20 */ /* 0x000fe20008410000 */
[----:B------:R-:W-:Y:S01]  /*22330*/  FMUL.FTZ R156, R156, UR38 ;  /* 0x000000269c9c7c20 */ /* 0x000fe20008410000 */
[----:B------:R-:W-:-:S02]  /*22340*/  IMAD.MOV.U32 R3, RZ, RZ, 0x40000040 ;  /* 0x40000040ff037424 */ /* 0x000fc400078e00ff */
[----:B------:R-:W-:Y:S01]  /*22350*/  FMUL.FTZ R10, R186, UR38 ;  /* 0x00000026ba0a7c20 */ /* 0x000fe20008410000 */
[----:B------:R-:W-:Y:S01]  /*22360*/  FMUL.FTZ R12, R187, UR38 ;  /* 0x00000026bb0c7c20 */ /* 0x000fe20008410000 */
[----:B------:R-:W-:Y:S01]  /*22370*/  FMUL.FTZ R13, R190, UR38 ;  /* 0x00000026be0d7c20 */ /* 0x000fe20008410000 */
[----:B------:R-:W-:Y:S01]  /*22380*/  FMUL.FTZ R170, R170, UR38 ;  /* 0x00000026aaaa7c20 */ /* 0x000fe20008410000 */
[----:B------:R-:W-:Y:S01]  /*22390*/  MUFU.TANH R180, R180 ;  /* 0x000000b400b47308 */ /* 0x000fe20000002400 */
[----:B------:R-:W-:Y:S01]  /*223a0*/  HGMMA.64x256x16.F32 R24, R208, gdesc[UR4].tnspB, R24, gsb0 ;  /* 0x43e00004d0187df0 */ /* 0x000fe20008000818 */
[----:B------:R-:W-:Y:S01]  /*223b0*/  R2UR UR6, R4 ;  /* 0x00000000040672ca */ /* 0x000fe200000e0000 */
[----:B------:R-:W-:Y:S01]  /*223c0*/  VIADD R4, R2, 0x100 ;  /* 0x0000010002047836 */ /* 0x000fe20000000000 */
[----:B------:R-:W-:Y:S01]  /*223d0*/  R2UR UR7, R5 ;  /* 0x00000000050772ca */ /* 0x000fe200000e0000 */
[----:B------:R-:W-:Y:S02]  /*223e0*/  IMAD.MOV.U32 R5, RZ, RZ, 0x40000040 ;  /* 0x40000040ff057424 */ /* 0x000fe400078e00ff */
        /* <DEDUP_REMOVED lines=13> */
[----:B------:R-:W-:Y:S01]  /*224c0*/  @!P1 IMAD R11, R11, 0x8, R18 ;  /* 0x000000080b0b9824 */ /* 0x000fe200078e0212 */
[C---:B------:R-:W-:Y:S01]  /*224d0*/  ISETP.GT.AND P2, PT, R8.reuse, RZ, PT ;  /* 0x000000ff0800720c */ /* 0x040fe20003f44270 */
[----:B------:R-:W-:Y:S01]  /*224e0*/  @!P1 VIADD R9, R9, 0x38860 ;  /* 0x0003886009099836 */ /* 0x000fe20000000000 */
[----:B------:R-:W-:Y:S01]  /*224f0*/  IADD3 R8, R8, -0x1, RZ ;  /* 0xffffffff08087810 */ /* 0x000fe20007ffe0ff */
[----:B------:R-:W-:Y:S01]  /*22500*/  @!P1 VIADD R11, R11, 0x38840 ;  /* 0x000388400b0b9836 */ /* 0x000fe20000000000 */
[----:B------:R-:W-:Y:S02]  /*22510*/  MUFU.TANH R169, R169 ;  /* 0x000000a900a97308 */ /* 0x000fe40000002400 */
[----:B------:R-:W-:-:S06]  /*22520*/  @!P1 PRMT R9, RZ, 0x654, R9 ;  /* 0x00000654ff099816 */ /* 0x000fcc0000000009 */
        /* <DEDUP_REMOVED lines=27> */
[----:B------:R-:W-:Y:S02]  /*226e0*/  R2UR UR6, R4 ;  /* 0x00000000040672ca */ /* 0x000fe400000e0000 */
[----:B------:R-:W-:Y:S01]  /*226f0*/  R2UR UR7, R5 ;  /* 0x00000000050772ca */ /* 0x000fe200000e0000 */
[----:B------:R-:W-:Y:S01]  /*22700*/  IMAD.MOV.U32 R5, RZ, RZ, 0x40000040 ;  /* 0x40000040ff057424 */ /* 0x000fe200078e00ff */
[C---:B------:R-:W-:Y:S01]  /*22710*/  IADD3 R4, R2.reuse, 0x180, RZ ;  /* 0x0000018002047810 */ /* 0x040fe20007ffe0ff */
[----:B------:R-:W-:Y:S01]  /*22720*/  VIADD R2, R2, 0x200 ;  /* 0x0000020002027836 */ /* 0x000fe20000000000 */
[----:B------:R-:W-:Y:S02]  /*22730*/  WARPGROUP.DEPBAR.LE gsb0, 0x0 ;  /* 0x00008000000079c5 */ /* 0x000fe40000010000 */
[----:B------:R-:W-:-:S15]  /*22740*/  WARPGROUP.ARRIVE ;  /* 0x00000000000079c5 */ /* 0x000fde0000000000 */
[----:B------:R-:W-:-:S04]  /*22750*/  NOP ;  /* 0x0000000000007918 */ /* 0x000fc80000000000 */
        /* <DEDUP_REMOVED lines=8> */
[----:B------:R-:W-:Y:S01]  /*227e0*/  MUFU.TANH R4, R4 ;  /* 0x0000000400047308 */ /* 0x000fe20000002400 */
[----:B------:R-:W-:Y:S01]  /*227f0*/  FMUL.FTZ R182, R157, UR38 ;  /* 0x000000269db67c20 */ /* 0x000fe20008410000 */
[----:B------:R-:W-:-:S06]  /*22800*/  FMUL.FTZ R157, R183, UR38 ;  /* 0x00000026b79d7c20 */ /* 0x000fcc0008410000 */
        /* <DEDUP_REMOVED lines=10> */
[----:B------:R-:W-:Y:S01]  /*228b0*/  FMUL.FTZ R2, R184, UR38 ;  /* 0x00000026b8027c20 */ /* 0x000fe20008410000 */
[----:B------:R-:W-:Y:S01]  /*228c0*/  R2UR UR7, R3 ;  /* 0x00000000030772ca */ /* 0x000fe200000e0000 */
[----:B------:R-:W-:-:S04]  /*228d0*/  FMUL.FTZ R184, R191, UR38 ;  /* 0x00000026bfb87c20 */ /* 0x000fc80008410000 */
[----:B------:R-:W0:Y:S08]  /*228e0*/  MUFU.TANH R2, R2 ;  /* 0x0000000200027308 */ /* 0x000e300000002400 */
[----:B------:R-:W1:Y:S01]  /*228f0*/  MUFU.TANH R184, R184 ;  /* 0x000000b800b87308 */ /* 0x000e620000002400 */
        /* <DEDUP_REMOVED lines=21> */
[----:B0-----:R-:W-:Y:S02]  /*22a50*/  FMNMX.FTZ R3, R0, R3, !PT ;  /* 0x0000000300037209 */ /* 0x001fe40007810000 */
[----:B------:R-:W-:-:S03]  /*22a60*/  FMNMX.FTZ R0, R10, R6, !PT ;  /* 0x000000060a007209 */ /* 0x000fc60007810000 */
[----:B------:R-:W0:Y:S01]  /*22a70*/  SHFL.BFLY PT, R5, R3, 0x1, 0x1f ;  /* 0x0c201f0003057f89 */ /* 0x000e2200000e0000 */
[----:B------:R-:W-:-:S04]  /*22a80*/  FMNMX.FTZ R183, R12, R0, !PT ;  /* 0x000000000cb77209 */ /* 0x000fc80007810000 */
[----:B------:R-:W-:-:S04]  /*22a90*/  FMNMX.FTZ R183, R13, R183, !PT ;  /* 0x000000b70db77209 */ /* 0x000fc80007810000 */
[----:B-1----:R-:W-:-:S04]  /*22aa0*/  FMNMX.FTZ R183, R184, R183, !PT ;  /* 0x000000b7b8b77209 */ /* 0x002fc80007810000 */
[----:B------:R-:W-:-:S04]  /*22ab0*/  FMNMX.FTZ R183, R176, R183, !PT ;  /* 0x000000b7b0b77209 */ /* 0x000fc80007810000 */
[----:B------:R-:W-:Y:S02]  /*22ac0*/  FMNMX.FTZ R183, R178, R183, !PT ;  /* 0x000000b7b2b77209 */ /* 0x000fe40007810000 */
[----:B0-----:R-:W-:Y:S02]  /*22ad0*/  FMNMX.FTZ R5, R3, R5, !PT ;  /* 0x0000000503057209 */ /* 0x001fe40007810000 */
[----:B------:R-:W-:-:S03]  /*22ae0*/  MOV R3, UR42 ;  /* 0x0000002a00037c02 */ /* 0x000fc60008000f00 */
[----:B------:R-:W-:-:S04]  /*22af0*/  FADD.FTZ R7, -R5, R7 ;  /* 0x0000000705077221 */ /* 0x000fc80000010100 */
[-C--:B------:R-:W-:Y:S01]  /*22b00*/  FMUL.FTZ R0, R7, R3.reuse ;  /* 0x0000000307007220 */ /* 0x080fe20000410000 */
[----:B------:R-:W-:-:S04]  /*22b10*/  FMUL.FTZ R7, R5, R3 ;  /* 0x0000000305077220 */ /* 0x000fc80000410000 */
[--C-:B------:R-:W-:Y:S01]  /*22b20*/  FFMA.FTZ R208, R2, R3, -R7.reuse ;  /* 0x0000000302d07223 */ /* 0x100fe20000010807 */
[----:B------:R-:W-:Y:S01]  /*22b30*/  FMNMX.FTZ R2, R179, R183, !PT ;  /* 0x000000b7b3027209 */ /* 0x000fe20007810000 */
[-CC-:B------:R-:W-:Y:S01]  /*22b40*/  FFMA.FTZ R4, R4, R3.reuse, -R7.reuse ;  /* 0x0000000304047223 */ /* 0x180fe20000010807 */
[-CC-:B------:R-:W-:Y:S01]  /*22b50*/  FFMA.FTZ R200, R168, R3.reuse, -R7.reuse ;  /* 0x00000003a8c87223 */ /* 0x180fe20000010807 */
[-CC-:B------:R-:W-:Y:S01]  /*22b60*/  FFMA.FTZ R210, R20, R3.reuse, -R7.reuse ;  /* 0x0000000314d27223 */ /* 0x180fe20000010807 */
[----:B------:R-:W-:Y:S01]  /*22b70*/  FMNMX.FTZ R2, R157, R2, !PT ;  /* 0x000000029d027209 */ /* 0x000fe20007810000 */
[----:B------:R-:W-:Y:S01]  /*22b80*/  MUFU.EX2 R183, R4 ;  /* 0x0000000400b77308 */ /* 0x000fe20000000800 */
[-CC-:B------:R-:W-:Y:S01]  /*22b90*/  FFMA.FTZ R186, R21, R3.reuse, -R7.reuse ;  /* 0x0000000315ba7223 */ /* 0x180fe20000010807 */
[-CC-:B------:R-:W-:Y:S01]  /*22ba0*/  FFMA.FTZ R168, R169, R3.reuse, -R7.reuse ;  /* 0x00000003a9a87223 */ /* 0x180fe20000010807 */
[----:B------:R-:W-:Y:S01]  /*22bb0*/  FMNMX.FTZ R2, R170, R2, !PT ;  /* 0x00000002aa027209 */ /* 0x000fe20007810000 */
[-CC-:B------:R-:W-:Y:S01]  /*22bc0*/  FFMA.FTZ R204, R185, R3.reuse, -R7.reuse ;  /* 0x00000003b9cc7223 */ /* 0x180fe20000010807 */
[-CC-:B------:R-:W-:Y:S01]  /*22bd0*/  FFMA.FTZ R20, R177, R3.reuse, -R7.reuse ;  /* 0x00000003b1147223 */ /* 0x180fe20000010807 */
[-CC-:B------:R-:W-:Y:S01]  /*22be0*/  FFMA.FTZ R206, R180, R3.reuse, -R7.reuse ;  /* 0x00000003b4ce7223 */ /* 0x180fe20000010807 */
[----:B------:R-:W-:Y:S01]  /*22bf0*/  FMNMX.FTZ R2, R171, R2, !PT ;  /* 0x00000002ab027209 */ /* 0x000fe20007810000 */
[-CC-:B------:R-:W-:Y:S01]  /*22c00*/  FFMA.FTZ R21, R181, R3.reuse, -R7.reuse ;  /* 0x00000003b5157223 */ /* 0x180fe20000010807 */
[-CC-:B------:R-:W-:Y:S01]  /*22c10*/  FFMA.FTZ R202, R172, R3.reuse, -R7.reuse ;  /* 0x00000003acca7223 */ /* 0x180fe20000010807 */
[----:B------:R-:W-:Y:S01]  /*22c20*/  FFMA.FTZ R169, R173, R3, -R7 ;  /* 0x00000003ada97223 */ /* 0x000fe20000010807 */
[----:B------:R-:W-:Y:S01]  /*22c30*/  FMNMX.FTZ R2, R174, R2, !PT ;  /* 0x00000002ae027209 */ /* 0x000fe20007810000 */
[----:B------:R-:W-:Y:S03]  /*22c40*/  MUFU.EX2 R0, R0 ;  /* 0x0000000000007308 */ /* 0x000fe60000000800 */
[----:B------:R-:W-:-:S04]  /*22c50*/  FMNMX.FTZ R2, R175, R2, !PT ;  /* 0x00000002af027209 */ /* 0x000fc80007810000 */
[----:B------:R-:W-:Y:S01]  /*22c60*/  FMNMX.FTZ R2, R162, R2, !PT ;  /* 0x00000002a2027209 */ /* 0x000fe20007810000 */
[----:B------:R-:W0:Y:S03]  /*22c70*/  MUFU.EX2 R208, R208 ;  /* 0x000000d000d07308 */ /* 0x000e260000000800 */
[----:B------:R-:W-:-:S04]  /*22c80*/  FMNMX.FTZ R2, R163, R2, !PT ;  /* 0x00000002a3027209 */ /* 0x000fc80007810000 */
[----:B------:R-:W-:Y:S01]  /*22c90*/  FMNMX.FTZ R2, R166, R2, !PT ;  /* 0x00000002a6027209 */ /* 0x000fe20007810000 */
[----:B------:R-:W1:Y:S03]  /*22ca0*/  MUFU.EX2 R210, R210 ;  /* 0x000000d200d27308 */ /* 0x000e660000000800 */
[----:B------:R-:W-:-:S04]  /*22cb0*/  FMNMX.FTZ R2, R167, R2, !PT ;  /* 0x00000002a7027209 */ /* 0x000fc80007810000 */
[----:B------:R-:W-:Y:S01]  /*22cc0*/  FMNMX.FTZ R2, R154, R2, !PT ;  /* 0x000000029a027209 */ /* 0x000fe20007810000 */
[----:B------:R-:W2:Y:S01]  /*22cd0*/  MUFU.EX2 R186, R186 ;  /* 0x000000ba00ba7308 */ /* 0x000ea20000000800 */
[----:B0-----:R-:W-:Y:S01]  /*22ce0*/  FFMA.FTZ R15, R0, R15, R208 ;  /* 0x0000000f000f7223 */ /* 0x001fe200000100d0 */
[----:B------:R-:W-:Y:S02]  /*22cf0*/  F2FP.F16.F32.PACK_AB R208, R183, R208 ;  /* 0x000000d0b7d0723e */ /* 0x000fe400000000ff */
[----:B------:R-:W-:Y:S01]  /*22d00*/  FMNMX.FTZ R2, R155, R2, !PT ;  /* 0x000000029b027209 */ /* 0x000fe20007810000 */
[----:B------:R-:W-:-:S03]  /*22d10*/  FADD.FTZ R15, R183, R15 ;  /* 0x0000000fb70f7221 */ /* 0x000fc60000010000 */
[----:B------:R-:W-:Y:S01]  /*22d20*/  FMNMX.FTZ R2, R158, R2, !PT ;  /* 0x000000029e027209 */ /* 0x000fe20007810000 */
[----:B------:R-:W0:Y:S01]  /*22d30*/  MUFU.EX2 R204, R204 ;  /* 0x000000cc00cc7308 */ /* 0x000e220000000800 */
[----:B-1----:R-:W-:Y:S02]  /*22d40*/  FADD.FTZ R15, R210, R15 ;  /* 0x0000000fd20f7221 */ /* 0x002fe40000010000 */
[----:B------:R-:W-:-:S05]  /*22d50*/  FMNMX.FTZ R2, R159, R2, !PT ;  /* 0x000000029f027209 */ /* 0x000fca0007810000 */
[----:B------:R-:W1:Y:S01]  /*22d60*/  SHFL.BFLY PT, R4, R2, 0x2, 0x1f ;  /* 0x0c401f0002047f89 */ /* 0x000e6200000e0000 */
[----:B------:R-:W3:Y:S01]  /*22d70*/  MUFU.EX2 R20, R20 ;  /* 0x0000001400147308 */ /* 0x000ee20000000800 */
[C---:B--2---:R-:W-:Y:S01]  /*22d80*/  FADD.FTZ R15, R186.reuse, R15 ;  /* 0x0000000fba0f7221 */ /* 0x044fe20000010000 */
[----:B------:R-:W-:-:S06]  /*22d90*/  F2FP.F16.F32.PACK_AB R210, R186, R210 ;  /* 0x000000d2bad2723e */ /* 0x000fcc00000000ff */
[----:B------:R-:W2:Y:S01]  /*22da0*/  MUFU.EX2 R206, R206 ;  /* 0x000000ce00ce7308 */ /* 0x000ea20000000800 */
[----:B0-----:R-:W-:-:S07]  /*22db0*/  FADD.FTZ R15, R204, R15 ;  /* 0x0000000fcc0f7221 */ /* 0x001fce0000010000 */
[----:B------:R-:W0:Y:S01]  /*22dc0*/  MUFU.EX2 R21, R21 ;  /* 0x0000001500157308 */ /* 0x000e220000000800 */
[C---:B---3--:R-:W-:Y:S01]  /*22dd0*/  FADD.FTZ R15, R20.reuse, R15 ;  /* 0x0000000f140f7221 */ /* 0x048fe20000010000 */
[----:B------:R-:W-:Y:S02]  /*22de0*/  F2FP.F16.F32.PACK_AB R204, R20, R204 ;  /* 0x000000cc14cc723e */ /* 0x000fe400000000ff */
[----:B-1----:R-:W-:-:S04]  /*22df0*/  FMNMX.FTZ R2, R2, R4, !PT ;  /* 0x0000000402027209 */ /* 0x002fc80007810000 */
[----:B------:R-:W1:Y:S01]  /*22e00*/  MUFU.EX2 R200, R200 ;  /* 0x000000c800c87308 */ /* 0x000e620000000800 */
[----:B--2---:R-:W-:Y:S01]  /*22e10*/  FADD.FTZ R15, R206, R15 ;  /* 0x0000000fce0f7221 */ /* 0x004fe20000010000 */
[----:B------:R-:W2:Y:S06]  /*22e20*/  SHFL.BFLY PT, R4, R2, 0x1, 0x1f ;  /* 0x0c201f0002047f89 */ /* 0x000eac00000e0000 */
[----:B------:R-:W3:Y:S01]  /*22e30*/  MUFU.EX2 R168, R168 ;  /* 0x000000a800a87308 */ /* 0x000ee20000000800 */
[C---:B0-----:R-:W-:Y:S01]  /*22e40*/  FADD.FTZ R15, R21.reuse, R15 ;  /* 0x0000000f150f7221 */ /* 0x041fe20000010000 */
[----:B------:R-:W-:Y:S01]  /*22e50*/  F2FP.F16.F32.PACK_AB R206, R21, R206 ;  /* 0x000000ce15ce723e */ /* 0x000fe200000000ff */
[----:B------:R-:W-:-:S02]  /*22e60*/  WARPGROUP.DEPBAR.LE gsb0, 0x0 ;  /* 0x00008000000079c5 */ /* 0x000fc40000010000 */
[----:B------:R-:W-:Y:S01]  /*22e70*/  WARPGROUP.ARRIVE ;  /* 0x00000000000079c5 */ /* 0x000fe20000000000 */
[-CC-:B------:R-:W-:Y:S01]  /*22e80*/  FFMA.FTZ R196, R160, R3.reuse, -R7.reuse ;  /* 0x00000003a0c47223 */ /* 0x180fe20000010807 */
[-CC-:B------:R-:W-:Y:S01]  /*22e90*/  FFMA.FTZ R160, R161, R3.reuse, -R7.reuse ;  /* 0x00000003a1a07223 */ /* 0x180fe20000010807 */
[-CC-:B------:R-:W-:Y:S01]  /*22ea0*/  FFMA.FTZ R198, R164, R3.reuse, -R7.reuse ;  /* 0x00000003a4c67223 */ /* 0x180fe20000010807 */
[----:B------:R-:W-:Y:S01]  /*22eb0*/  FFMA.FTZ R161, R165, R3, -R7 ;  /* 0x00000003a5a17223 */ /* 0x000fe20000010807 */
[----:B------:R-:W0:Y:S01]  /*22ec0*/  MUFU.EX2 R202, R202 ;  /* 0x000000ca00ca7308 */ /* 0x000e220000000800 */
[----:B------:R-:W-:Y:S01]  /*22ed0*/  HGMMA.64x256x16.F32 R24, R192, gdesc[UR4].tnspB, R24, gsb0 ;  /* 0x43e00004c0187df0 */ /* 0x000fe20008000818 */
[----:B-1----:R-:W-:Y:S01]  /*22ee0*/  FADD.FTZ R15, R200, R15 ;  /* 0x0000000fc80f7221 */ /* 0x002fe20000010000 */
[----:B---3--:R-:W-:-:S03]  /*22ef0*/  F2FP.F16.F32.PACK_AB R200, R168, R200 ;  /* 0x000000c8a8c8723e */ /* 0x008fc600000000ff */
[----:B------:R-:W-:Y:S01]  /*22f00*/  FADD.FTZ R15, R168, R15 ;  /* 0x0000000fa80f7221 */ /* 0x000fe20000010000 */
[----:B--2---:R-:W-:Y:S01]  /*22f10*/  FMNMX.FTZ R4, R2, R4, !PT ;  /* 0x0000000402047209 */ /* 0x004fe20007810000 */
[----:B------:R-:W1:Y:S04]  /*22f20*/  MUFU.EX2 R169, R169 ;  /* 0x000000a900a97308 */ /* 0x000e680000000800 */
[----:B------:R-:W-:-:S04]  /*22f30*/  FADD.FTZ R2, -R4, R6 ;  /* 0x0000000604027221 */ /* 0x000fc80000010100 */
[----:B------:R-:W-:Y:S01]  /*22f40*/  FMUL.FTZ R2, R2, R3 ;  /* 0x0000000302027220 */ /* 0x000fe20000410000 */
[----:B------:R-:W2:Y:S01]  /*22f50*/  MUFU.EX2 R196, R196 ;  /* 0x000000c400c47308 */ /* 0x000ea20000000800 */
[----:B0-----:R-:W-:-:S07]  /*22f60*/  FADD.FTZ R15, R202, R15 ;  /* 0x0000000fca0f7221 */ /* 0x001fce0000010000 */
[----:B------:R-:W-:Y:S01]  /*22f70*/  MUFU.EX2 R2, R2 ;  /* 0x0000000200027308 */ /* 0x000fe20000000800 */
[C---:B-1----:R-:W-:Y:S01]  /*22f80*/  FADD.FTZ R15, R169.reuse, R15 ;  /* 0x0000000fa90f7221 */ /* 0x042fe20000010000 */
[----:B------:R-:W-:-:S06]  /*22f90*/  F2FP.F16.F32.PACK_AB R202, R169, R202 ;  /* 0x000000caa9ca723e */ /* 0x000fcc00000000ff */
[----:B------:R-:W0:Y:S01]  /*22fa0*/  MUFU.EX2 R160, R160 ;  /* 0x000000a000a07308 */ /* 0x000e220000000800 */
[----:B--2---:R-:W-:-:S07]  /*22fb0*/  FADD.FTZ R15, R196, R15 ;  /* 0x0000000fc40f7221 */ /* 0x004fce0000010000 */
[----:B------:R-:W1:Y:S08]  /*22fc0*/  MUFU.EX2 R198, R198 ;  /* 0x000000c600c67308 */ /* 0x000e700000000800 */
[----:B------:R-:W2:Y:S01]  /*22fd0*/  MUFU.EX2 R161, R161 ;  /* 0x000000a100a17308 */ /* 0x000ea20000000800 */
[C---:B0-----:R-:W-:Y:S01]  /*22fe0*/  FADD.FTZ R15, R160.reuse, R15 ;  /* 0x0000000fa00f7221 */ /* 0x041fe20000010000 */
[----:B------:R-:W-:-:S03]  /*22ff0*/  F2FP.F16.F32.PACK_AB R196, R160, R196 ;  /* 0x000000c4a0c4723e */ /* 0x000fc600000000ff */
[----:B-1----:R-:W-:-:S04]  /*23000*/  FADD.FTZ R15, R198, R15 ;  /* 0x0000000fc60f7221 */ /* 0x002fc80000010000 */
[C---:B--2---:R-:W-:Y:S01]  /*23010*/  FADD.FTZ R15, R161.reuse, R15 ;  /* 0x0000000fa10f7221 */ /* 0x044fe20000010000 */
[----:B------:R-:W-:Y:S01]  /*23020*/  F2FP.F16.F32.PACK_AB R198, R161, R198 ;  /* 0x000000c6a1c6723e */ /* 0x000fe200000000ff */
[----:B------:R-:W-:Y:S02]  /*23030*/  WARPGROUP.DEPBAR.LE gsb0, 0x0 ;  /* 0x00008000000079c5 */ /* 0x000fe40000010000 */
[-CC-:B------:R-:W-:Y:S01]  /*23040*/  FFMA.FTZ R192, R152, R3.reuse, -R7.reuse ;  /* 0x0000000398c07223 */ /* 0x180fe20000010807 */
[-CC-:B------:R-:W-:Y:S01]  /*23050*/  FFMA.FTZ R152, R153, R3.reuse, -R7.reuse ;  /* 0x0000000399987223 */ /* 0x180fe20000010807 */
[-CC-:B------:R-:W-:Y:S01]  /*23060*/  FFMA.FTZ R194, R156, R3.reuse, -R7.reuse ;  /* 0x000000039cc27223 */ /* 0x180fe20000010807 */
[----:B------:R-:W-:-:S03]  /*23070*/  FFMA.FTZ R7, R182, R3, -R7 ;  /* 0x00000003b6077223 */ /* 0x000fc60000010807 */
[----:B------:R-:W0:Y:S08]  /*23080*/  MUFU.EX2 R192, R192 ;  /* 0x000000c000c07308 */ /* 0x000e300000000800 */
[----:B------:R1:W-:Y:S08]  /*23090*/  MUFU.EX2 R6, R7 ;  /* 0x0000000700067308 */ /* 0x0003f00000000800 */
[----:B------:R-:W-:Y:S01]  /*230a0*/  MUFU.EX2 R152, R152 ;  /* 0x0000009800987308 */ /* 0x000fe20000000800 */
[----:B-1----:R-:W-:Y:S01]  /*230b0*/  FMUL.FTZ R7, R4, R3 ;  /* 0x0000000304077220 */ /* 0x002fe20000410000 */
[----:B0-----:R-:W-:-:S03]  /*230c0*/  FADD.FTZ R15, R192, R15 ;  /* 0x0000000fc00f7221 */ /* 0x001fc60000010000 */
        /* <DEDUP_REMOVED lines=13> */
[-C--:B------:R-:W-:Y:S01]  /*231a0*/  FFMA.FTZ R197, R162, R3.reuse, -R7 ;  /* 0x00000003a2c57223 */ /* 0x080fe20000010807 */
[----:B------:R-:W1:Y:S01]  /*231b0*/  MUFU.EX2 R10, R10 ;  /* 0x0000000a000a7308 */ /* 0x000e620000000800 */
[----:B------:R-:W-:Y:S01]  /*231c0*/  @!P1 PRMT R157, RZ, 0x654, R11 ;  /* 0x00000654ff9d9816 */ /* 0x000fe2000000000b */
[-CC-:B------:R-:W-:Y:S01]  /*231d0*/  FFMA.FTZ R163, R163, R3.reuse, -R7.reuse ;  /* 0x00000003a3a37223 */ /* 0x180fe20000010807 */
[-CC-:B------:R-:W-:Y:S01]  /*231e0*/  FFMA.FTZ R199, R166, R3.reuse, -R7.reuse ;  /* 0x00000003a6c77223 */ /* 0x180fe20000010807 */
[-CC-:B------:R-:W-:Y:S01]  /*231f0*/  FFMA.FTZ R167, R167, R3.reuse, -R7.reuse ;  /* 0x00000003a7a77223 */ /* 0x180fe20000010807 */
[----:B------:R-:W-:Y:S01]  /*23200*/  @!P1 SYNCS.ARRIVE.TRANS64.RED.A1T0 RZ, [R157+URZ], RZ ;  /* 0x000000ff9dff99a7 */ /* 0x000fe2000810043f */
[-CC-:B------:R-:W-:Y:S01]  /*23210*/  FFMA.FTZ R193, R154, R3.reuse, -R7.reuse ;  /* 0x000000039ac17223 */ /* 0x180fe20000010807 */
[-C--:B------:R-:W-:Y:S01]  /*23220*/  FFMA.FTZ R155, R155, R3.reuse, -R7 ;  /* 0x000000039b9b7223 */ /* 0x080fe20000010807 */
[----:B------:R-:W2:Y:S01]  /*23230*/  MUFU.EX2 R211, R211 ;  /* 0x000000d300d37308 */ /* 0x000ea20000000800 */
[----:B0-----:R-:W-:Y:S01]  /*23240*/  FFMA.FTZ R14, R2, R14, R209 ;  /* 0x0000000e020e7223 */ /* 0x001fe200000100d1 */
[-CC-:B------:R-:W-:Y:S01]  /*23250*/  FFMA.FTZ R158, R158, R3.reuse, -R7.reuse ;  /* 0x000000039e9e7223 */ /* 0x180fe20000010807 */
[----:B------:R-:W-:Y:S01]  /*23260*/  FFMA.FTZ R159, R159, R3, -R7 ;  /* 0x000000039f9f7223 */ /* 0x000fe20000010807 */
[C---:B------:R-:W-:Y:S01]  /*23270*/  FADD.FTZ R15, R152.reuse, R15 ;  /* 0x0000000f980f7221 */ /* 0x040fe20000010000 */
[----:B------:R0:W-:Y:S01]  /*23280*/  @!P1 SYNCS.ARRIVE.TRANS64.RED.A1T0 RZ, [R9+URZ], RZ ;  /* 0x000000ff09ff99a7 */ /* 0x0001e2000810043f */
[----:B------:R-:W-:-:S02]  /*23290*/  F2FP.F16.F32.PACK_AB R192, R152, R192 ;  /* 0x000000c098c0723e */ /* 0x000fc400000000ff */
[----:B------:R-:W3:Y:S01]  /*232a0*/  MUFU.EX2 R156, R156 ;  /* 0x0000009c009c7308 */ /* 0x000ee20000000800 */
[C---:B-1----:R-:W-:Y:S01]  /*232b0*/  FADD.FTZ R14, R10.reuse, R14 ;  /* 0x0000000e0a0e7221 */ /* 0x042fe20000010000 */
[----:B------:R-:W-:Y:S01]  /*232c0*/  F2FP.F16.F32.PACK_AB R209, R10, R209 ;  /* 0x000000d10ad1723e */ /* 0x000fe200000000ff */
[----:B------:R-:W-:-:S05]  /*232d0*/  IMAD.MOV.U32 R10, RZ, RZ, R217 ;  /* 0x000000ffff0a7224 */ /* 0x000fca00078e00d9 */
[----:B------:R-:W1:Y:S01]  /*232e0*/  MUFU.EX2 R205, R205 ;  /* 0x000000cd00cd7308 */ /* 0x000e620000000800 */
[----:B--2---:R-:W-:-:S07]  /*232f0*/  FADD.FTZ R14, R211, R14 ;  /* 0x0000000ed30e7221 */ /* 0x004fce0000010000 */
[----:B------:R-:W2:Y:S01]  /*23300*/  MUFU.EX2 R12, R12 ;  /* 0x0000000c000c7308 */ /* 0x000ea20000000800 */
[C---:B---3--:R-:W-:Y:S01]  /*23310*/  FADD.FTZ R14, R156.reuse, R14 ;  /* 0x0000000e9c0e7221 */ /* 0x048fe20000010000 */
[----:B------:R-:W-:-:S06]  /*23320*/  F2FP.F16.F32.PACK_AB R211, R156, R211 ;  /* 0x000000d39cd3723e */ /* 0x000fcc00000000ff */
        /* <DEDUP_REMOVED lines=16> */
[----:B-1----:R-:W-:-:S07]  /*23430*/  FADD.FTZ R14, R203, R14 ;  /* 0x0000000ecb0e7221 */ /* 0x002fce0000010000 */
[----:B0-----:R-:W0:Y:S01]  /*23440*/  MUFU.EX2 R9, R163 ;  /* 0x000000a300097308 */ /* 0x001e220000000800 */
[C---:B--2---:R-:W-:Y:S01]  /*23450*/  FADD.FTZ R14, R11.reuse, R14 ;  /* 0x0000000e0b0e7221 */ /* 0x044fe20000010000 */
[----:B------:R-:W-:-:S06]  /*23460*/  F2FP.F16.F32.PACK_AB R203, R11, R203 ;  /* 0x000000cb0bcb723e */ /* 0x000fcc00000000ff */
        /* <DEDUP_REMOVED lines=17> */
[----:B--2---:R-:W-:Y:S01]  /*23580*/  FADD.FTZ R15, R194, R15 ;  /* 0x0000000fc20f7221 */ /* 0x004fe20000010000 */
[----:B------:R-:W-:-:S03]  /*23590*/  F2FP.F16.F32.PACK_AB R194, R6, R194 ;  /* 0x000000c206c2723e */ /* 0x000fc600000000ff */
[----:B------:R-:W-:Y:S01]  /*235a0*/  FADD.FTZ R15, R6, R15 ;  /* 0x0000000f060f7221 */ /* 0x000fe20000010000 */
[----:B------:R-:W-:Y:S02]  /*235b0*/  IMAD.MOV.U32 R6, RZ, RZ, R4 ;  /* 0x000000ffff067224 */ /* 0x000fe400078e0004 */
[----:B0-----:R-:W-:Y:S01]  /*235c0*/  FADD.FTZ R14, R158, R7 ;  /* 0x000000079e0e7221 */ /* 0x001fe20000010000 */
[----:B------:R-:W-:-:S03]  /*235d0*/  MOV R7, R5 ;  /* 0x0000000500077202 */ /* 0x000fc60000000f00 */
[C---:B-1----:R-:W-:Y:S01]  /*235e0*/  FADD.FTZ R14, R159.reuse, R14 ;  /* 0x0000000e9f0e7221 */ /* 0x042fe20000010000 */
[----:B------:R-:W-:Y:S01]  /*235f0*/  F2FP.F16.F32.PACK_AB R195, R159, R158 ;  /* 0x0000009e9fc3723e */ /* 0x000fe200000000ff */
[----:B------:R-:W-:Y:S06]  /*23600*/  @P2 BRA `(.L_x_3089) ;  /* 0xffffffb000a42947 */ /* 0x000fec000383ffff */
.L_x_3078:
[----:B------:R-:W-:Y:S05]  /*23610*/  BSYNC B0 ;  /* 0x0000000000007941 */ /* 0x000fea0003800000 */
.L_x_3077:
        /* <DEDUP_REMOVED lines=131> */
.L_x_3090:
[----:B------:R-:W-:Y:S01]  /*23e50*/  IMAD R0, R217, 0x8, R18 ;  /* 0x00000008d9007824 */ /* 0x000fe200078e0212 */
[----:B------:R-:W-:-:S04]  /*23e60*/  SHF.L.U32 R7, R218, 0x1f, RZ ;  /* 0x0000001fda077819 */ /* 0x000fc800000006ff */
[----:B------:R0:W1:Y:S01]  /*23e70*/  SYNCS.PHASECHK.TRANS64.TRYWAIT P2, [R0+URZ+0x38850], R7 ;  /* 0x03885007000075a7 */ /* 0x000062000804017f */
[----:B------:R-:W-:Y:S05]  /*23e80*/  @!P0 BRA `(.L_x_3091) ;  /* 0x0000000000048947 */ /* 0x000fea0003800000 */
[----:B------:R-:W-:Y:S01]  /*23e90*/  BPT.TRAP 0x1 ;  /* 0x000000040000795c */ /* 0x000fe20000300000 */
.L_x_3091:
        /* <DEDUP_REMOVED lines=9> */
.L_x_3093:
[----:B------:R-:W-:Y:S05]  /*23f30*/  BSYNC B0 ;  /* 0x0000000000007941 */ /* 0x000fea0003800000 */
.L_x_3092:
[----:B------:R-:W-:Y:S01]  /*23f40*/  IMAD.MOV.U32 R6, RZ, RZ, R2 ;  /* 0x000000ffff067224 */ /* 0x000fe200078e0002 */
[----:B01----:R-:W-:Y:S01]  /*23f50*/  MOV R7, 0x40000040 ;  /* 0x4000004000077802 */ /* 0x003fe20000000f00 */
[----:B------:R-:W2:Y:S01]  /*23f60*/  LDL.LU R18, [R1+0x60] ;  /* 0x0000600001127983 */ /* 0x000ea20000300800 */
[----:B------:R-:W-:Y:S01]  /*23f70*/  WARPGROUP.ARRIVE ;  /* 0x00000000000079c5 */ /* 0x000fe20000000000 */
[----:B------:R-:W-:Y:S01]  /*23f80*/  VIADD R217, R217, 0x1 ;  /* 0x00000001d9d97836 */ /* 0x000fe20000000000 */
[----:B------:R-:W-:Y:S01]  /*23f90*/  R2UR UR6, R6 ;  /* 0x00000000060672ca */ /* 0x000fe200000e0000 */
[----:B------:R-:W-:Y:S01]  /*23fa0*/  VIADD R6, R2, 0x80 ;  /* 0x0000008002067836 */ /* 0x000fe20000000000 */
[----:B------:R-:W-:Y:S01]  /*23fb0*/  R2UR UR7, R7 ;  /* 0x00000000070772ca */ /* 0x000fe200000e0000 */
[----:B------:R-:W-:Y:S01]  /*23fc0*/  IMAD.MOV.U32 R7, RZ, RZ, 0x40000040 ;  /* 0x40000040ff077424 */ /* 0x000fe200078e00ff */
[----:B------:R-:W-:-:S04]  /*23fd0*/  ISETP.NE.AND P2, PT, R217, 0x2, PT ;  /* 0x00000002d900780c */ /* 0x000fc80003f45270 */
[----:B------:R-:W-:Y:S02]  /*23fe0*/  SEL R11, RZ, 0x1, P2 ;  /* 0x00000001ff0b7807 */ /* 0x000fe40001000000 */
[----:B------:R-:W-:Y:S02]  /*23ff0*/  SEL R217, R217, RZ, P2 ;  /* 0x000000ffd9d97207 */ /* 0x000fe40001000000 */
[----:B------:R-:W-:Y:S01]  /*24000*/  LOP3.LUT R218, R218, R11, RZ, 0x3c, !PT ;  /* 0x0000000bdada7212 */ /* 0x000fe200078e3cff */
[----:B------:R-:W-:Y:S02]  /*24010*/  @!P1 VIADD R11, R0, 0x38860 ;  /* 0x00038860000b9836 */ /* 0x000fe40000000000 */
[----:B------:R-:W-:Y:S01]  /*24020*/  HGMMA.64x256x16.F32 R24, R208, gdesc[UR4].tnspB, R24, gsb0 ;  /* 0x43e00004d0187df0 */ /* 0x000fe20008000818 */
[----:B------:R-:W-:Y:S01]  /*24030*/  R2UR UR6, R6 ;  /* 0x00000000060672ca */ /* 0x000fe200000e0000 */
[----:B------:R-:W-:Y:S01]  /*24040*/  VIADD R6, R2, 0x100 ;  /* 0x0000010002067836 */ /* 0x000fe20000000000 */
[----:B------:R-:W-:Y:S01]  /*24050*/  R2UR UR7, R7 ;  /* 0x00000000070772ca */ /* 0x000fe200000e0000 */
[----:B------:R-:W-:Y:S01]  /*24060*/  IMAD.MOV.U32 R0, RZ, RZ, -0x800000 ;  /* 0xff800000ff007424 */ /* 0x000fe200078e00ff */
[----:B------:R-:W-:-:S02]  /*24070*/  MOV R7, 0x40000040 ;  /* 0x4000004000077802 */ /* 0x000fc40000000f00 */
[----:B------:R-:W-:Y:S01]  /*24080*/  @!P1 PRMT R11, RZ, 0x654, R11 ;  /* 0x00000654ff0b9816 */ /* 0x000fe2000000000b */
[----:B------:R-:W-:Y:S02]  /*24090*/  WARPGROUP.DEPBAR.LE gsb0, 0x0 ;  /* 0x00008000000079c5 */ /* 0x000fe40000010000 */
[----:B------:R-:W-:-:S15]  /*240a0*/  WARPGROUP.ARRIVE ;  /* 0x00000000000079c5 */ /* 0x000fde0000000000 */
[----:B------:R-:W-:-:S03]  /*240b0*/  NOP ;  /* 0x0000000000007918 */ /* 0x000fc60000000000 */
[----:B------:R-:W-:Y:S01]  /*240c0*/  HGMMA.64x256x16.F32 R24, R204, gdesc[UR4].tnspB, R24, gsb0 ;  /* 0x43e00004cc187df0 */ /* 0x000fe20008000818 */
[----:B------:R-:W-:Y:S01]  /*240d0*/  R2UR UR6, R6 ;  /* 0x00000000060672ca */ /* 0x000fe200000e0000 */
[----:B------:R-:W-:Y:S01]  /*240e0*/  VIADD R6, R2, 0x180 ;  /* 0x0000018002067836 */ /* 0x000fe20000000000 */
[----:B------:R-:W-:Y:S01]  /*240f0*/  R2UR UR7, R7 ;  /* 0x00000000070772ca */ /* 0x000fe200000e0000 */
[----:B------:R-:W-:Y:S02]  /*24100*/  IMAD.MOV.U32 R7, RZ, RZ, 0x40000040 ;  /* 0x40000040ff077424 */ /* 0x000fe400078e00ff */
[----:B--2---:R-:W-:-:S05]  /*24110*/  VIADD R18, R18, 0x1 ;  /* 0x0000000112127836 */ /* 0x004fca0000000000 */
[----:B------:R-:W-:Y:S01]  /*24120*/  STL [R1+0x60], R18 ;  /* 0x0000601201007387 */ /* 0x000fe20000100800 */
[----:B------:R-:W-:Y:S02]  /*24130*/  WARPGROUP.DEPBAR.LE gsb0, 0x0 ;  /* 0x00008000000079c5 */ /* 0x000fe40000010000 */
[----:B------:R-:W-:-:S14]  /*24140*/  WARPGROUP.ARRIVE ;  /* 0x00000000000079c5 */ /* 0x000fdc0000000000 */
[----:B------:R-:W-:Y:S01]  /*24150*/  HGMMA.64x256x16.F32 R24, R200, gdesc[UR4].tnspB, R24, gsb0 ;  /* 0x43e00004c8187df0 */ /* 0x000fe20008000818 */
[----:B------:R-:W-:Y:S01]  /*24160*/  R2UR UR6, R6 ;  /* 0x00000000060672ca */ /* 0x000fe200000e0000 */
[----:B------:R-:W-:Y:S01]  /*24170*/  VIADD R6, R2, 0x200 ;  /* 0x0000020002067836 */ /* 0x000fe20000000000 */
[----:B------:R-:W-:Y:S01]  /*24180*/  R2UR UR7, R7 ;  /* 0x00000000070772ca */ /* 0x000fe200000e0000 */
[----:B------:R-:W0:Y:S01]  /*24190*/  SHFL.BFLY PT, R2, R15, 0x2, 0x1f ;  /* 0x0c401f000f027f89 */ /* 0x000e2200000e0000 */
[----:B------:R-:W-:Y:S01]  /*241a0*/  MOV R7, 0x40000040 ;  /* 0x4000004000077802 */ /* 0x000fe20000000f00 */
[----:B0-----:R-:W-:Y:S01]  /*241b0*/  FADD.FTZ R2, R2, R15 ;  /* 0x0000000f02027221 */ /* 0x001fe20000010000 */
[----:B------:R-:W-:Y:S02]  /*241c0*/  WARPGROUP.DEPBAR.LE gsb0, 0x0 ;  /* 0x00008000000079c5 */ /* 0x000fe40000010000 */
[----:B------:R-:W-:-:S15]  /*241d0*/  WARPGROUP.ARRIVE ;  /* 0x00000000000079c5 */ /* 0x000fde0000000000 */
[----:B------:R-:W-:-:S04]  /*241e0*/  NOP ;  /* 0x0000000000007918 */ /* 0x000fc80000000000 */
[----:B------:R-:W-:Y:S01]  /*241f0*/  HGMMA.64x256x16.F32 R24, R196, gdesc[UR4].tnspB, R24, gsb0 ;  /* 0x43e00004c4187df0 */ /* 0x000fe20008000818 */
[----:B------:R-:W-:Y:S02]  /*24200*/  R2UR UR6, R6 ;  /* 0x00000000060672ca */ /* 0x000fe400000e0000 */
[----:B------:R-:W-:Y:S02]  /*24210*/  R2UR UR7, R7 ;  /* 0x00000000070772ca */ /* 0x000fe400000e0000 */
[----:B------:R-:W0:Y:S02]  /*24220*/  SHFL.BFLY PT, R7, R14, 0x2, 0x1f ;  /* 0x0c401f000e077f89 */ /* 0x000e2400000e0000 */
[----:B0-----:R-:W-:Y:S02]  /*24230*/  FADD.FTZ R6, R7, R14 ;  /* 0x0000000e07067221 */ /* 0x001fe40000010000 */
[----:B------:R-:W0:Y:S04]  /*24240*/  SHFL.BFLY PT, R7, R2, 0x1, 0x1f ;  /* 0x0c201f0002077f89 */ /* 0x000e2800000e0000 */
[----:B------:R-:W1:Y:S01]  /*24250*/  SHFL.BFLY PT, R9, R6, 0x1, 0x1f ;  /* 0x0c201f0006097f89 */ /* 0x000e6200000e0000 */
[----:B0-----:R-:W-:Y:S01]  /*24260*/  FADD.FTZ R12, R2, R7 ;  /* 0x00000007020c7221 */ /* 0x001fe20000010000 */
[----:B------:R-:W-:Y:S01]  /*24270*/  MOV R2, 0xff800000 ;  /* 0xff80000000027802 */ /* 0x000fe20000000f00 */
[----:B-1----:R-:W-:-:S03]  /*24280*/  FADD.FTZ R13, R6, R9 ;  /* 0x00000009060d7221 */ /* 0x002fc60000010000 */
[----:B------:R-:W-:Y:S02]  /*24290*/  FSETP.NE.FTZ.AND P0, PT, R12, RZ, PT ;  /* 0x000000ff0c00720b */ /* 0x000fe40003f15000 */
[----:B------:R-:W-:Y:S02]  /*242a0*/  CS2R R6, SRZ ;  /* 0x0000000000067805 */ /* 0x000fe4000001ff00 */
[----:B------:R-:W-:-:S09]  /*242b0*/  FSETP.NE.FTZ.AND P3, PT, R13, RZ, PT ;  /* 0x000000ff0d00720b */ /* 0x000fd20003f75000 */
[----:B------:R-:W0:Y:S01]  /*242c0*/  @P0 MUFU.LG2 R9, R12 ;  /* 0x0000000c00090308 */ /* 0x000e220000000c00 */
[----:B------:R-:W-:-:S03]  /*242d0*/  @P0 FMUL.FTZ R8, R3, 0.69314718246459960938 ;  /* 0x3f31721803080820 */ /* 0x000fc60000410000 */
[----:B------:R-:W-:-:S04]  /*242e0*/  @P3 FMUL.FTZ R14, R3, 0.69314718246459960938 ;  /* 0x3f317218030e3820 */ /* 0x000fc80000410000 */
        /* <DEDUP_REMOVED lines=76> */
[----:B------:R1:W-:Y:S01]  /*247b0*/  @!P1 SYNCS.ARRIVE.TRANS64.RED.A1T0 RZ, [R11+URZ], RZ ;  /* 0x000000ff0bff99a7 */ /* 0x0003e2000810043f */
[-C--:B0-----:R-:W-:Y:S01]  /*247c0*/  FMUL.FTZ R7, R27, R6.reuse ;  /* 0x000000061b077220 */ /* 0x081fe20000410000 */
[-C--:B------:R-:W-:Y:S01]  /*247d0*/  FMUL.FTZ R13, R42, R6.reuse ;  /* 0x000000062a0d7220 */ /* 0x080fe20000410000 */
[-C--:B------:R-:W-:Y:S01]  /*247e0*/  FMUL.FTZ R15, R46, R6.reuse ;  /* 0x000000062e0f7220 */ /* 0x080fe20000410000 */
[-C--:B------:R-:W-:Y:S01]  /*247f0*/  FMUL.FTZ R9, R26, R6.reuse ;  /* 0x000000061a097220 */ /* 0x080fe20000410000 */
[-C--:B------:R-:W-:Y:S01]  /*24800*/  FMUL.FTZ R31, R31, R6.reuse ;  /* 0x000000061f1f7220 */ /* 0x080fe20000410000 */
[-C--:B------:R-:W-:Y:S01]  /*24810*/  FMUL.FTZ R34, R34, R6.reuse ;  /* 0x0000000622227220 */ /* 0x080fe20000410000 */
[-C--:B------:R-:W-:Y:S01]  /*24820*/  FMUL.FTZ R35, R35, R6.reuse ;  /* 0x0000000623237220 */ /* 0x080fe20000410000 */
        /* <DEDUP_REMOVED lines=57> */
.L_x_2977:
        /* <DEDUP_REMOVED lines=19> */
[----:B------:R-:W-:Y:S01]  /*24cf0*/  F2FP.F16.F32.PACK_AB R27, R27, R5 ;  /* 0x000000051b1b723e */ /* 0x000fe200000000ff */
[----:B------:R-:W-:Y:S01]  /*24d00*/  IMAD.SHL.U32 R5, R236, 0x4, RZ ;  /* 0x00000004ec057824 */ /* 0x000fe200078e00ff */
[----:B------:R-:W-:Y:S02]  /*24d10*/  F2FP.F16.F32.PACK_AB R31, R63, R62 ;  /* 0x0000003e3f1f723e */ /* 0x000fe400000000ff */
[----:B------:R-:W-:Y:S02]  /*24d20*/  F2FP.F16.F32.PACK_AB R136, R137, R136 ;  /* 0x000000888988723e */ /* 0x000fe400000000ff */
[----:B------:R-:W-:Y:S02]  /*24d30*/  F2FP.F16.F32.PACK_AB R137, R139, R138 ;  /* 0x0000008a8b89723e */ /* 0x000fe400000000ff */
[----:B------:R-:W-:Y:S02]  /*24d40*/  F2FP.F16.F32.PACK_AB R138, R141, R140 ;  /* 0x0000008c8d8a723e */ /* 0x000fe400000000ff */
[----:B------:R-:W-:-:S02]  /*24d50*/  F2FP.F16.F32.PACK_AB R139, R143, R142 ;  /* 0x0000008e8f8b723e */ /* 0x000fc400000000ff */
[----:B------:R-:W-:Y:S02]  /*24d60*/  MOV R20, R18 ;  /* 0x0000001200147202 */ /* 0x000fe40000000f00 */
[----:B---3--:R-:W-:Y:S01]  /*24d70*/  MOV R21, R85 ;  /* 0x0000005500157202 */ /* 0x008fe20000000f00 */
[----:B------:R-:W-:Y:S02]  /*24d80*/  BAR.SYNC.DEFER_BLOCKING 0x1, 0x100 ;  /* 0x0044000000007b1d */ /* 0x000fe40000010000 */
[----:B--2---:R-:W-:-:S03]  /*24d90*/  IMAD.WIDE R122, R26, 0x2, R20 ;  /* 0x000000021a7a7825 */ /* 0x004fc600078e0214 */
[C---:B------:R-:W-:Y:S02]  /*24da0*/  IADD3 R102, P3, R122.reuse, 0x4000, RZ ;  /* 0x000040007a667810 */ /* 0x040fe40007f7e0ff */
[----:B------:R-:W-:Y:S02]  /*24db0*/  IADD3 R96, P0, R122, 0x40, RZ ;  /* 0x000000407a607810 */ /* 0x000fe40007f1e0ff */
[----:B------:R-:W-:Y:S01]  /*24dc0*/  LOP3.LUT R120, R102, 0x380, RZ, 0xc0, !PT ;  /* 0x0000038066787812 */ /* 0x000fe200078ec0ff */
[----:B------:R-:W-:Y:S01]  /*24dd0*/  IMAD.X R103, RZ, RZ, R123, P3 ;  /* 0x000000ffff677224 */ /* 0x000fe200018e067b */
[----:B------:R-:W-:Y:S02]  /*24de0*/  LOP3.LUT R112, R96, 0x380, RZ, 0xc0, !PT ;  /* 0x0000038060707812 */ /* 0x000fe400078ec0ff */
[----:B------:R-:W-:Y:S02]  /*24df0*/  IADD3 R100, P4, R122, 0x60, RZ ;  /* 0x000000607a647810 */ /* 0x000fe40007f9e0ff */
[----:B------:R-:W-:-:S02]  /*24e00*/  SHF.R.U64 R120, R120, 0x3, RZ ;  /* 0x0000000378787819 */ /* 0x000fc400000012ff */
[C---:B------:R-:W-:Y:S01]  /*24e10*/  IADD3 R104, P6, R122.reuse, 0x4020, RZ ;  /* 0x000040207a687810 */ /* 0x040fe20007fde0ff */
[--C-:B------:R-:W-:Y:S01]  /*24e20*/  IMAD.X R101, RZ, RZ, R123.reuse, P4 ;  /* 0x000000ffff657224 */ /* 0x100fe200020e067b */
[----:B------:R-:W-:Y:S02]  /*24e30*/  IADD3 R92, P1, R122, 0x20, RZ ;  /* 0x000000207a5c7810 */ /* 0x000fe40007f3e0ff */
[----:B------:R-:W-:Y:S01]  /*24e40*/  SHF.R.U64 R112, R112, 0x3, RZ ;  /* 0x0000000370707819 */ /* 0x000fe200000012ff */
[--C-:B------:R-:W-:Y:S01]  /*24e50*/  IMAD.X R105, RZ, RZ, R123.reuse, P6 ;  /* 0x000000ffff697224 */ /* 0x100fe200030e067b */
[----:B------:R-:W-:Y:S01]  /*24e60*/  IADD3 R108, P2, R122, 0x4060, RZ ;  /* 0x000040607a6c7810 */ /* 0x000fe20007f5e0ff */
[--C-:B------:R-:W-:Y:S01]  /*24e70*/  IMAD.X R93, RZ, RZ, R123.reuse, P1 ;  /* 0x000000ffff5d7224 */ /* 0x100fe200008e067b */
[----:B------:R-:W-:Y:S02]  /*24e80*/  LOP3.LUT R118, R100, 0x380, RZ, 0xc0, !PT ;  /* 0x0000038064767812 */ /* 0x000fe400078ec0ff */
[----:B------:R-:W-:Y:S01]  /*24e90*/  LOP3.LUT R102, R120, R102, RZ, 0x3c, !PT ;  /* 0x0000006678667212 */ /* 0x000fe200078e3cff */
[----:B------:R-:W-:Y:S01]  /*24ea0*/  IMAD.X R109, RZ, RZ, R123, P2 ;  /* 0x000000ffff6d7224 */ /* 0x000fe200010e067b */
[----:B------:R-:W-:-:S02]  /*24eb0*/  LOP3.LUT R120, R104, 0x380, RZ, 0xc0, !PT ;  /* 0x0000038068787812 */ /* 0x000fc400078ec0ff */
[----:B------:R-:W-:Y:S02]  /*24ec0*/  LOP3.LUT R96, R112, R96, RZ, 0x3c, !PT ;  /* 0x0000006070607212 */ /* 0x000fe400078e3cff */
[----:B------:R-:W-:Y:S02]  /*24ed0*/  LOP3.LUT R85, R122, 0x380, RZ, 0xc0, !PT ;  /* 0x000003807a557812 */ /* 0x000fe400078ec0ff */
[----:B------:R-:W-:Y:S02]  /*24ee0*/  SHF.R.U64 R118, R118, 0x3, RZ ;  /* 0x0000000376767819 */ /* 0x000fe400000012ff */
[----:B------:R-:W-:Y:S02]  /*24ef0*/  LOP3.LUT R112, R108, 0x380, RZ, 0xc0, !PT ;  /* 0x000003806c707812 */ /* 0x000fe400078ec0ff */
[----:B------:R-:W-:Y:S02]  /*24f00*/  IADD3 R110, P1, R122, 0x8000, RZ ;  /* 0x000080007a6e7810 */ /* 0x000fe40007f3e0ff */
[----:B------:R-:W-:-:S02]  /*24f10*/  IADD3.X R97, RZ, R123, RZ, P0, !PT ;  /* 0x0000007bff617210 */ /* 0x000fc400007fe4ff */
[----:B-----5:R-:W-:Y:S01]  /*24f20*/  LOP3.LUT R144, R92, 0x380, RZ, 0xc0, !PT ;  /* 0x000003805c907812 */ /* 0x020fe200078ec0ff */
[--C-:B------:R-:W-:Y:S01]  /*24f30*/  IMAD.X R111, RZ, RZ, R123.reuse, P1 ;  /* 0x000000ffff6f7224 */ /* 0x100fe200008e067b */
[----:B------:R-:W-:Y:S02]  /*24f40*/  SHF.R.U64 R120, R120, 0x3, RZ ;  /* 0x0000000378787819 */ /* 0x000fe400000012ff */
[C---:B------:R-:W-:Y:S02]  /*24f50*/  IADD3 R106, P5, R122.reuse, 0x4040, RZ ;  /* 0x000040407a6a7810 */ /* 0x040fe40007fbe0ff */
[----:B------:R-:W-:Y:S02]  /*24f60*/  IADD3 R84, P0, R122, 0x8020, RZ ;  /* 0x000080207a547810 */ /* 0x000fe40007f1e0ff */
[----:B------:R-:W-:Y:S02]  /*24f70*/  SHF.R.U64 R85, R85, 0x3, RZ ;  /* 0x0000000355557819 */ /* 0x000fe400000012ff */
[----:B------:R-:W-:Y:S01]  /*24f80*/  LOP3.LUT R100, R118, R100, RZ, 0x3c, !PT ;  /* 0x0000006476647212 */ /* 0x000fe200078e3cff */
[----:B------:R-:W-:Y:S01]  /*24f90*/  IMAD.X R113, RZ, RZ, R123, P0 ;  /* 0x000000ffff717224 */ /* 0x000fe200000e067b */
[----:B------:R-:W-:-:S02]  /*24fa0*/  SHF.R.U64 R112, R112, 0x3, RZ ;  /* 0x0000000370707819 */ /* 0x000fc400000012ff */
[----:B------:R-:W-:Y:S02]  /*24fb0*/  IADD3 R116, P3, R122, 0x8060, RZ ;  /* 0x000080607a747810 */ /* 0x000fe40007f7e0ff */
[----:B------:R-:W-:Y:S02]  /*24fc0*/  SHF.R.U64 R144, R144, 0x3, RZ ;  /* 0x0000000390907819 */ /* 0x000fe400000012ff */
[----:B------:R-:W-:Y:S01]  /*24fd0*/  LOP3.LUT R118, R110, 0x380, RZ, 0xc0, !PT ;  /* 0x000003806e767812 */ /* 0x000fe200078ec0ff */
[----:B------:R-:W-:Y:S01]  /*24fe0*/  IMAD.X R117, RZ, RZ, R123, P3 ;  /* 0x000000ffff757224 */ /* 0x000fe200018e067b */
[----:B------:R-:W-:Y:S02]  /*24ff0*/  LOP3.LUT R104, R120, R104, RZ, 0x3c, !PT ;  /* 0x0000006878687212 */ /* 0x000fe400078e3cff */
[----:B------:R-:W-:Y:S02]  /*25000*/  IADD3.X R107, RZ, R123, RZ, P5, !PT ;  /* 0x0000007bff6b7210 */ /* 0x000fe40002ffe4ff */
[----:B------:R-:W-:-:S02]  /*25010*/  LOP3.LUT R120, R84, 0x380, RZ, 0xc0, !PT ;  /* 0x0000038054787812 */ /* 0x000fc400078ec0ff */
[C---:B------:R-:W-:Y:S02]  /*25020*/  IADD3 R114, P4, R122.reuse, 0x8040, RZ ;  /* 0x000080407a727810 */ /* 0x040fe40007f9e0ff */
[C---:B------:R-:W-:Y:S02]  /*25030*/  IADD3 R88, P6, R122.reuse, 0xc000, RZ ;  /* 0x0000c0007a587810 */ /* 0x040fe40007fde0ff */
[C---:B------:R-:W-:Y:S02]  /*25040*/  IADD3 R26, P5, R122.reuse, 0xc020, RZ ;  /* 0x0000c0207a1a7810 */ /* 0x040fe40007fbe0ff */
[C---:B------:R-:W-:Y:S01]  /*25050*/  IADD3 R30, P2, R122.reuse, 0xc040, RZ ;  /* 0x0000c0407a1e7810 */ /* 0x040fe20007f5e0ff */
[--C-:B------:R-:W-:Y:S01]  /*25060*/  IMAD.X R119, RZ, RZ, R123.reuse, P6 ;  /* 0x000000ffff777224 */ /* 0x100fe200030e067b */
[----:B-1----:R-:W-:Y:S01]  /*25070*/  IADD3 R52, P1, R122, 0xc060, RZ ;  /* 0x0000c0607a347810 */ /* 0x002fe20007f3e0ff */
[----:B------:R-:W-:Y:S01]  /*25080*/  IMAD.X R121, RZ, RZ, R123, P5 ;  /* 0x000000ffff797224 */ /* 0x000fe200028e067b */
[----:B------:R-:W-:-:S02]  /*25090*/  LOP3.LUT R122, R85, R122, RZ, 0x3c, !PT ;  /* 0x0000007a557a7212 */ /* 0x000fc400078e3cff */
[----:B------:R-:W-:Y:S01]  /*250a0*/  LOP3.LUT R108, R112, R108, RZ, 0x3c, !PT ;  /* 0x0000006c706c7212 */ /* 0x000fe200078e3cff */
[----:B------:R-:W-:Y:S01]  /*250b0*/  IMAD.X R89, RZ, RZ, R123, P1 ;  /* 0x000000ffff597224 */ /* 0x000fe200008e067b */
[----:B------:R-:W-:Y:S02]  /*250c0*/  LOP3.LUT R92, R144, R92, RZ, 0x3c, !PT ;  /* 0x0000005c905c7212 */ /* 0x000fe400078e3cff */
[----:B------:R-:W-:Y:S02]  /*250d0*/  SHF.R.U64 R118, R118, 0x3, RZ ;  /* 0x0000000376767819 */ /* 0x000fe400000012ff */
[----:B------:R-:W-:Y:S02]  /*250e0*/  LOP3.LUT R112, R116, 0x380, RZ, 0xc0, !PT ;  /* 0x0000038074707812 */ /* 0x000fe400078ec0ff */
[----:B------:R-:W-:Y:S02]  /*250f0*/  LOP3.LUT R144, R106, 0x380, RZ, 0xc0, !PT ;  /* 0x000003806a907812 */ /* 0x000fe400078ec0ff */
[----:B------:R-:W-:-:S02]  /*25100*/  SHF.R.U64 R120, R120, 0x3, RZ ;  /* 0x0000000378787819 */ /* 0x000fc400000012ff */
[----:B------:R-:W-:Y:S02]  /*25110*/  MOV R122, R122 ;  /* 0x0000007a007a7202 */ /* 0x000fe40000000f00 */
[----:B------:R-:W-:Y:S02]  /*25120*/  LOP3.LUT R110, R118, R110, RZ, 0x3c, !PT ;  /* 0x0000006e766e7212 */ /* 0x000fe400078e3cff */
[----:B------:R-:W-:Y:S01]  /*25130*/  SHF.R.U64 R151, R112, 0x3, RZ ;  /* 0x0000000370977819 */ /* 0x000fe200000012ff */
[----:B------:R1:W-:Y:S01]  /*25140*/  STSM.16.M88.4 [R122], R8 ;  /* 0x000000087a007844 */ /* 0x0003e20000000200 */
[----:B------:R-:W-:Y:S02]  /*25150*/  SHF.R.U64 R144, R144, 0x3, RZ ;  /* 0x0000000390907819 */ /* 0x000fe400000012ff */
[----:B------:R-:W-:Y:S02]  /*25160*/  LOP3.LUT R118, R88, 0x380, RZ, 0xc0, !PT ;  /* 0x0000038058767812 */ /* 0x000fe400078ec0ff */
[----:B------:R-:W-:-:S02]  /*25170*/  LOP3.LUT R112, R120, R84, RZ, 0x3c, !PT ;  /* 0x0000005478707212 */ /* 0x000fc400078e3cff */
[----:B------:R-:W-:Y:S02]  /*25180*/  LOP3.LUT R7, R26, 0x380, RZ, 0xc0, !PT ;  /* 0x000003801a077812 */ /* 0x000fe400078ec0ff */
[----:B------:R-:W-:Y:S02]  /*25190*/  LOP3.LUT R25, R30, 0x380, RZ, 0xc0, !PT ;  /* 0x000003801e197812 */ /* 0x000fe400078ec0ff */
[----:B------:R-:W-:Y:S02]  /*251a0*/  LOP3.LUT R84, R52, 0x380, RZ, 0xc0, !PT ;  /* 0x0000038034547812 */ /* 0x000fe400078ec0ff */
[----:B------:R-:W-:Y:S02]  /*251b0*/  LOP3.LUT R106, R144, R106, RZ, 0x3c, !PT ;  /* 0x0000006a906a7212 */ /* 0x000fe400078e3cff */
[----:B------:R-:W-:Y:S02]  /*251c0*/  SHF.R.U64 R118, R118, 0x3, RZ ;  /* 0x0000000376767819 */ /* 0x000fe400000012ff */
[----:B------:R-:W-:-:S02]  /*251d0*/  SHF.R.U64 R7, R7, 0x3, RZ ;  /* 0x0000000307077819 */ /* 0x000fc400000012ff */
[----:B------:R-:W-:Y:S02]  /*251e0*/  SHF.R.U64 R25, R25, 0x3, RZ ;  /* 0x0000000319197819 */ /* 0x000fe400000012ff */
[----:B-1----:R-:W-:Y:S02]  /*251f0*/  F2FP.F16.F32.PACK_AB R10, R37, R12 ;  /* 0x0000000c250a723e */ /* 0x002fe400000000ff */
[----:B------:R-:W-:Y:S02]  /*25200*/  LOP3.LUT R144, R114, 0x380, RZ, 0xc0, !PT ;  /* 0x0000038072907812 */ /* 0x000fe400078ec0ff */
[----:B------:R-:W-:Y:S02]  /*25210*/  SHF.R.U64 R29, R84, 0x3, RZ ;  /* 0x00000003541d7819 */ /* 0x000fe400000012ff */
[----:B------:R-:W-:Y:S02]  /*25220*/  MOV R92, R92 ;  /* 0x0000005c005c7202 */ /* 0x000fe40000000f00 */
[----:B------:R-:W-:-:S02]  /*25230*/  F2FP.F16.F32.PACK_AB R8, R33, R32 ;  /* 0x000000202108723e */ /* 0x000fc400000000ff */
[----:B------:R-:W-:Y:S02]  /*25240*/  F2FP.F16.F32.PACK_AB R9, R35, R34 ;  /* 0x000000222309723e */ /* 0x000fe400000000ff */
[----:B------:R-:W-:Y:S02]  /*25250*/  F2FP.F16.F32.PACK_AB R11, R39, R38 ;  /* 0x00000026270b723e */ /* 0x000fe400000000ff */
[----:B------:R-:W-:Y:S02]  /*25260*/  F2FP.F16.F32.PACK_AB R12, R41, R14 ;  /* 0x0000000e290c723e */ /* 0x000fe400000000ff */
[----:B------:R-:W-:Y:S01]  /*25270*/  MOV R96, R96 ;  /* 0x0000006000607202 */ /* 0x000fe20000000f00 */
[----:B------:R1:W-:Y:S01]  /*25280*/  STSM.16.M88.4 [R92], R8 ;  /* 0x000000085c007844 */ /* 0x0003e20000000200 */
[----:B------:R-:W-:Y:S02]  /*25290*/  F2FP.F16.F32.PACK_AB R14, R45, R24 ;  /* 0x000000182d0e723e */ /* 0x000fe400000000ff */
[----:B------:R-:W-:-:S02]  /*252a0*/  LOP3.LUT R118, R118, R88, RZ, 0x3c, !PT ;  /* 0x0000005876767212 */ /* 0x000fc400078e3cff */
[----:B------:R-:W-:Y:S01]  /*252b0*/  LOP3.LUT R120, R7, R26, RZ, 0x3c, !PT ;  /* 0x0000001a07787212 */ /* 0x000fe200078e3cff */
[----:B------:R2:W-:Y:S01]  /*252c0*/  STSM.16.M88.4 [R96], R12 ;  /* 0x0000000c60007844 */ /* 0x0005e20000000200 */
[----:B------:R-:W-:Y:S02]  /*252d0*/  LOP3.LUT R84, R25, R30, RZ, 0x3c, !PT ;  /* 0x0000001e19547212 */ /* 0x000fe400078e3cff */
[----:B------:R-:W-:Y:S02]  /*252e0*/  SHF.R.U64 R144, R144, 0x3, RZ ;  /* 0x0000000390907819 */ /* 0x000fe400000012ff */
[----:B------:R-:W-:Y:S02]  /*252f0*/  LOP3.LUT R88, R29, R52, RZ, 0x3c, !PT ;  /* 0x000000341d587212 */ /* 0x000fe400078e3cff */
[----:B------:R-:W-:Y:S01]  /*25300*/  MOV R100, R100 ;  /* 0x0000006400647202 */ /* 0x000fe20000000f00 */
[----:B------:R-:W3:Y:S01]  /*25310*/  LDC R52, c[0x0][0xbe8] ;  /* 0x0002fa00ff347b82 */ /* 0x000ee20000000800 */
[----:B------:R-:W-:-:S02]  /*25320*/  F2FP.F16.F32.PACK_AB R24, R49, R28 ;  /* 0x0000001c3118723e */ /* 0x000fc400000000ff */
[----:B------:R-:W-:Y:S02]  /*25330*/  F2FP.F16.F32.PACK_AB R25, R51, R50 ;  /* 0x000000323319723e */ /* 0x000fe400000000ff */
[----:B------:R-:W-:Y:S02]  /*25340*/  F2FP.F16.F32.PACK_AB R26, R3, R160 ;  /* 0x000000a0031a723e */ /* 0x000fe400000000ff */
[----:B------:R-:W-:Y:S02]  /*25350*/  MOV R102, R102 ;  /* 0x0000006600667202 */ /* 0x000fe40000000f00 */
[----:B------:R-:W-:Y:S01]  /*25360*/  F2FP.F16.F32.PACK_AB R28, R57, R161 ;  /* 0x000000a1391c723e */ /* 0x000fe200000000ff */
[----:B------:R-:W-:Y:S01]  /*25370*/  STSM.16.M88.4 [R100], R24 ;  /* 0x0000001864007844 */ /* 0x000fe20000000200 */
[----:B------:R-:W-:Y:S02]  /*25380*/  F2FP.F16.F32.PACK_AB R29, R59, R58 ;  /* 0x0000003a3b1d723e */ /* 0x000fe400000000ff */
[----:B------:R-:W-:-:S02]  /*25390*/  F2FP.F16.F32.PACK_AB R30, R61, R162 ;  /* 0x000000a23d1e723e */ /* 0x000fc400000000ff */
[----:B------:R-:W-:Y:S02]  /*253a0*/  MOV R104, R104 ;  /* 0x0000006800687202 */ /* 0x000fe40000000f00 */
[----:B-1----:R-:W-:Y:S01]  /*253b0*/  F2FP.F16.F32.PACK_AB R8, R65, R163 ;  /* 0x000000a34108723e */ /* 0x002fe200000000ff */
[----:B------:R-:W-:Y:S01]  /*253c0*/  STSM.16.M88.4 [R102], R28 ;  /* 0x0000001c66007844 */ /* 0x000fe20000000200 */
[----:B------:R-:W-:Y:S02]  /*253d0*/  F2FP.F16.F32.PACK_AB R9, R67, R66 ;  /* 0x000000424309723e */ /* 0x000fe400000000ff */
[----:B------:R-:W-:Y:S02]  /*253e0*/  F2FP.F16.F32.PACK_AB R10, R69, R164 ;  /* 0x000000a4450a723e */ /* 0x000fe400000000ff */
[----:B------:R-:W-:Y:S02]  /*253f0*/  F2FP.F16.F32.PACK_AB R11, R71, R70 ;  /* 0x00000046470b723e */ /* 0x000fe400000000ff */
[----:B------:R-:W-:-:S02]  /*25400*/  MOV R106, R106 ;  /* 0x0000006a006a7202 */ /* 0x000fc40000000f00 */
[----:B--2---:R-:W-:Y:S01]  /*25410*/  F2FP.F16.F32.PACK_AB R12, R73, R165 ;  /* 0x000000a5490c723e */ /* 0x004fe200000000ff */
[----:B------:R1:W-:Y:S01]  /*25420*/  STSM.16.M88.4 [R104], R8 ;  /* 0x0000000868007844 */ /* 0x0003e20000000200 */
[----:B------:R-:W-:Y:S02]  /*25430*/  F2FP.F16.F32.PACK_AB R13, R75, R74 ;  /* 0x0000004a4b0d723e */ /* 0x000fe400000000ff */
[----:B------:R-:W-:Y:S02]  /*25440*/  F2FP.F16.F32.PACK_AB R14, R77, R166 ;  /* 0x000000a64d0e723e */ /* 0x000fe400000000ff */
[----:B------:R-:W-:Y:S02]  /*25450*/  F2FP.F16.F32.PACK_AB R15, R79, R78 ;  /* 0x0000004e4f0f723e */ /* 0x000fe400000000ff */
[----:B------:R-:W-:Y:S02]  /*25460*/  IADD3.X R115, RZ, R123, RZ, P4, !PT ;  /* 0x0000007bff737210 */ /* 0x000fe400027fe4ff */
[----:B------:R-:W-:Y:S01]  /*25470*/  LOP3.LUT R114, R144, R114, RZ, 0x3c, !PT ;  /* 0x0000007290727212 */ /* 0x000fe200078e3cff */
[----:B------:R2:W-:Y:S01]  /*25480*/  STSM.16.M88.4 [R106], R12 ;  /* 0x0000000c6a007844 */ /* 0x0005e20000000200 */
[----:B------:R-:W-:-:S02]  /*25490*/  LOP3.LUT R116, R151, R116, RZ, 0x3c, !PT ;  /* 0x0000007497747212 */ /* 0x000fc400078e3cff */
[----:B------:R-:W-:Y:S02]  /*254a0*/  MOV R108, R108 ;  /* 0x0000006c006c7202 */ /* 0x000fe40000000f00 */
[----:B------:R-:W-:Y:S02]  /*254b0*/  F2FP.F16.F32.PACK_AB R32, R81, R167 ;  /* 0x000000a75120723e */ /* 0x000fe400000000ff */
[----:B------:R-:W-:Y:S02]  /*254c0*/  F2FP.F16.F32.PACK_AB R33, R83, R82 ;  /* 0x000000525321723e */ /* 0x000fe400000000ff */
        /* <DEDUP_REMOVED lines=8> */
[----:B------:R-:W-:Y:S02]  /*25550*/  MOV R112, R112 ;  /* 0x0000007000707202 */ /* 0x000fe40000000f00 */
[----:B------:R-:W-:Y:S01]  /*25560*/  F2FP.F16.F32.PACK_AB R64, R153, R171 ;  /* 0x000000ab9940723e */ /* 0x000fe200000000ff */
[----:B------:R-:W-:Y:S01]  /*25570*/  STSM.16.M88.4 [R110], R48 ;  /* 0x000000306e007844 */ /* 0x000fe20000000200 */
[----:B------:R-:W-:-:S02]  /*25580*/  F2FP.F16.F32.PACK_AB R65, R99, R98 ;  /* 0x000000626341723e */ /* 0x000fc400000000ff */
[----:B------:R-:W-:Y:S02]  /*25590*/  F2FP.F16.F32.PACK_AB R66, R154, R172 ;  /* 0x000000ac9a42723e */ /* 0x000fe400000000ff */
[----:B------:R-:W-:Y:S02]  /*255a0*/  F2FP.F16.F32.PACK_AB R67, R40, R36 ;  /* 0x000000242843723e */ /* 0x000fe400000000ff */
[----:B------:R-:W-:Y:S02]  /*255b0*/  MOV R114, R114 ;  /* 0x0000007200727202 */ /* 0x000fe40000000f00 */
[----:B-1----:R-:W-:Y:S01]  /*255c0*/  F2FP.F16.F32.PACK_AB R8, R155, R173 ;  /* 0x000000ad9b08723e */ /* 0x002fe200000000ff */
[----:B------:R-:W-:Y:S01]  /*255d0*/  STSM.16.M88.4 [R112], R64 ;  /* 0x0000004070007844 */ /* 0x000fe20000000200 */
[----:B------:R-:W-:Y:S02]  /*255e0*/  F2FP.F16.F32.PACK_AB R9, R44, R42 ;  /* 0x0000002a2c09723e */ /* 0x000fe400000000ff */
[----:B------:R-:W-:-:S02]  /*255f0*/  F2FP.F16.F32.PACK_AB R10, R156, R174 ;  /* 0x000000ae9c0a723e */ /* 0x000fc400000000ff */
[----:B------:R-:W-:Y:S02]  /*25600*/  F2FP.F16.F32.PACK_AB R11, R56, R46 ;  /* 0x0000002e380b723e */ /* 0x000fe400000000ff */
[----:B------:R-:W-:Y:S02]  /*25610*/  MOV R116, R116 ;  /* 0x0000007400747202 */ /* 0x000fe40000000f00 */
[----:B--2---:R-:W-:Y:S01]  /*25620*/  F2FP.F16.F32.PACK_AB R12, R157, R175 ;  /* 0x000000af9d0c723e */ /* 0x004fe200000000ff */
[----:B------:R-:W-:Y:S01]  /*25630*/  STSM.16.M88.4 [R114], R8 ;  /* 0x0000000872007844 */ /* 0x000fe20000000200 */
[----:B------:R-:W-:Y:S02]  /*25640*/  F2FP.F16.F32.PACK_AB R13, R68, R60 ;  /* 0x0000003c440d723e */ /* 0x000fe400000000ff */
[----:B------:R-:W-:Y:S02]  /*25650*/  F2FP.F16.F32.PACK_AB R14, R158, R176 ;  /* 0x000000b09e0e723e */ /* 0x000fe400000000ff */
[----:B------:R-:W-:-:S02]  /*25660*/  F2FP.F16.F32.PACK_AB R15, R76, R72 ;  /* 0x000000484c0f723e */ /* 0x000fc400000000ff */
[----:B------:R-:W-:Y:S02]  /*25670*/  MOV R118, R118 ;  /* 0x0000007600767202 */ /* 0x000fe40000000f00 */
[----:B------:R-:W-:Y:S01]  /*25680*/  F2FP.F16.F32.PACK_AB R24, R159, R177 ;  /* 0x000000b19f18723e */ /* 0x000fe200000000ff */
[----:B------:R1:W-:Y:S01]  /*25690*/  STSM.16.M88.4 [R116], R12 ;  /* 0x0000000c74007844 */ /* 0x0003e20000000200 */
[----:B------:R-:W-:Y:S01]  /*256a0*/  F2FP.F16.F32.PACK_AB R25, R124, R80 ;  /* 0x000000507c19723e */ /* 0x000fe200000000ff */
[----:B------:R-:W-:Y:S01]  /*256b0*/  IMAD.MOV.U32 R80, RZ, RZ, RZ ;  /* 0x000000ffff507224 */ /* 0x000fe200078e00ff */
[----:B------:R-:W-:Y:S02]  /*256c0*/  F2FP.F16.F32.PACK_AB R26, R125, R178 ;  /* 0x000000b27d1a723e */ /* 0x000fe400000000ff */
[----:B------:R-:W-:Y:S02]  /*256d0*/  F2FP.F16.F32.PACK_AB R27, R127, R126 ;  /* 0x0000007e7f1b723e */ /* 0x000fe400000000ff */
[----:B------:R-:W-:-:S02]  /*256e0*/  IADD3.X R85, RZ, R123, RZ, P2, !PT ;  /* 0x0000007bff557210 */ /* 0x000fc400017fe4ff */
[----:B------:R-:W-:Y:S01]  /*256f0*/  ISETP.NE.U32.AND P0, PT, RZ, UR4, PT ;  /* 0x00000004ff007c0c */ /* 0x000fe2000bf05070 */
[----:B------:R2:W-:Y:S01]  /*25700*/  STSM.16.M88.4 [R118], R24 ;  /* 0x0000001876007844 */ /* 0x0005e20000000200 */
[----:B------:R-:W-:Y:S02]  /*25710*/  MOV R120, R120 ;  /* 0x0000007800787202 */ /* 0x000fe40000000f00 */
[----:B------:R-:W-:Y:S02]  /*25720*/  F2FP.F16.F32.PACK_AB R28, R129, R128 ;  /* 0x00000080811c723e */ /* 0x000fe400000000ff */
[----:B------:R-:W-:Y:S02]  /*25730*/  F2FP.F16.F32.PACK_AB R29, R131, R130 ;  /* 0x00000082831d723e */ /* 0x000fe400000000ff */
[----:B-1----:R-:W-:Y:S02]  /*25740*/  IADD3 R12, P1, R5, UR4, RZ ;  /* 0x00000004050c7c10 */ /* 0x002fe4000ff3e0ff */
[----:B------:R-:W-:-:S02]  /*25750*/  F2FP.F16.F32.PACK_AB R30, R133, R132 ;  /* 0x00000084851e723e */ /* 0x000fc400000000ff */
[----:B------:R-:W-:Y:S02]  /*25760*/  F2FP.F16.F32.PACK_AB R31, R135, R134 ;  /* 0x00000086871f723e */ /* 0x000fe400000000ff */
[----:B------:R-:W-:Y:S02]  /*25770*/  MOV R84, R84 ;  /* 0x0000005400547202 */ /* 0x000fe40000000f00 */
[----:B------:R-:W-:Y:S01]  /*25780*/  ISETP.NE.AND.EX P0, PT, RZ, UR5, PT, P0 ;  /* 0x00000005ff007c0c */ /* 0x000fe2000bf05300 */
[----:B------:R1:W-:Y:S01]  /*25790*/  STSM.16.M88.4 [R120], R28 ;  /* 0x0000001c78007844 */ /* 0x0003e20000000200 */
[----:B--2---:R-:W-:Y:S02]  /*257a0*/  SHF.R.S32.HI R27, RZ, 0x1f, R236 ;  /* 0x0000001fff1b7819 */ /* 0x004fe400000114ec */
[----:B------:R-:W-:Y:S01]  /*257b0*/  MOV R88, R88 ;  /* 0x0000005800587202 */ /* 0x000fe20000000f00 */
[----:B------:R1:W-:Y:S01]  /*257c0*/  STSM.16.M88.4 [R84], R136 ;  /* 0x0000008854007844 */ /* 0x0003e20000000200 */
[----:B------:R-:W-:-:S02]  /*257d0*/  SHF.L.U64.HI R3, R236, 0x2, R27 ;  /* 0x00000002ec037819 */ /* 0x000fc4000001021b */
[----:B------:R-:W-:Y:S02]  /*257e0*/  F2FP.F16.F32.PACK_AB R8, R145, R4 ;  /* 0x000000049108723e */ /* 0x000fe400000000ff */
[----:B------:R-:W-:Y:S01]  /*257f0*/  IADD3.X R13, R3, UR5, RZ, P1, !PT ;  /* 0x00000005030d7c10 */ /* 0x000fe20008ffe4ff */
[----:B------:R-:W-:Y:S01]  /*25800*/  ULDC.64 UR4, c[0x0][0xc08] ;  /* 0x0003020000047ab9 */ /* 0x000fe20000000a00 */
[----:B------:R-:W-:Y:S02]  /*25810*/  F2FP.F16.F32.PACK_AB R9, R147, R146 ;  /* 0x000000929309723e */ /* 0x000fe400000000ff */
[----:B------:R-:W-:Y:S02]  /*25820*/  F2FP.F16.F32.PACK_AB R10, R149, R148 ;  /* 0x00000094950a723e */ /* 0x000fe400000000ff */
[----:B------:R-:W-:Y:S02]  /*25830*/  F2FP.F16.F32.PACK_AB R11, R6, R150 ;  /* 0x00000096060b723e */ /* 0x000fe400000000ff */
[----:B---3--:R-:W-:-:S02]  /*25840*/  ISETP.NE.AND P1, PT, R52, 0x1, PT ;  /* 0x000000013400780c */ /* 0x008fc40003f25270 */
[----:B------:R-:W-:Y:S01]  /*25850*/  ISETP.NE.U32.AND P2, PT, RZ, UR4, PT ;  /* 0x00000004ff007c0c */ /* 0x000fe2000bf45070 */
[----:B------:R1:W-:Y:S01]  /*25860*/  STSM.16.M88.4 [R88], R8 ;  /* 0x0000000858007844 */ /* 0x0003e20000000200 */
[----:B------:R-:W-:Y:S02]  /*25870*/  BAR.SYNC.DEFER_BLOCKING 0x1, 0x100 ;  /* 0x0044000000007b1d */ /* 0x000fe40000010000 */
[----:B------:R-:W-:-:S07]  /*25880*/  ISETP.NE.AND.EX P2, PT, RZ, UR5, PT, P2 ;  /* 0x00000005ff007c0c */ /* 0x000fce000bf45320 */
[----:B------:R-:W2:Y:S08]  /*25890*/  @P1 LDC R6, c[0x0][0xbec] ;  /* 0x0002fb00ff061b82 */ /* 0x000eb00000000800 */
[----:B------:R-:W3:Y:S01]  /*258a0*/  @P1 LDC R15, c[0x0][0xbf0] ;  /* 0x0002fc00ff0f1b82 */ /* 0x000ee20000000800 */
[----:B------:R-:W-:Y:S01]  /*258b0*/  @P2 IADD3 R4, P3, R5, UR4, RZ ;  /* 0x0000000405042c10 */ /* 0x000fe2000ff7e0ff */
[----:B------:R-:W-:-:S03]  /*258c0*/  ULDC UR4, c[0x0][0xa88] ;  /* 0x0002a20000047ab9 */ /* 0x000fc60000000800 */
[----:B------:R-:W-:Y:S02]  /*258d0*/  @P2 IADD3.X R5, R3, UR5, RZ, P3, !PT ;  /* 0x0000000503052c10 */ /* 0x000fe40009ffe4ff */
[----:B------:R-:W-:Y:S01]  /*258e0*/  MOV R3, UR4 ;  /* 0x0000000400037c02 */ /* 0x000fe20008000f00 */
[----:B------:R1:W5:Y:S05]  /*258f0*/  @P0 LDG.E R80, desc[UR6][R12.64] ;  /* 0x000000060c500981 */ /* 0x00036a000c1e1900 */
[----:B------:R1:W5:Y:S01]  /*25900*/  @P2 LDG.E R3, desc[UR6][R4.64] ;  /* 0x0000000604032981 */ /* 0x000362000c1e1900 */
[----:B------:R-:W-:Y:S05]  /*25910*/  @P2 BRA `(.L_x_3097) ;  /* 0x0000000000142947 */ /* 0x000fea0003800000 */
[----:B------:R-:W-:Y:S05]  /*25920*/  @!P0 BRA `(.L_x_3097) ;  /* 0x0000000000108947 */ /* 0x000fea0003800000 */
[----:B------:R-:W-:Y:S02]  /*25930*/  ULDC.64 UR4, c[0x0][0x208] ;  /* 0x0000820000047ab9 */ /* 0x000fe40000000a00 */
[----:B-1----:R-:W4:Y:S04]  /*25940*/  LDG.E R4, desc[UR4][R12.64] ;  /* 0x000000040c047981 */ /* 0x002f28000c1e1900 */
[----:B-----5:R-:W4:Y:S02]  /*25950*/  LDG.E R3, desc[UR4][R12.64+0x4] ;  /* 0x000004040c037981 */ /* 0x020f24000c1e1900 */
[----:B----4-:R-:W-:-:S07]  /*25960*/  IMAD.IADD R3, R3, 0x1, -R4 ;  /* 0x0000000103037824 */ /* 0x010fce00078e0a04 */
.L_x_3097:
[----:B-1----:R-:W4:Y:S01]  /*25970*/  LDL.LU R84, [R1+0x5c] ;  /* 0x00005c0001547983 */ /* 0x002f220000300800 */
[----:B------:R-:W-:Y:S01]  /*25980*/  IMAD.IADD R25, R235, 0x1, R230 ;  /* 0x00000001eb197824 */ /* 0x000fe200078e02e6 */
[----:B------:R-:W-:Y:S01]  /*25990*/  ULDC.64 UR4, c[0x0][0xb90] ;  /* 0x0002e40000047ab9 */ /* 0x000fe20000000a00 */
[----:B-----5:R-:W-:Y:S01]  /*259a0*/  SHF.R.S32.HI R81, RZ, 0x1f, R80 ;  /* 0x0000001fff517819 */ /* 0x020fe20000011450 */
[----:B------:R-:W4:Y:S01]  /*259b0*/  LDL R14, [R1+0x80] ;  /* 0x00008000010e7983 */ /* 0x000f220000100800 */
[----:B--2---:R-:W-:Y:S01]  /*259c0*/  @P1 IMAD.HI.U32 R6, R25, R6, RZ ;  /* 0x0000000619061227 */ /* 0x004fe200078e00ff */
[----:B------:R-:W-:Y:S02]  /*259d0*/  SHF.L.U32 R8, R212, 0x6, RZ ;  /* 0x00000006d4087819 */ /* 0x000fe400000006ff */
[----:B------:R-:W-:Y:S01]  /*259e0*/  SEL R82, R27, RZ, !P0 ;  /* 0x000000ff1b527207 */ /* 0x000fe20004000000 */
[----:B------:R-:W-:Y:S01]  /*259f0*/  IMAD.MOV.U32 R7, RZ, RZ, R25 ;  /* 0x000000ffff077224 */ /* 0x000fe200078e0019 */
[----:B---3--:R-:W-:Y:S01]  /*25a00*/  @P1 SHF.R.U32.HI R7, RZ, R15, R6 ;  /* 0x0000000fff071219 */ /* 0x008fe20000011606 */
[----:B------:R-:W-:Y:S01]  /*25a10*/  IMAD R9, R237, 0x8, R8 ;  /* 0x00000008ed097824 */ /* 0x000fe200078e0208 */
[----:B------:R-:W2:Y:S01]  /*25a20*/  LDL R15, [R1+0x6c] ;  /* 0x00006c00010f7983 */ /* 0x000ea20000100800 */
[----:B------:R-:W-:Y:S01]  /*25a30*/  SEL R236, R236, RZ, !P0 ;  /* 0x000000ffecec7207 */ /* 0x000fe20004000000 */
[----:B------:R-:W-:Y:S01]  /*25a40*/  IMAD R3, R3, R52, RZ ;  /* 0x0000003403037224 */ /* 0x000fe200078e02ff */
[----:B------:R-:W-:Y:S01]  /*25a50*/  ULDC.64 UR6, c[0x0][0x208] ;  /* 0x0000820000067ab9 */ /* 0x000fe20000000a00 */
[----:B------:R-:W-:Y:S01]  /*25a60*/  IMAD.MOV R13, RZ, RZ, -R7 ;  /* 0x000000ffff0d7224 */ /* 0x000fe200078e0a07 */
[----:B------:R-:W1:Y:S01]  /*25a70*/  @P1 LDC R85, c[0x0][0xbec] ;  /* 0x0002fb00ff551b82 */ /* 0x000e620000000800 */
[----:B------:R-:W-:-:S04]  /*25a80*/  IMAD.WIDE R20, R9, 0x2, R20 ;  /* 0x0000000209147825 */ /* 0x000fc800078e0214 */
[----:B------:R-:W-:-:S03]  /*25a90*/  IMAD R9, R52, R13, R25 ;  /* 0x0000000d34097224 */ /* 0x000fc600078e0219 */
[----:B------:R-:W3:Y:S02]  /*25aa0*/  @P1 LDC R87, c[0x0][0xbf0] ;  /* 0x0002fc00ff571b82 */ /* 0x000ee40000000800 */
[----:B------:R-:W-:Y:S02]  /*25ab0*/  SHF.R.S32.HI R6, RZ, 0x1f, R9 ;  /* 0x0000001fff067819 */ /* 0x000fe40000011409 */
[C---:B------:R-:W-:Y:S02]  /*25ac0*/  IADD3 R33, P2, R20.reuse, 0x5000, RZ ;  /* 0x0000500014217810 */ /* 0x040fe40007f5e0ff */
[C---:B------:R-:W-:Y:S02]  /*25ad0*/  IADD3 R29, P3, R20.reuse, 0x4000, RZ ;  /* 0x00004000141d7810 */ /* 0x040fe40007f7e0ff */
[----:B------:R-:W-:Y:S02]  /*25ae0*/  IADD3 R13, P4, R20, 0x2000, RZ ;  /* 0x00002000140d7810 */ /* 0x000fe40007f9e0ff */
[----:B------:R-:W-:-:S02]  /*25af0*/  LOP3.LUT R32, R33, 0x380, RZ, 0xc0, !PT ;  /* 0x0000038021207812 */ /* 0x000fc400078ec0ff */
[----:B------:R-:W-:Y:S02]  /*25b00*/  LOP3.LUT R28, R29, 0x380, RZ, 0xc0, !PT ;  /* 0x000003801d1c7812 */ /* 0x000fe400078ec0ff */
[----:B------:R-:W-:Y:S02]  /*25b10*/  LOP3.LUT R12, R13, 0x380, RZ, 0xc0, !PT ;  /* 0x000003800d0c7812 */ /* 0x000fe400078ec0ff */
[----:B------:R-:W-:Y:S02]  /*25b20*/  SHF.R.U64 R32, R32, 0x3, RZ ;  /* 0x0000000320207819 */ /* 0x000fe400000012ff */
[----:B------:R-:W-:Y:S02]  /*25b30*/  SHF.R.U64 R28, R28, 0x3, RZ ;  /* 0x000000031c1c7819 */ /* 0x000fe400000012ff */
[----:B------:R-:W-:Y:S02]  /*25b40*/  SHF.R.U64 R12, R12, 0x3, RZ ;  /* 0x000000030c0c7819 */ /* 0x000fe400000012ff */
[----:B------:R-:W-:Y:S01]  /*25b50*/  LOP3.LUT R32, R32, R33, RZ, 0x3c, !PT ;  /* 0x0000002120207212 */ /* 0x000fe200078e3cff */
[----:B------:R-:W-:Y:S01]  /*25b60*/  IMAD.X R33, RZ, RZ, R21, P2 ;  /* 0x000000ffff217224 */ /* 0x000fe200010e0615 */
[----:B------:R-:W-:-:S02]  /*25b70*/  LOP3.LUT R28, R28, R29, RZ, 0x3c, !PT ;  /* 0x0000001d1c1c7212 */ /* 0x000fc400078e3cff */
[----:B------:R-:W-:Y:S01]  /*25b80*/  LOP3.LUT R12, R12, R13, RZ, 0x3c, !PT ;  /* 0x0000000d0c0c7212 */ /* 0x000fe200078e3cff */
[----:B------:R-:W-:Y:S01]  /*25b90*/  IMAD.X R13, RZ, RZ, R21, P4 ;  /* 0x000000ffff0d7224 */ /* 0x000fe200020e0615 */
[----:B------:R-:W-:Y:S02]  /*25ba0*/  IADD3.X R29, RZ, R21, RZ, P3, !PT ;  /* 0x00000015ff1d7210 */ /* 0x000fe40001ffe4ff */
        /* <DEDUP_REMOVED lines=8> */
[----:B------:R-:W-:Y:S02]  /*25c30*/  SHF.R.U64 R60, R60, 0x3, RZ ;  /* 0x000000033c3c7819 */ /* 0x000fe400000012ff */
[----:B------:R-:W-:-:S02]  /*25c40*/  SHF.R.U64 R56, R56, 0x3, RZ ;  /* 0x0000000338387819 */ /* 0x000fc400000012ff */
[----:B------:R-:W-:Y:S02]  /*25c50*/  SHF.R.U64 R36, R36, 0x3, RZ ;  /* 0x0000000324247819 */ /* 0x000fe400000012ff */
[----:B------:R-:W-:Y:S02]  /*25c60*/  SHF.R.U64 R44, R44, 0x3, RZ ;  /* 0x000000032c2c7819 */ /* 0x000fe400000012ff */
[----:B------:R-:W-:Y:S01]  /*25c70*/  LOP3.LUT R60, R60, R61, RZ, 0x3c, !PT ;  /* 0x0000003d3c3c7212 */ /* 0x000fe200078e3cff */
[--C-:B------:R-:W-:Y:S01]  /*25c80*/  IMAD.X R61, RZ, RZ, R21.reuse, P2 ;  /* 0x000000ffff3d7224 */ /* 0x100fe200010e0615 */
[----:B------:R-:W-:Y:S02]  /*25c90*/  LOP3.LUT R56, R56, R57, RZ, 0x3c, !PT ;  /* 0x0000003938387212 */ /* 0x000fe400078e3cff */
[----:B------:R-:W-:Y:S01]  /*25ca0*/  LOP3.LUT R36, R36, R37, RZ, 0x3c, !PT ;  /* 0x0000002524247212 */ /* 0x000fe200078e3cff */
[----:B------:R-:W-:Y:S01]  /*25cb0*/  IMAD.X R37, RZ, RZ, R21, P6 ;  /* 0x000000ffff257224 */ /* 0x000fe200030e0615 */
[----:B------:R-:W-:-:S02]  /*25cc0*/  LOP3.LUT R44, R44, R45, RZ, 0x3c, !PT ;  /* 0x0000002d2c2c7212 */ /* 0x000fc400078e3cff */
[-C--:B------:R-:W-:Y:S02]  /*25cd0*/  IADD3.X R57, RZ, R21.reuse, RZ, P3, !PT ;  /* 0x00000015ff397210 */ /* 0x080fe40001ffe4ff */
[----:B------:R-:W-:Y:S02]  /*25ce0*/  IADD3.X R45, RZ, R21, RZ, P4, !PT ;  /* 0x00000015ff2d7210 */ /* 0x000fe400027fe4ff */
[C---:B------:R-:W-:Y:S02]  /*25cf0*/  IADD3 R65, P6, R20.reuse, 0xc000, RZ ;  /* 0x0000c00014417810 */ /* 0x040fe40007fde0ff */
[----:B------:R-:W-:Y:S02]  /*25d00*/  IADD3 R73, P4, R20, 0xe000, RZ ;  /* 0x0000e00014497810 */ /* 0x000fe40007f9e0ff */
[----:B------:R-:W-:Y:S02]  /*25d10*/  LOP3.LUT R64, R65, 0x380, RZ, 0xc0, !PT ;  /* 0x0000038041407812 */ /* 0x000fe400078ec0ff */
[----:B------:R-:W-:-:S02]  /*25d20*/  LOP3.LUT R72, R73, 0x380, RZ, 0xc0, !PT ;  /* 0x0000038049487812 */ /* 0x000fc400078ec0ff */
[----:B------:R-:W-:Y:S02]  /*25d30*/  SHF.R.U64 R64, R64, 0x3, RZ ;  /* 0x0000000340407819 */ /* 0x000fe400000012ff */
[----:B------:R-:W-:Y:S02]  /*25d40*/  SHF.R.U64 R72, R72, 0x3, RZ ;  /* 0x0000000348487819 */ /* 0x000fe400000012ff */
[----:B------:R-:W-:Y:S01]  /*25d50*/  LOP3.LUT R64, R64, R65, RZ, 0x3c, !PT ;  /* 0x0000004140407212 */ /* 0x000fe200078e3cff */
[----:B------:R-:W-:Y:S01]  /*25d60*/  IMAD.X R65, RZ, RZ, R21, P6 ;  /* 0x000000ffff417224 */ /* 0x000fe200030e0615 */
[----:B------:R-:W-:Y:S02]  /*25d70*/  LOP3.LUT R72, R72, R73, RZ, 0x3c, !PT ;  /* 0x0000004948487212 */ /* 0x000fe400078e3cff */
[----:B------:R-:W-:Y:S01]  /*25d80*/  IADD3.X R73, RZ, R21, RZ, P4, !PT ;  /* 0x00000015ff497210 */ /* 0x000fe200027fe4ff */
[----:B------:R-:W-:Y:S01]  /*25d90*/  BSSY B1, `(.L_x_3098) ;  /* 0x00000a1000017945 */ /* 0x000fe20003800000 */
[----:B------:R-:W-:-:S02]  /*25da0*/  SHF.R.S32.HI R86, RZ, 0x1f, R220 ;  /* 0x0000001fff567819 */ /* 0x000fc400000114dc */
[----:B------:R-:W-:Y:S02]  /*25db0*/  SHF.R.S32.HI R90, RZ, 0x1f, R16 ;  /* 0x0000001fff5a7819 */ /* 0x000fe40000011410 */
[----:B------:R-:W-:Y:S02]  /*25dc0*/  SHF.R.S32.HI R92, RZ, 0x1f, R221 ;  /* 0x0000001fff5c7819 */ /* 0x000fe400000114dd */
[----:B----4-:R-:W-:-:S05]  /*25dd0*/  SHF.R.S32.HI R83, RZ, 0x1f, R84 ;  /* 0x0000001fff537819 */ /* 0x010fca0000011454 */
[----:B------:R-:W-:-:S04]  /*25de0*/  IMAD R4, R83, UR4, RZ ;  /* 0x0000000453047c24 */ /* 0x000fc8000f8e02ff */
[C---:B------:R-:W-:Y:S02]  /*25df0*/  IMAD R11, R84.reuse, UR5, R4 ;  /* 0x00000005540b7c24 */ /* 0x040fe4000f8e0204 */
[----:B------:R-:W-:Y:S01]  /*25e00*/  IMAD.WIDE.U32 R4, R84, UR4, R80 ;  /* 0x0000000454047c25 */ /* 0x000fe2000f8e0050 */
[----:B------:R-:W-:-:S03]  /*25e10*/  ULDC.64 UR4, c[0x0][0xb98] ;  /* 0x0002e60000047ab9 */ /* 0x000fc60000000a00 */
[----:B------:R-:W-:Y:S02]  /*25e20*/  IMAD.IADD R5, R5, 0x1, R11 ;  /* 0x0000000105057824 */ /* 0x000fe400078e020b */
[----:B------:R-:W-:Y:S02]  /*25e30*/  IMAD R11, R82, UR4, RZ ;  /* 0x00000004520b7c24 */ /* 0x000fe4000f8e02ff */
[----:B------:R-:W-:-:S04]  /*25e40*/  IMAD.WIDE.U32 R4, R236, UR4, R4 ;  /* 0x00000004ec047c25 */ /* 0x000fc8000f8e0004 */
[----:B------:R-:W-:Y:S01]  /*25e50*/  IMAD R8, R236, UR5, R11 ;  /* 0x00000005ec087c24 */ /* 0x000fe2000f8e020b */
[----:B------:R-:W-:Y:S01]  /*25e60*/  SHF.R.S32.HI R11, RZ, 0x1f, R7 ;  /* 0x0000001fff0b7819 */ /* 0x000fe20000011407 */
[----:B------:R-:W-:Y:S01]  /*25e70*/  ULDC.64 UR4, c[0x0][0xb88] ;  /* 0x0002e20000047ab9 */ /* 0x000fe20000000a00 */
[----:B------:R-:W-:Y:S01]  /*25e80*/  IADD3 R4, P0, R7, R4, RZ ;  /* 0x0000000407047210 */ /* 0x000fe20007f1e0ff */
[----:B------:R-:W-:-:S03]  /*25e90*/  IMAD R6, R6, UR4, RZ ;  /* 0x0000000406067c24 */ /* 0x000fc6000f8e02ff */
[----:B------:R-:W-:Y:S01]  /*25ea0*/  IADD3.X R5, R11, R5, R8, P0, !PT ;  /* 0x000000050b057210 */ /* 0x000fe200007fe408 */
[C---:B------:R-:W-:Y:S02]  /*25eb0*/  IMAD R11, R9.reuse, UR5, R6 ;  /* 0x00000005090b7c24 */ /* 0x040fe4000f8e0206 */
[----:B------:R-:W-:Y:S01]  /*25ec0*/  IMAD.WIDE.U32 R4, R9, UR4, R4 ;  /* 0x0000000409047c25 */ /* 0x000fe2000f8e0004 */
[----:B------:R-:W-:-:S04]  /*25ed0*/  ULDC.64 UR4, c[0x0][0xb50] ;  /* 0x0002d40000047ab9 */ /* 0x000fc80000000a00 */
[----:B------:R-:W-:Y:S02]  /*25ee0*/  IADD3 R5, R5, R11, RZ ;  /* 0x0000000b05057210 */ /* 0x000fe40007ffe0ff */
[----:B------:R-:W-:-:S04]  /*25ef0*/  LEA R6, P0, R4, UR4, 0x2 ;  /* 0x0000000404067c11 */ /* 0x000fc8000f8010ff */
[----:B------:R-:W-:Y:S02]  /*25f00*/  LEA.HI.X R10, R4, UR5, R5, 0x2, P0 ;  /* 0x00000005040a7c11 */ /* 0x000fe400080f1405 */
[C---:B------:R-:W-:Y:S01]  /*25f10*/  IADD3 R7, P5, R20.reuse, 0x1000, RZ ;  /* 0x0000100014077810 */ /* 0x040fe20007fbe0ff */
[----:B------:R-:W-:Y:S01]  /*25f20*/  SHFL.IDX PT, R50, R6, RZ, 0x1c1f ;  /* 0x001c1fff06327589 */ /* 0x000fe200000e0000 */
[----:B------:R-:W-:Y:S01]  /*25f30*/  IADD3 R25, P0, R20, 0x3000, RZ ;  /* 0x0000300014197810 */ /* 0x000fe20007f1e0ff */
[----:B------:R-:W-:Y:S01]  /*25f40*/  IMAD.IADD R14, R14, 0x1, R230 ;  /* 0x000000010e0e7824 */ /* 0x000fe200078e02e6 */
[----:B------:R-:W-:Y:S02]  /*25f50*/  ULDC.64 UR4, c[0x0][0xaa0] ;  /* 0x0002a80000047ab9 */ /* 0x000fe40000000a00 */
[----:B------:R-:W-:-:S04]  /*25f60*/  LOP3.LUT R24, R25, 0x380, RZ, 0xc0, !PT ;  /* 0x0000038019187812 */ /* 0x000fc800078ec0ff */
[----:B------:R-:W-:-:S04]  /*25f70*/  SHF.R.U64 R24, R24, 0x3, RZ ;  /* 0x0000000318187819 */ /* 0x000fc800000012ff */
[----:B------:R-:W-:Y:S01]  /*25f80*/  LOP3.LUT R24, R24, R25, RZ, 0x3c, !PT ;  /* 0x0000001918187212 */ /* 0x000fe200078e3cff */
[--C-:B------:R-:W-:Y:S01]  /*25f90*/  IMAD.X R25, RZ, RZ, R21.reuse, P0 ;  /* 0x000000ffff197224 */ /* 0x100fe200000e0615 */
[C---:B------:R-:W-:Y:S01]  /*25fa0*/  IADD3 R49, P0, R20.reuse, 0x9000, RZ ;  /* 0x0000900014317810 */ /* 0x040fe20007f1e0ff */
[----:B------:R-:W-:Y:S01]  /*25fb0*/  IMAD.X R9, RZ, RZ, R21, P5 ;  /* 0x000000ffff097224 */ /* 0x000fe200028e0615 */
[----:B------:R-:W-:Y:S02]  /*25fc0*/  IADD3 R41, P5, R20, 0x7000, RZ ;  /* 0x0000700014297810 */ /* 0x000fe40007fbe0ff */
[----:B------:R-:W-:Y:S01]  /*25fd0*/  LOP3.LUT R48, R49, 0x380, RZ, 0xc0, !PT ;  /* 0x0000038031307812 */ /* 0x000fe200078ec0ff */
[----:B------:R-:W4:Y:S01]  /*25fe0*/  SHFL.IDX PT, R51, R10, RZ, 0x1c1f ;  /* 0x001c1fff0a337589 */ /* 0x000f2200000e0000 */
[----:B------:R-:W-:Y:S02]  /*25ff0*/  LOP3.LUT R40, R41, 0x380, RZ, 0xc0, !PT ;  /* 0x0000038029287812 */ /* 0x000fe400078ec0ff */
[----:B------:R-:W-:Y:S01]  /*26000*/  SHF.R.U64 R48, R48, 0x3, RZ ;  /* 0x0000000330307819 */ /* 0x000fe200000012ff */
[----:B------:R-:W-:Y:S01]  /*26010*/  SHFL.IDX PT, R58, R6, 0x1, 0x1c1f ;  /* 0x003c1f00063a7f89 */ /* 0x000fe200000e0000 */
[----:B------:R-:W-:-:S03]  /*26020*/  LOP3.LUT R8, R7, 0x380, RZ, 0xc0, !PT ;  /* 0x0000038007087812 */ /* 0x000fc600078ec0ff */
[----:B------:R-:W0:Y:S01]  /*26030*/  SHFL.IDX PT, R59, R10, 0x1, 0x1c1f ;  /* 0x003c1f000a3b7f89 */ /* 0x000e2200000e0000 */
[----:B------:R-:W-:Y:S01]  /*26040*/  LOP3.LUT R48, R48, R49, RZ, 0x3c, !PT ;  /* 0x0000003130307212 */ /* 0x000fe200078e3cff */
[--C-:B------:R-:W-:Y:S01]  /*26050*/  IMAD.X R49, RZ, RZ, R21.reuse, P0 ;  /* 0x000000ffff317224 */ /* 0x100fe200000e0615 */
[----:B------:R-:W-:Y:S01]  /*26060*/  SHF.R.U64 R40, R40, 0x3, RZ ;  /* 0x0000000328287819 */ /* 0x000fe200000012ff */
[----:B------:R-:W-:Y:S01]  /*26070*/  VIADD R4, R14, 0x8 ;  /* 0x000000080e047836 */ /* 0x000fe20000000000 */
[----:B--2---:R-:W-:Y:S02]  /*26080*/  LOP3.LUT P0, RZ, R15, 0x3, RZ, 0xc0, !PT ;  /* 0x000000030fff7812 */ /* 0x004fe4000780c0ff */
[----:B------:R-:W-:Y:S02]  /*26090*/  SHF.R.U64 R8, R8, 0x3, RZ ;  /* 0x0000000308087819 */ /* 0x000fe400000012ff */
[----:B------:R-:W-:Y:S01]  /*260a0*/  LOP3.LUT R40, R40, R41, RZ, 0x3c, !PT ;  /* 0x0000002928287212 */ /* 0x000fe200078e3cff */
[----:B------:R-:W-:Y:S01]  /*260b0*/  IMAD.X R41, RZ, RZ, R21, P5 ;  /* 0x000000ffff297224 */ /* 0x000fe200028e0615 */
[----:B------:R-:W-:-:S02]  /*260c0*/  ISETP.GE.OR P2, PT, R14, R3, P0 ;  /* 0x000000030e00720c */ /* 0x000fc40000746670 */
[----:B------:R-:W-:Y:S02]  /*260d0*/  LOP3.LUT R8, R8, R7, RZ, 0x3c, !PT ;  /* 0x0000000708087212 */ /* 0x000fe400078e3cff */
[----:B------:R-:W-:Y:S02]  /*260e0*/  IADD3 R5, P3, R20, 0xf000, RZ ;  /* 0x0000f00014057810 */ /* 0x000fe40007f7e0ff */
[----:B------:R-:W-:Y:S02]  /*260f0*/  ISETP.GE.OR P0, PT, R4, R3, P0 ;  /* 0x000000030400720c */ /* 0x000fe40000706670 */
[C---:B------:R-:W-:Y:S02]  /*26100*/  IADD3 R69, P5, R20.reuse, 0xd000, RZ ;  /* 0x0000d00014457810 */ /* 0x040fe40007fbe0ff */
[----:B------:R-:W-:Y:S02]  /*26110*/  LOP3.LUT R7, R20, 0x380, RZ, 0xc0, !PT ;  /* 0x0000038014077812 */ /* 0x000fe400078ec0ff */
[----:B------:R-:W-:-:S02]  /*26120*/  LOP3.LUT R4, R5, 0x380, RZ, 0xc0, !PT ;  /* 0x0000038005047812 */ /* 0x000fc400078ec0ff */
[----:B------:R-:W-:Y:S02]  /*26130*/  LOP3.LUT R68, R69, 0x380, RZ, 0xc0, !PT ;  /* 0x0000038045447812 */ /* 0x000fe400078ec0ff */
[----:B------:R-:W-:Y:S02]  /*26140*/  SHF.R.U64 R7, R7, 0x3, RZ ;  /* 0x0000000307077819 */ /* 0x000fe400000012ff */
[----:B------:R-:W-:Y:S02]  /*26150*/  SHF.R.U64 R4, R4, 0x3, RZ ;  /* 0x0000000304047819 */ /* 0x000fe400000012ff */
[----:B------:R-:W-:Y:S02]  /*26160*/  SHF.R.U64 R68, R68, 0x3, RZ ;  /* 0x0000000344447819 */ /* 0x000fe400000012ff */
[----:B------:R-:W-:Y:S01]  /*26170*/  LOP3.LUT R20, R7, R20, RZ, 0x3c, !PT ;  /* 0x0000001407147212 */ /* 0x000fe200078e3cff */
[----:B----4-:R-:W-:Y:S01]  /*26180*/  @!P2 ST.E desc[UR6][R50.64], R0 ;  /* 0x000000003200a985 */ /* 0x010fe2000c101906 */
[----:B------:R-:W-:Y:S01]  /*26190*/  LOP3.LUT R68, R68, R69, RZ, 0x3c, !PT ;  /* 0x0000004544447212 */ /* 0x000fe200078e3cff */
[--C-:B------:R-:W-:Y:S01]  /*261a0*/  IMAD.X R69, RZ, RZ, R21.reuse, P5 ;  /* 0x000000ffff457224 */ /* 0x100fe200028e0615 */
[----:B------:R-:W-:Y:S01]  /*261b0*/  LOP3.LUT R76, R4, R5, RZ, 0x3c, !PT ;  /* 0x00000005044c7212 */ /* 0x000fe200078e3cff */
[----:B0-----:R0:W-:Y:S01]  /*261c0*/  @!P0 ST.E desc[UR6][R58.64], R2 ;  /* 0x000000023a008985 */ /* 0x0011e2000c101906 */
[----:B------:R-:W-:-:S03]  /*261d0*/  IMAD.X R77, RZ, RZ, R21, P3 ;  /* 0x000000ffff4d7224 */ /* 0x000fc600018e0615 */
[----:B------:R2:W5:Y:S04]  /*261e0*/  LD.E.128 R4, desc[UR6][R20.64] ;  /* 0x0000000614047980 */ /* 0x000568000c101d00 */
[----:B------:R-:W5:Y:S04]  /*261f0*/  LD.E.128 R8, desc[UR6][R8.64] ;  /* 0x0000000608087980 */ /* 0x000f68000c101d00 */
[----:B------:R-:W5:Y:S01]  /*26200*/  LD.E.128 R12, desc[UR6][R12.64] ;  /* 0x000000060c0c7980 */ /* 0x000f62000c101d00 */
[----:B--2---:R-:W-:-:S03]  /*26210*/  IMAD R21, R81, UR4, RZ ;  /* 0x0000000451157c24 */ /* 0x004fc6000f8e02ff */
[----:B------:R-:W5:Y:S01]  /*26220*/  LD.E.128 R24, desc[UR6][R24.64] ;  /* 0x0000000618187980 */ /* 0x000f62000c101d00 */
[C---:B------:R-:W-:Y:S02]  /*26230*/  IMAD R81, R80.reuse, UR5, R21 ;  /* 0x0000000550517c24 */ /* 0x040fe4000f8e0215 */
[----:B------:R-:W-:Y:S01]  /*26240*/  IMAD.WIDE.U32 R20, R80, UR4, RZ ;  /* 0x0000000450147c25 */ /* 0x000fe2000f8e00ff */
[----:B------:R-:W-:Y:S01]  /*26250*/  ULDC.64 UR4, c[0x0][0xae8] ;  /* 0x0002ba0000047ab9 */ /* 0x000fe20000000a00 */
[----:B------:R-:W5:Y:S02]  /*26260*/  LD.E.128 R28, desc[UR6][R28.64] ;  /* 0x000000061c1c7980 */ /* 0x000f64000c101d00 */
[----:B------:R-:W-:Y:S02]  /*26270*/  IMAD.IADD R21, R21, 0x1, R81 ;  /* 0x0000000115157824 */ /* 0x000fe400078e0251 */
[----:B------:R-:W-:Y:S01]  /*26280*/  IMAD R81, R237, 0x20, R212 ;  /* 0x00000020ed517824 */ /* 0x000fe200078e02d4 */
[----:B------:R-:W5:Y:S01]  /*26290*/  LD.E.128 R32, desc[UR6][R32.64] ;  /* 0x0000000620207980 */ /* 0x000f62000c101d00 */
[----:B------:R-:W-:-:S03]  /*262a0*/  IMAD R83, R83, UR4, RZ ;  /* 0x0000000453537c24 */ /* 0x000fc6000f8e02ff */
[----:B0-----:R-:W-:Y:S01]  /*262b0*/  IADD3 R2, R230, R81, RZ ;  /* 0x00000051e6027210 */ /* 0x001fe20007ffe0ff */
[C---:B------:R-:W-:Y:S01]  /*262c0*/  IMAD R83, R84.reuse, UR5, R83 ;  /* 0x0000000554537c24 */ /* 0x040fe2000f8e0253 */
[----:B------:R-:W5:Y:S01]  /*262d0*/  LD.E.128 R36, desc[UR6][R36.64] ;  /* 0x0000000624247980 */ /* 0x000f62000c101d00 */
[----:B------:R-:W-:Y:S01]  /*262e0*/  IMAD.WIDE.U32 R20, R84, UR4, R20 ;  /* 0x0000000454147c25 */ /* 0x000fe2000f8e0014 */
[----:B------:R-:W-:Y:S02]  /*262f0*/  ULDC.64 UR4, c[0x0][0xaf0] ;  /* 0x0002bc0000047ab9 */ /* 0x000fe40000000a00 */
[----:B------:R-:W5:Y:S01]  /*26300*/  LD.E.128 R40, desc[UR6][R40.64] ;  /* 0x0000000628287980 */ /* 0x000f62000c101d00 */
[----:B-1----:R-:W-:-:S03]  /*26310*/  @P1 IMAD.HI.U32 R0, R2, R85, RZ ;  /* 0x0000005502001227 */ /* 0x002fc600078e00ff */
[----:B------:R-:W5:Y:S01]  /*26320*/  LD.E.128 R44, desc[UR6][R44.64] ;  /* 0x000000062c2c7980 */ /* 0x000f62000c101d00 */
[----:B------:R-:W-:Y:S02]  /*26330*/  IMAD.IADD R21, R21, 0x1, R83 ;  /* 0x0000000115157824 */ /* 0x000fe400078e0253 */
[----:B------:R-:W-:Y:S01]  /*26340*/  IMAD.MOV.U32 R81, RZ, RZ, R2 ;  /* 0x000000ffff517224 */ /* 0x000fe200078e0002 */
[----:B---3--:R-:W-:Y:S01]  /*26350*/  @P1 SHF.R.U32.HI R81, RZ, R87, R0 ;  /* 0x00000057ff511219 */ /* 0x008fe20000011600 */
[----:B------:R-:W-:Y:S01]  /*26360*/  IMAD R83, R82, UR4, RZ ;  /* 0x0000000452537c24 */ /* 0x000fe2000f8e02ff */
[----:B------:R-:W5:Y:S01]  /*26370*/  LD.E.128 R48, desc[UR6][R48.64] ;  /* 0x0000000630307980 */ /* 0x000f62000c101d00 */
[C---:B------:R-:W-:Y:S01]  /*26380*/  IMAD.WIDE.U32 R20, R236.reuse, UR4, R20 ;  /* 0x00000004ec147c25 */ /* 0x040fe2000f8e0014 */
[----:B------:R-:W-:Y:S02]  /*26390*/  SHF.R.S32.HI R0, RZ, 0x1f, R81 ;  /* 0x0000001fff007819 */ /* 0x000fe40000011451 */
        /* <DEDUP_REMOVED lines=9> */
[----:B------:R-:W-:-:S02]  /*26430*/  IMAD R85, R81, UR5, R0 ;  /* 0x0000000551557c24 */ /* 0x000fc4000f8e0200 */
[----:B------:R-:W-:Y:S01]  /*26440*/  IMAD.WIDE.U32 R20, R81, UR4, R20 ;  /* 0x0000000451147c25 */ /* 0x000fe2000f8e0014 */
[----:B------:R-:W-:Y:S01]  /*26450*/  SHF.R.S32.HI R0, RZ, 0x1f, R83 ;  /* 0x0000001fff007819 */ /* 0x000fe20000011453 */
[----:B------:R-:W-:Y:S01]  /*26460*/  ULDC.64 UR4, c[0x0][0xad8] ;  /* 0x0002b60000047ab9 */ /* 0x000fe20000000a00 */
[----:B------:R-:W5:Y:S01]  /*26470*/  LD.E.128 R68, desc[UR6][R68.64] ;  /* 0x0000000644447980 */ /* 0x000f62000c101d00 */
[----:B------:R-:W-:Y:S02]  /*26480*/  IMAD.IADD R21, R21, 0x1, R85 ;  /* 0x0000000115157824 */ /* 0x000fe400078e0255 */
[----:B------:R-:W-:Y:S01]  /*26490*/  IMAD R2, R0, UR4, RZ ;  /* 0x0000000400027c24 */ /* 0x000fe2000f8e02ff */
[----:B------:R-:W5:Y:S01]  /*264a0*/  LD.E.128 R72, desc[UR6][R72.64] ;  /* 0x0000000648487980 */ /* 0x000f62000c101d00 */
[----:B------:R-:W-:-:S03]  /*264b0*/  IMAD.IADD R230, R212, 0x1, R230 ;  /* 0x00000001d4e67824 */ /* 0x000fc600078e02e6 */
[----:B------:R-:W5:Y:S01]  /*264c0*/  LD.E.128 R76, desc[UR6][R76.64] ;  /* 0x000000064c4c7980 */ /* 0x000f62000c101d00 */
[C---:B------:R-:W-:Y:S01]  /*264d0*/  IMAD R81, R83.reuse, UR5, R2 ;  /* 0x0000000553517c24 */ /* 0x040fe2000f8e0202 */
[----:B------:R-:W-:Y:S01]  /*264e0*/  @!PT LDS RZ, [RZ] ;  /* 0x00000000fffff984 */ /* 0x000fe20000000800 */
[----:B------:R-:W-:Y:S01]  /*264f0*/  @!PT LDS RZ, [RZ] ;  /* 0x00000000fffff984 */ /* 0x000fe20000000800 */
[----:B------:R-:W-:Y:S01]  /*26500*/  @!PT LDS RZ, [RZ] ;  /* 0x00000000fffff984 */ /* 0x000fe20000000800 */
[----:B------:R-:W-:Y:S01]  /*26510*/  @!PT LDS RZ, [RZ] ;  /* 0x00000000fffff984 */ /* 0x000fe20000000800 */
[----:B------:R0:W-:Y:S06]  /*26520*/  MEMBAR.ALL.CTA ;  /* 0x0000000000007992 */ /* 0x0001ec0000008000 */
[----:B0-----:R-:W0:Y:S01]  /*26530*/  FENCE.VIEW.ASYNC.S ;  /* 0x00000000000073c6 */ /* 0x001e220000000000 */
[----:B------:R-:W-:Y:S01]  /*26540*/  IMAD.WIDE.U32 R20, R83, UR4, R20 ;  /* 0x0000000453147c25 */ /* 0x000fe2000f8e0014 */
[----:B------:R-:W-:Y:S01]  /*26550*/  ULDC.64 UR4, c[0x0][0xa80] ;  /* 0x0002a00000047ab9 */ /* 0x000fe20000000a00 */
[----:B------:R-:W-:-:S02]  /*26560*/  IADD3 R2, R230, 0x40, RZ ;  /* 0x00000040e6027810 */ /* 0x000fc40007ffe0ff */
[----:B------:R-:W-:Y:S01]  /*26570*/  IMAD.IADD R21, R21, 0x1, R81 ;  /* 0x0000000115157824 */ /* 0x000fe200078e0251 */
[----:B------:R-:W-:Y:S01]  /*26580*/  LEA R52, P2, R20, UR4, 0x1 ;  /* 0x0000000414347c11 */ /* 0x000fe2000f8408ff */
[----:B------:R-:W-:Y:S01]  /*26590*/  VIADD R0, R230, 0x20 ;  /* 0x00000020e6007836 */ /* 0x000fe20000000000 */
[-C--:B------:R-:W-:Y:S02]  /*265a0*/  ISETP.GE.AND P0, PT, R2, R3.reuse, PT ;  /* 0x000000030200720c */ /* 0x080fe40003f06270 */
[----:B------:R-:W-:Y:S02]  /*265b0*/  LEA.HI.X R2, R20, UR5, R21, 0x1, P2 ;  /* 0x0000000514027c11 */ /* 0x000fe400090f0c15 */
[-C--:B------:R-:W-:Y:S02]  /*265c0*/  ISETP.GE.AND P2, PT, R230, R3.reuse, PT ;  /* 0x00000003e600720c */ /* 0x080fe40003f46270 */
[----:B------:R-:W-:Y:S01]  /*265d0*/  ISETP.GE.AND P1, PT, R0, R3, PT ;  /* 0x000000030000720c */ /* 0x000fe20003f26270 */
[----:B------:R-:W-:Y:S01]  /*265e0*/  VIADD R0, R18, 0x38820 ;  /* 0x0003882012007836 */ /* 0x000fe20000000000 */
[----:B------:R-:W-:-:S04]  /*265f0*/  SHF.R.S32.HI R80, RZ, 0x1f, R213 ;  /* 0x0000001fff507819 */ /* 0x000fc800000114d5 */
[----:B------:R-:W-:Y:S02]  /*26600*/  LEA.HI R80, R80, R213, RZ, 0x3 ;  /* 0x000000d550507211 */ /* 0x000fe400078f18ff */
[----:B------:R-:W-:Y:S01]  /*26610*/  PRMT R0, RZ, 0x654, R0 ;  /* 0x00000654ff007816 */ /* 0x000fe20000000000 */
[----:B0-----:R0:W1:Y:S01]  /*26620*/  SHFL.IDX PT, R87, R52, RZ, 0x181f ;  /* 0x00181fff34577589 */ /* 0x00106200000e0000 */
[----:B------:R-:W-:Y:S02]  /*26630*/  LOP3.LUT R88, R80, 0xfffffff8, RZ, 0xc0, !PT ;  /* 0xfffffff850587812 */ /* 0x000fe400078ec0ff */
[----:B------:R0:W-:Y:S01]  /*26640*/  SYNCS.ARRIVE.TRANS64.RED.A1T0 RZ, [R0+URZ], RZ ;  /* 0x000000ff00ff79a7 */ /* 0x0001e2000810043f */
[----:B------:R0:W2:Y:S01]  /*26650*/  SHFL.IDX PT, R85, R2, RZ, 0x181f ;  /* 0x00181fff02557589 */ /* 0x0000a200000e0000 */
[----:B------:R-:W-:Y:S01]  /*26660*/  SHF.R.S32.HI R89, RZ, 0x1f, R88 ;  /* 0x0000001fff597819 */ /* 0x000fe20000011458 */
[----:B------:R-:W-:Y:S06]  /*26670*/  @P2 BRA `(.L_x_3099) ;  /* 0x0000000000482947 */ /* 0x000fec0003800000 */
        /* <DEDUP_REMOVED lines=18> */
.L_x_3099:
[----:B------:R-:W-:Y:S05]  /*267a0*/  BSYNC B1 ;  /* 0x0000000000017941 */ /* 0x000fea0003800000 */
.L_x_3098:
        /* <DEDUP_REMOVED lines=22> */
.L_x_3101:
[----:B------:R-:W-:Y:S05]  /*26910*/  BSYNC B1 ;  /* 0x0000000000017941 */ /* 0x000fea0003800000 */
.L_x_3100:
        /* <DEDUP_REMOVED lines=13> */
[----:B------:R-:W-:Y:S02]  /*269f0*/  @!P3 LEA.HI.X R5, R16, R11, R90, 0x1, P6 ;  /* 0x0000000b1005b211 */ /* 0x000fe400030f0c5a */
        /* <DEDUP_REMOVED lines=8> */
.L_x_3103:
[----:B------:R-:W-:Y:S05]  /*26a80*/  BSYNC B1 ;  /* 0x0000000000017941 */ /* 0x000fea0003800000 */
.L_x_3102:
[----:B------:R-:W-:Y:S01]  /*26a90*/  VIADD R0, R230, 0x60 ;  /* 0x00000060e6007836 */ /* 0x000fe20000000000 */
[----:B0-----:R0:W0:Y:S04]  /*26aa0*/  SHFL.IDX PT, R9, R2, 0x3, 0x181f ;  /* 0x00781f0002097f89 */ /* 0x00102800000e0000 */
[----:B------:R-:W-:Y:S01]  /*26ab0*/  ISETP.GE.AND P0, PT, R0, R3, PT ;  /* 0x000000030000720c */ /* 0x000fe20003f06270 */
[----:B------:R0:W0:-:S12]  /*26ac0*/  SHFL.IDX PT, R11, R52, 0x3, 0x181f ;  /* 0x00781f00340b7f89 */ /* 0x00001800000e0000 */
[----:B------:R-:W-:Y:S05]  /*26ad0*/  @P0 BRA `(.L_x_3104) ;  /* 0x0000000c00c80947 */ /* 0x000fea0003800000 */
[----:B------:R-:W-:Y:S01]  /*26ae0*/  ULDC UR4, c[0x0][0xac8] ;  /* 0x0002b20000047ab9 */ /* 0x000fe20000000800 */
[----:B------:R-:W-:Y:S01]  /*26af0*/  ULDC.64 UR6, c[0x0][0x208] ;  /* 0x0000820000067ab9 */ /* 0x000fe20000000a00 */
[----:B------:R-:W-:Y:S02]  /*26b00*/  ISETP.GE.AND P3, PT, R16, UR4, PT ;  /* 0x0000000410007c0c */ /* 0x000fe4000bf66270 */
[----:B------:R-:W-:Y:S02]  /*26b10*/  ISETP.GE.AND P4, PT, R213, UR4, PT ;  /* 0x00000004d5007c0c */ /* 0x000fe4000bf86270 */
[----:B------:R-:W-:-:S09]  /*26b20*/  ISETP.GE.AND P5, PT, R220, UR4, PT ;  /* 0x00000004dc007c0c */ /* 0x000fd2000bfa6270 */
[-C--:B0--3--:R-:W-:Y:S02]  /*26b30*/  @!P3 LEA R2, P0, R16, R11.reuse, 0x1 ;  /* 0x0000000b1002b211 */ /* 0x089fe400078008ff */
[----:B------:R-:W-:Y:S02]  /*26b40*/  @!P4 LEA R4, P1, R88, R11, 0x1 ;  /* 0x0000000b5804c211 */ /* 0x000fe400078208ff */
[----:B------:R-:W-:Y:S02]  /*26b50*/  @!P3 LEA.HI.X R3, R16, R9, R90, 0x1, P0 ;  /* 0x000000091003b211 */ /* 0x000fe400000f0c5a */
        /* <DEDUP_REMOVED lines=13> */
.L_x_3096:
[----:B------:R-:W-:Y:S01]  /*26c30*/  SHF.L.U32 R4, R236, 0x2, RZ ;  /* 0x00000002ec047819 */ /* 0x000fe200000006ff */
[----:B------:R-:W-:Y:S01]  /*26c40*/  ULDC.64 UR4, c[0x0][0xc00] ;  /* 0x0003000000047ab9 */ /* 0x000fe20000000a00 */
[----:B------:R-:W-:Y:S01]  /*26c50*/  SHF.R.S32.HI R9, RZ, 0x1f, R236 ;  /* 0x0000001fff097819 */ /* 0x000fe200000114ec */
[----:B------:R-:W2:Y:S01]  /*26c60*/  LDC R25, c[0x0][0xbe8] ;  /* 0x0002fa00ff197b82 */ /* 0x000ea20000000800 */
[----:B------:R-:W-:Y:S01]  /*26c70*/  ISETP.NE.U32.AND P0, PT, RZ, UR4, PT ;  /* 0x00000004ff007c0c */ /* 0x000fe2000bf05070 */
[----:B------:R-:W-:Y:S01]  /*26c80*/  IMAD.MOV.U32 R6, RZ, RZ, RZ ;  /* 0x000000ffff067224 */ /* 0x000fe200078e00ff */
[----:B------:R-:W-:Y:S01]  /*26c90*/  IADD3 R2, P1, R4, UR4, RZ ;  /* 0x0000000404027c10 */ /* 0x000fe2000ff3e0ff */
[----:B------:R-:W-:Y:S01]  /*26ca0*/  ULDC.64 UR6, c[0x0][0x208] ;  /* 0x0000820000067ab9 */ /* 0x000fe20000000a00 */
[----:B------:R-:W-:Y:S02]  /*26cb0*/  SHF.L.U64.HI R0, R236, 0x2, R9 ;  /* 0x00000002ec007819 */ /* 0x000fe40000010209 */
[----:B------:R-:W-:-:S02]  /*26cc0*/  ISETP.NE.AND.EX P0, PT, RZ, UR5, PT, P0 ;  /* 0x00000005ff007c0c */ /* 0x000fc4000bf05300 */
[----:B------:R-:W-:Y:S01]  /*26cd0*/  IADD3.X R3, R0, UR5, RZ, P1, !PT ;  /* 0x0000000500037c10 */ /* 0x000fe20008ffe4ff */
[----:B------:R-:W-:Y:S02]  /*26ce0*/  ULDC.64 UR4, c[0x0][0xc08] ;  /* 0x0003020000047ab9 */ /* 0x000fe40000000a00 */
[----:B------:R-:W-:-:S04]  /*26cf0*/  ISETP.NE.U32.AND P1, PT, RZ, UR4, PT ;  /* 0x00000004ff007c0c */ /* 0x000fc8000bf25070 */
[----:B------:R-:W-:Y:S01]  /*26d00*/  ISETP.NE.AND.EX P1, PT, RZ, UR5, PT, P1 ;  /* 0x00000005ff007c0c */ /* 0x000fe2000bf25310 */
[----:B------:R-:W3:Y:S03]  /*26d10*/  S2R R7, SR_TID.X ;  /* 0x0000000000077919 */ /* 0x000ee60000002100 */
[----:B------:R4:W5:Y:S09]  /*26d20*/  @P0 LDG.E R6, desc[UR6][R2.64] ;  /* 0x0000000602060981 */ /* 0x000972000c1e1900 */
        /* <DEDUP_REMOVED lines=16> */
.L_x_3105:
[----:B------:R-:W4:Y:S01]  /*26e30*/  LDL R20, [R1+0x5c] ;  /* 0x00005c0001147983 */ /* 0x000f220000100800 */
[----:B------:R-:W-:Y:S01]  /*26e40*/  BSSY B1, `(.L_x_3106) ;  /* 0x000002d000017945 */ /* 0x000fe20003800000 */
[----:B------:R-:W-:Y:S02]  /*26e50*/  SEL R13, R236, RZ, !P0 ;  /* 0x000000ffec0d7207 */ /* 0x000fe40004000000 */
[----:B------:R-:W-:Y:S02]  /*26e60*/  SEL R12, R9, RZ, !P0 ;  /* 0x000000ff090c7207 */ /* 0x000fe40004000000 */
[----:B-----5:R-:W-:Y:S02]  /*26e70*/  SHF.R.S32.HI R11, RZ, 0x1f, R6 ;  /* 0x0000001fff0b7819 */ /* 0x020fe40000011406 */
[----:B----4-:R-:W-:Y:S01]  /*26e80*/  SHF.R.S32.HI R10, RZ, 0x1f, R20 ;  /* 0x0000001fff0a7819 */ /* 0x010fe20000011414 */
[----:B------:R-:W-:Y:S06]  /*26e90*/  @P3 BRA `(.L_x_3107) ;  /* 0x00000000009c3947 */ /* 0x000fec0003800000 */
[----:B------:R-:W4:Y:S01]  /*26ea0*/  LDC R9, c[0x0][0xbe8] ;  /* 0x0002fa00ff097b82 */ /* 0x000f220000000800 */
[----:B------:R-:W-:Y:S01]  /*26eb0*/  IADD3 R8, R230, -0x80, R7 ;  /* 0xffffff80e6087810 */ /* 0x000fe20007ffe007 */
[----:B----4-:R-:W-:-:S05]  /*26ec0*/  IMAD R2, R0, R9, RZ ;  /* 0x0000000900027224 */ /* 0x010fca00078e02ff */
[----:B------:R-:W-:-:S13]  /*26ed0*/  ISETP.GE.AND P0, PT, R8, R2, PT ;  /* 0x000000020800720c */ /* 0x000fda0003f06270 */
[----:B------:R-:W-:Y:S05]  /*26ee0*/  @P0 BRA `(.L_x_3107) ;  /* 0x0000000000880947 */ /* 0x000fea0003800000 */
[----:B------:R-:W-:Y:S01]  /*26ef0*/  ISETP.NE.AND P0, PT, R9, 0x1, PT ;  /* 0x000000010900780c */ /* 0x000fe20003f05270 */
[----:B------:R-:W-:Y:S01]  /*26f00*/  ULDC.64 UR4, c[0x0][0xb90] ;  /* 0x0002e40000047ab9 */ /* 0x000fe20000000a00 */
[----:B------:R-:W-:Y:S01]  /*26f10*/  IMAD.MOV.U32 R2, RZ, RZ, R6 ;  /* 0x000000ffff027224 */ /* 0x000fe200078e0006 */
[----:B------:R-:W-:Y:S01]  /*26f20*/  ULDC.64 UR6, c[0x0][0x208] ;  /* 0x0000820000067ab9 */ /* 0x000fe20000000a00 */
[----:B------:R-:W-:Y:S02]  /*26f30*/  IMAD R7, R10, UR4, RZ ;  /* 0x000000040a077c24 */ /* 0x000fe4000f8e02ff */
[----:B------:R-:W-:Y:S02]  /*26f40*/  IMAD.MOV.U32 R3, RZ, RZ, R11 ;  /* 0x000000ffff037224 */ /* 0x000fe400078e000b */
[----:B------:R-:W-:Y:S02]  /*26f50*/  IMAD.MOV.U32 R5, RZ, RZ, R8 ;  /* 0x000000ffff057224 */ /* 0x000fe400078e0008 */
[----:B------:R-:W-:-:S03]  /*26f60*/  IMAD.WIDE.U32 R2, R20, UR4, R2 ;  /* 0x0000000414027c25 */ /* 0x000fc6000f8e0002 */
[----:B------:R-:W4:Y:S01]  /*26f70*/  @P0 LDC R15, c[0x0][0xbec] ;  /* 0x0002fb00ff0f0b82 */ /* 0x000f220000000800 */
[----:B------:R-:W-:Y:S01]  /*26f80*/  IMAD R7, R20, UR5, R7 ;  /* 0x0000000514077c24 */ /* 0x000fe2000f8e0207 */
[----:B------:R-:W-:-:S04]  /*26f90*/  ULDC.64 UR4, c[0x0][0xb98] ;  /* 0x0002e60000047ab9 */ /* 0x000fc80000000a00 */
[----:B------:R-:W-:Y:S02]  /*26fa0*/  IADD3 R3, R3, R7, RZ ;  /* 0x0000000703037210 */ /* 0x000fe40007ffe0ff */
[----:B------:R-:W5:Y:S01]  /*26fb0*/  @P0 LDC R21, c[0x0][0xbf0] ;  /* 0x0002fc00ff150b82 */ /* 0x000f620000000800 */
[----:B------:R-:W-:-:S04]  /*26fc0*/  IMAD.WIDE.U32 R2, R13, UR4, R2 ;  /* 0x000000040d027c25 */ /* 0x000fc8000f8e0002 */
        /* <DEDUP_REMOVED lines=18> */
[----:B------:R-:W-:-:S05]  /*270f0*/  IMAD.MOV.U32 R3, RZ, RZ, -0x800000 ;  /* 0xff800000ff037424 */ /* 0x000fca00078e00ff */
[----:B------:R4:W-:Y:S02]  /*27100*/  STG.E desc[UR6][R4.64], R3 ;  /* 0x0000000304007986 */ /* 0x0009e4000c101906 */
.L_x_3107:
[----:B------:R-:W-:Y:S05]  /*27110*/  BSYNC B1 ;  /* 0x0000000000017941 */ /* 0x000fea0003800000 */
.L_x_3106:
[----:B------:R-:W-:Y:S01]  /*27120*/  ULDC.64 UR4, c[0x0][0xaa0] ;  /* 0x0002a80000047ab9 */ /* 0x000fe20000000a00 */
[----:B------:R-:W-:Y:S01]  /*27130*/  LEA R7, R237, R212, 0x5 ;  /* 0x000000d4ed077211 */ /* 0x000fe200078e28ff */
[----:B----4-:R-:W-:Y:S01]  /*27140*/  IMAD R3, R11, UR4, RZ ;  /* 0x000000040b037c24 */ /* 0x010fe2000f8e02ff */
[----:B------:R-:W-:Y:S01]  /*27150*/  BSSY B1, `(.L_x_3108) ;  /* 0x0000045000017945 */ /* 0x000fe20003800000 */
[----:B------:R-:W-:Y:S02]  /*27160*/  SHF.R.S32.HI R8, RZ, 0x1f, R221 ;  /* 0x0000001fff087819 */ /* 0x000fe400000114dd */
[C---:B------:R-:W-:Y:S01]  /*27170*/  IMAD R5, R6.reuse, UR5, R3 ;  /* 0x0000000506057c24 */ /* 0x040fe2000f8e0203 */
[----:B------:R-:W-:Y:S01]  /*27180*/  SHF.R.S32.HI R11, RZ, 0x1f, R16 ;  /* 0x0000001fff0b7819 */ /* 0x000fe20000011410 */
[----:B------:R-:W-:Y:S01]  /*27190*/  IMAD.WIDE.U32 R2, R6, UR4, RZ ;  /* 0x0000000406027c25 */ /* 0x000fe2000f8e00ff */
[----:B------:R-:W-:-:S03]  /*271a0*/  ULDC.64 UR4, c[0x0][0xae8] ;  /* 0x0002ba0000047ab9 */ /* 0x000fc60000000a00 */
[----:B------:R-:W-:Y:S02]  /*271b0*/  IMAD.IADD R3, R3, 0x1, R5 ;  /* 0x0000000103037824 */ /* 0x000fe400078e0205 */
[----:B------:R-:W-:Y:S02]  /*271c0*/  IMAD R6, R10, UR4, RZ ;  /* 0x000000040a067c24 */ /* 0x000fe4000f8e02ff */
[----:B------:R-:W-:Y:S01]  /*271d0*/  IMAD.IADD R9, R230, 0x1, R7 ;  /* 0x00000001e6097824 */ /* 0x000fe200078e0207 */
[----:B------:R-:W-:Y:S01]  /*271e0*/  IADD3 R230, R212, R230, RZ ;  /* 0x000000e6d4e67210 */ /* 0x000fe20007ffe0ff */
[C---:B------:R-:W-:Y:S02]  /*271f0*/  IMAD R7, R20.reuse, UR5, R6 ;  /* 0x0000000514077c24 */ /* 0x040fe4000f8e0206 */
[----:B------:R-:W-:Y:S01]  /*27200*/  IMAD.WIDE.U32 R2, R20, UR4, R2 ;  /* 0x0000000414027c25 */ /* 0x000fe2000f8e0002 */
[----:B------:R-:W-:-:S03]  /*27210*/  ULDC.64 UR4, c[0x0][0xaf0] ;  /* 0x0002bc0000047ab9 */ /* 0x000fc60000000a00 */
[----:B--2---:R-:W-:Y:S01]  /*27220*/  @P2 IMAD.HI.U32 R4, R9, R14, RZ ;  /* 0x0000000e09042227 */ /* 0x004fe200078e00ff */
[----:B------:R-:W-:-:S03]  /*27230*/  IADD3 R3, R3, R7, RZ ;  /* 0x0000000703037210 */ /* 0x000fc60007ffe0ff */
[----:B------:R-:W-:Y:S01]  /*27240*/  IMAD.MOV.U32 R5, RZ, RZ, R9 ;  /* 0x000000ffff057224 */ /* 0x000fe200078e0009 */
[----:B---3--:R-:W-:Y:S01]  /*27250*/  @P2 SHF.R.U32.HI R5, RZ, R27, R4 ;  /* 0x0000001bff052219 */ /* 0x008fe20000011604 */
[----:B------:R-:W-:Y:S02]  /*27260*/  IMAD R6, R12, UR4, RZ ;  /* 0x000000040c067c24 */ /* 0x000fe4000f8e02ff */
[----:B------:R-:W-:Y:S01]  /*27270*/  IMAD.WIDE.U32 R2, R13, UR4, R2 ;  /* 0x000000040d027c25 */ /* 0x000fe2000f8e0002 */
[----:B------:R-:W-:-:S03]  /*27280*/  SHF.R.S32.HI R4, RZ, 0x1f, R5 ;  /* 0x0000001fff047819 */ /* 0x000fc60000011405 */
[----:B------:R-:W-:Y:S01]  /*27290*/  IMAD R7, R13, UR5, R6 ;  /* 0x000000050d077c24 */ /* 0x000fe2000f8e0206 */
[----:B------:R-:W-:Y:S01]  /*272a0*/  ULDC.64 UR4, c[0x0][0xae0] ;  /* 0x0002b80000047ab9 */ /* 0x000fe20000000a00 */
[----:B------:R-:W-:Y:S02]  /*272b0*/  IMAD.MOV R6, RZ, RZ, -R5 ;  /* 0x000000ffff067224 */ /* 0x000fe400078e0a05 */
[----:B------:R-:W-:Y:S02]  /*272c0*/  IMAD.IADD R3, R3, 0x1, R7 ;  /* 0x0000000103037824 */ /* 0x000fe400078e0207 */
[----:B------:R-:W-:Y:S02]  /*272d0*/  IMAD R4, R4, UR4, RZ ;  /* 0x0000000404047c24 */ /* 0x000fe4000f8e02ff */
[----:B------:R-:W-:Y:S01]  /*272e0*/  IMAD R7, R25, R6, R9 ;  /* 0x0000000619077224 */ /* 0x000fe200078e0209 */
[----:B------:R-:W-:Y:S01]  /*272f0*/  SHF.R.S32.HI R6, RZ, 0x1f, R213 ;  /* 0x0000001fff067819 */ /* 0x000fe200000114d5 */
[----:B------:R-:W-:-:S02]  /*27300*/  IMAD R9, R5, UR5, R4 ;  /* 0x0000000505097c24 */ /* 0x000fc4000f8e0204 */
[----:B------:R-:W-:Y:S01]  /*27310*/  IMAD.WIDE.U32 R2, R5, UR4, R2 ;  /* 0x0000000405027c25 */ /* 0x000fe2000f8e0002 */
[----:B------:R-:W-:Y:S01]  /*27320*/  SHF.R.S32.HI R4, RZ, 0x1f, R7 ;  /* 0x0000001fff047819 */ /* 0x000fe20000011407 */
[----:B------:R-:W-:Y:S01]  /*27330*/  ULDC.64 UR4, c[0x0][0xad8] ;  /* 0x0002b60000047ab9 */ /* 0x000fe20000000a00 */
[----:B------:R-:W-:Y:S01]  /*27340*/  LEA.HI R6, R6, R213, RZ, 0x3 ;  /* 0x000000d506067211 */ /* 0x000fe200078f18ff */
[----:B------:R-:W-:Y:S01]  /*27350*/  IMAD.IADD R3, R3, 0x1, R9 ;  /* 0x0000000103037824 */ /* 0x000fe200078e0209 */
[----:B------:R-:W-:Y:S01]  /*27360*/  SHF.R.S32.HI R9, RZ, 0x1f, R220 ;  /* 0x0000001fff097819 */ /* 0x000fe200000114dc */
[----:B------:R-:W-:Y:S01]  /*27370*/  IMAD R4, R4, UR4, RZ ;  /* 0x0000000404047c24 */ /* 0x000fe2000f8e02ff */
[----:B------:R-:W-:Y:S01]  /*27380*/  SHF.R.S32.HI R6, RZ, 0x3, R6 ;  /* 0x00000003ff067819 */ /* 0x000fe20000011406 */
[----:B------:R-:W-:Y:S02]  /*27390*/  IMAD R25, R0, R25, RZ ;  /* 0x0000001900197224 */ /* 0x000fe400078e02ff */
[----:B------:R-:W-:-:S02]  /*273a0*/  IMAD R5, R7, UR5, R4 ;  /* 0x0000000507057c24 */ /* 0x000fc4000f8e0204 */
[----:B------:R-:W-:Y:S01]  /*273b0*/  IMAD.WIDE.U32 R2, R7, UR4, R2 ;  /* 0x0000000407027c25 */ /* 0x000fe2000f8e0002 */
[----:B------:R-:W-:Y:S01]  /*273c0*/  ISETP.GE.AND P2, PT, R230, R25, PT ;  /* 0x00000019e600720c */ /* 0x000fe20003f46270 */
[----:B------:R-:W-:Y:S02]  /*273d0*/  ULDC.64 UR4, c[0x0][0xa80] ;  /* 0x0002a00000047ab9 */ /* 0x000fe40000000a00 */
[----:B------:R-:W-:Y:S01]  /*273e0*/  IMAD.IADD R3, R3, 0x1, R5 ;  /* 0x0000000103037824 */ /* 0x000fe200078e0205 */
[----:B------:R-:W-:Y:S01]  /*273f0*/  LEA R4, P3, R2, UR4, 0x1 ;  /* 0x0000000402047c11 */ /* 0x000fe2000f8608ff */
[----:B------:R-:W-:-:S03]  /*27400*/  VIADD R0, R230, 0x20 ;  /* 0x00000020e6007836 */ /* 0x000fc60000000000 */
[----:B------:R-:W-:Y:S02]  /*27410*/  LEA.HI.X R5, R2, UR5, R3, 0x1, P3 ;  /* 0x0000000502057c11 */ /* 0x000fe400098f0c03 */
[-C--:B------:R-:W-:Y:S01]  /*27420*/  ISETP.GE.AND P1, PT, R0, R25.reuse, PT ;  /* 0x000000190000720c */ /* 0x080fe20003f26270 */
[----:B------:R-:W-:Y:S01]  /*27430*/  VIADD R0, R230, 0x40 ;  /* 0x00000040e6007836 */ /* 0x000fe20000000000 */
[----:B------:R2:W3:Y:S04]  /*27440*/  SHFL.IDX PT, R2, R4, RZ, 0x181f ;  /* 0x00181fff04027589 */ /* 0x0004e800000e0000 */
[----:B------:R2:W4:Y:S01]  /*27450*/  SHFL.IDX PT, R3, R5, RZ, 0x181f ;  /* 0x00181fff05037589 */ /* 0x00052200000e0000 */
        /* <DEDUP_REMOVED lines=10> */
[-C--:B------:R-:W-:Y:S02]  /*27500*/  @!P3 LEA R14, P6, R220, R2.reuse, 0x1 ;  /* 0x00000002dc0eb211 */ /* 0x080fe400078c08ff */
[----:B------:R-:W-:Y:S01]  /*27510*/  @!P4 SHF.L.U32 R7, R6, 0x3, RZ ;  /* 0x000000030607c819 */ /* 0x000fe200000006ff */
        /* <DEDUP_REMOVED lines=8> */
.L_x_3109:
[----:B------:R-:W-:Y:S05]  /*275a0*/  BSYNC B1 ;  /* 0x0000000000017941 */ /* 0x000fea0003800000 */
.L_x_3108:
        /* <DEDUP_REMOVED lines=22> */
.L_x_3111:
[----:B------:R-:W-:Y:S05]  /*27710*/  BSYNC B1 ;  /* 0x0000000000017941 */ /* 0x000fea0003800000 */
.L_x_3110:
        /* <DEDUP_REMOVED lines=22> */
.L_x_3113:
[----:B------:R-:W-:Y:S05]  /*27880*/  BSYNC B1 ;  /* 0x0000000000017941 */ /* 0x000fea0003800000 */
.L_x_3112:
        /* <DEDUP_REMOVED lines=14> */
[----:B--23--:R-:W-:Y:S02]  /*27970*/  @!P4 SHF.L.U32 R5, R6, 0x3, RZ ;  /* 0x000000030605c819 */ /* 0x00cfe400000006ff */
        /* <DEDUP_REMOVED lines=8> */
.L_x_3104:
[----:B------:R-:W-:Y:S05]  /*27a00*/  BSYNC B0 ;  /* 0x0000000000007941 */ /* 0x000fea0003800000 */
.L_x_3095:
[----:B------:R-:W-:Y:S02]  /*27a10*/  ULDC UR4, c[0x0][0xc3c] ;  /* 0x00030f0000047ab9 */ /* 0x000fe40000000800 */
[----:B-1----:R-:W-:-:S13]  /*27a20*/  ISETP.GE.AND P0, PT, R55, UR4, PT ;  /* 0x0000000437007c0c */ /* 0x002fda000bf06270 */
[----:B------:R-:W-:Y:S05]  /*27a30*/  @!P0 BRA `(.L_x_3114) ;  /* 0xfffffd98001c8947 */ /* 0x000fea000383ffff */
[----:B------:R-:W-:Y:S05]  /*27a40*/  BRA `(.L_x_2858) ;  /* 0x0000008c00f47947 */ /* 0x000fea0003800000 */
.L_x_2856:
        /* <DEDUP_REMOVED lines=18> */
.L_x_3115:
        /* <DEDUP_REMOVED lines=33> */
[----:B-1----:R-:W-:-:S05]  /*27d80*/  IMAD R7, R3, UR5, RZ ;  /* 0x0000000503077c24 */ /* 0x002fca000f8e02ff */
[----:B0-----:R-:W-:Y:S02]  /*27d90*/  ISETP.GT.AND P6, PT, R7, UR6, PT ;  /* 0x0000000607007c0c */ /* 0x001fe4000bfc4270 */
[----:B------:R-:W-:-:S11]  /*27da0*/  MOV R8, R7 ;  /* 0x0000000700087202 */ /* 0x000fd60000000f00 */
[----:B------:R-:W-:Y:S05]  /*27db0*/  @P6 BRA `(.L_x_3117) ;  /* 0x0000000000a06947 */ /* 0x000fea0003800000 */
[----:B------:R-:W0:Y:S01]  /*27dc0*/  LDC R5, c[0x0][0xc3c] ;  /* 0x00030f00ff057b82 */ /* 0x000e220000000800 */
[----:B------:R-:W-:Y:S01]  /*27dd0*/  IMAD.MOV.U32 R7, RZ, RZ, R8 ;  /* 0x000000ffff077224 */ /* 0x000fe200078e0008 */
[----:B------:R-:W-:Y:S01]  /*27de0*/  UMOV UR4, URZ ;  /* 0x0000003f00047c82 */ /* 0x000fe20008000000 */
[----:B------:R-:W-:Y:S01]  /*27df0*/  ULDC UR7, c[0x0][0xc3c] ;  /* 0x00030f0000077ab9 */ /* 0x000fe20000000800 */
[----:B------:R-:W-:-:S05]  /*27e00*/  ULDC UR5, c[0x0][0xc38] ;  /* 0x00030e0000057ab9 */ /* 0x000fca0000000800 */
.L_x_3121:
        /* <DEDUP_REMOVED lines=9> */
[----:B------:R-:W0:Y:S01]  /*27ea0*/  LDC.64 R2, c[0x0][0xc80] ;  /* 0x00032000ff027b82 */ /* 0x000e220000000a00 */
[----:B------:R-:W-:Y:S01]  /*27eb0*/  ULDC.64 UR8, c[0x0][0x208] ;  /* 0x0000820000087ab9 */ /* 0x000fe20000000a00 */
[----:B0-----:R-:W-:-:S05]  /*27ec0*/  IMAD.WIDE R2, R8, 0x4, R2 ;  /* 0x0000000408027825 */ /* 0x001fca00078e0202 */
[----:B------:R0:W5:Y:S02]  /*27ed0*/  LDG.E R6, desc[UR8][R2.64] ;  /* 0x0000000802067981 */ /* 0x000164000c1e1900 */
.L_x_3120:
[----:B------:R-:W-:Y:S05]  /*27ee0*/  BSYNC B0 ;  /* 0x0000000000007941 */ /* 0x000fea0003800000 */
.L_x_3119:
        /* <DEDUP_REMOVED lines=21> */
.L_x_3117:
[----:B------:R-:W-:Y:S01]  /*28040*/  IADD3 R8, -R8, R7, RZ ;  /* 0x0000000708087210 */ /* 0x000fe20007ffe1ff */
[----:B------:R-:W-:-:S04]  /*28050*/  ULDC.64 UR8, c[0x0][0x208] ;  /* 0x0000820000087ab9 */ /* 0x000fc80000000a00 */
        /* <DEDUP_REMOVED lines=17> */
[----:B------:R-:W-:-:S06]  /*28170*/  VIADD R16, R7, 0xffffffff ;  /* 0xffffffff07107836 */ /* 0x000fcc0000000000 */
[----:B------:R2:W3:Y:S02]  /*28180*/  SHFL.IDX PT, R16, R5, R16, 0x1f ;  /* 0x00001f1005107589 */ /* 0x0004e400000e0000 */
.L_x_3122:
[----:B-12---:R-:W-:Y:S01]  /*28190*/  IADD3 R5, RZ, -R3, RZ ;  /* 0x80000003ff057210 */ /* 0x006fe20007ffe0ff */
[----:B---3--:R-:W-:Y:S01]  /*281a0*/  IMAD R16, R16, UR5, R8 ;  /* 0x0000000510107c24 */ /* 0x008fe2000f8e0208 */
[----:B------:R-:W-:Y:S01]  /*281b0*/  IABS R7, R9 ;  /* 0x0000000900077213 */ /* 0x000fe20000000000 */
[----:B------:R-:W-:Y:S02]  /*281c0*/  IMAD.MOV.U32 R2, RZ, RZ, RZ ;  /* 0x000000ffff027224 */ /* 0x000fe400078e00ff */
[----:B------:R-:W-:Y:S02]  /*281d0*/  IMAD R5, R5, R10, RZ ;  /* 0x0000000a05057224 */ /* 0x000fe400078e02ff */
[----:B------:R-:W-:Y:S02]  /*281e0*/  IMAD.MOV R7, RZ, RZ, -R7 ;  /* 0x000000ffff077224 */ /* 0x000fe400078e0a07 */
[----:B------:R-:W-:Y:S01]  /*281f0*/  IMAD.HI.U32 R3, R3, R5, R2 ;  /* 0x0000000503037227 */ /* 0x000fe200078e0002 */
[----:B------:R-:W-:-:S04]  /*28200*/  IADD3 R2, -R16, UR6, RZ ;  /* 0x0000000610027c10 */ /* 0x000fc8000fffe1ff */
[----:B------:R-:W-:-:S05]  /*28210*/  IABS R5, R2 ;  /* 0x0000000200057213 */ /* 0x000fca0000000000 */
        /* <DEDUP_REMOVED lines=24> */
[----:B------:R-:W-:Y:S01]  /*283a0*/  IADD3 R10, RZ, -R10, RZ ;  /* 0x8000000aff0a7210 */ /* 0x000fe20007ffe0ff */
        /* <DEDUP_REMOVED lines=10> */
[----:B------:R-:W-:Y:S02]  /*28450*/  @!P1 IMAD.IADD R10, R10, 0x1, -R7 ;  /* 0x000000010a0a9824 */ /* 0x000fe400078e0a07 */
[----:B------:R-:W-:Y:S01]  /*28460*/  @!P1 VIADD R2, R2, 0x1 ;  /* 0x0000000102029836 */ /* 0x000fe20000000000 */
[----:B------:R-:W-:Y:S02]  /*28470*/  ISETP.NE.AND P1, PT, R11, RZ, PT ;  /* 0x000000ff0b00720c */ /* 0x000fe40003f25270 */
[----:B------:R-:W-:-:S13]  /*28480*/  ISETP.GE.U32.AND P0, PT, R10, R7, PT ;  /* 0x000000070a00720c */ /* 0x000fda0003f06070 */
[----:B------:R-:W-:-:S05]  /*28490*/  @P0 VIADD R2, R2, 0x1 ;  /* 0x0000000102020836 */ /* 0x000fca0000000000 */
[----:B------:R-:W-:Y:S02]  /*284a0*/  @!P2 IADD3 R2, -R2, RZ, RZ ;  /* 0x000000ff0202a210 */ /* 0x000fe40007ffe1ff */
[----:B------:R-:W-:Y:S01]  /*284b0*/  @!P1 LOP3.LUT R2, RZ, R11, RZ, 0x33, !PT ;  /* 0x0000000bff029212 */ /* 0x000fe200078e33ff */
[----:B------:R-:W-:-:S03]  /*284c0*/  IMAD.MOV R11, RZ, RZ, -R11 ;  /* 0x000000ffff0b7224 */ /* 0x000fc600078e0a0b */
[----:B------:R-:W-:Y:S01]  /*284d0*/  LOP3.LUT R17, RZ, R2, RZ, 0x33, !PT ;  /* 0x00000002ff117212 */ /* 0x000fe200078e33ff */
[----:B------:R-:W-:-:S04]  /*284e0*/  IMAD R18, R2, R11, R5 ;  /* 0x0000000b02127224 */ /* 0x000fc800078e0205 */
[----:B------:R-:W-:Y:S01]  /*284f0*/  IMAD.IADD R17, R6, 0x1, R17 ;  /* 0x0000000106117824 */ /* 0x000fe200078e0211 */
[----:B------:R-:W-:Y:S06]  /*28500*/  BRA `(.L_x_3123) ;  /* 0x00000000000c7947 */ /* 0x000fec0003800000 */
.L_x_3118:
[----:B------:R-:W-:Y:S01]  /*28510*/  MOV R17, RZ ;  /* 0x000000ff00117202 */ /* 0x000fe20000000f00 */
[----:B------:R-:W-:Y:S02]  /*28520*/  IMAD.U32 R16, RZ, RZ, UR6 ;  /* 0x00000006ff107e24 */ /* 0x000fe4000f8e00ff */
[----:B------:R-:W-:-:S07]  /*28530*/  IMAD.MOV.U32 R18, RZ, RZ, RZ ;  /* 0x000000ffff127224 */ /* 0x000fce00078e00ff */
.L_x_3123:
[----:B------:R-:W-:-:S13]  /*28540*/  ISETP.NE.AND P0, PT, R0, RZ, PT ;  /* 0x000000ff0000720c */ /* 0x000fda0003f05270 */
[----:B------:R-:W1:Y:S01]  /*28550*/  @!P0 S2R R3, SR_CgaCtaId ;  /* 0x0000000000038919 */ /* 0x000e620000008800 */
[----:B------:R-:W-:-:S04]  /*28560*/  @!P0 MOV R0, 0x400 ;  /* 0x0000040000008802 */ /* 0x000fc80000000f00 */
[----:B-1----:R-:W-:-:S05]  /*28570*/  @!P0 LEA R0, R3, R0, 0x18 ;  /* 0x0000000003008211 */ /* 0x002fca00078ec0ff */
[----:B------:R1:W-:Y:S01]  /*28580*/  @!P0 STS.128 [R0+0x388d0], R16 ;  /* 0x0388d01000008388 */ /* 0x0003e20000000c00 */
[----:B------:R-:W-:Y:S06]  /*28590*/  BAR.ARV 0x5, 0x180 ;  /* 0x0146000000007b1d */ /* 0x000fec0000002000 */
.L_x_3116:
[----:B-1----:R-:W-:Y:S01]  /*285a0*/  IMAD.MOV.U32 R0, RZ, RZ, 0x1 ;  /* 0x00000001ff007424 */ /* 0x002fe200078e00ff */
[----:B------:R1:W-:Y:S01]  /*285b0*/  STL [R1+0x50], RZ ;  /* 0x000050ff01007387 */ /* 0x0003e20000100800 */
[----:B------:R-:W-:Y:S02]  /*285c0*/  ULDC UR4, c[0x0][0xc3c] ;  /* 0x00030f0000047ab9 */ /* 0x000fe40000000800 */
[----:B--2---:R-:W-:Y:S01]  /*285d0*/  ISETP.GE.AND P0, PT, R19, UR4, PT ;  /* 0x0000000413007c0c */ /* 0x004fe2000bf06270 */
[----:B------:R1:W-:Y:S04]  /*285e0*/  STL [R1+0x14], R0 ;  /* 0x0000140001007387 */ /* 0x0003e80000100800 */
[----:B------:R1:W-:Y:S08]  /*285f0*/  STL [R1+0x8], RZ ;  /* 0x000008ff01007387 */ /* 0x0003f00000100800 */
[----:B-1----:R-:W-:Y:S05]  /*28600*/  @P0 BRA `(.L_x_3124) ;  /* 0x0000008000140947 */ /* 0x002fea0003800000 */
[----:B------:R-:W1:Y:S01]  /*28610*/  S2UR UR5, SR_CgaCtaId ;  /* 0x00000000000579c3 */ /* 0x000e620000008800 */
[C---:B------:R-:W-:Y:S01]  /*28620*/  SHF.L.U32 R0, R4.reuse, 0x3, RZ ;  /* 0x0000000304007819 */ /* 0x040fe200000006ff */
[----:B------:R-:W-:Y:S01]  /*28630*/  UMOV UR4, 0x400 ;  /* 0x0000040000047882 */ /* 0x000fe20000000000 */
[----:B------:R-:W-:Y:S01]  /*28640*/  LOP3.LUT R5, R4, 0x7f, RZ, 0xc0, !PT ;  /* 0x0000007f04057812 */ /* 0x000fe200078ec0ff */
[----:B------:R-:W-:Y:S01]  /*28650*/  BSSY B8, `(.L_x_3124) ;  /* 0x0000800000087945 */ /* 0x000fe20003800000 */
[C---:B------:R-:W-:Y:S01]  /*28660*/  LOP3.LUT R3, R0.reuse, 0x1f8, RZ, 0xc0, !PT ;  /* 0x000001f800037812 */ /* 0x040fe200078ec0ff */
[----:B------:R-:W-:Y:S01]  /*28670*/  ULDC.64 UR36, c[0x0][0x198] ;  /* 0x0000660000247ab9 */ /* 0x000fe20000000a00 */
[----:B------:R-:W-:Y:S01]  /*28680*/  LOP3.LUT R0, R0, 0x38, RZ, 0xc0, !PT ;  /* 0x0000003800007812 */ /* 0x000fe200078ec0ff */
[----:B0-----:R-:W-:Y:S01]  /*28690*/  IMAD.SHL.U32 R2, R5, 0x8, RZ ;  /* 0x0000000805027824 */ /* 0x001fe200078e00ff */
[----:B------:R-:W-:Y:S01]  /*286a0*/  LOP3.LUT R3, R3, 0x38, R4, 0x78, !PT ;  /* 0x0000003803037812 */ /* 0x000fe200078e7804 */
[----:B------:R-:W-:Y:S01]  /*286b0*/  IMAD.SHL.U32 R4, R4, 0x10, RZ ;  /* 0x0000001004047824 */ /* 0x000fe200078e00ff */
[----:B------:R-:W-:Y:S01]  /*286c0*/  SHF.R.U32.HI R5, RZ, 0x3, R5 ;  /* 0x00000003ff057819 */ /* 0x000fe20000011605 */
[----:B------:R-:W-:Y:S01]  /*286d0*/  ULDC UR38, c[0x0][0xc] ;  /* 0x0000030000267ab9 */ /* 0x000fe20000000800 */
[----:B------:R-:W-:-:S02]  /*286e0*/  LOP3.LUT R2, R3, 0x200, R2, 0xf8, !PT ;  /* 0x0000020003027812 */ /* 0x000fc400078ef802 */
[----:B------:R-:W-:Y:S01]  /*286f0*/  LOP3.LUT R4, R5, 0x70, R4, 0xf8, !PT ;  /* 0x0000007005047812 */ /* 0x000fe200078ef804 */
[----:B------:R-:W-:Y:S01]  /*28700*/  IMAD.MOV.U32 R4, RZ, RZ, 0x1 ;  /* 0x00000001ff047424 */ /* 0x000fe200078e00ff */
[----:B-1----:R-:W-:-:S06]  /*28710*/  ULEA UR4, UR5, UR4, 0x18 ;  /* 0x0000000405047291 */ /* 0x002fcc000f8ec03f */
[----:B------:R-:W-:-:S05]  /*28720*/  IMAD.U32 R3, RZ, RZ, UR4 ;  /* 0x00000004ff037e24 */ /* 0x000fca000f8e00ff */
[----:B------:R0:W-:Y:S02]  /*28730*/  STL [R1+0x4], R3 ;  /* 0x0000040301007387 */ /* 0x0001e40000100800 */
        /* <DEDUP_REMOVED lines=11> */
.L_x_3281:
[----:B-12---:R-:W1:Y:S01]  /*287f0*/  LDC.64 R2, c[0x0][0xc88] ;  /* 0x00032200ff027b82 */ /* 0x006e620000000a00 */
[----:B------:R-:W-:Y:S01]  /*28800*/  ULDC.64 UR4, c[0x0][0x208] ;  /* 0x0000820000047ab9 */ /* 0x000fe20000000a00 */
[----:B-1----:R-:W-:-:S05]  /*28810*/  IMAD.WIDE R2, R19, 0x4, R2 ;  /* 0x0000000413027825 */ /* 0x002fca00078e0202 */
[----:B0-----:R-:W2:Y:S01]  /*28820*/  LDG.E R4, desc[UR4][R2.64] ;  /* 0x0000000402047981 */ /* 0x001ea2000c1e1900 */
[----:B------:R-:W-:Y:S05]  /*28830*/  YIELD ;  /* 0x0000000000007946 */ /* 0x000fea0003800000 */
[----:B------:R-:W-:Y:S01]  /*28840*/  ULDC.64 UR4, c[0x0][0xa28] ;  /* 0x00028a0000047ab9 */ /* 0x000fe20000000a00 */
[----:B------:R-:W-:Y:S01]  /*28850*/  IMAD.MOV.U32 R0, RZ, RZ, RZ ;  /* 0x000000ffff007224 */ /* 0x000fe200078e00ff */
[----:B------:R-:W-:Y:S01]  /*28860*/  ISETP.NE.U32.AND P0, PT, RZ, UR4, PT ;  /* 0x00000004ff007c0c */ /* 0x000fe2000bf05070 */
[----:B------:R-:W-:Y:S01]  /*28870*/  ULDC.64 UR12, c[0x0][0x208] ;  /* 0x00008200000c7ab9 */ /* 0x000fe20000000a00 */
[----:B------:R-:W-:Y:S01]  /*28880*/  IMAD.MOV.U32 R8, RZ, RZ, RZ ;  /* 0x000000ffff087224 */ /* 0x000fe200078e00ff */
[----:B------:R-:W-:Y:S01]  /*28890*/  ULDC.64 UR10, c[0x0][0xa18] ;  /* 0x00028600000a7ab9 */ /* 0x000fe20000000a00 */
[----:B------:R-:W-:Y:S01]  /*288a0*/  ISETP.NE.AND.EX P0, PT, RZ, UR5, PT, P0 ;  /* 0x00000005ff007c0c */ /* 0x000fe2000bf05300 */
[----:B------:R-:W-:Y:S01]  /*288b0*/  ULDC.64 UR8, c[0x0][0xa10] ;  /* 0x0002840000087ab9 */ /* 0x000fe20000000a00 */
[----:B------:R-:W-:Y:S01]  /*288c0*/  ULDC.64 UR6, c[0x0][0xa08] ;  /* 0x0002820000067ab9 */ /* 0x000fe20000000a00 */
[----:B--2---:R-:W-:Y:S01]  /*288d0*/  SHF.R.S32.HI R5, RZ, 0x1f, R4 ;  /* 0x0000001fff057819 */ /* 0x004fe20000011404 */
[----:B------:R0:W-:Y:S09]  /*288e0*/  STL [R1+0x30], R4 ;  /* 0x0000300401007387 */ /* 0x0001f20000100800 */
[----:B------:R-:W-:-:S02]  /*288f0*/  @P0 LEA R2, P1, R4, UR4, 0x2 ;  /* 0x0000000404020c11 */ /* 0x000fc4000f8210ff */
[C---:B------:R-:W-:Y:S01]  /*28900*/  SHF.L.U32 R15, R4.reuse, 0x2, RZ ;  /* 0x00000002040f7819 */ /* 0x040fe200000006ff */
[----:B------:R1:W-:Y:S01]  /*28910*/  STL [R1+0x44], R5 ;  /* 0x0000440501007387 */ /* 0x0003e20000100800 */
[C-C-:B------:R-:W-:Y:S01]  /*28920*/  @P0 LEA.HI.X R3, R4.reuse, UR5, R5.reuse, 0x2, P1 ;  /* 0x0000000504030c11 */ /* 0x140fe200088f1405 */
[----:B------:R-:W-:Y:S02]  /*28930*/  ULDC.64 UR4, c[0x0][0xa00] ;  /* 0x0002800000047ab9 */ /* 0x000fe40000000a00 */
[----:B------:R-:W-:Y:S02]  /*28940*/  ISETP.NE.U32.AND P2, PT, RZ, UR4, PT ;  /* 0x00000004ff007c0c */ /* 0x000fe4000bf45070 */
[----:B-----5:R2:W5:Y:S01]  /*28950*/  @P0 LDG.E R0, desc[UR12][R2.64] ;  /* 0x0000000c02000981 */ /* 0x020562000c1e1900 */
[----:B------:R-:W-:Y:S02]  /*28960*/  SHF.L.U64.HI R14, R4, 0x2, R5 ;  /* 0x00000002040e7819 */ /* 0x000fe40000010205 */
[----:B------:R-:W-:-:S02]  /*28970*/  CS2R R10, SRZ ;  /* 0x00000000000a7805 */ /* 0x000fc4000001ff00 */
[----:B------:R-:W-:Y:S01]  /*28980*/  ISETP.NE.AND.EX P2, PT, RZ, UR5, PT, P2 ;  /* 0x00000005ff007c0c */ /* 0x000fe2000bf45320 */
[----:B------:R-:W-:Y:S01]  /*28990*/  STL [R1], R15 ;  /* 0x0000000f01007387 */ /* 0x000fe20000100800 */
[----:B------:R-:W-:Y:S02]  /*289a0*/  ISETP.NE.U32.AND P3, PT, RZ, UR10, PT ;  /* 0x0000000aff007c0c */ /* 0x000fe4000bf65070 */
[----:B------:R-:W-:Y:S01]  /*289b0*/  ISETP.NE.U32.AND P0, PT, RZ, UR6, PT ;  /* 0x00000006ff007c0c */ /* 0x000fe2000bf05070 */
[----:B------:R-:W-:Y:S01]  /*289c0*/  STL [R1+0xc], R14 ;  /* 0x00000c0e01007387 */ /* 0x000fe20000100800 */
[----:B------:R-:W-:Y:S02]  /*289d0*/  ISETP.NE.AND.EX P3, PT, RZ, UR11, PT, P3 ;  /* 0x0000000bff007c0c */ /* 0x000fe4000bf65330 */
[----:B--2---:R-:W-:Y:S02]  /*289e0*/  IADD3 R2, P4, R15, UR4, RZ ;  /* 0x000000040f027c10 */ /* 0x004fe4000ff9e0ff */
[----:B------:R-:W-:-:S02]  /*289f0*/  ISETP.NE.U32.AND P1, PT, RZ, UR8, PT ;  /* 0x00000008ff007c0c */ /* 0x000fc4000bf25070 */
[C---:B------:R-:W-:Y:S02]  /*28a00*/  IADD3.X R3, R14.reuse, UR5, RZ, P4, !PT ;  /* 0x000000050e037c10 */ /* 0x040fe4000a7fe4ff */
[C---:B0-----:R-:W-:Y:S01]  /*28a10*/  IADD3 R4, P4, R15.reuse, UR8, RZ ;  /* 0x000000080f047c10 */ /* 0x041fe2000ff9e0ff */
[----:B------:R-:W-:Y:S01]  /*28a20*/  ULDC UR4, c[0x0][0x288] ;  /* 0x0000a20000047ab9 */ /* 0x000fe20000000800 */
[----:B------:R-:W-:Y:S01]  /*28a30*/  ISETP.NE.AND.EX P0, PT, RZ, UR7, PT, P0 ;  /* 0x00000007ff007c0c */ /* 0x000fe2000bf05300 */
[----:B------:R-:W2:Y:S01]  /*28a40*/  @P2 LDG.E R8, desc[UR12][R2.64] ;  /* 0x0000000c02082981 */ /* 0x000ea2000c1e1900 */
[----:B-1----:R-:W-:Y:S01]  /*28a50*/  IADD3.X R5, R14, UR9, RZ, P4, !PT ;  /* 0x000000090e057c10 */ /* 0x002fe2000a7fe4ff */
[----:B------:R-:W-:Y:S01]  /*28a60*/  IMAD.U32 R12, RZ, RZ, UR4 ;  /* 0x00000004ff0c7e24 */ /* 0x000fe2000f8e00ff */
[----:B------:R-:W-:Y:S01]  /*28a70*/  ULDC.64 UR4, c[0x0][0x418] ;  /* 0x0001060000047ab9 */ /* 0x000fe20000000a00 */
[----:B------:R-:W-:Y:S02]  /*28a80*/  ISETP.NE.AND.EX P1, PT, RZ, UR9, PT, P1 ;  /* 0x00000009ff007c0c */ /* 0x000fe4000bf25310 */
[----:B---3--:R-:W-:Y:S01]  /*28a90*/  IADD3 R6, P5, R15, UR6, RZ ;  /* 0x000000060f067c10 */ /* 0x008fe2000ffbe0ff */
[----:B--2---:R0:W-:Y:S01]  /*28aa0*/  STL [R1+0x3c], R8 ;  /* 0x00003c0801007387 */ /* 0x0041e20000100800 */
[----:B------:R-:W-:-:S02]  /*28ab0*/  UISETP.NE.U32.AND UP0, UPT, UR4, URZ, UPT ;  /* 0x0000003f0400728c */ /* 0x000fc4000bf05070 */
[----:B------:R-:W-:Y:S01]  /*28ac0*/  IADD3.X R7, R14, UR7, RZ, P5, !PT ;  /* 0x000000070e077c10 */ /* 0x000fe2000affe4ff */
[----:B------:R-:W-:-:S06]  /*28ad0*/  ULDC UR4, c[0x0][0x424] ;  /* 0x0001090000047ab9 */ /* 0x000fcc0000000800 */
[----:B------:R1:W5:Y:S01]  /*28ae0*/  @P1 LDG.E R10, desc[UR12][R4.64] ;  /* 0x0000000c040a1981 */ /* 0x000362000c1e1900 */
[----:B0-----:R-:W-:Y:S01]  /*28af0*/  @P3 IADD3 R8, P4, R15, UR10, RZ ;  /* 0x0000000a0f083c10 */ /* 0x001fe2000ff9e0ff */
[----:B------:R-:W-:Y:S02]  /*28b00*/  UISETP.NE.AND.EX UP0, UPT, UR5, URZ, UPT, UP0 ;  /* 0x0000003f0500728c */ /* 0x000fe4000bf05300 */
[----:B------:R1:W5:Y:S01]  /*28b10*/  @P0 LDG.E R11, desc[UR12][R6.64] ;  /* 0x0000000c060b0981 */ /* 0x000362000c1e1900 */
[----:B------:R-:W-:Y:S01]  /*28b20*/  @P3 IADD3.X R9, R14, UR11, RZ, P4, !PT ;  /* 0x0000000b0e093c10 */ /* 0x000fe2000a7fe4ff */
[----:B------:R-:W-:-:S04]  /*28b30*/  ULDC UR5, c[0x0][0x2f0] ;  /* 0x0000bc0000057ab9 */ /* 0x000fc80000000800 */
[----:B------:R-:W2:Y:S01]  /*28b40*/  @P3 LDG.E R12, desc[UR12][R8.64] ;  /* 0x0000000c080c3981 */ /* 0x000ea2000c1e1900 */
[----:B------:R-:W-:-:S04]  /*28b50*/  USEL UR4, UR4, 0x1, UP0 ;  /* 0x0000000104047887 */ /* 0x000fc80008000000 */
[----:B------:R-:W-:-:S03]  /*28b60*/  UIMAD UR4, UR4, UR5, URZ ;  /* 0x00000005040472a4 */ /* 0x000fc6000f8e023f */
[----:B------:R-:W-:Y:S01]  /*28b70*/  ULDC UR5, c[0x0][0x348] ;  /* 0x0000d20000057ab9 */ /* 0x000fe20000000800 */
[----:B--2---:R1:W-:Y:S04]  /*28b80*/  STL [R1+0x40], R12 ;  /* 0x0000400c01007387 */ /* 0x0043e80000100800 */
[----:B------:R1:W5:Y:S01]  /*28b90*/  LDL R13, [R1+0x40] ;  /* 0x00004000010d7983 */ /* 0x0003620000100800 */
[----:B------:R-:W-:Y:S01]  /*28ba0*/  IMAD.U32 R8, RZ, RZ, UR5 ;  /* 0x00000005ff087e24 */ /* 0x000fe2000f8e00ff */
[----:B------:R-:W-:Y:S01]  /*28bb0*/  MOV R9, UR4 ;  /* 0x0000000400097c02 */ /* 0x000fe20008000f00 */
[----:B------:R-:W-:Y:S06]  /*28bc0*/  @P3 BRA `(.L_x_3125) ;  /* 0x0000000000183947 */ /* 0x000fec0003800000 */
[----:B------:R-:W-:Y:S05]  /*28bd0*/  @!P2 BRA `(.L_x_3125) ;  /* 0x000000000014a947 */ /* 0x000fea0003800000 */
[----:B------:R-:W-:Y:S02]  /*28be0*/  ULDC.64 UR4, c[0x0][0x208] ;  /* 0x0000820000047ab9 */ /* 0x000fe40000000a00 */
[----:B-1----:R-:W2:Y:S04]  /*28bf0*/  LDG.E R12, desc[UR4][R2.64] ;  /* 0x00000004020c7981 */ /* 0x002ea8000c1e1900 */
[----:B------:R-:W2:Y:S02]  /*28c00*/  LDG.E R2, desc[UR4][R2.64+0x4] ;  /* 0x0000040402027981 */ /* 0x000ea4000c1e1900 */
[----:B--2--5:R-:W-:-:S05]  /*28c10*/  IMAD.IADD R13, R2, 0x1, -R12 ;  /* 0x00000001020d7824 */ /* 0x024fca00078e0a0c */
[----:B------:R0:W-:Y:S02]  /*28c20*/  STL [R1+0x40], R13 ;  /* 0x0000400d01007387 */ /* 0x0001e40000100800 */
.L_x_3125:
[----:B-1----:R-:W2:Y:S01]  /*28c30*/  LDL R12, [R1+0x30] ;  /* 0x00003000010c7983 */ /* 0x002ea20000100800 */
[----:B-----5:R-:W-:Y:S01]  /*28c40*/  IMAD.IADD R2, R11, 0x1, R0 ;  /* 0x000000010b027824 */ /* 0x020fe200078e0200 */
[----:B------:R-:W-:Y:S02]  /*28c50*/  ULDC.64 UR4, c[0x0][0xa20] ;  /* 0x0002880000047ab9 */ /* 0x000fe40000000a00 */
[----:B------:R-:W-:Y:S02]  /*28c60*/  ISETP.NE.U32.AND P2, PT, RZ, UR4, PT ;  /* 0x00000004ff007c0c */ /* 0x000fe4000bf45070 */
[----:B------:R1:W-:Y:S02]  /*28c70*/  STL [R1+0x18], R2 ;  /* 0x0000180201007387 */ /* 0x0003e40000100800 */
[----:B------:R-:W-:Y:S02]  /*28c80*/  ISETP.NE.AND.EX P2, PT, RZ, UR5, PT, P2 ;  /* 0x00000005ff007c0c */ /* 0x000fe4000bf45320 */
[----:B--2---:R1:W-:Y:S11]  /*28c90*/  STL [R1+0x10], R12 ;  /* 0x0000100c01007387 */ /* 0x0043f60000100800 */
[----:B------:R-:W-:Y:S05]  /*28ca0*/  @!P2 BRA `(.L_x_3126) ;  /* 0x000000000014a947 */ /* 0x000fea0003800000 */
[----:B-1----:R-:W-:Y:S01]  /*28cb0*/  IADD3 R2, P0, R15, UR4, RZ ;  /* 0x000000040f027c10 */ /* 0x002fe2000ff1e0ff */
[----:B------:R-:W-:-:S03]  /*28cc0*/  ULDC.64 UR6, c[0x0][0x208] ;  /* 0x0000820000067ab9 */ /* 0x000fc60000000a00 */
[----:B------:R-:W-:-:S05]  /*28cd0*/  IADD3.X R3, R14, UR5, RZ, P0, !PT ;  /* 0x000000050e037c10 */ /* 0x000fca00087fe4ff */
[----:B------:R1:W5:Y:S01]  /*28ce0*/  LDG.E R9, desc[UR6][R2.64] ;  /* 0x0000000602097981 */ /* 0x000362000c1e1900 */
[----:B------:R-:W-:Y:S05]  /*28cf0*/  BRA `(.L_x_3127) ;  /* 0x0000000000147947 */ /* 0x000fea0003800000 */
.L_x_3126:
[----:B------:R-:W-:Y:S05]  /*28d00*/  @!P0 BRA `(.L_x_3127) ;  /* 0x0000000000108947 */ /* 0x000fea0003800000 */
[----:B------:R-:W-:Y:S02]  /*28d10*/  ULDC.64 UR4, c[0x0][0x208] ;  /* 0x0000820000047ab9 */ /* 0x000fe40000000a00 */
[----:B------:R-:W2:Y:S04]  /*28d20*/  LDG.E R9, desc[UR4][R6.64] ;  /* 0x0000000406097981 */ /* 0x000ea8000c1e1900 */
[----:B------:R-:W2:Y:S02]  /*28d30*/  LDG.E R6, desc[UR4][R6.64+0x4] ;  /* 0x0000040406067981 */ /* 0x000ea4000c1e1900 */
[----:B--2---:R-:W-:-:S07]  /*28d40*/  IMAD.IADD R9, R6, 0x1, -R9 ;  /* 0x0000000106097824 */ /* 0x004fce00078e0a09 */
.L_x_3127:
[----:B------:R-:W-:Y:S01]  /*28d50*/  ULDC.64 UR4, c[0x0][0x208] ;  /* 0x0000820000047ab9 */ /* 0x000fe20000000a00 */
[----:B-1----:R-:W1:Y:S01]  /*28d60*/  LDC R3, c[0x0][0x448] ;  /* 0x00011200ff037b82 */ /* 0x002e620000000800 */
[----:B------:R-:W2:Y:S01]  /*28d70*/  @P1 LDG.E R2, desc[UR4][R4.64] ;  /* 0x0000000404021981 */ /* 0x000ea2000c1e1900 */
[----:B-----5:R-:W-:-:S03]  /*28d80*/  IADD3 R0, -R0, R9, RZ ;  /* 0x0000000900007210 */ /* 0x020fc60007ffe1ff */
[----:B------:R3:W2:Y:S01]  /*28d90*/  @P1 LDG.E R4, desc[UR4][R4.64+0x4] ;  /* 0x0000040404041981 */ /* 0x0006a2000c1e1900 */
[----:B-1----:R-:W-:-:S13]  /*28da0*/  ISETP.NE.AND P0, PT, R3, 0x1, PT ;  /* 0x000000010300780c */ /* 0x002fda0003f05270 */
[----:B---3--:R-:W1:Y:S01]  /*28db0*/  @P0 LDC R5, c[0x0][0x450] ;  /* 0x00011400ff050b82 */ /* 0x008e620000000800 */
[----:B------:R-:W-:Y:S01]  /*28dc0*/  BSSY B0, `(.L_x_3128) ;  /* 0x00001b5000007945 */ /* 0x000fe20003800000 */
[----:B--2---:R-:W-:-:S06]  /*28dd0*/  @P1 IMAD.IADD R8, R4, 0x1, -R2 ;  /* 0x0000000104081824 */ /* 0x004fcc00078e0a02 */
[----:B------:R-:W2:Y:S01]  /*28de0*/  @P0 LDC R4, c[0x0][0x44c] ;  /* 0x00011300ff040b82 */ /* 0x000ea20000000800 */
[----:B------:R-:W-:-:S04]  /*28df0*/  IMAD.SHL.U32 R2, R17, 0x80, RZ ;  /* 0x0000008011027824 */ /* 0x000fc800078e00ff */
[----:B------:R-:W-:-:S05]  /*28e00*/  VIADD R2, R2, 0x7f ;  /* 0x0000007f02027836 */ /* 0x000fca0000000000 */
[----:B------:R-:W-:Y:S01]  /*28e10*/  MOV R3, R2 ;  /* 0x0000000200037202 */ /* 0x000fe20000000f00 */
[----:B--2---:R-:W-:-:S04]  /*28e20*/  @P0 IMAD.HI.U32 R4, R2, R4, RZ ;  /* 0x0000000402040227 */ /* 0x004fc800078e00ff */
[----:B------:R-:W-:Y:S01]  /*28e30*/  IMAD.IADD R2, R0, 0x1, R8 ;  /* 0x0000000100027824 */ /* 0x000fe200078e0208 */
[----:B-1----:R-:W-:-:S03]  /*28e40*/  @P0 SHF.R.U32.HI R3, RZ, R5, R4 ;  /* 0x00000005ff030219 */ /* 0x002fc60000011604 */
        /* <DEDUP_REMOVED lines=9> */
[----:B------:R-:W-:-:S05]  /*28ee0*/  VIMNMX R2, R20, R2, PT ;  /* 0x0000000214027248 */ /* 0x000fca0003fe0100 */
[----:B------:R-:W-:Y:S01]  /*28ef0*/  IMAD R2, R2, 0x50, -R0 ;  /* 0x0000005002027824 */ /* 0x000fe200078e0a00 */
[----:B------:R-:W-:-:S04]  /*28f00*/  IADD3 R0, -R0, RZ, RZ ;  /* 0x000000ff00007210 */ /* 0x000fc80007ffe1ff */
[----:B------:R-:W-:Y:S02]  /*28f10*/  VIMNMX R8, R2, R8, PT ;  /* 0x0000000802087248 */ /* 0x000fe40003fe0100 */
[----:B------:R-:W-:-:S04]  /*28f20*/  VIMNMX R0, RZ, R0, !PT ;  /* 0x00000000ff007248 */ /* 0x000fc80007fe0100 */
[----:B------:R-:W-:Y:S01]  /*28f30*/  ISETP.GT.AND P0, PT, R8, R0, PT ;  /* 0x000000000800720c */ /* 0x000fe20003f04270 */
[----:B------:R-:W-:-:S05]  /*28f40*/  IMAD.WIDE.U32 R2, R0, -0x33333333, RZ ;  /* 0xcccccccd00027825 */ /* 0x000fca00078e00ff */
[----:B------:R-:W-:-:S07]  /*28f50*/  SHF.R.U32.HI R9, RZ, 0x6, R3 ;  /* 0x00000006ff097819 */ /* 0x000fce0000011603 */
[----:B------:R-:W-:-:S04]  /*28f60*/  @P0 VIADD R8, R8, 0x4f ;  /* 0x0000004f08080836 */ /* 0x000fc80000000000 */
[----:B------:R-:W-:-:S05]  /*28f70*/  @P0 IMAD.HI R0, R8, 0x66666667, RZ ;  /* 0x6666666708000827 */ /* 0x000fca00078e02ff */
[----:B------:R-:W-:Y:S01]  /*28f80*/  @P0 SHF.R.U32.HI R2, RZ, 0x1f, R0 ;  /* 0x0000001fff020819 */ /* 0x000fe20000011600 */
[----:B------:R-:W-:-:S03]  /*28f90*/  IMAD.MOV.U32 R7, RZ, RZ, R9 ;  /* 0x000000ffff077224 */ /* 0x000fc600078e0009 */
[----:B------:R-:W-:-:S04]  /*28fa0*/  @P0 LEA.HI.SX32 R7, R0, R2, 0x1b ;  /* 0x0000000200070211 */ /* 0x000fc800078fdaff */
[----:B------:R-:W-:Y:S02]  /*28fb0*/  ISETP.GT.AND P2, PT, R7, R9, PT ;  /* 0x000000090700720c */ /* 0x000fe40003f44270 */
[----:B------:R-:W-:-:S11]  /*28fc0*/  PLOP3.LUT P0, PT, PT, PT, PT, 0x80, 0x0 ;  /* 0x000000000000781c */ /* 0x000fd60003f0f070 */
        /* <DEDUP_REMOVED lines=8> */
.L_x_3348:
[----:B--2---:R-:W-:Y:S02]  /*29050*/  ISETP.NE.AND P0, PT, R14, RZ, PT ;  /* 0x000000ff0e00720c */ /* 0x004fe40003f05270 */
[----:B------:R-:W-:-:S11]  /*29060*/  PLOP3.LUT P6, PT, PT, PT, PT, 0x8, 0x0 ;  /* 0x000000000000781c */ /* 0x000fd60003fce170 */
[----:B------:R-:W-:Y:S05]  /*29070*/  @P0 BRA `(.L_x_3131) ;  /* 0x00000000000c0947 */ /* 0x000fea0003800000 */
[----:B------:R-:W-:-:S03]  /*29080*/  UMOV UR4, 0xffffffff ;  /* 0xffffffff00047882 */ /* 0x000fc60000000000 */
[----:B------:R-:W-:Y:S05]  /*29090*/  BRA.DIV UR4, `(.L_x_3132) ;  /* 0x0000008e04147947 */ /* 0x000fea000b800000 */
[----:B------:R-:W-:-:S13]  /*290a0*/  ELECT P6, URZ, PT ;  /* 0x00000000003f782f */ /* 0x000fda00038c0000 */
.L_x_3131:
[----:B-1----:R-:W2:Y:S04]  /*290b0*/  LDL R2, [R1+0x50] ;  /* 0x0000500001027983 */ /* 0x002ea80000100800 */
[----:B------:R-:W3:Y:S01]  /*290c0*/  LDL R4, [R1+0x4] ;  /* 0x0000040001047983 */ /* 0x000ee20000100800 */
[----:B------:R-:W-:Y:S01]  /*290d0*/  BSSY B1, `(.L_x_3133) ;  /* 0x0000008000017945 */ /* 0x000fe20003800000 */
[----:B--2---:R-:W-:-:S05]  /*290e0*/  VIADD R2, R2, 0x1 ;  /* 0x0000000102027836 */ /* 0x004fca0000000000 */
[----:B------:R-:W-:-:S04]  /*290f0*/  LEA.HI R3, R2, R2, RZ, 0x1 ;  /* 0x0000000202037211 */ /* 0x000fc800078f08ff */
[----:B------:R-:W-:-:S04]  /*29100*/  LOP3.LUT R3, R3, 0xfffffffe, RZ, 0xc0, !PT ;  /* 0xfffffffe03037812 */ /* 0x000fc800078ec0ff */
[----:B------:R-:W-:-:S04]  /*29110*/  IADD3 R2, R2, -R3, RZ ;  /* 0x8000000302027210 */ /* 0x000fc80007ffe0ff */
[----:B------:R-:W-:-:S04]  /*29120*/  SHF.L.U32 R2, R2, 0x1f, RZ ;  /* 0x0000001f02027819 */ /* 0x000fc800000006ff */
[----:B---3--:R-:W1:Y:S02]  /*29130*/  SYNCS.PHASECHK.TRANS64.TRYWAIT P0, [R4+URZ+0x38820], R2 ;  /* 0x03882002040075a7 */ /* 0x008e64000800017f */
[----:B-1----:R-:W-:Y:S05]  /*29140*/  @!P0 BRA `(.L_x_3134) ;  /* 0x0000008c00088947 */ /* 0x002fea0003800000 */
.L_x_3351:
[----:B------:R-:W-:Y:S05]  /*29150*/  BSYNC B1 ;  /* 0x0000000000017941 */ /* 0x000fea0003800000 */
.L_x_3133:
[----:B------:R-:W-:Y:S04]  /*29160*/  BSSY B1, `(.L_x_3135) ;  /* 0x00000b0000017945 */ /* 0x000fe80003800000 */
[----:B------:R-:W-:Y:S05]  /*29170*/  @!P6 BRA `(.L_x_3136) ;  /* 0x0000000800b8e947 */ /* 0x000fea0003800000 */
[----:B------:R-:W2:Y:S04]  /*29180*/  LDL R6, [R1+0x4] ;  /* 0x0000040001067983 */ /* 0x000ea80000100800 */
        /* <DEDUP_REMOVED lines=10> */
.L_x_3352:
[----:B------:R-:W-:Y:S05]  /*29230*/  BSYNC B2 ;  /* 0x0000000000027941 */ /* 0x000fea0003800000 */
.L_x_3137:
        /* <DEDUP_REMOVED lines=9> */
.L_x_3140:
[----:B------:R-:W-:Y:S05]  /*292d0*/  BSYNC B2 ;  /* 0x0000000000027941 */ /* 0x000fea0003800000 */
.L_x_3139:
        /* <DEDUP_REMOVED lines=8> */
[----:B------:R-:W-:Y:S01]  /*29360*/  IMAD R3, R7, 0x50, R10 ;  /* 0x0000005007037824 */ /* 0x000fe200078e020a */
[----:B------:R-:W-:-:S04]  /*29370*/  UIADD3.X UR5, URZ, UR37, URZ, UP0, !UPT ;  /* 0x000000253f057290 */ /* 0x000fc800087fe43f */
[----:B------:R-:W-:Y:S01]  /*29380*/  IADD3 R3, R3, -0x50, RZ ;  /* 0xffffffb003037810 */ /* 0x000fe20007ffe0ff */
[----:B--2---:R-:W-:Y:S02]  /*29390*/  IMAD R4, R2, 0xa000, R4 ;  /* 0x0000a00002047824 */ /* 0x004fe400078e0204 */
[----:B------:R-:W-:Y:S02]  /*293a0*/  VIADD R2, R5, 0x38890 ;  /* 0x0003889005027836 */ /* 0x000fe40000000000 */
[----:B------:R-:W-:-:S07]  /*293b0*/  VIADD R6, R4, 0x24400 ;  /* 0x0002440004067836 */ /* 0x000fce0000000000 */
.L_x_3141:
        /* <DEDUP_REMOVED lines=16> */
.L_x_3142:
        /* <DEDUP_REMOVED lines=16> */
.L_x_3143:
        /* <DEDUP_REMOVED lines=16> */
.L_x_3144:
        /* <DEDUP_REMOVED lines=13> */
.L_x_3353:
[----:B------:R-:W-:Y:S05]  /*29790*/  BSYNC B2 ;  /* 0x0000000000027941 */ /* 0x000fea0003800000 */
.L_x_3145:
[----:B------:R-:W-:Y:S01]  /*297a0*/  BSSY B2, `(.L_x_3147) ;  /* 0x000000b000027945 */ /* 0x000fe20003800000 */
[----:B------:R-:W-:Y:S02]  /*297b0*/  IMAD.MOV.U32 R12, RZ, RZ, 0x0 ;  /* 0x00000000ff0c7424 */ /* 0x000fe400078e00ff */
[----:B0-----:R-:W-:Y:S01]  /*297c0*/  IMAD.MOV.U32 R13, RZ, RZ, 0x12f00000 ;  /* 0x12f00000ff0d7424 */ /* 0x001fe200078e00ff */
[----:B------:R-:W-:Y:S06]  /*297d0*/  @P1 BRA `(.L_x_3148) ;  /* 0x00000000001c1947 */ /* 0x000fec0003800000 */
[----:B------:R-:W0:Y:S01]  /*297e0*/  S2R R6, SR_TID.X ;  /* 0x0000000000067919 */ /* 0x000e220000002100 */
[----:B------:R-:W-:-:S04]  /*297f0*/  IMAD.MOV.U32 R2, RZ, RZ, 0xa000 ;  /* 0x0000a000ff027424 */ /* 0x000fc800078e00ff */
[----:B------:R3:W-:Y:S01]  /*29800*/  SYNCS.ARRIVE.TRANS64 RZ, [R5+URZ+0x388b0], R2 ;  /* 0x0388b00205ff79a7 */ /* 0x0007e2000800003f */
[----:B0-----:R-:W-:-:S04]  /*29810*/  LOP3.LUT R6, R6, 0x1f, RZ, 0xc0, !PT ;  /* 0x0000001f06067812 */ /* 0x001fc800078ec0ff */
[----:B------:R-:W-:-:S13]  /*29820*/  ISETP.NE.AND P0, PT, R6, RZ, PT ;  /* 0x000000ff0600720c */ /* 0x000fda0003f05270 */
[----:B---3--:R-:W-:Y:S05]  /*29830*/  @!P0 BRA `(.L_x_3148) ;  /* 0x0000000000048947 */ /* 0x008fea0003800000 */
[----:B------:R-:W-:Y:S01]  /*29840*/  BPT.TRAP 0x1 ;  /* 0x000000040000795c */ /* 0x000fe20000300000 */
.L_x_3148:
[----:B------:R-:W-:Y:S05]  /*29850*/  BSYNC B2 ;  /* 0x0000000000027941 */ /* 0x000fea0003800000 */
.L_x_3147:
[----:B------:R-:W-:Y:S01]  /*29860*/  R2UR UR6, R12 ;  /* 0x000000000c0672ca */ /* 0x000fe200000e0000 */
[----:B------:R-:W-:Y:S01]  /*29870*/  UIADD3 UR4, UP0, UR36, 0x670, URZ ;  /* 0x0000067024047890 */ /* 0x000fe2000ff1e03f */
[----:B------:R-:W-:Y:S01]  /*29880*/  R2UR UR7, R13 ;  /* 0x000000000d0772ca */ /* 0x000fe200000e0000 */
[----:B-12---:R-:W-:Y:S01]  /*29890*/  VIADD R5, R5, 0x388b0 ;  /* 0x000388b005057836 */ /* 0x006fe20000000000 */
[----:B------:R-:W-:Y:S01]  /*298a0*/  MOV R2, RZ ;  /* 0x000000ff00027202 */ /* 0x000fe20000000f00 */
[----:B------:R-:W-:Y:S01]  /*298b0*/  UIADD3.X UR5, URZ, UR37, URZ, UP0, !UPT ;  /* 0x000000253f057290 */ /* 0x000fe200087fe43f */
[----:B------:R-:W-:Y:S02]  /*298c0*/  PLOP3.LUT P0, PT, PT, PT, PT, 0x80, 0x0 ;  /* 0x000000000000781c */ /* 0x000fe40003f0f070 */
[----:B------:R-:W-:Y:S01]  /*298d0*/  R2UR UR10, R2 ;  /* 0x00000000020a72ca */ /* 0x000fe200000e0000 */
[----:B------:R-:W-:-:S14]  /*298e0*/  VIADD R2, R4, 0x400 ;  /* 0x0000040004027836 */ /* 0x000fdc0000000000 */
.L_x_3149:
        /* <DEDUP_REMOVED lines=15> */
.L_x_3150:
        /* <DEDUP_REMOVED lines=15> */
.L_x_3151:
        /* <DEDUP_REMOVED lines=15> */
.L_x_3152:
        /* <DEDUP_REMOVED lines=10> */
.L_x_3136:
[----:B------:R-:W-:Y:S05]  /*29c60*/  BSYNC B1 ;  /* 0x0000000000017941 */ /* 0x000fea0003800000 */
.L_x_3135:
[----:B-1----:R-:W2:Y:S04]  /*29c70*/  LDL.LU R2, [R1+0x1c] ;  /* 0x00001c0001027983 */ /* 0x002ea80000300800 */
[----:B------:R-:W3:Y:S01]  /*29c80*/  LDL.LU R6, [R1+0x20] ;  /* 0x0000200001067983 */ /* 0x000ee20000300800 */
[----:B------:R-:W-:Y:S01]  /*29c90*/  VIADD R7, R7, 0xfffffffe ;  /* 0xfffffffe07077836 */ /* 0x000fe20000000000 */
[----:B------:R-:W-:-:S04]  /*29ca0*/  PLOP3.LUT P0, PT, PT, PT, PT, 0x8, 0x0 ;  /* 0x000000000000781c */ /* 0x000fc80003f0e170 */
[----:B------:R-:W-:Y:S01]  /*29cb0*/  ISETP.GE.AND P2, PT, R7, R9, PT ;  /* 0x000000090700720c */ /* 0x000fe20003f46270 */
[----:B--2---:R-:W-:-:S05]  /*29cc0*/  VIADD R2, R2, 0x1 ;  /* 0x0000000102027836 */ /* 0x004fca0000000000 */
[----:B------:R-:W-:-:S04]  /*29cd0*/  ISETP.NE.AND P1, PT, R2, 0x2, PT ;  /* 0x000000020200780c */ /* 0x000fc80003f25270 */
[----:B------:R-:W-:Y:S02]  /*29ce0*/  SEL R3, RZ, 0x1, P1 ;  /* 0x00000001ff037807 */ /* 0x000fe40000800000 */
[----:B------:R-:W-:Y:S02]  /*29cf0*/  SEL R2, R2, RZ, P1 ;  /* 0x000000ff02027207 */ /* 0x000fe40000800000 */
[----:B---3--:R-:W-:-:S03]  /*29d00*/  LOP3.LUT R6, R6, R3, RZ, 0x3c, !PT ;  /* 0x0000000306067212 */ /* 0x008fc600078e3cff */
[----:B------:R1:W-:Y:S04]  /*29d10*/  STL [R1+0x1c], R2 ;  /* 0x00001c0201007387 */ /* 0x0003e80000100800 */
[----:B------:R1:W-:Y:S01]  /*29d20*/  STL [R1+0x20], R6 ;  /* 0x0000200601007387 */ /* 0x0003e20000100800 */
[----:B------:R-:W-:Y:S05]  /*29d30*/  @!P2 BRA `(.L_x_3129) ;  /* 0x0000000800f4a947 */ /* 0x000fea0003800000 */
.L_x_3171:
[----:B------:R-:W-:Y:S05]  /*29d40*/  YIELD ;  /* 0x0000000000007946 */ /* 0x000fea0003800000 */
[----:B------:R-:W-:Y:S04]  /*29d50*/  BSSY B1, `(.L_x_3153) ;  /* 0x00000af000017945 */ /* 0x000fe80003800000 */
[----:B--2---:R-:W-:Y:S05]  /*29d60*/  @!P6 BRA `(.L_x_3154) ;  /* 0x0000000800b4e947 */ /* 0x004fea0003800000 */
[----:B------:R-:W2:Y:S04]  /*29d70*/  LDL R5, [R1+0x4] ;  /* 0x0000040001057983 */ /* 0x000ea80000100800 */
[----:B------:R-:W2:Y:S04]  /*29d80*/  LDL R4, [R1+0x1c] ;  /* 0x00001c0001047983 */ /* 0x000ea80000100800 */
[----:B------:R-:W3:Y:S01]  /*29d90*/  LDL R3, [R1+0x20] ;  /* 0x0000200001037983 */ /* 0x000ee20000100800 */
[----:B------:R-:W-:Y:S01]  /*29da0*/  BSSY B2, `(.L_x_3155) ;  /* 0x0000008000027945 */ /* 0x000fe20003800000 */
[----:B-1----:R-:W1:Y:S02]  /*29db0*/  S2R R2, SR_TID.X ;  /* 0x0000000000027919 */ /* 0x002e640000002100 */
[----:B-1----:R-:W-:-:S04]  /*29dc0*/  LOP3.LUT R2, R2, 0x7f, RZ, 0xc0, !PT ;  /* 0x0000007f02027812 */ /* 0x002fc800078ec0ff */
[----:B------:R-:W-:Y:S02]  /*29dd0*/  ISETP.NE.AND P2, PT, R2, RZ, PT ;  /* 0x000000ff0200720c */ /* 0x000fe40003f45270 */
[----:B--2---:R-:W-:Y:S02]  /*29de0*/  LEA R6, R4, R5, 0x3 ;  /* 0x0000000504067211 */ /* 0x004fe400078e18ff */
[----:B---3--:R-:W-:-:S04]  /*29df0*/  SHF.L.U32 R5, R3, 0x1f, RZ ;  /* 0x0000001f03057819 */ /* 0x008fc800000006ff */
[----:B------:R-:W1:Y:S02]  /*29e00*/  SYNCS.PHASECHK.TRANS64.TRYWAIT P1, [R6+URZ+0x388a0], R5 ;  /* 0x0388a005060075a7 */ /* 0x000e64000802017f */
[----:B-1----:R-:W-:Y:S05]  /*29e10*/  @!P1 BRA `(.L_x_3156) ;  /* 0x0000008000149947 */ /* 0x002fea0003800000 */
.L_x_3354:
[----:B------:R-:W-:Y:S05]  /*29e20*/  BSYNC B2 ;  /* 0x0000000000027941 */ /* 0x000fea0003800000 */
.L_x_3155:
        /* <DEDUP_REMOVED lines=9> */
.L_x_3158:
[----:B------:R-:W-:Y:S05]  /*29ec0*/  BSYNC B2 ;  /* 0x0000000000027941 */ /* 0x000fea0003800000 */
.L_x_3157:
        /* <DEDUP_REMOVED lines=13> */
.L_x_3159:
        /* <DEDUP_REMOVED lines=13> */
[----:B------:R-:W-:Y:S02]  /*2a070*/  UMOV UR7, 0x12f00000 ;  /* 0x12f0000000077882 */ /* 0x000fe40000000000 */
[----:B------:R-:W-:Y:S01]  /*2a080*/  R2UR UR10, R8 ;  /* 0x00000000080a72ca */ /* 0x000fe200000e0000 */
[----:B------:R-:W-:-:S14]  /*2a090*/  VIADD R8, R4, 0x26c00 ;  /* 0x00026c0004087836 */ /* 0x000fdc0000000000 */
.L_x_3160:
        /* <DEDUP_REMOVED lines=16> */
.L_x_3161:
        /* <DEDUP_REMOVED lines=16> */
.L_x_3162:
        /* <DEDUP_REMOVED lines=13> */
.L_x_3355:
[----:B------:R-:W-:Y:S05]  /*2a370*/  BSYNC B2 ;  /* 0x0000000000027941 */ /* 0x000fea0003800000 */
.L_x_3163:
[----:B------:R-:W-:Y:S01]  /*2a380*/  BSSY B2, `(.L_x_3165) ;  /* 0x000000b000027945 */ /* 0x000fe20003800000 */
[----:B------:R-:W-:Y:S01]  /*2a390*/  IMAD.MOV.U32 R12, RZ, RZ, 0x0 ;  /* 0x00000000ff0c7424 */ /* 0x000fe200078e00ff */
[----:B0-----:R-:W-:Y:S02]  /*2a3a0*/  MOV R13, 0x12f00000 ;  /* 0x12f00000000d7802 */ /* 0x001fe40000000f00 */
[----:B------:R-:W-:Y:S05]  /*2a3b0*/  @P2 BRA `(.L_x_3166) ;  /* 0x00000000001c2947 */ /* 0x000fea0003800000 */
[----:B------:R-:W0:Y:S01]  /*2a3c0*/  S2R R8, SR_TID.X ;  /* 0x0000000000087919 */ /* 0x000e220000002100 */
[----:B------:R-:W-:-:S04]  /*2a3d0*/  IMAD.MOV.U32 R2, RZ, RZ, 0xa000 ;  /* 0x0000a000ff027424 */ /* 0x000fc800078e00ff */
[----:B------:R3:W-:Y:S01]  /*2a3e0*/  SYNCS.ARRIVE.TRANS64 RZ, [R6+URZ+0x388b0], R2 ;  /* 0x0388b00206ff79a7 */ /* 0x0007e2000800003f */
[----:B0-----:R-:W-:-:S04]  /*2a3f0*/  LOP3.LUT R8, R8, 0x1f, RZ, 0xc0, !PT ;  /* 0x0000001f08087812 */ /* 0x001fc800078ec0ff */
[----:B------:R-:W-:-:S13]  /*2a400*/  ISETP.NE.AND P1, PT, R8, RZ, PT ;  /* 0x000000ff0800720c */ /* 0x000fda0003f25270 */
[----:B---3--:R-:W-:Y:S05]  /*2a410*/  @!P1 BRA `(.L_x_3166) ;  /* 0x0000000000049947 */ /* 0x008fea0003800000 */
[----:B------:R-:W-:Y:S01]  /*2a420*/  BPT.TRAP 0x1 ;  /* 0x000000040000795c */ /* 0x000fe20000300000 */
.L_x_3166:
[----:B------:R-:W-:Y:S05]  /*2a430*/  BSYNC B2 ;  /* 0x0000000000027941 */ /* 0x000fea0003800000 */
.L_x_3165:
        /* <DEDUP_REMOVED lines=8> */
.L_x_3167:
        /* <DEDUP_REMOVED lines=12> */
[----:B------:R-:W-:Y:S02]  /*2a580*/  R2UR UR6, R12 ;  /* 0x000000000c0672ca */ /* 0x000fe400000e0000 */
[----:B------:R-:W-:Y:S02]  /*2a590*/  R2UR UR10, R5 ;  /* 0x00000000050a72ca */ /* 0x000fe400000e0000 */
[----:B------:R-:W-:Y:S02]  /*2a5a0*/  R2UR UR7, R13 ;  /* 0x000000000d0772ca */ /* 0x000fe400000e0000 */
[----:B------:R-:W-:-:S13]  /*2a5b0*/  PLOP3.LUT P1, PT, PT, PT, PT, 0x80, 0x0 ;  /* 0x000000000000781c */ /* 0x000fda0003f2f070 */
.L_x_3168:
        /* <DEDUP_REMOVED lines=15> */
.L_x_3169:
        /* <DEDUP_REMOVED lines=15> */
.L_x_3170:
        /* <DEDUP_REMOVED lines=10> */
.L_x_3154:
[----:B------:R-:W-:Y:S05]  /*2a840*/  BSYNC B1 ;  /* 0x0000000000017941 */ /* 0x000fea0003800000 */
.L_x_3153:
[----:B-1----:R-:W2:Y:S04]  /*2a850*/  LDL.LU R2, [R1+0x1c] ;  /* 0x00001c0001027983 */ /* 0x002ea80000300800 */
        /* <DEDUP_REMOVED lines=11> */
.L_x_3129:
[----:B------:R-:W-:Y:S05]  /*2a910*/  BSYNC B0 ;  /* 0x0000000000007941 */ /* 0x000fea0003800000 */
.L_x_3128:
[----:B------:R-:W3:Y:S01]  /*2a920*/  LDC R0, c[0x0][0x448] ;  /* 0x00011200ff007b82 */ /* 0x000ee20000000800 */
[----:B------:R-:W-:Y:S05]  /*2a930*/  @!P0 WARPSYNC.ALL ;  /* 0x0000000000008948 */ /* 0x000fea0003800000 */
[----:B------:R-:W-:Y:S02]  /*2a940*/  BSSY B7, `(.L_x_3172) ;  /* 0x0000507000077945 */ /* 0x000fe40003800000 */
[----:B------:R-:W-:Y:S01]  /*2a950*/  @!P0 BAR.SYNC.DEFER_BLOCKING 0xc, 0x180 ;  /* 0x0306000000008b1d */ /* 0x000fe20000010000 */
[----:B---3--:R-:W-:Y:S02]  /*2a960*/  ISETP.NE.AND P1, PT, R0, 0x1, PT ;  /* 0x000000010000780c */ /* 0x008fe40003f25270 */
[----:B------:R-:W-:-:S11]  /*2a970*/  LEA R0, R17, 0x7f, 0x7 ;  /* 0x0000007f11007811 */ /* 0x000fd600078e38ff */
[----:B-12---:R-:W1:Y:S08]  /*2a980*/  @P1 LDC R2, c[0x0][0x44c] ;  /* 0x00011300ff021b82 */ /* 0x006e700000000800 */
[----:B------:R-:W2:Y:S01]  /*2a990*/  @P1 LDC R3, c[0x0][0x450] ;  /* 0x00011400ff031b82 */ /* 0x000ea20000000800 */
[----:B-1----:R-:W-:-:S05]  /*2a9a0*/  @P1 IMAD.HI.U32 R2, R0, R2, RZ ;  /* 0x0000000200021227 */ /* 0x002fca00078e00ff */
[----:B--2---:R-:W-:-:S05]  /*2a9b0*/  @P1 SHF.R.U32.HI R0, RZ, R3, R2 ;  /* 0x00000003ff001219 */ /* 0x004fca0000011602 */
[----:B------:R-:W-:-:S04]  /*2a9c0*/  IMAD.IADD R0, R21, 0x1, R0 ;  /* 0x0000000115007824 */ /* 0x000fc800078e0200 */
[----:B------:R-:W-:-:S05]  /*2a9d0*/  IMAD.HI R0, R0, 0x66666667, RZ ;  /* 0x6666666700007827 */ /* 0x000fca00078e02ff */
[----:B------:R-:W-:-:S04]  /*2a9e0*/  SHF.R.U32.HI R2, RZ, 0x1f, R0 ;  /* 0x0000001fff027819 */ /* 0x000fc80000011600 */
[----:B------:R-:W-:-:S04]  /*2a9f0*/  LEA.HI.SX32 R0, R0, R2, 0x1b ;  /* 0x0000000200007211 */ /* 0x000fc800078fdaff */
[----:B------:R-:W-:-:S04]  /*2aa00*/  VIMNMX R4, R20, R0, PT ;  /* 0x0000000014047248 */ /* 0x000fc80003fe0100 */
[----:B------:R-:W-:Y:S01]  /*2aa10*/  ISETP.GT.AND P0, PT, R4, RZ, PT ;  /* 0x000000ff0400720c */ /* 0x000fe20003f04270 */
        /* <DEDUP_REMOVED lines=9> */
[----:B------:R-:W1:Y:S01]  /*2aab0*/  FLO.U32 R0, UR4 ;  /* 0x0000000400007d00 */ /* 0x000e6200080e0000 */
[----:B------:R-:W-:-:S07]  /*2aac0*/  ULDC.64 UR6, c[0x0][0x208] ;  /* 0x0000820000067ab9 */ /* 0x000fce0000000a00 */
        /* <DEDUP_REMOVED lines=9> */
.L_x_3173:
        /* <DEDUP_REMOVED lines=11> */
[----:B------:R-:W1:Y:S01]  /*2ac10*/  LDC.64 R2, c[0x4][R2] ;  /* 0x0100000002027b82 */ /* 0x000e620000000a00 */
[----:B------:R-:W-:Y:S01]  /*2ac20*/  IMAD.U32 R6, RZ, RZ, UR8 ;  /* 0x00000008ff067e24 */ /* 0x000fe2000f8e00ff */
[----:B------:R-:W-:Y:S01]  /*2ac30*/  MOV R10, UR4 ;  /* 0x00000004000a7c02 */ /* 0x000fe20008000f00 */
[----:B------:R-:W-:Y:S01]  /*2ac40*/  IMAD.U32 R7, RZ, RZ, UR9 ;  /* 0x00000009ff077e24 */ /* 0x000fe2000f8e00ff */
[----:B0-----:R-:W-:Y:S01]  /*2ac50*/  MOV R13, RZ ;  /* 0x000000ff000d7202 */ /* 0x001fe20000000f00 */
[----:B------:R-:W-:-:S02]  /*2ac60*/  IMAD.U32 R11, RZ, RZ, UR5 ;  /* 0x00000005ff0b7e24 */ /* 0x000fc4000f8e00ff */
[----:B------:R-:W-:Y:S02]  /*2ac70*/  IMAD.MOV.U32 R8, RZ, RZ, 0x70 ;  /* 0x00000070ff087424 */ /* 0x000fe400078e00ff */
[----:B------:R-:W-:-:S07]  /*2ac80*/  IMAD.MOV.U32 R12, RZ, RZ, 0x1 ;  /* 0x00000001ff0c7424 */ /* 0x000fce00078e00ff */
[----:B------:R-:W-:-:S07]  /*2ac90*/  LEPC R20, `(.L_x_3176) ;  /* 0x000000001014794e */ /* 0x000fce0000000000 */
[----:B-1----:R-:W-:Y:S05]  /*2aca0*/  CALL.ABS.NOINC R2 ;  /* 0x0000000002007343 */ /* 0x002fea0003c00000 */
.L_x_3176:
[----:B------:R-:W-:Y:S05]  /*2acb0*/  BSYNC B6 ;  /* 0x0000000000067941 */ /* 0x000fea0003800000 */
.L_x_3175:
        /* <DEDUP_REMOVED lines=16> */
[----:B------:R-:W-:Y:S02]  /*2adc0*/  IMAD.U32 R11, RZ, RZ, UR5 ;  /* 0x00000005ff0b7e24 */ /* 0x000fe4000f8e00ff */
[----:B------:R-:W-:Y:S02]  /*2add0*/  IMAD.MOV.U32 R12, RZ, RZ, 0x1 ;  /* 0x00000001ff0c7424 */ /* 0x000fe400078e00ff */
[----:B01----:R-:W-:-:S07]  /*2ade0*/  IMAD.MOV.U32 R13, RZ, RZ, RZ ;  /* 0x000000ffff0d7224 */ /* 0x003fce00078e00ff */
[----:B------:R-:W-:-:S07]  /*2adf0*/  LEPC R20, `(.L_x_3179) ;  /* 0x000000001014794e */ /* 0x000fce0000000000 */
[----:B--2---:R-:W-:Y:S05]  /*2ae00*/  CALL.ABS.NOINC R2 ;  /* 0x0000000002007343 */ /* 0x004fea0003c00000 */
.L_x_3179:
        /* <DEDUP_REMOVED lines=9> */
[----:B------:R-:W-:Y:S02]  /*2aea0*/  IMAD.U32 R7, RZ, RZ, UR7 ;  /* 0x00000007ff077e24 */ /* 0x000fe4000f8e00ff */
[----:B------:R-:W-:-:S02]  /*2aeb0*/  IMAD.U32 R10, RZ, RZ, UR8 ;  /* 0x00000008ff0a7e24 */ /* 0x000fc4000f8e00ff */
[----:B------:R-:W-:Y:S02]  /*2aec0*/  IMAD.MOV.U32 R8, RZ, RZ, 0x70 ;  /* 0x00000070ff087424 */ /* 0x000fe400078e00ff */
[----:B------:R-:W-:Y:S02]  /*2aed0*/  IMAD.MOV.U32 R12, RZ, RZ, 0x1 ;  /* 0x00000001ff0c7424 */ /* 0x000fe400078e00ff */
[----:B------:R-:W-:-:S07]  /*2aee0*/  IMAD.MOV.U32 R13, RZ, RZ, RZ ;  /* 0x000000ffff0d7224 */ /* 0x000fce00078e00ff */
[----:B------:R-:W-:-:S07]  /*2aef0*/  LEPC R20, `(.L_x_3178) ;  /* 0x000000001014794e */ /* 0x000fce0000000000 */
[----:B0-----:R-:W-:Y:S05]  /*2af00*/  CALL.ABS.NOINC R2 ;  /* 0x0000000002007343 */ /* 0x001fea0003c00000 */
.L_x_3178:
[----:B------:R-:W-:Y:S05]  /*2af10*/  BSYNC B6 ;  /* 0x0000000000067941 */ /* 0x000fea0003800000 */
.L_x_3177:
        /* <DEDUP_REMOVED lines=11> */
[----:B----4-:R1:W2:Y:S02]  /*2afd0*/  @P0 LDG.E R7, desc[UR6][R2.64] ;  /* 0x0000000602070981 */ /* 0x0102a4000c1e1900 */
[----:B-1----:R-:W1:Y:S01]  /*2afe0*/  LDC.64 R2, c[0x0][0x418] ;  /* 0x00010600ff027b82 */ /* 0x002e620000000a00 */
[----:B-----5:R-:W-:Y:S02]  /*2aff0*/  IADD3 R4, R0, -0x1, RZ ;  /* 0xffffffff00047810 */ /* 0x020fe40007ffe0ff */
[----:B--2---:R-:W-:Y:S01]  /*2b000*/  SHF.R.S32.HI R8, RZ, 0x1f, R7 ;  /* 0x0000001fff087819 */ /* 0x004fe20000011407 */
[----:B------:R2:W-:Y:S04]  /*2b010*/  @P0 STL [R1+0x10], R7 ;  /* 0x0000100701000387 */ /* 0x0005e80000100800 */
[----:B------:R2:W-:Y:S01]  /*2b020*/  STL [R1+0x28], R8 ;  /* 0x0000280801007387 */ /* 0x0005e20000100800 */
[----:B-1----:R-:W-:Y:S01]  /*2b030*/  LOP3.LUT P0, RZ, R2, UR4, RZ, 0xfc, !PT ;  /* 0x0000000402ff7c12 */ /* 0x002fe2000f80fcff */
[----:B------:R-:W-:-:S03]  /*2b040*/  UMOV UR4, 0xffffffff ;  /* 0xffffffff00047882 */ /* 0x000fc60000000000 */
[----:B------:R-:W-:-:S04]  /*2b050*/  LOP3.LUT P0, RZ, R3, UR5, RZ, 0xfc, P0 ;  /* 0x0000000503ff7c12 */ /* 0x000fc8000800fcff */
[----:B------:R-:W-:Y:S01]  /*2b060*/  SEL R0, R7, RZ, !P0 ;  /* 0x000000ff07007207 */ /* 0x000fe20004000000 */
[----:B--2---:R-:W-:Y:S08]  /*2b070*/  BRA.DIV UR4, `(.L_x_3180) ;  /* 0x0000006e04a47947 */ /* 0x004ff0000b800000 */
[----:B------:R-:W1:Y:S02]  /*2b080*/  S2R R5, SR_TID.X ;  /* 0x0000000000057919 */ /* 0x000e640000002100 */
[----:B-1----:R-:W-:-:S04]  /*2b090*/  SHF.R.U32.HI R5, RZ, 0x5, R5 ;  /* 0x00000005ff057819 */ /* 0x002fc80000011605 */
[----:B------:R-:W-:-:S05]  /*2b0a0*/  LOP3.LUT R5, R5, 0x3, RZ, 0xc0, !PT ;  /* 0x0000000305057812 */ /* 0x000fca00078ec0ff */
[----:B------:R1:W2:Y:S02]  /*2b0b0*/  SHFL.IDX PT, R14, R5, RZ, 0x1f ;  /* 0x00001fff050e7589 */ /* 0x0002a400000e0000 */
.L_x_3358:
[----:B-1----:R-:W3:Y:S01]  /*2b0c0*/  LDL.LU R5, [R1+0x24] ;  /* 0x0000240001057983 */ /* 0x002ee20000300800 */
[----:B------:R-:W-:Y:S02]  /*2b0d0*/  PLOP3.LUT P1, PT, PT, PT, PT, 0x8, 0x0 ;  /* 0x000000000000781c */ /* 0x000fe40003f2e170 */
[----:B--2---:R-:W-:Y:S01]  /*2b0e0*/  ISETP.NE.AND P0, PT, R14, RZ, PT ;  /* 0x000000ff0e00720c */ /* 0x004fe20003f05270 */
[----:B------:R1:W-:Y:S04]  /*2b0f0*/  STL [R1], R0 ;  /* 0x0000000001007387 */ /* 0x0003e80000100800 */
[----:B------:R1:W-:Y:S01]  /*2b100*/  STL [R1+0xc], R4 ;  /* 0x00000c0401007387 */ /* 0x0003e20000100800 */
[----:B---3--:R-:W-:-:S05]  /*2b110*/  LOP3.LUT R5, R5, 0xfffffffe, RZ, 0xc0, !PT ;  /* 0xfffffffe05057812 */ /* 0x008fca00078ec0ff */
[----:B------:R-:W-:-:S05]  /*2b120*/  @P1 LOP3.LUT R5, R5, 0x1, RZ, 0xfc, !PT ;  /* 0x0000000105051812 */ /* 0x000fca00078efcff */
[----:B------:R1:W-:Y:S01]  /*2b130*/  STL [R1+0x24], R5 ;  /* 0x0000240501007387 */ /* 0x0003e20000100800 */
[----:B------:R-:W-:Y:S05]  /*2b140*/  @P0 BRA `(.L_x_3181) ;  /* 0x0000000400640947 */ /* 0x000fea0003800000 */
[----:B------:R-:W-:-:S03]  /*2b150*/  UMOV UR4, 0xffffffff ;  /* 0xffffffff00047882 */ /* 0x000fc60000000000 */
[----:B------:R-:W-:Y:S05]  /*2b160*/  BRA.DIV UR4, `(.L_x_3182) ;  /* 0x0000006e049c7947 */ /* 0x000fea000b800000 */
[----:B------:R-:W-:-:S13]  /*2b170*/  ELECT P6, URZ, PT ;  /* 0x00000000003f782f */ /* 0x000fda00038c0000 */
.L_x_3361:
[----:B------:R-:W-:Y:S05]  /*2b180*/  @!P6 BRA `(.L_x_3181) ;  /* 0x000000040054e947 */ /* 0x000fea0003800000 */
[----:B------:R-:W-:-:S04]  /*2b190*/  ISETP.NE.U32.AND P0, PT, R2, RZ, PT ;  /* 0x000000ff0200720c */ /* 0x000fc80003f05070 */
[----:B------:R-:W-:-:S13]  /*2b1a0*/  ISETP.NE.AND.EX P0, PT, R3, RZ, PT, P0 ;  /* 0x000000ff0300720c */ /* 0x000fda0003f05300 */
[----:B------:R-:W-:Y:S05]  /*2b1b0*/  @!P0 BRA `(.L_x_3183) ;  /* 0x0000000000588947 */ /* 0x000fea0003800000 */
[----:B------:R-:W2:Y:S01]  /*2b1c0*/  LDC R6, c[0x0][0x43c] ;  /* 0x00010f00ff067b82 */ /* 0x000ea20000000800 */
[----:B------:R-:W-:Y:S01]  /*2b1d0*/  IMAD.MOV.U32 R9, RZ, RZ, R4 ;  /* 0x000000ffff097224 */ /* 0x000fe200078e0004 */
[----:B------:R-:W-:Y:S01]  /*2b1e0*/  ULDC.64 UR4, c[0x0][0x428] ;  /* 0x00010a0000047ab9 */ /* 0x000fe20000000a00 */
[----:B------:R-:W-:Y:S02]  /*2b1f0*/  ULDC.64 UR6, c[0x0][0x208] ;  /* 0x0000820000067ab9 */ /* 0x000fe40000000a00 */
[----:B-1----:R-:W-:Y:S01]  /*2b200*/  IMAD.MOV.U32 R0, RZ, RZ, R9 ;  /* 0x000000ffff007224 */ /* 0x002fe200078e0009 */
[----:B--2---:R-:W-:-:S13]  /*2b210*/  ISETP.NE.AND P0, PT, R6, 0x1, PT ;  /* 0x000000010600780c */ /* 0x004fda0003f05270 */
[----:B------:R-:W1:Y:S02]  /*2b220*/  @P0 LDC.64 R4, c[0x0][0x440] ;  /* 0x00011000ff040b82 */ /* 0x000e640000000a00 */
[----:B-1----:R-:W-:-:S05]  /*2b230*/  @P0 IMAD.HI.U32 R4, R9, R4, RZ ;  /* 0x0000000409040227 */ /* 0x002fca00078e00ff */
[----:B------:R-:W-:-:S04]  /*2b240*/  @P0 SHF.R.U32.HI R0, RZ, R5, R4 ;  /* 0x00000005ff000219 */ /* 0x000fc80000011604 */
[--C-:B------:R-:W-:Y:S01]  /*2b250*/  SHF.R.S32.HI R5, RZ, 0x1f, R0.reuse ;  /* 0x0000001fff057819 */ /* 0x100fe20000011400 */
[----:B------:R-:W-:-:S04]  /*2b260*/  IMAD.MOV R4, RZ, RZ, -R0 ;  /* 0x000000ffff047224 */ /* 0x000fc800078e0a00 */
[----:B------:R-:W-:Y:S01]  /*2b270*/  IMAD R9, R6, R4, R9 ;  /* 0x0000000406097224 */ /* 0x000fe200078e0209 */
[----:B------:R-:W-:Y:S01]  /*2b280*/  MOV R4, R0 ;  /* 0x0000000000047202 */ /* 0x000fe20000000f00 */
[----:B------:R-:W-:-:S03]  /*2b290*/  IMAD R6, R8, UR4, RZ ;  /* 0x0000000408067c24 */ /* 0x000fc6000f8e02ff */
[----:B------:R2:W-:Y:S01]  /*2b2a0*/  STL [R1+0xc], R9 ;  /* 0x00000c0901007387 */ /* 0x0005e20000100800 */
[----:B------:R-:W-:-:S04]  /*2b2b0*/  IMAD.WIDE.U32 R4, R7, UR4, R4 ;  /* 0x0000000407047c25 */ /* 0x000fc8000f8e0004 */
[----:B------:R-:W-:Y:S01]  /*2b2c0*/  IMAD R0, R7, UR5, R6 ;  /* 0x0000000507007c24 */ /* 0x000fe2000f8e0206 */
[----:B------:R-:W-:-:S03]  /*2b2d0*/  LEA R2, P0, R4, R2, 0x2 ;  /* 0x0000000204027211 */ /* 0x000fc600078010ff */
[----:B------:R-:W-:-:S05]  /*2b2e0*/  IMAD.IADD R0, R5, 0x1, R0 ;  /* 0x0000000105007824 */ /* 0x000fca00078e0200 */
[----:B------:R-:W-:-:S05]  /*2b2f0*/  LEA.HI.X R3, R4, R3, R0, 0x2, P0 ;  /* 0x0000000304037211 */ /* 0x000fca00000f1400 */
[----:B------:R-:W3:Y:S04]  /*2b300*/  LDG.E R0, desc[UR6][R2.64] ;  /* 0x0000000602007981 */ /* 0x000ee8000c1e1900 */
[----:B---3--:R2:W-:Y:S02]  /*2b310*/  STL [R1], R0 ;  /* 0x0000000001007387 */ /* 0x0085e40000100800 */
.L_x_3183:
[----:B------:R-:W3:Y:S04]  /*2b320*/  LDL R7, [R1+0x4] ;  /* 0x0000040001077983 */ /* 0x000ee80000100800 */
[----:B-12---:R-:W3:Y:S04]  /*2b330*/  LDL R0, [R1+0x8] ;  /* 0x0000080001007983 */ /* 0x006ee80000100800 */
[----:B------:R-:W2:Y:S01]  /*2b340*/  LDL R2, [R1+0x14] ;  /* 0x0000140001027983 */ /* 0x000ea20000100800 */
[----:B---3--:R-:W-:Y:S01]  /*2b350*/  IMAD R0, R0, 0x8, R7 ;  /* 0x0000000800007824 */ /* 0x008fe200078e0207 */
[----:B--2---:R-:W-:-:S04]  /*2b360*/  SHF.L.U32 R2, R2, 0x1f, RZ ;  /* 0x0000001f02027819 */ /* 0x004fc800000006ff */
[----:B------:R-:W1:Y:S02]  /*2b370*/  SYNCS.PHASECHK.TRANS64.TRYWAIT P0, [R0+URZ+0x38840], R2 ;  /* 0x03884002000075a7 */ /* 0x000e64000800017f */
[----:B-1----:R-:W-:Y:S05]  /*2b380*/  @!P0 BRA `(.L_x_3184) ;  /* 0x0000006c00348947 */ /* 0x002fea0003800000 */
.L_x_3362:
        /* <DEDUP_REMOVED lines=11> */
.L_x_3185:
[----:B-1----:R-:W2:Y:S04]  /*2b440*/  LDL R2, [R1+0x18] ;  /* 0x0000180001027983 */ /* 0x002ea80000100800 */
        /* <DEDUP_REMOVED lines=41> */
.L_x_3181:
[----:B---3--:R-:W2:Y:S04]  /*2b6e0*/  LDL R2, [R1+0x4] ;  /* 0x0000040001027983 */ /* 0x008ea80000100800 */
[----:B------:R-:W3:Y:S04]  /*2b6f0*/  LDL.LU R3, [R1+0x3c] ;  /* 0x00003c0001037983 */ /* 0x000ee80000300800 */
[----:B-1----:R-:W4:Y:S04]  /*2b700*/  LDL.LU R5, [R1+0x30] ;  /* 0x0000300001057983 */ /* 0x002f280000300800 */
[----:B------:R-:W5:Y:S01]  /*2b710*/  LDL.LU R4, [R1+0x44] ;  /* 0x0000440001047983 */ /* 0x000f620000300800 */
[----:B------:R-:W-:Y:S05]  /*2b720*/  WARPSYNC.ALL ;  /* 0x0000000000007948 */ /* 0x000fea0003800000 */
[----:B------:R-:W-:Y:S01]  /*2b730*/  ULDC.64 UR4, c[0x0][0x298] ;  /* 0x0000a60000047ab9 */ /* 0x000fe20000000a00 */
[----:B------:R-:W-:Y:S01]  /*2b740*/  ULDC.64 UR6, c[0x0][0xa00] ;  /* 0x0002800000067ab9 */ /* 0x000fe20000000a00 */
[----:B------:R-:W-:Y:S01]  /*2b750*/  BSSY B6, `(.L_x_3186) ;  /* 0x0000024000067945 */ /* 0x000fe20003800000 */
[----:B------:R-:W-:Y:S01]  /*2b760*/  BAR.SYNC.DEFER_BLOCKING 0x8, 0x180 ;  /* 0x0206000000007b1d */ /* 0x000fe20000010000 */
[----:B------:R-:W-:-:S04]  /*2b770*/  ISETP.NE.U32.AND P0, PT, RZ, UR6, PT ;  /* 0x00000006ff007c0c */ /* 0x000fc8000bf05070 */
[----:B------:R-:W-:Y:S02]  /*2b780*/  ISETP.NE.AND.EX P0, PT, RZ, UR7, PT, P0 ;  /* 0x00000007ff007c0c */ /* 0x000fe4000bf05300 */
[----:B--2---:R-:W-:Y:S02]  /*2b790*/  IADD3 R2, R2, 0x14400, RZ ;  /* 0x0001440002027810 */ /* 0x004fe40007ffe0ff */
[----:B---3--:R-:W-:Y:S02]  /*2b7a0*/  SHF.R.S32.HI R0, RZ, 0x1f, R3 ;  /* 0x0000001fff007819 */ /* 0x008fe40000011403 */
        /* <DEDUP_REMOVED lines=9> */
[----:B-1----:R-:W-:Y:S01]  /*2b840*/  IMAD.IADD R2, R3, 0x1, R0 ;  /* 0x0000000103027824 */ /* 0x002fe200078e0200 */
        /* <DEDUP_REMOVED lines=15> */
[----:B------:R-:W-:Y:S02]  /*2b940*/  IMAD.U32 R11, RZ, RZ, UR9 ;  /* 0x00000009ff0b7e24 */ /* 0x000fe4000f8e00ff */
[----:B------:R-:W-:Y:S02]  /*2b950*/  IMAD.MOV.U32 R12, RZ, RZ, 0x1 ;  /* 0x00000001ff0c7424 */ /* 0x000fe400078e00ff */
[----:B0-----:R-:W-:-:S07]  /*2b960*/  IMAD.MOV.U32 R13, RZ, RZ, RZ ;  /* 0x000000ffff0d7224 */ /* 0x001fce00078e00ff */
[----:B------:R-:W-:-:S07]  /*2b970*/  LEPC R20, `(.L_x_3187) ;  /* 0x000000001014794e */ /* 0x000fce0000000000 */
[----:B-1----:R-:W-:Y:S05]  /*2b980*/  CALL.ABS.NOINC R2 ;  /* 0x0000000002007343 */ /* 0x002fea0003c00000 */
.L_x_3187:
[----:B------:R-:W-:Y:S05]  /*2b990*/  BSYNC B6 ;  /* 0x0000000000067941 */ /* 0x000fea0003800000 */
.L_x_3186:
[----:B------:R-:W3:Y:S01]  /*2b9a0*/  LDL.LU R6, [R1+0x3c] ;  /* 0x00003c0001067983 */ /* 0x000ee20000300800 */
[----:B------:R-:W-:Y:S01]  /*2b9b0*/  ULDC.64 UR4, c[0x0][0x2d8] ;  /* 0x0000b60000047ab9 */ /* 0x000fe20000000a00 */
[----:B------:R-:W1:Y:S01]  /*2b9c0*/  LDC R7, c[0x0][0x448] ;  /* 0x00011200ff077b82 */ /* 0x000e620000000800 */
[----:B------:R-:W-:Y:S01]  /*2b9d0*/  ULDC.64 UR6, c[0x0][0x280] ;  /* 0x0000a00000067ab9 */ /* 0x000fe20000000a00 */
[----:B--2---:R-:W3:Y:S04]  /*2b9e0*/  LDL.LU.64 R2, [R1+0x48] ;  /* 0x0000480001027983 */ /* 0x004ee80000300a00 */
[----:B------:R-:W2:Y:S04]  /*2b9f0*/  LDL.LU R0, [R1+0x44] ;  /* 0x0000440001007983 */ /* 0x000ea80000300800 */
[----:B------:R-:W4:Y:S04]  /*2ba00*/  LDL.LU R4, [R1+0x54] ;  /* 0x0000540001047983 */ /* 0x000f280000300800 */
[----:B------:R-:W4:Y:S01]  /*2ba10*/  LDL.LU R5, [R1+0x30] ;  /* 0x0000300001057983 */ /* 0x000f220000300800 */
[----:B------:R-:W0:Y:S01]  /*2ba20*/  S2R R8, SR_TID.X ;  /* 0x0000000000087919 */ /* 0x000e220000002100 */
[----:B------:R-:W0:Y:S01]  /*2ba30*/  S2R R9, SR_TID.X ;  /* 0x0000000000097919 */ /* 0x000e220000002100 */
[----:B-1----:R-:W-:-:S02]  /*2ba40*/  ISETP.NE.AND P0, PT, R7, 0x1, PT ;  /* 0x000000010700780c */ /* 0x002fc40003f05270 */
[----:B0-----:R-:W-:-:S04]  /*2ba50*/  SHF.L.U32 R8, R8, 0x3, RZ ;  /* 0x0000000308087819 */ /* 0x001fc800000006ff */
[----:B------:R-:W-:Y:S01]  /*2ba60*/  LOP3.LUT R8, R8, 0x38, RZ, 0xc0, !PT ;  /* 0x0000003808087812 */ /* 0x000fe200078ec0ff */
[----:B------:R-:W-:-:S03]  /*2ba70*/  IMAD.SHL.U32 R9, R9, 0x8, RZ ;  /* 0x0000000809097824 */ /* 0x000fc600078e00ff */
[C---:B------:R-:W-:Y:S02]  /*2ba80*/  LOP3.LUT R11, R8.reuse, 0x40, RZ, 0xfc, !PT ;  /* 0x00000040080b7812 */ /* 0x040fe400078efcff */
[C---:B------:R-:W-:Y:S02]  /*2ba90*/  LOP3.LUT R10, R8.reuse, 0x80, RZ, 0xfc, !PT ;  /* 0x00000080080a7812 */ /* 0x040fe400078efcff */
[----:B------:R-:W-:Y:S02]  /*2baa0*/  LOP3.LUT R8, R8, 0xc0, RZ, 0xfc, !PT ;  /* 0x000000c008087812 */ /* 0x000fe400078efcff */
[----:B------:R-:W-:Y:S01]  /*2bab0*/  LOP3.LUT R9, R9, 0x38, RZ, 0xc0, !PT ;  /* 0x0000003809097812 */ /* 0x000fe200078ec0ff */
[----:B---3--:R-:W-:Y:S02]  /*2bac0*/  IMAD.MOV.U32 R3, RZ, RZ, R6 ;  /* 0x000000ffff037224 */ /* 0x008fe400078e0006 */
[----:B------:R-:W0:Y:S01]  /*2bad0*/  @P0 LDC R6, c[0x0][0x450] ;  /* 0x00011400ff060b82 */ /* 0x000e220000000800 */
[----:B--2---:R-:W-:-:S02]  /*2bae0*/  IMAD R0, R0, UR4, RZ ;  /* 0x0000000400007c24 */ /* 0x004fc4000f8e02ff */
[----:B------:R-:W-:-:S04]  /*2baf0*/  IMAD.WIDE.U32 R2, R18, UR4, R2 ;  /* 0x0000000412027c25 */ /* 0x000fc8000f8e0002 */
[----:B------:R-:W-:Y:S01]  /*2bb00*/  IMAD R0, R18, UR5, R0 ;  /* 0x0000000512007c24 */ /* 0x000fe2000f8e0200 */
[----:B------:R-:W-:-:S04]  /*2bb10*/  ULDC.64 UR4, c[0x0][0x2e0] ;  /* 0x0000b80000047ab9 */ /* 0x000fc80000000a00 */
[----:B------:R-:W-:Y:S01]  /*2bb20*/  IADD3 R3, R3, R0, RZ ;  /* 0x0000000003037210 */ /* 0x000fe20007ffe0ff */
[----:B----4-:R-:W-:Y:S02]  /*2bb30*/  IMAD R0, R4, UR4, RZ ;  /* 0x0000000404007c24 */ /* 0x010fe4000f8e02ff */
[----:B------:R-:W1:Y:S02]  /*2bb40*/  S2R R4, SR_TID.X ;  /* 0x0000000000047919 */ /* 0x000e640000002100 */
[C---:B------:R-:W-:Y:S02]  /*2bb50*/  IMAD R0, R5.reuse, UR5, R0 ;  /* 0x0000000505007c24 */ /* 0x040fe4000f8e0200 */
[----:B------:R-:W-:Y:S01]  /*2bb60*/  IMAD.WIDE.U32 R2, R5, UR4, R2 ;  /* 0x0000000405027c25 */ /* 0x000fe2000f8e0002 */
[----:B------:R-:W-:-:S03]  /*2bb70*/  ULDC.64 UR4, c[0x0][0x2d0] ;  /* 0x0000b40000047ab9 */ /* 0x000fc60000000a00 */
[----:B------:R-:W-:Y:S01]  /*2bb80*/  IMAD.IADD R3, R3, 0x1, R0 ;  /* 0x0000000103037824 */ /* 0x000fe200078e0200 */
[----:B-1----:R-:W-:-:S04]  /*2bb90*/  LOP3.LUT R4, R4, 0x7f, RZ, 0xc0, !PT ;  /* 0x0000007f04047812 */ /* 0x002fc800078ec0ff */
[----:B------:R-:W-:Y:S02]  /*2bba0*/  SHF.R.U32.HI R5, RZ, 0x3, R4 ;  /* 0x00000003ff057819 */ /* 0x000fe40000011604 */
[----:B------:R-:W1:Y:S02]  /*2bbb0*/  S2R R4, SR_TID.X ;  /* 0x0000000000047919 */ /* 0x000e640000002100 */
[----:B-1----:R-:W-:-:S05]  /*2bbc0*/  IMAD.SHL.U32 R4, R4, 0x10, RZ ;  /* 0x0000001004047824 */ /* 0x002fca00078e00ff */
[----:B------:R-:W-:Y:S02]  /*2bbd0*/  LOP3.LUT R4, R5, 0x70, R4, 0xf8, !PT ;  /* 0x0000007005047812 */ /* 0x000fe400078ef804 */
[----:B------:R-:W1:Y:S03]  /*2bbe0*/  @P0 LDC R5, c[0x0][0x44c] ;  /* 0x00011300ff050b82 */ /* 0x000e660000000800 */
[----:B------:R-:W-:-:S05]  /*2bbf0*/  IMAD R4, R17, 0x80, R4 ;  /* 0x0000008011047824 */ /* 0x000fca00078e0204 */
        /* <DEDUP_REMOVED lines=18> */
[----:B------:R-:W-:Y:S02]  /*2bd20*/  ISETP.GE.AND P2, PT, R10, UR4, PT ;  /* 0x000000040a007c0c */ /* 0x000fe4000bf46270 */
[----:B------:R-:W-:Y:S01]  /*2bd30*/  LEA R3, P4, R4, UR6, 0x1 ;  /* 0x0000000604037c11 */ /* 0x000fe2000f8808ff */
[----:B------:R-:W1:Y:S01]  /*2bd40*/  S2R R10, SR_TID.X ;  /* 0x00000000000a7919 */ /* 0x000e620000002100 */
[----:B------:R-:W-:Y:S01]  /*2bd50*/  IMAD.IADD R2, R5, 0x1, R6 ;  /* 0x0000000105027824 */ /* 0x000fe200078e0206 */
[----:B------:R-:W-:-:S02]  /*2bd60*/  ISETP.GE.AND P0, PT, R9, UR4, PT ;  /* 0x0000000409007c0c */ /* 0x000fc4000bf06270 */
[----:B------:R-:W-:Y:S01]  /*2bd70*/  ISETP.GE.AND P1, PT, R11, UR4, PT ;  /* 0x000000040b007c0c */ /* 0x000fe2000bf26270 */
[----:B------:R-:W-:Y:S01]  /*2bd80*/  UMOV UR4, 0xffffffff ;  /* 0xffffffff00047882 */ /* 0x000fe20000000000 */
[----:B------:R-:W-:Y:S02]  /*2bd90*/  LEA.HI.X R2, R4, UR7, R2, 0x1, P4 ;  /* 0x0000000704027c11 */ /* 0x000fe4000a0f0c02 */
[----:B-1----:R-:W-:-:S04]  /*2bda0*/  LOP3.LUT R10, R10, 0x7f, RZ, 0xc0, !PT ;  /* 0x0000007f0a0a7812 */ /* 0x002fc800078ec0ff */
        /* <DEDUP_REMOVED lines=19> */
[----:B0-----:R-:W-:-:S04]  /*2bee0*/  IADD3 R4, R17, 0x10, RZ ;  /* 0x0000001011047810 */ /* 0x001fc80007ffe0ff */
[----:B------:R-:W-:Y:S02]  /*2bef0*/  ISETP.GE.AND P5, PT, R4, R0, PT ;  /* 0x000000000400720c */ /* 0x000fe40003fa6270 */
[----:B------:R-:W0:Y:S11]  /*2bf00*/  SHFL.IDX PT, R4, R3, 0x1, 0x181f ;  /* 0x00381f0003047f89 */ /* 0x000e3600000e0000 */
[----:B0-----:R-:W-:-:S05]  /*2bf10*/  @!P5 LEA R5, P4, R9, R4, 0x1 ;  /* 0x000000040905d211 */ /* 0x001fca00078808ff */
[----:B------:R-:W-:Y:S02]  /*2bf20*/  @!P5 IMAD.X R4, RZ, RZ, R6, P4 ;  /* 0x000000ffff04d224 */ /* 0x000fe400020e0606 */
[----:B------:R-:W-:Y:S03]  /*2bf30*/  SHFL.IDX PT, R6, R2, 0x2, 0x181f ;  /* 0x00581f0002067f89 */ /* 0x000fe600000e0000 */
[----:B------:R-:W-:-:S04]  /*2bf40*/  @!P5 LOP3.LUT R5, R5, R4, RZ, 0x3c, !PT ;  /* 0x000000040505d212 */ /* 0x000fc800078e3cff */
[----:B------:R-:W-:-:S04]  /*2bf50*/  @!P5 LOP3.LUT R4, R5, R4, RZ, 0x3c, !PT ;  /* 0x000000040504d212 */ /* 0x000fc800078e3cff */
[----:B------:R-:W-:-:S05]  /*2bf60*/  @!P5 LOP3.LUT R5, R5, R4, RZ, 0x3c, !PT ;  /* 0x000000040505d212 */ /* 0x000fca00078e3cff */
[----:B------:R-:W-:Y:S04]  /*2bf70*/  @!P5 LDGSTS.E.BYPASS.LTC128B.128 [R8+0x14c00], desc[UR4][R4.64], !P0 ;  /* 0x14c000000408dfae */ /* 0x000fe8000c101d44 */
[----:B------:R-:W-:Y:S04]  /*2bf80*/  @!P5 LDGSTS.E.BYPASS.LTC128B.128 [R8+0x18c00], desc[UR4][R4.64+0x80], !P1 ;  /* 0x18c000800408dfae */ /* 0x000fe8000c901d44 */
[----:B------:R-:W-:Y:S04]  /*2bf90*/  @!P5 LDGSTS.E.BYPASS.LTC128B.128 [R8+0x1cc00], desc[UR4][R4.64+0x100], !P2 ;  /* 0x1cc001000408dfae */ /* 0x000fe8000d101d44 */
[----:B------:R0:W-:Y:S02]  /*2bfa0*/  @!P5 LDGSTS.E.BYPASS.LTC128B.128 [R8+0x20c00], desc[UR4][R4.64+0x180], !P3 ;  /* 0x20c001800408dfae */ /* 0x0001e4000d901d44 */
[----:B0-----:R-:W-:-:S05]  /*2bfb0*/  VIADD R4, R17, 0x20 ;  /* 0x0000002011047836 */ /* 0x001fca0000000000 */
        /* <DEDUP_REMOVED lines=53> */
[----:B------:R-:W0:Y:S04]  /*2c310*/  SHFL.IDX PT, R4, R3, 0x6, 0x181f ;  /* 0x00d81f0003047f89 */ /* 0x000e2800000e0000 */
[----:B------:R-:W1:Y:S07]  /*2c320*/  SHFL.IDX PT, R3, R3, 0x7, 0x181f ;  /* 0x00f81f0003037f89 */ /* 0x000e6e00000e0000 */
        /* <DEDUP_REMOVED lines=10> */
.L_x_3379:
[----:B------:R-:W-:Y:S01]  /*2c3d0*/  IADD3 R17, R17, 0x70, RZ ;  /* 0x0000007011117810 */ /* 0x000fe20007ffe0ff */
[----:B------:R-:W-:Y:S03]  /*2c3e0*/  BSSY B0, `(.L_x_3189) ;  /* 0x000000d000007945 */ /* 0x000fe60003800000 */
[----:B------:R-:W-:-:S13]  /*2c3f0*/  ISETP.GE.AND P4, PT, R17, R0, PT ;  /* 0x000000001100720c */ /* 0x000fda0003f86270 */
[----:B------:R-:W-:Y:S05]  /*2c400*/  @P4 BRA `(.L_x_3190) ;  /* 0x0000000000284947 */ /* 0x000fea0003800000 */
[----:B0-----:R-:W-:Y:S01]  /*2c410*/  LEA R2, P4, R9, R3, 0x1 ;  /* 0x0000000309027211 */ /* 0x001fe200078808ff */
        /* <DEDUP_REMOVED lines=9> */
.L_x_3190:
[----:B------:R-:W-:Y:S05]  /*2c4b0*/  BSYNC B0 ;  /* 0x0000000000007941 */ /* 0x000fea0003800000 */
.L_x_3189:
[----:B01----:R-:W2:Y:S01]  /*2c4c0*/  LDL R8, [R1+0x4] ;  /* 0x0000040001087983 */ /* 0x003ea20000100800 */
[----:B------:R-:W-:Y:S01]  /*2c4d0*/  PLOP3.LUT P0, PT, PT, PT, PT, 0x80, 0x0 ;  /* 0x000000000000781c */ /* 0x000fe20003f0f070 */
[----:B------:R-:W-:Y:S01]  /*2c4e0*/  NOP ;  /* 0x0000000000007918 */ /* 0x000fe20000000000 */
[----:B--2---:R-:W-:-:S11]  /*2c4f0*/  VIADD R10, R8, 0x38800 ;  /* 0x00038800080a7836 */ /* 0x004fd60000000000 */
.L_x_3191:
        /* <DEDUP_REMOVED lines=17> */
[----:B------:R-:W1:Y:S03]  /*2c610*/  SYNCS.PHASECHK.TRANS64.TRYWAIT P0, [R2+URZ+0x38820], R0 ;  /* 0x03882000020075a7 */ /* 0x000e66000800017f */
[----:B01----:R-:W-:Y:S05]  /*2c620*/  @!P0 BRA `(.L_x_3193) ;  /* 0x0000006400b88947 */ /* 0x003fea0003800000 */
.L_x_3380:
[----:B------:R-:W-:Y:S05]  /*2c630*/  BSYNC B0 ;  /* 0x0000000000007941 */ /* 0x000fea0003800000 */
.L_x_3192:
        /* <DEDUP_REMOVED lines=24> */
[----:B------:R-:W-:Y:S02]  /*2c7c0*/  ISETP.NE.AND.EX P0, PT, RZ, UR5, PT, P0 ;  /* 0x00000005ff007c0c */ /* 0x000fe4000bf05300 */
[----:B------:R-:W-:-:S11]  /*2c7d0*/  MOV R7, R2 ;  /* 0x0000000200077202 */ /* 0x000fd60000000f00 */
[----:B0-----:R-:W-:Y:S05]  /*2c7e0*/  @!P0 BRA `(.L_x_3200) ;  /* 0x0000000000548947 */ /* 0x001fea0003800000 */
[----:B------:R-:W2:Y:S01]  /*2c7f0*/  LDL R11, [R1+0x28] ;  /* 0x00002800010b7983 */ /* 0x000ea20000100800 */
[----:B------:R-:W0:Y:S03]  /*2c800*/  LDC R3, c[0x0][0x43c] ;  /* 0x00010f00ff037b82 */ /* 0x000e260000000800 */
[----:B------:R-:W3:Y:S01]  /*2c810*/  LDL R6, [R1+0x10] ;  /* 0x0000100001067983 */ /* 0x000ee20000100800 */
[----:B------:R-:W-:Y:S01]  /*2c820*/  IMAD.MOV.U32 R0, RZ, RZ, R2 ;  /* 0x000000ffff007224 */ /* 0x000fe200078e0002 */
[----:B------:R-:W-:Y:S01]  /*2c830*/  ULDC.64 UR6, c[0x0][0x428] ;  /* 0x00010a0000067ab9 */ /* 0x000fe20000000a00 */
[----:B------:R-:W-:Y:S01]  /*2c840*/  ULDC.64 UR8, c[0x0][0x208] ;  /* 0x0000820000087ab9 */ /* 0x000fe20000000a00 */
[----:B0-----:R-:W-:-:S13]  /*2c850*/  ISETP.NE.AND P0, PT, R3, 0x1, PT ;  /* 0x000000010300780c */ /* 0x001fda0003f05270 */
[----:B-----5:R-:W0:Y:S02]  /*2c860*/  @P0 LDC.64 R4, c[0x0][0x440] ;  /* 0x00011000ff040b82 */ /* 0x020e240000000a00 */
[----:B0-----:R-:W-:-:S05]  /*2c870*/  @P0 IMAD.HI.U32 R4, R2, R4, RZ ;  /* 0x0000000402040227 */ /* 0x001fca00078e00ff */
[----:B------:R-:W-:-:S04]  /*2c880*/  @P0 SHF.R.U32.HI R0, RZ, R5, R4 ;  /* 0x00000005ff000219 */ /* 0x000fc80000011604 */
[--C-:B------:R-:W-:Y:S01]  /*2c890*/  SHF.R.S32.HI R5, RZ, 0x1f, R0.reuse ;  /* 0x0000001fff057819 */ /* 0x100fe20000011400 */
[--C-:B------:R-:W-:Y:S02]  /*2c8a0*/  IMAD.MOV R7, RZ, RZ, -R0.reuse ;  /* 0x000000ffff077224 */ /* 0x100fe400078e0a00 */
[----:B------:R-:W-:Y:S02]  /*2c8b0*/  IMAD.MOV.U32 R4, RZ, RZ, R0 ;  /* 0x000000ffff047224 */ /* 0x000fe400078e0000 */
[----:B------:R-:W-:Y:S02]  /*2c8c0*/  IMAD R7, R3, R7, R2 ;  /* 0x0000000703077224 */ /* 0x000fe400078e0202 */
[----:B--2---:R-:W-:-:S04]  /*2c8d0*/  IMAD R3, R11, UR6, RZ ;  /* 0x000000060b037c24 */ /* 0x004fc8000f8e02ff */
[C---:B---3--:R-:W-:Y:S02]  /*2c8e0*/  IMAD R3, R6.reuse, UR7, R3 ;  /* 0x0000000706037c24 */ /* 0x048fe4000f8e0203 */
[----:B------:R-:W-:-:S05]  /*2c8f0*/  IMAD.WIDE.U32 R4, R6, UR6, R4 ;  /* 0x0000000606047c25 */ /* 0x000fca000f8e0004 */
[----:B------:R-:W-:Y:S02]  /*2c900*/  IADD3 R0, R3, R5, RZ ;  /* 0x0000000503007210 */ /* 0x000fe40007ffe0ff */
[----:B------:R-:W-:-:S04]  /*2c910*/  LEA R12, P0, R4, UR4, 0x2 ;  /* 0x00000004040c7c11 */ /* 0x000fc8000f8010ff */
[----:B------:R-:W-:-:S05]  /*2c920*/  LEA.HI.X R13, R4, UR5, R0, 0x2, P0 ;  /* 0x00000005040d7c11 */ /* 0x000fca00080f1400 */
[----:B------:R0:W5:Y:S04]  /*2c930*/  LDG.E R4, desc[UR8][R12.64] ;  /* 0x000000080c047981 */ /* 0x000168000c1e1900 */
.L_x_3200:
[----:B------:R-:W2:Y:S01]  /*2c940*/  LDL R0, [R1+0x4] ;  /* 0x0000040001007983 */ /* 0x000ea20000100800 */
[----:B------:R-:W-:Y:S01]  /*2c950*/  BSSY B3, `(.L_x_3201) ;  /* 0x0000005000037945 */ /* 0x000fe20003800000 */
[----:B--2---:R-:W-:Y:S01]  /*2c960*/  IMAD R3, R8, 0x8, R0 ;  /* 0x0000000808037824 */ /* 0x004fe200078e0200 */
[----:B------:R-:W-:-:S04]  /*2c970*/  SHF.L.U32 R0, R9, 0x1f, RZ ;  /* 0x0000001f09007819 */ /* 0x000fc800000006ff */
[----:B------:R-:W1:Y:S02]  /*2c980*/  SYNCS.PHASECHK.TRANS64.TRYWAIT P0, [R3+URZ+0x38840], R0 ;  /* 0x03884000030075a7 */ /* 0x000e64000800017f */
[----:B-1----:R-:W-:Y:S05]  /*2c990*/  @!P0 BRA `(.L_x_3202) ;  /* 0x0000006000f48947 */ /* 0x002fea0003800000 */
.L_x_3381:
[----:B------:R-:W-:Y:S05]  /*2c9a0*/  BSYNC B3 ;  /* 0x0000000000037941 */ /* 0x000fea0003800000 */
.L_x_3201:
        /* <DEDUP_REMOVED lines=12> */
.L_x_3204:
[----:B------:R-:W-:Y:S05]  /*2ca70*/  BSYNC B3 ;  /* 0x0000000000037941 */ /* 0x000fea0003800000 */
.L_x_3203:
[----:B------:R-:W2:Y:S04]  /*2ca80*/  LDL R5, [R1+0x4] ;  /* 0x0000040001057983 */ /* 0x000ea80000100800 */
[----:B-1----:R-:W3:Y:S01]  /*2ca90*/  LDL R0, [R1+0x18] ;  /* 0x0000180001007983 */ /* 0x002ee20000100800 */
        /* <DEDUP_REMOVED lines=8> */
[----:B--2---:R-:W-:-:S02]  /*2cb20*/  IMAD R6, R8, 0xa000, R5 ;  /* 0x0000a00008067824 */ /* 0x004fc400078e0205 */
[----:B---3--:R-:W-:Y:S02]  /*2cb30*/  IMAD R0, R7, 0x50, R0 ;  /* 0x0000005007007824 */ /* 0x008fe400078e0200 */
[----:B------:R-:W-:-:S09]  /*2cb40*/  VIADD R5, R6, 0x24400 ;  /* 0x0002440006057836 */ /* 0x000fd20000000000 */
.L_x_3205:
        /* <DEDUP_REMOVED lines=16> */
.L_x_3206:
        /* <DEDUP_REMOVED lines=16> */
.L_x_3207:
        /* <DEDUP_REMOVED lines=16> */
.L_x_3208:
        /* <DEDUP_REMOVED lines=13> */
[----:B--2---:R-:W-:Y:S02]  /*2cf20*/  SHF.L.U32 R0, R12, 0x1f, RZ ;  /* 0x0000001f0c007819 */ /* 0x004fe400000006ff */
[----:B---3--:R-:W-:-:S04]  /*2cf30*/  LEA R3, R6, R10, 0x3 ;  /* 0x0000000a06037211 */ /* 0x008fc800078e18ff */
[----:B------:R-:W0:Y:S02]  /*2cf40*/  SYNCS.PHASECHK.TRANS64.TRYWAIT P0, [R3+URZ+0x60], R0 ;  /* 0x00006000030075a7 */ /* 0x000e24000800017f */
[----:B0-----:R-:W-:Y:S05]  /*2cf50*/  @!P0 BRA `(.L_x_3210) ;  /* 0x0000005c00988947 */ /* 0x001fea0003800000 */
.L_x_3382:
[----:B------:R-:W-:Y:S05]  /*2cf60*/  BSYNC B3 ;  /* 0x0000000000037941 */ /* 0x000fea0003800000 */
.L_x_3209:
        /* <DEDUP_REMOVED lines=14> */
.L_x_3212:
[----:B------:R-:W-:Y:S05]  /*2d050*/  BSYNC B3 ;  /* 0x0000000000037941 */ /* 0x000fea0003800000 */
.L_x_3211:
        /* <DEDUP_REMOVED lines=15> */
.L_x_3213:
        /* <DEDUP_REMOVED lines=16> */
.L_x_3214:
        /* <DEDUP_REMOVED lines=16> */
.L_x_3215:
        /* <DEDUP_REMOVED lines=16> */
.L_x_3216:
        /* <DEDUP_REMOVED lines=13> */
.L_x_3199:
[----:B------:R-:W-:Y:S05]  /*2d520*/  BSYNC B1 ;  /* 0x0000000000017941 */ /* 0x000fea0003800000 */
.L_x_3198:
[----:B------:R-:W2:Y:S04]  /*2d530*/  LDL.LU R0, [R1+0x34] ;  /* 0x0000340001007983 */ /* 0x000ea80000300800 */
[----:B------:R1:W-:Y:S04]  /*2d540*/  STL [R1+0x8], R8 ;  /* 0x0000080801007387 */ /* 0x0003e80000100800 */
[----:B------:R1:W-:Y:S02]  /*2d550*/  STL [R1+0x14], R9 ;  /* 0x0000140901007387 */ /* 0x0003e40000100800 */
[----:B-12---:R-:W-:-:S07]  /*2d560*/  VIADD R0, R0, 0xfffffffd ;  /* 0xfffffffd00007836 */ /* 0x006fce0000000000 */
.L_x_3197:
[----:B------:R-:W-:Y:S05]  /*2d570*/  BSYNC B2 ;  /* 0x0000000000027941 */ /* 0x000fea0003800000 */
.L_x_3196:
[----:B------:R-:W-:-:S13]  /*2d580*/  ISETP.NE.AND P0, PT, R2, RZ, PT ;  /* 0x000000ff0200720c */ /* 0x000fda0003f05270 */
[----:B------:R-:W-:Y:S05]  /*2d590*/  @!P0 BRA `(.L_x_3195) ;  /* 0x0000001c00088947 */ /* 0x000fea0003800000 */
[----:B0-----:R0:W5:Y:S02]  /*2d5a0*/  LDL R7, [R1] ;  /* 0x0000000001077983 */ /* 0x0011640000100800 */
.L_x_3255:
        /* <DEDUP_REMOVED lines=32> */
[----:B------:R-:W-:-:S05]  /*2d7b0*/  IMAD.WIDE.U32 R2, R9, UR6, R2 ;  /* 0x0000000609027c25 */ /* 0x000fca000f8e0002 */
[----:B------:R-:W-:Y:S02]  /*2d7c0*/  IADD3 R3, R6, R3, RZ ;  /* 0x0000000306037210 */ /* 0x000fe40007ffe0ff */
[----:B------:R-:W-:-:S04]  /*2d7d0*/  LEA R6, P0, R2, UR4, 0x2 ;  /* 0x0000000402067c11 */ /* 0x000fc8000f8010ff */
[----:B------:R-:W-:-:S06]  /*2d7e0*/  LEA.HI.X R7, R2, UR5, R3, 0x2, P0 ;  /* 0x0000000502077c11 */ /* 0x000fcc00080f1403 */
[----:B------:R1:W5:Y:S03]  /*2d7f0*/  LDG.E R7, desc[UR8][R6.64] ;  /* 0x0000000806077981 */ /* 0x000366000c1e1900 */
.L_x_3219:
[----:B------:R-:W2:Y:S01]  /*2d800*/  LDL R2, [R1+0x4] ;  /* 0x0000040001027983 */ /* 0x000ea20000100800 */
[----:B------:R-:W-:Y:S01]  /*2d810*/  BSSY B2, `(.L_x_3220) ;  /* 0x0000005000027945 */ /* 0x000fe20003800000 */
[----:B--2---:R-:W-:Y:S01]  /*2d820*/  IMAD R3, R4, 0x8, R2 ;  /* 0x0000000804037824 */ /* 0x004fe200078e0202 */
[----:B------:R-:W-:-:S04]  /*2d830*/  SHF.L.U32 R2, R5, 0x1f, RZ ;  /* 0x0000001f05027819 */ /* 0x000fc800000006ff */
[----:B------:R-:W2:Y:S02]  /*2d840*/  SYNCS.PHASECHK.TRANS64.TRYWAIT P0, [R3+URZ+0x38840], R2 ;  /* 0x03884002030075a7 */ /* 0x000ea4000800017f */
[----:B--2---:R-:W-:Y:S05]  /*2d850*/  @!P0 BRA `(.L_x_3221) ;  /* 0x00000054006c8947 */ /* 0x004fea0003800000 */
.L_x_3383:
[----:B------:R-:W-:Y:S05]  /*2d860*/  BSYNC B2 ;  /* 0x0000000000027941 */ /* 0x000fea0003800000 */
.L_x_3220:
        /* <DEDUP_REMOVED lines=12> */
.L_x_3223:
[----:B------:R-:W-:Y:S05]  /*2d930*/  BSYNC B2 ;  /* 0x0000000000027941 */ /* 0x000fea0003800000 */
.L_x_3222:
        /* <DEDUP_REMOVED lines=13> */
.L_x_3224:
        /* <DEDUP_REMOVED lines=16> */
.L_x_3225:
        /* <DEDUP_REMOVED lines=16> */
.L_x_3226:
        /* <DEDUP_REMOVED lines=16> */
.L_x_3227:
        /* <DEDUP_REMOVED lines=13> */
[----:B--2---:R-:W-:Y:S02]  /*2dde0*/  SHF.L.U32 R3, R12, 0x1f, RZ ;  /* 0x0000001f0c037819 */ /* 0x004fe400000006ff */
[----:B---3--:R-:W-:-:S04]  /*2ddf0*/  LEA R2, R9, R10, 0x3 ;  /* 0x0000000a09027211 */ /* 0x008fc800078e18ff */
[----:B------:R-:W1:Y:S02]  /*2de00*/  SYNCS.PHASECHK.TRANS64.TRYWAIT P0, [R2+URZ+0x60], R3 ;  /* 0x00006003020075a7 */ /* 0x000e64000800017f */
[----:B-1----:R-:W-:Y:S05]  /*2de10*/  @!P0 BRA `(.L_x_3229) ;  /* 0x0000005000108947 */ /* 0x002fea0003800000 */
.L_x_3384:
[----:B------:R-:W-:Y:S05]  /*2de20*/  BSYNC B2 ;  /* 0x0000000000027941 */ /* 0x000fea0003800000 */
.L_x_3228:
        /* <DEDUP_REMOVED lines=11> */
.L_x_3231:
[----:B------:R-:W-:Y:S05]  /*2dee0*/  BSYNC B2 ;  /* 0x0000000000027941 */ /* 0x000fea0003800000 */
.L_x_3230:
[----:B-1----:R-:W2:Y:S01]  /*2def0*/  LDL.LU R3, [R1+0x8] ;  /* 0x0000080001037983 */ /* 0x002ea20000300800 */
        /* <DEDUP_REMOVED lines=9> */
[----:B------:R-:W-:Y:S01]  /*2df90*/  IADD3 R2, R2, 0x50, RZ ;  /* 0x0000005002027810 */ /* 0x000fe20007ffe0ff */
[----:B---3--:R-:W-:Y:S02]  /*2dfa0*/  IMAD R6, R6, 0x50, R9 ;  /* 0x0000005006067824 */ /* 0x008fe400078e0209 */
[----:B--2---:R-:W-:-:S04]  /*2dfb0*/  IMAD R3, R3, 0xa000, R11 ;  /* 0x0000a00003037824 */ /* 0x004fc800078e020b */
[----:B------:R-:W-:-:S07]  /*2dfc0*/  VIADD R9, R3, 0x400 ;  /* 0x0000040003097836 */ /* 0x000fce0000000000 */
.L_x_3232:
        /* <DEDUP_REMOVED lines=16> */
.L_x_3233:
        /* <DEDUP_REMOVED lines=16> */
.L_x_3234:
        /* <DEDUP_REMOVED lines=16> */
.L_x_3235:
        /* <DEDUP_REMOVED lines=13> */
.L_x_3218:
[----:B------:R-:W-:Y:S05]  /*2e3a0*/  BSYNC B1 ;  /* 0x0000000000017941 */ /* 0x000fea0003800000 */
.L_x_3217:
        /* <DEDUP_REMOVED lines=23> */
[----:B-1---5:R-:W-:-:S04]  /*2e520*/  @P0 IMAD.HI.U32 R7, R6, R2, RZ ;  /* 0x0000000206070227 */ /* 0x022fc800078e00ff */
[----:B------:R-:W-:Y:S01]  /*2e530*/  IMAD.MOV.U32 R2, RZ, RZ, R6 ;  /* 0x000000ffff027224 */ /* 0x000fe200078e0006 */
[----:B------:R-:W-:-:S04]  /*2e540*/  @P0 SHF.R.U32.HI R2, RZ, R3, R7 ;  /* 0x00000003ff020219 */ /* 0x000fc80000011607 */
[----:B------:R-:W-:-:S05]  /*2e550*/  IADD3 R3, -R2, RZ, RZ ;  /* 0x000000ff02037210 */ /* 0x000fca0007ffe1ff */
        /* <DEDUP_REMOVED lines=9> */
.L_x_3238:
[----:B------:R-:W4:Y:S01]  /*2e5f0*/  LDL R2, [R1+0x4] ;  /* 0x0000040001027983 */ /* 0x000f220000100800 */
[----:B------:R-:W-:Y:S01]  /*2e600*/  SHF.L.U32 R3, R11, 0x1f, RZ ;  /* 0x0000001f0b037819 */ /* 0x000fe200000006ff */
[----:B------:R-:W-:Y:S01]  /*2e610*/  BSSY B2, `(.L_x_3239) ;  /* 0x0000004000027945 */ /* 0x000fe20003800000 */
[----:B----4-:R-:W-:-:S04]  /*2e620*/  IMAD R2, R12, 0x8, R2 ;  /* 0x000000080c027824 */ /* 0x010fc800078e0202 */
[----:B------:R-:W4:Y:S02]  /*2e630*/  SYNCS.PHASECHK.TRANS64.TRYWAIT P0, [R2+URZ+0x38840], R3 ;  /* 0x03884003020075a7 */ /* 0x000f24000800017f */
[----:B----4-:R-:W-:Y:S05]  /*2e640*/  @!P0 BRA `(.L_x_3240) ;  /* 0x0000004800188947 */ /* 0x010fea0003800000 */
.L_x_3385:
[----:B------:R-:W-:Y:S05]  /*2e650*/  BSYNC B2 ;  /* 0x0000000000027941 */ /* 0x000fea0003800000 */
.L_x_3239:
        /* <DEDUP_REMOVED lines=12> */
.L_x_3242:
[----:B------:R-:W-:Y:S05]  /*2e720*/  BSYNC B2 ;  /* 0x0000000000027941 */ /* 0x000fea0003800000 */
.L_x_3241:
[----:B------:R-:W3:Y:S04]  /*2e730*/  LDL R8, [R1+0x8] ;  /* 0x0000080001087983 */ /* 0x000ee80000100800 */
[----:B------:R-:W3:Y:S04]  /*2e740*/  LDL R9, [R1+0x4] ;  /* 0x0000040001097983 */ /* 0x000ee80000100800 */
[----:B----4-:R-:W4:Y:S01]  /*2e750*/  LDL R2, [R1+0x18] ;  /* 0x0000180001027983 */ /* 0x010f220000100800 */
[----:B--2---:R-:W-:-:S04]  /*2e760*/  MOV R11, RZ ;  /* 0x000000ff000b7202 */ /* 0x004fc80000000f00 */
[----:B------:R-:W-:Y:S01]  /*2e770*/  R2UR UR10, R11 ;  /* 0x000000000b0a72ca */ /* 0x000fe200000e0000 */
[----:B------:R-:W-:Y:S01]  /*2e780*/  UIADD3 UR4, UP0, UR36, 0x370, URZ ;  /* 0x0000037024047890 */ /* 0x000fe2000ff1e03f */
[----:B------:R-:W-:Y:S01]  /*2e790*/  PLOP3.LUT P0, PT, PT, PT, PT, 0x80, 0x0 ;  /* 0x000000000000781c */ /* 0x000fe20003f0f070 */
[----:B------:R-:W-:Y:S01]  /*2e7a0*/  UMOV UR6, 0x0 ;  /* 0x0000000000067882 */ /* 0x000fe20000000000 */
[----:B------:R-:W-:Y:S01]  /*2e7b0*/  UMOV UR7, 0x14f00000 ;  /* 0x14f0000000077882 */ /* 0x000fe20000000000 */
[----:B------:R-:W-:Y:S01]  /*2e7c0*/  UIADD3.X UR5, URZ, UR37, URZ, UP0, !UPT ;  /* 0x000000253f057290 */ /* 0x000fe200087fe43f */
[C---:B---3--:R-:W-:Y:S02]  /*2e7d0*/  IMAD R3, R8.reuse, 0x8, R10 ;  /* 0x0000000808037824 */ /* 0x048fe400078e020a */
[----:B------:R-:W-:Y:S02]  /*2e7e0*/  IMAD R8, R8, 0xa000, R9 ;  /* 0x0000a00008087824 */ /* 0x000fe400078e0209 */
[----:B------:R-:W-:-:S02]  /*2e7f0*/  VIADD R3, R3, 0x30 ;  /* 0x0000003003037836 */ /* 0x000fc40000000000 */
[----:B----4-:R-:W-:Y:S02]  /*2e800*/  IMAD R2, R6, 0x50, R2 ;  /* 0x0000005006027824 */ /* 0x010fe400078e0202 */
[----:B------:R-:W-:-:S07]  /*2e810*/  VIADD R9, R8, 0x24400 ;  /* 0x0002440008097836 */ /* 0x000fce0000000000 */
.L_x_3243:
        /* <DEDUP_REMOVED lines=16> */
.L_x_3244:
        /* <DEDUP_REMOVED lines=16> */
.L_x_3245:
        /* <DEDUP_REMOVED lines=16> */
.L_x_3246:
        /* <DEDUP_REMOVED lines=15> */
.L_x_3386:
[----:B------:R-:W-:Y:S05]  /*2ec10*/  BSYNC B2 ;  /* 0x0000000000027941 */ /* 0x000fea0003800000 */
.L_x_3247:
[----:B------:R-:W-:Y:S01]  /*2ec20*/  BSSY B2, `(.L_x_3249) ;  /* 0x000000b000027945 */ /* 0x000fe20003800000 */
[----:B------:R-:W-:Y:S01]  /*2ec30*/  IMAD.MOV.U32 R8, RZ, RZ, 0x0 ;  /* 0x00000000ff087424 */ /* 0x000fe200078e00ff */
[----:B------:R-:W-:Y:S02]  /*2ec40*/  MOV R9, 0x14f00000 ;  /* 0x14f0000000097802 */ /* 0x000fe40000000f00 */
        /* <DEDUP_REMOVED lines=8> */
.L_x_3250:
[----:B------:R-:W-:Y:S05]  /*2ecd0*/  BSYNC B2 ;  /* 0x0000000000027941 */ /* 0x000fea0003800000 */
.L_x_3249:
        /* <DEDUP_REMOVED lines=13> */
.L_x_3251:
        /* <DEDUP_REMOVED lines=16> */
.L_x_3252:
        /* <DEDUP_REMOVED lines=16> */
.L_x_3253:
        /* <DEDUP_REMOVED lines=16> */
.L_x_3254:
        /* <DEDUP_REMOVED lines=13> */
.L_x_3237:
[----:B------:R-:W-:Y:S05]  /*2f180*/  BSYNC B1 ;  /* 0x0000000000017941 */ /* 0x000fea0003800000 */
.L_x_3236:
[C---:B------:R-:W-:Y:S01]  /*2f190*/  ISETP.GT.AND P0, PT, R0.reuse, 0x1, PT ;  /* 0x000000010000780c */ /* 0x040fe20003f04270 */
[----:B------:R-:W-:-:S12]  /*2f1a0*/  VIADD R0, R0, 0xfffffffe ;  /* 0xfffffffe00007836 */ /* 0x000fd80000000000 */
[----:B------:R-:W-:Y:S05]  /*2f1b0*/  @P0 BRA `(.L_x_3255) ;  /* 0xffffffe000fc0947 */ /* 0x000fea000383ffff */
.L_x_3195:
[----:B------:R-:W-:Y:S05]  /*2f1c0*/  BSYNC B0 ;  /* 0x0000000000007941 */ /* 0x000fea0003800000 */
.L_x_3194:
        /* <DEDUP_REMOVED lines=18> */
.L_x_3257:
[----:B------:R-:W-:Y:S05]  /*2f2f0*/  BSYNC B0 ;  /* 0x0000000000007941 */ /* 0x000fea0003800000 */
.L_x_3256:
[----:B------:R-:W4:Y:S01]  /*2f300*/  LDL R0, [R1+0x24] ;  /* 0x0000240001007983 */ /* 0x000f220000100800 */
[----:B------:R-:W-:Y:S01]  /*2f310*/  BSSY B0, `(.L_x_3258) ;  /* 0x0000060000007945 */ /* 0x000fe20003800000 */
[----:B----4-:R-:W-:-:S13]  /*2f320*/  LOP3.LUT P0, RZ, R0, 0x1, RZ, 0xc0, !PT ;  /* 0x0000000100ff7812 */ /* 0x010fda000780c0ff */
[----:B------:R-:W-:Y:S05]  /*2f330*/  @!P0 BRA `(.L_x_3259) ;  /* 0x0000000400748947 */ /* 0x000fea0003800000 */
[----:B0-----:R-:W4:Y:S04]  /*2f340*/  LDL R4, [R1+0x4] ;  /* 0x0000040001047983 */ /* 0x001f280000100800 */
[----:B------:R-:W4:Y:S04]  /*2f350*/  LDL R0, [R1+0x8] ;  /* 0x0000080001007983 */ /* 0x000f280000100800 */
[----:B------:R-:W2:Y:S01]  /*2f360*/  LDL R2, [R1+0x14] ;  /* 0x0000140001027983 */ /* 0x000ea20000100800 */
[----:B------:R-:W-:Y:S01]  /*2f370*/  BSSY B1, `(.L_x_3260) ;  /* 0x0000006000017945 */ /* 0x000fe20003800000 */
[----:B------:R-:W-:-:S02]  /*2f380*/  ISETP.NE.AND P1, PT, R3, RZ, PT ;  /* 0x000000ff0300720c */ /* 0x000fc40003f25270 */
[----:B----4-:R-:W-:Y:S02]  /*2f390*/  LEA R0, R0, R4, 0x3 ;  /* 0x0000000400007211 */ /* 0x010fe400078e18ff */
[----:B--2---:R-:W-:-:S04]  /*2f3a0*/  SHF.L.U32 R2, R2, 0x1f, RZ ;  /* 0x0000001f02027819 */ /* 0x004fc800000006ff */
[----:B------:R-:W0:Y:S02]  /*2f3b0*/  SYNCS.PHASECHK.TRANS64.TRYWAIT P0, [R0+URZ+0x38860], R2 ;  /* 0x03886002000075a7 */ /* 0x000e24000800017f */
[----:B0-----:R-:W-:Y:S05]  /*2f3c0*/  @!P0 BRA `(.L_x_3261) ;  /* 0x0000003800e08947 */ /* 0x001fea0003800000 */
.L_x_3387:
[----:B------:R-:W-:Y:S05]  /*2f3d0*/  BSYNC B1 ;  /* 0x0000000000017941 */ /* 0x000fea0003800000 */
.L_x_3260:
        /* <DEDUP_REMOVED lines=9> */
.L_x_3263:
[----:B------:R-:W-:Y:S05]  /*2f470*/  BSYNC B1 ;  /* 0x0000000000017941 */ /* 0x000fea0003800000 */
.L_x_3262:
[----:B------:R-:W2:Y:S04]  /*2f480*/  LDL.LU R5, [R1+0x18] ;  /* 0x0000180001057983 */ /* 0x000ea80000300800 */
[----:B------:R-:W2:Y:S04]  /*2f490*/  LDL.LU R3, [R1+0xc] ;  /* 0x00000c0001037983 */ /* 0x000ea80000300800 */
[----:B------:R-:W4:Y:S04]  /*2f4a0*/  LDL R4, [R1+0x4] ;  /* 0x0000040001047983 */ /* 0x000f280000100800 */
[----:B0-----:R-:W4:Y:S01]  /*2f4b0*/  LDL R2, [R1+0x8] ;  /* 0x0000080001027983 */ /* 0x001f220000100800 */
        /* <DEDUP_REMOVED lines=8> */
[----:B----4-:R-:W-:-:S04]  /*2f540*/  IMAD R2, R2, 0xa000, R4 ;  /* 0x0000a00002027824 */ /* 0x010fc800078e0204 */
[----:B------:R-:W-:-:S07]  /*2f550*/  VIADD R4, R2, 0x400 ;  /* 0x0000040002047836 */ /* 0x000fce0000000000 */
.L_x_3264:
        /* <DEDUP_REMOVED lines=12> */
[----:B------:R-:W-:Y:S01]  /*2f620*/  UMOV UR6, 0x0 ;  /* 0x0000000000067882 */ /* 0x000fe20000000000 */
[----:B------:R-:W-:Y:S01]  /*2f630*/  IADD3 R4, R2, 0x2c00, RZ ;  /* 0x00002c0002047810 */ /* 0x000fe20007ffe0ff */
[----:B------:R-:W-:Y:S01]  /*2f640*/  UMOV UR7, 0x14f00000 ;  /* 0x14f0000000077882 */ /* 0x000fe20000000000 */
[----:B------:R-:W-:-:S09]  /*2f650*/  UMOV UR10, 0x40 ;  /* 0x00000040000a7882 */ /* 0x000fd20000000000 */
.L_x_3265:
        /* <DEDUP_REMOVED lines=16> */
.L_x_3266:
        /* <DEDUP_REMOVED lines=16> */
.L_x_3267:
        /* <DEDUP_REMOVED lines=11> */
.L_x_3259:
[----:B------:R-:W-:Y:S05]  /*2f910*/  BSYNC B0 ;  /* 0x0000000000007941 */ /* 0x000fea0003800000 */
.L_x_3258:
[----:B------:R-:W4:Y:S04]  /*2f920*/  LDL.LU R5, [R1+0x8] ;  /* 0x0000080001057983 */ /* 0x000f280000300800 */
[----:B0-----:R-:W2:Y:S01]  /*2f930*/  LDL.LU R4, [R1+0x14] ;  /* 0x0000140001047983 */ /* 0x001ea20000300800 */
[----:B----4-:R-:W-:-:S05]  /*2f940*/  VIADD R0, R5, 0x1 ;  /* 0x0000000105007836 */ /* 0x010fca0000000000 */
[----:B------:R-:W-:-:S04]  /*2f950*/  ISETP.NE.AND P0, PT, R0, 0x2, PT ;  /* 0x000000020000780c */ /* 0x000fc80003f05270 */
[----:B------:R-:W-:Y:S02]  /*2f960*/  SEL R2, RZ, 0x1, P0 ;  /* 0x00000001ff027807 */ /* 0x000fe40000000000 */
[----:B------:R-:W-:Y:S02]  /*2f970*/  SEL R0, R0, RZ, P0 ;  /* 0x000000ff00007207 */ /* 0x000fe40000000000 */
[----:B--2---:R-:W-:-:S03]  /*2f980*/  LOP3.LUT R4, R4, R2, RZ, 0x3c, !PT ;  /* 0x0000000204047212 */ /* 0x004fc600078e3cff */
[----:B------:R2:W-:Y:S04]  /*2f990*/  STL [R1+0x8], R0 ;  /* 0x0000080001007387 */ /* 0x0005e80000100800 */
[----:B------:R2:W-:Y:S02]  /*2f9a0*/  STL [R1+0x14], R4 ;  /* 0x0000140401007387 */ /* 0x0005e40000100800 */
.L_x_3174:
[----:B------:R-:W-:Y:S05]  /*2f9b0*/  BSYNC B7 ;  /* 0x0000000000077941 */ /* 0x000fea0003800000 */
.L_x_3172:
        /* <DEDUP_REMOVED lines=10> */
[----:B------:R2:W-:Y:S01]  /*2fa60*/  STL [R1+0x4], R0 ;  /* 0x0000040001007387 */ /* 0x0005e20000100800 */
[----:B------:R-:W-:Y:S06]  /*2fa70*/  BAR.ARV 0x4, 0x180 ;  /* 0x0106000000007b1d */ /* 0x000fec0000002000 */
[----:B------:R-:W-:Y:S05]  /*2fa80*/  BRA `(.L_x_3269) ;  /* 0x0000000800e47947 */ /* 0x000fea0003800000 */
.L_x_3268:
[----:B---3--:R-:W2:Y:S01]  /*2fa90*/  S2R R6, SR_TID.X ;  /* 0x0000000000067919 */ /* 0x008ea20000002100 */
        /* <DEDUP_REMOVED lines=36> */
.L_x_3397:
[----:B------:R-:W-:Y:S02]  /*2fce0*/  ULDC UR4, c[0x0][0xc38] ;  /* 0x00030e0000047ab9 */ /* 0x000fe40000000800 */
[----:B------:R-:W-:-:S04]  /*2fcf0*/  IMAD.U32 R4, RZ, RZ, UR4 ;  /* 0x00000004ff047e24 */ /* 0x000fc8000f8e00ff */
[----:B---3--:R-:W-:-:S04]  /*2fd00*/  IMAD R16, R16, R4, RZ ;  /* 0x0000000410107224 */ /* 0x008fc800078e02ff */
[----:B------:R-:W-:-:S05]  /*2fd10*/  IMAD.IADD R5, R5, 0x1, R16 ;  /* 0x0000000105057824 */ /* 0x000fca00078e0210 */
[----:B------:R-:W-:-:S13]  /*2fd20*/  ISETP.GT.AND P6, PT, R5, R0, PT ;  /* 0x000000000500720c */ /* 0x000fda0003fc4270 */
[----:B------:R-:W-:Y:S05]  /*2fd30*/  @P6 BRA `(.L_x_3271) ;  /* 0x0000000000a06947 */ /* 0x000fea0003800000 */
.L_x_3276:
[----:B--2---:R-:W2:Y:S01]  /*2fd40*/  LDC R2, c[0x0][0xc3c] ;  /* 0x00030f00ff027b82 */ /* 0x004ea20000000800 */
[----:B------:R-:W-:-:S05]  /*2fd50*/  VIADD R19, R19, 0x1f ;  /* 0x0000001f13137836 */ /* 0x000fca0000000000 */
[----:B--2---:R-:W-:-:S13]  /*2fd60*/  ISETP.GE.AND P6, PT, R19, R2, PT ;  /* 0x000000021300720c */ /* 0x004fda0003fc6270 */
[----:B------:R-:W-:Y:S05]  /*2fd70*/  @P6 BRA `(.L_x_3272) ;  /* 0x0000000400dc6947 */ /* 0x000fea0003800000 */
[----:B------:R-:W2:Y:S01]  /*2fd80*/  S2R R3, SR_TID.X ;  /* 0x0000000000037919 */ /* 0x000ea20000002100 */
[----:B------:R-:W-:Y:S01]  /*2fd90*/  BSSY B0, `(.L_x_3273) ;  /* 0x000000a000007945 */ /* 0x000fe20003800000 */
[----:B--2---:R-:W-:-:S04]  /*2fda0*/  LOP3.LUT R3, R3, 0x1f, RZ, 0xc0, !PT ;  /* 0x0000001f03037812 */ /* 0x004fc800078ec0ff */
[----:B------:R-:W-:Y:S01]  /*2fdb0*/  IADD3 R4, R19, R3, RZ ;  /* 0x0000000313047210 */ /* 0x000fe20007ffe0ff */
[----:B------:R-:W-:-:S03]  /*2fdc0*/  IMAD.MOV.U32 R3, RZ, RZ, RZ ;  /* 0x000000ffff037224 */ /* 0x000fc600078e00ff */
[----:B------:R-:W-:-:S13]  /*2fdd0*/  ISETP.GE.OR P6, PT, R4, R2, !P0 ;  /* 0x000000020400720c */ /* 0x000fda00047c6670 */
[----:B------:R-:W-:Y:S05]  /*2fde0*/  @P6 BRA `(.L_x_3274) ;  /* 0x0000000000106947 */ /* 0x000fea0003800000 */
[----:B------:R-:W2:Y:S01]  /*2fdf0*/  LDC.64 R2, c[0x0][0xc80] ;  /* 0x00032000ff027b82 */ /* 0x000ea20000000a00 */
[----:B------:R-:W-:Y:S01]  /*2fe00*/  ULDC.64 UR4, c[0x0][0x208] ;  /* 0x0000820000047ab9 */ /* 0x000fe20000000a00 */
[----:B--2---:R-:W-:-:S06]  /*2fe10*/  IMAD.WIDE R2, R4, 0x4, R2 ;  /* 0x0000000404027825 */ /* 0x004fcc00078e0202 */
[----:B------:R2:W5:Y:S02]  /*2fe20*/  LDG.E R3, desc[UR4][R2.64] ;  /* 0x0000000402037981 */ /* 0x000564000c1e1900 */
.L_x_3274:
[----:B------:R-:W-:Y:S05]  /*2fe30*/  BSYNC B0 ;  /* 0x0000000000007941 */ /* 0x000fea0003800000 */
.L_x_3273:
[----:B------:R-:W-:-:S03]  /*2fe40*/  UMOV UR4, 0xffffffff ;  /* 0xffffffff00047882 */ /* 0x000fc60000000000 */
[----:B------:R-:W-:Y:S05]  /*2fe50*/  BRA.DIV UR4, `(.L_x_3275) ;  /* 0x0000003604907947 */ /* 0x000fea000b800000 */
[----:B--2--5:R-:W2:Y:S02]  /*2fe60*/  SHFL.UP PT, R2, R3, 0x1, RZ ;  /* 0x0420000003027989 */ /* 0x024ea400000e00ff */
        /* <DEDUP_REMOVED lines=15> */
.L_x_3405:
[----:B------:R-:W-:Y:S02]  /*2ff60*/  ULDC UR4, c[0x0][0xc38] ;  /* 0x00030e0000047ab9 */ /* 0x000fe40000000800 */
[----:B------:R-:W-:-:S04]  /*2ff70*/  IMAD.U32 R4, RZ, RZ, UR4 ;  /* 0x00000004ff047e24 */ /* 0x000fc8000f8e00ff */
[----:B---3--:R-:W-:-:S05]  /*2ff80*/  IMAD R16, R16, R4, RZ ;  /* 0x0000000410107224 */ /* 0x008fca00078e02ff */
[----:B------:R-:W-:-:S04]  /*2ff90*/  IADD3 R5, R16, R5, RZ ;  /* 0x0000000510057210 */ /* 0x000fc80007ffe0ff */
[----:B------:R-:W-:-:S13]  /*2ffa0*/  ISETP.GT.AND P6, PT, R5, R0, PT ;  /* 0x000000000500720c */ /* 0x000fda0003fc4270 */
[----:B------:R-:W-:Y:S05]  /*2ffb0*/  @!P6 BRA `(.L_x_3276) ;  /* 0xfffffffc0060e947 */ /* 0x000fea000383ffff */
.L_x_3271:
        /* <DEDUP_REMOVED lines=8> */
.L_x_3409:
[----:B------:R-:W-:Y:S01]  /*30040*/  ISETP.NE.AND P0, PT, R5, RZ, PT ;  /* 0x000000ff0500720c */ /* 0x000fe20003f05270 */
[----:B------:R-:W-:-:S12]  /*30050*/  IMAD.MOV.U32 R5, RZ, RZ, RZ ;  /* 0x000000ffff057224 */ /* 0x000fd800078e00ff */
[----:B------:R-:W-:Y:S05]  /*30060*/  @!P0 BRA `(.L_x_3278) ;  /* 0x0000000000148947 */ /* 0x000fea0003800000 */
[----:B------:R-:W-:Y:S01]  /*30070*/  UMOV UR4, 0xffffffff ;  /* 0xffffffff00047882 */ /* 0x000fe20000000000 */
[----:B------:R-:W-:Y:S02]  /*30080*/  VIADD R12, R6, 0xffffffff ;  /* 0xffffffff060c7836 */ /* 0x000fe40000000000 */
[----:B------:R-:W-:Y:S05]  /*30090*/  BRA.DIV UR4, `(.L_x_3279) ;  /* 0x0000003a04207947 */ /* 0x000fea000b800000 */
[----:B--2---:R2:W0:Y:S02]  /*300a0*/  SHFL.IDX PT, R2, R2, R12, 0x1f ;  /* 0x00001f0c02027589 */ /* 0x00442400000e0000 */
.L_x_3412:
[----:B0-----:R-:W-:-:S07]  /*300b0*/  MOV R5, R2 ;  /* 0x0000000200057202 */ /* 0x001fce0000000f00 */
.L_x_3278:
[----:B--23--:R-:W2:Y:S01]  /*300c0*/  LDC.64 R2, c[0x0][0xc90] ;  /* 0x00032400ff027b82 */ /* 0x00cea20000000a00 */
[----:B------:R-:W-:Y:S01]  /*300d0*/  IMAD.IADD R19, R6, 0x1, R19 ;  /* 0x0000000106137824 */ /* 0x000fe200078e0213 */
[----:B------:R-:W-:-:S03]  /*300e0*/  ULDC.64 UR4, c[0x0][0x208] ;  /* 0x0000820000047ab9 */ /* 0x000fc60000000a00 */
[----:B--2---:R-:W-:-:S05]  /*300f0*/  IMAD.WIDE R2, R19, 0x4, R2 ;  /* 0x0000000413027825 */ /* 0x004fca00078e0202 */
[----:B-1---5:R-:W4:Y:S01]  /*30100*/  LDG.E R7, desc[UR4][R2.64] ;  /* 0x0000000402077981 */ /* 0x022f22000c1e1900 */
[----:B------:R-:W-:-:S04]  /*30110*/  IMAD R16, R5, R4, R16 ;  /* 0x0000000405107224 */ /* 0x000fc800078e0210 */
[----:B------:R-:W-:Y:S02]  /*30120*/  IMAD.IADD R0, R0, 0x1, -R16 ;  /* 0x0000000100007824 */ /* 0x000fe400078e0a10 */
[----:B----4-:R-:W-:-:S05]  /*30130*/  IMAD R6, R17, R7, RZ ;  /* 0x0000000711067224 */ /* 0x010fca00078e02ff */
[----:B------:R-:W-:-:S04]  /*30140*/  IABS R8, R6 ;  /* 0x0000000600087213 */ /* 0x000fc80000000000 */
[----:B------:R-:W1:Y:S08]  /*30150*/  I2F.RP R2, R8 ;  /* 0x0000000800027306 */ /* 0x000e700000209400 */
[----:B-1----:R-:W1:Y:S02]  /*30160*/  MUFU.RCP R2, R2 ;  /* 0x0000000200027308 */ /* 0x002e640000001000 */
[----:B-1----:R-:W-:-:S06]  /*30170*/  VIADD R2, R2, 0xffffffe ;  /* 0x0ffffffe02027836 */ /* 0x002fcc0000000000 */
[----:B------:R-:W1:Y:S02]  /*30180*/  F2I.FTZ.U32.TRUNC.NTZ R3, R2 ;  /* 0x0000000200037305 */ /* 0x000e64000021f000 */
[----:B-1----:R-:W-:-:S04]  /*30190*/  IMAD.MOV R2, RZ, RZ, -R3 ;  /* 0x000000ffff027224 */ /* 0x002fc800078e0a03 */
[----:B------:R-:W-:Y:S01]  /*301a0*/  IMAD R5, R2, R8, RZ ;  /* 0x0000000802057224 */ /* 0x000fe200078e02ff */
[----:B------:R-:W-:-:S05]  /*301b0*/  MOV R2, RZ ;  /* 0x000000ff00027202 */ /* 0x000fca0000000f00 */
[----:B------:R-:W-:Y:S01]  /*301c0*/  IMAD.HI.U32 R2, R3, R5, R2 ;  /* 0x0000000503027227 */ /* 0x000fe200078e0002 */
[----:B------:R-:W-:Y:S02]  /*301d0*/  IABS R3, R0 ;  /* 0x0000000000037213 */ /* 0x000fe40000000000 */
[----:B------:R-:W-:-:S03]  /*301e0*/  IABS R5, R6 ;  /* 0x0000000600057213 */ /* 0x000fc60000000000 */
[----:B------:R-:W-:-:S04]  /*301f0*/  IMAD.HI.U32 R2, R2, R3, RZ ;  /* 0x0000000302027227 */ /* 0x000fc800078e00ff */
[----:B------:R-:W-:-:S04]  /*30200*/  IMAD.MOV R5, RZ, RZ, -R5 ;  /* 0x000000ffff057224 */ /* 0x000fc800078e0a05 */
        /* <DEDUP_REMOVED lines=17> */
[----:B------:R-:W1:Y:S08]  /*30320*/  I2F.RP R3, R7 ;  /* 0x0000000700037306 */ /* 0x000e700000209400 */
[----:B-1----:R-:W1:Y:S02]  /*30330*/  MUFU.RCP R3, R3 ;  /* 0x0000000300037308 */ /* 0x002e640000001000 */
[----:B-1----:R-:W-:-:S06]  /*30340*/  IADD3 R3, R3, 0xffffffe, RZ ;  /* 0x0ffffffe03037810 */ /* 0x002fcc0007ffe0ff */
[----:B------:R-:W1:Y:S02]  /*30350*/  F2I.FTZ.U32.TRUNC.NTZ R3, R3 ;  /* 0x0000000300037305 */ /* 0x000e64000021f000 */
[----:B-1----:R-:W-:-:S04]  /*30360*/  IMAD.MOV R2, RZ, RZ, -R3 ;  /* 0x000000ffff027224 */ /* 0x002fc800078e0a03 */
        /* <DEDUP_REMOVED lines=17> */
[----:B------:R-:W-:Y:S02]  /*30480*/  @!P2 IADD3 R2, -R2, RZ, RZ ;  /* 0x000000ff0202a210 */ /* 0x000fe40007ffe1ff */
[----:B------:R-:W-:Y:S01]  /*30490*/  @!P1 LOP3.LUT R2, RZ, R4, RZ, 0x33, !PT ;  /* 0x00000004ff029212 */ /* 0x000fe200078e33ff */
[----:B------:R-:W-:-:S04]  /*304a0*/  IMAD.MOV R4, RZ, RZ, -R4 ;  /* 0x000000ffff047224 */ /* 0x000fc800078e0a04 */
[----:B------:R-:W-:Y:S01]  /*304b0*/  IMAD R18, R2, R4, R0 ;  /* 0x0000000402127224 */ /* 0x000fe200078e0200 */
[----:B------:R-:W-:-:S05]  /*304c0*/  LOP3.LUT R2, RZ, R2, RZ, 0x33, !PT ;  /* 0x00000002ff027212 */ /* 0x000fca00078e33ff */
[----:B------:R-:W-:Y:S01]  /*304d0*/  IMAD.IADD R17, R17, 0x1, R2 ;  /* 0x0000000111117824 */ /* 0x000fe200078e0202 */
[----:B------:R-:W-:Y:S06]  /*304e0*/  BRA `(.L_x_3280) ;  /* 0x00000000001c7947 */ /* 0x000fec0003800000 */
.L_x_3272:
[----:B------:R-:W-:Y:S01]  /*304f0*/  UMOV UR4, URZ ;  /* 0x0000003f00047c82 */ /* 0x000fe20008000000 */
[----:B------:R-:W-:Y:S01]  /*30500*/  UMOV UR5, URZ ;  /* 0x0000003f00057c82 */ /* 0x000fe20008000000 */
[----:B------:R-:W-:Y:S01]  /*30510*/  ULDC UR6, c[0x0][0xc3c] ;  /* 0x00030f0000067ab9 */ /* 0x000fe20000000800 */
[----:B------:R-:W-:Y:S01]  /*30520*/  MOV R16, R0 ;  /* 0x0000000000107202 */ /* 0x000fe20000000f00 */
[----:B------:R-:W-:Y:S02]  /*30530*/  IMAD.U32 R17, RZ, RZ, UR4 ;  /* 0x00000004ff117e24 */ /* 0x000fe4000f8e00ff */
[----:B------:R-:W-:Y:S02]  /*30540*/  IMAD.U32 R18, RZ, RZ, UR5 ;  /* 0x00000005ff127e24 */ /* 0x000fe4000f8e00ff */
[----:B------:R-:W-:-:S07]  /*30550*/  IMAD.U32 R19, RZ, RZ, UR6 ;  /* 0x00000006ff137e24 */ /* 0x000fce000f8e00ff */
.L_x_3280:
[----:B------:R2:W3:Y:S01]  /*30560*/  LDL R3, [R1+0x4] ;  /* 0x0000040001037983 */ /* 0x0004e20000100800 */
        /* <DEDUP_REMOVED lines=9> */
[----:B------:R2:W-:Y:S01]  /*30600*/  @!P0 STL [R1+0x4], R3 ;  /* 0x0000040301008387 */ /* 0x0005e20000100800 */
[----:B------:R-:W-:Y:S06]  /*30610*/  BAR.ARV 0x5, 0x180 ;  /* 0x0146000000007b1d */ /* 0x000fec0000002000 */
.L_x_3269:
[----:B------:R-:W-:Y:S02]  /*30620*/  ULDC UR4, c[0x0][0xc3c] ;  /* 0x00030f0000047ab9 */ /* 0x000fe40000000800 */
[----:B----4-:R-:W-:-:S13]  /*30630*/  ISETP.GE.AND P0, PT, R19, UR4, PT ;  /* 0x0000000413007c0c */ /* 0x010fda000bf06270 */
[----:B------:R-:W-:Y:S05]  /*30640*/  @!P0 BRA `(.L_x_3281) ;  /* 0xffffff8000688947 */ /* 0x000fea000383ffff */
[----:B------:R-:W-:Y:S05]  /*30650*/  BSYNC B8 ;  /* 0x0000000000087941 */ /* 0x000fea0003800000 */
.L_x_3124:
[----:B--2---:R-:W2:Y:S01]  /*30660*/  LDL.LU R0, [R1+0x50] ;  /* 0x0000500001007983 */ /* 0x004ea20000300800 */
[----:B------:R-:W-:Y:S01]  /*30670*/  BSSY B0, `(.L_x_3282) ;  /* 0x000000b000007945 */ /* 0x000fe20003800000 */
[----:B------:R-:W4:Y:S01]  /*30680*/  S2R R5, SR_CgaCtaId ;  /* 0x0000000000057919 */ /* 0x000f220000008800 */
[----:B--2---:R-:W-:-:S04]  /*30690*/  IADD3 R0, R0, 0x1, RZ ;  /* 0x0000000100007810 */ /* 0x004fc80007ffe0ff */
        /* <DEDUP_REMOVED lines=8> */
.L_x_3413:
[----:B------:R-:W-:Y:S05]  /*30720*/  BSYNC B0 ;  /* 0x0000000000007941 */ /* 0x000fea0003800000 */
.L_x_3282:
[----:B------:R-:W-:-:S03]  /*30730*/  UMOV UR4, 0xffffffff ;  /* 0xffffffff00047882 */ /* 0x000fc60000000000 */
[----:B------:R-:W-:Y:S05]  /*30740*/  BRA.DIV UR4, `(.L_x_3284) ;  /* 0x0000003204b07947 */ /* 0x000fea000b800000 */
[----:B------:R-:W2:Y:S02]  /*30750*/  S2R R2, SR_TID.X ;  /* 0x0000000000027919 */ /* 0x000ea40000002100 */
[----:B--2---:R-:W-:-:S04]  /*30760*/  SHF.R.U32.HI R2, RZ, 0x5, R2 ;  /* 0x00000005ff027819 */ /* 0x004fc80000011602 */
[----:B------:R-:W-:-:S05]  /*30770*/  LOP3.LUT R2, R2, 0x3, RZ, 0xc0, !PT ;  /* 0x0000000302027812 */ /* 0x000fca00078ec0ff */
[----:B------:R2:W4:Y:S02]  /*30780*/  SHFL.IDX PT, R14, R2, RZ, 0x1f ;  /* 0x00001fff020e7589 */ /* 0x00052400000e0000 */
.L_x_3416:
[----:B----4-:R-:W-:-:S13]  /*30790*/  ISETP.NE.AND P0, PT, R14, RZ, PT ;  /* 0x000000ff0e00720c */ /* 0x010fda0003f05270 */
[----:B------:R-:W-:Y:S05]  /*307a0*/  @P0 BRA `(.L_x_2858) ;  /* 0x00000000009c0947 */ /* 0x000fea0003800000 */
[----:B------:R-:W-:-:S03]  /*307b0*/  UMOV UR4, 0xffffffff ;  /* 0xffffffff00047882 */ /* 0x000fc60000000000 */
[----:B------:R-:W-:Y:S05]  /*307c0*/  BRA.DIV UR4, `(.L_x_3285) ;  /* 0x0000003204c47947 */ /* 0x000fea000b800000 */
[----:B------:R-:W-:-:S13]  /*307d0*/  ELECT P6, URZ, PT ;  /* 0x00000000003f782f */ /* 0x000fda00038c0000 */
.L_x_3419:
[----:B------:R-:W-:Y:S05]  /*307e0*/  @!P6 BRA `(.L_x_2858) ;  /* 0x00000000008ce947 */ /* 0x000fea0003800000 */
[----:B--2---:R-:W2:Y:S02]  /*307f0*/  LDL R2, [R1+0x88] ;  /* 0x0000880001027983 */ /* 0x004ea40000100800 */
[----:B--2---:R-:W-:-:S13]  /*30800*/  R2UR UR4, R2 ;  /* 0x00000000020472ca */ /* 0x004fda00000e0000 */
[----:B------:R-:W-:-:S06]  /*30810*/  ULOP3.LUT UR4, UR4, 0x2, URZ, 0xfc, !UPT ;  /* 0x0000000204047892 */ /* 0x000fcc000f8efc3f */
[----:B------:R-:W-:-:S05]  /*30820*/  IMAD.U32 R2, RZ, RZ, UR4 ;  /* 0x00000004ff027e24 */ /* 0x000fca000f8e00ff */
[----:B------:R-:W-:-:S13]  /*30830*/  ISETP.NE.AND P2, PT, R2, 0x3, PT ;  /* 0x000000030200780c */ /* 0x000fda0003f45270 */
[----:B------:R-:W-:Y:S05]  /*30840*/  @!P2 BRA `(.L_x_3286) ;  /* 0x000000000004a947 */ /* 0x000fea0003800000 */
[----:B------:R-:W-:Y:S01]  /*30850*/  BPT.TRAP 0x1 ;  /* 0x000000040000795c */ /* 0x000fe20000300000 */
.L_x_3286:
[----:B0-----:R-:W2:Y:S04]  /*30860*/  LDL R3, [R1+0x8] ;  /* 0x0000080001037983 */ /* 0x001ea80000100800 */
[----:B-1-3-5:R-:W3:Y:S01]  /*30870*/  LDL.LU R7, [R1+0x14] ;  /* 0x0000140001077983 */ /* 0x02aee20000300800 */
        /* <DEDUP_REMOVED lines=12> */
.L_x_3420:
[----:B------:R-:W1:Y:S02]  /*30940*/  SYNCS.PHASECHK.TRANS64.TRYWAIT P0, [R7+URZ], R2 ;  /* 0x00000002070075a7 */ /* 0x000e64000800017f */
[----:B-1----:R-:W-:Y:S05]  /*30950*/  @!P0 BRA `(.L_x_3288) ;  /* 0x0000003000948947 */ /* 0x002fea0003800000 */
.L_x_3421:
[----:B------:R-:W-:Y:S05]  /*30960*/  @!P2 BRA `(.L_x_3289) ;  /* 0x000000000004a947 */ /* 0x000fea0003800000 */
[----:B------:R-:W-:Y:S01]  /*30970*/  BPT.TRAP 0x1 ;  /* 0x000000040000795c */ /* 0x000fe20000300000 */
.L_x_3289:
[----:B------:R-:W2:Y:S01]  /*30980*/  LDL.LU R4, [R1+0x8] ;  /* 0x0000080001047983 */ /* 0x000ea20000300800 */
[----:B------:R-:W-:-:S05]  /*30990*/  VIADD R0, R0, 0x38860 ;  /* 0x0003886000007836 */ /* 0x000fca0000000000 */
[----:B--2---:R-:W-:-:S04]  /*309a0*/  LEA R4, R4, R0, 0x3 ;  /* 0x0000000004047211 */ /* 0x004fc800078e18ff */
[----:B------:R-:W2:Y:S02]  /*309b0*/  SYNCS.PHASECHK.TRANS64.TRYWAIT P0, [R4+URZ], R5 ;  /* 0x00000005040075a7 */ /* 0x000ea4000800017f */
[----:B--2---:R-:W-:Y:S05]  /*309c0*/  @!P0 BRA `(.L_x_3290) ;  /* 0x00000030008c8947 */ /* 0x004fea0003800000 */
.L_x_3422:
[----:B------:R-:W-:-:S07]  /*309d0*/  IMAD R3, R3, 0x8, R0 ;  /* 0x0000000803037824 */ /* 0x000fce00078e0200 */
.L_x_3291:
[----:B---3--:R3:W4:Y:S02]  /*309e0*/  SYNCS.PHASECHK.TRANS64.TRYWAIT P0, [R3+URZ], R2 ;  /* 0x00000002030075a7 */ /* 0x008724000800017f */
[----:B----4-:R-:W-:Y:S05]  /*309f0*/  @!P0 NANOSLEEP.SYNCS 0x989680 ;  /* 0x009896800000895d */ /* 0x010fea0003900000 */
[----:B------:R-:W4:Y:S02]  /*30a00*/  @!P0 SYNCS.PHASECHK.TRANS64 P0, [R3+URZ], R2 ;  /* 0x00000002030085a7 */ /* 0x000f24000800007f */
[----:B----4-:R-:W-:Y:S05]  /*30a10*/  @!P0 BRA `(.L_x_3291) ;  /* 0xfffffffc00f08947 */ /* 0x010fea000383ffff */
.L_x_2858:
[----:B------:R-:W-:Y:S05]  /*30a20*/  BSYNC B9 ;  /* 0x0000000000097941 */ /* 0x000fea0003800000 */
.L_x_2855:
[----:B------:R-:W-:Y:S05]  /*30a30*/  EXIT ;  /* 0x000000000000794d */ /* 0x000fea0003800000 */
.L_x_2878:
[----:B0-----:R0:W1:Y:S02]  /*30a40*/  SYNCS.PHASECHK.TRANS64.TRYWAIT P6, [R0+URZ+0x38890], R115 ;  /* 0x03889073000075a7 */ /* 0x00106400080c017f */
[----:B-1----:R-:W-:Y:S05]  /*30a50*/  @!P6 NANOSLEEP.SYNCS 0x989680 ;  /* 0x009896800000e95d */ /* 0x002fea0003900000 */
[----:B------:R-:W1:Y:S02]  /*30a60*/  @!P6 SYNCS.PHASECHK.TRANS64 P6, [R0+URZ+0x38890], R115 ;  /* 0x038890730000e5a7 */ /* 0x000e6400080c007f */
[----:B-1----:R-:W-:Y:S05]  /*30a70*/  @!P6 BRA `(.L_x_2878) ;  /* 0xfffffffc00f0e947 */ /* 0x002fea000383ffff */
[----:B------:R-:W-:Y:S05]  /*30a80*/  BRA `(.L_x_3292) ;  /* 0xfffffd2c005c7947 */ /* 0x000fea000383ffff */
.L_x_2934:
[----:B-1----:R1:W3:Y:S02]  /*30a90*/  SYNCS.PHASECHK.TRANS64.TRYWAIT P6, [R0+URZ+0x38890], R115 ;  /* 0x03889073000075a7 */ /* 0x0022e400080c017f */
[----:B---3--:R-:W-:Y:S05]  /*30aa0*/  @!P6 NANOSLEEP.SYNCS 0x989680 ;  /* 0x009896800000e95d */ /* 0x008fea0003900000 */
[----:B------:R-:W3:Y:S02]  /*30ab0*/  @!P6 SYNCS.PHASECHK.TRANS64 P6, [R0+URZ+0x38890], R115 ;  /* 0x038890730000e5a7 */ /* 0x000ee400080c007f */
[----:B---3--:R-:W-:Y:S05]  /*30ac0*/  @!P6 BRA `(.L_x_2934) ;  /* 0xfffffffc00f0e947 */ /* 0x008fea000383ffff */
[----:B------:R-:W-:Y:S05]  /*30ad0*/  BRA `(.L_x_3293) ;  /* 0xfffffd6000587947 */ /* 0x000fea000383ffff */
.L_x_2959:
[----:B0-----:R0:W1:Y:S02]  /*30ae0*/  SYNCS.PHASECHK.TRANS64.TRYWAIT P3, [R0+URZ+0x38890], R115 ;  /* 0x03889073000075a7 */ /* 0x001064000806017f */
[----:B-1----:R-:W-:Y:S05]  /*30af0*/  @!P3 NANOSLEEP.SYNCS 0x989680 ;  /* 0x009896800000b95d */ /* 0x002fea0003900000 */
[----:B------:R-:W1:Y:S02]  /*30b00*/  @!P3 SYNCS.PHASECHK.TRANS64 P3, [R0+URZ+0x38890], R115 ;  /* 0x038890730000b5a7 */ /* 0x000e64000806007f */
[----:B-1----:R-:W-:Y:S05]  /*30b10*/  @!P3 BRA `(.L_x_2959) ;  /* 0xfffffffc00f0b947 */ /* 0x002fea000383ffff */
[----:B------:R-:W-:Y:S05]  /*30b20*/  BRA `(.L_x_3294) ;  /* 0xfffffd9000c07947 */ /* 0x000fea000383ffff */
.L_x_2967:
[----:B-1----:R1:W2:Y:S02]  /*30b30*/  SYNCS.PHASECHK.TRANS64.TRYWAIT P2, [R0+URZ+0x388b0], R115 ;  /* 0x0388b073000075a7 */ /* 0x0022a4000804017f */
[----:B--2---:R-:W-:Y:S05]  /*30b40*/  @!P2 NANOSLEEP.SYNCS 0x989680 ;  /* 0x009896800000a95d */ /* 0x004fea0003900000 */
[----:B------:R-:W2:Y:S02]  /*30b50*/  @!P2 SYNCS.PHASECHK.TRANS64 P2, [R0+URZ+0x388b0], R115 ;  /* 0x0388b0730000a5a7 */ /* 0x000ea4000804007f */
[----:B--2---:R-:W-:Y:S05]  /*30b60*/  @!P2 BRA `(.L_x_2967) ;  /* 0xfffffffc00f0a947 */ /* 0x004fea000383ffff */
[----:B------:R-:W-:Y:S05]  /*30b70*/  BRA `(.L_x_3295) ;  /* 0xfffffd9400f07947 */ /* 0x000fea000383ffff */
.L_x_2987:
        /* <DEDUP_REMOVED lines=8> */
.L_x_3297:
[----:B------:R-:W-:Y:S05]  /*30c00*/  BSYNC B1 ;  /* 0x0000000000017941 */ /* 0x000fea0003800000 */
.L_x_3296:
        /* <DEDUP_REMOVED lines=8> */
.L_x_3298:
[----:B------:R-:W-:Y:S01]  /*30c90*/  MOV R13, R8 ;  /* 0x00000008000d7202 */ /* 0x000fe20000000f00 */
[----:B------:R-:W-:-:S07]  /*30ca0*/  IMAD.MOV.U32 R5, RZ, RZ, R14 ;  /* 0x000000ffff057224 */ /* 0x000fce00078e000e */
[----:B------:R-:W-:Y:S05]  /*30cb0*/  WARPSYNC.COLLECTIVE R15, `(.L_x_3299) ;  /* 0x000000000f087348 */ /* 0x000fea0003c00000 */
[----:B------:R0:W1:Y:S02]  /*30cc0*/  SHFL.IDX P6, R14, R13, R12, R11 ;  /* 0x0000000c0d0e7389 */ /* 0x00006400000c000b */
[----:B01----:R-:W-:Y:S01]  /*30cd0*/  ENDCOLLECTIVE ;  /* 0x000000000000791b */ /* 0x003fe20003800000 */
.L_x_3299:
[----:B------:R-:W-:Y:S02]  /*30ce0*/  IMAD.MOV.U32 R13, RZ, RZ, R0 ;  /* 0x000000ffff0d7224 */ /* 0x000fe400078e0000 */
[----:B------:R-:W-:-:S07]  /*30cf0*/  IMAD.MOV.U32 R9, RZ, RZ, R14 ;  /* 0x000000ffff097224 */ /* 0x000fce00078e000e */
[----:B------:R-:W-:Y:S05]  /*30d00*/  WARPSYNC.COLLECTIVE R15, `(.L_x_3300) ;  /* 0x000000000f087348 */ /* 0x000fea0003c00000 */
[----:B------:R0:W1:Y:S02]  /*30d10*/  SHFL.IDX P6, R14, R13, R12, R11 ;  /* 0x0000000c0d0e7389 */ /* 0x00006400000c000b */
[----:B01----:R-:W-:Y:S01]  /*30d20*/  ENDCOLLECTIVE ;  /* 0x000000000000791b */ /* 0x003fe20003800000 */
.L_x_3300:
[----:B------:R-:W-:Y:S05]  /*30d30*/  BRA `(.L_x_3301) ;  /* 0xfffffda800a47947 */ /* 0x000fea000383ffff */
.L_x_2990:
        /* <DEDUP_REMOVED lines=8> */
.L_x_3303:
[----:B------:R-:W-:Y:S05]  /*30dc0*/  BSYNC B1 ;  /* 0x0000000000017941 */ /* 0x000fea0003800000 */
.L_x_3302:
        /* <DEDUP_REMOVED lines=8> */
.L_x_3304:
[----:B------:R-:W-:Y:S01]  /*30e50*/  IMAD.MOV.U32 R13, RZ, RZ, R8 ;  /* 0x000000ffff0d7224 */ /* 0x000fe200078e0008 */
[----:B------:R-:W-:-:S07]  /*30e60*/  MOV R5, R14 ;  /* 0x0000000e00057202 */ /* 0x000fce0000000f00 */
[----:B------:R-:W-:Y:S05]  /*30e70*/  WARPSYNC.COLLECTIVE R15, `(.L_x_3305) ;  /* 0x000000000f087348 */ /* 0x000fea0003c00000 */
[----:B------:R0:W1:Y:S02]  /*30e80*/  SHFL.IDX P6, R14, R13, R12, R11 ;  /* 0x0000000c0d0e7389 */ /* 0x00006400000c000b */
[----:B01----:R-:W-:Y:S01]  /*30e90*/  ENDCOLLECTIVE ;  /* 0x000000000000791b */ /* 0x003fe20003800000 */
.L_x_3305:
[----:B------:R-:W-:Y:S02]  /*30ea0*/  IMAD.MOV.U32 R13, RZ, RZ, R0 ;  /* 0x000000ffff0d7224 */ /* 0x000fe400078e0000 */
[----:B------:R-:W-:-:S07]  /*30eb0*/  IMAD.MOV.U32 R9, RZ, RZ, R14 ;  /* 0x000000ffff097224 */ /* 0x000fce00078e000e */
[----:B------:R-:W-:Y:S05]  /*30ec0*/  WARPSYNC.COLLECTIVE R15, `(.L_x_3306) ;  /* 0x000000000f087348 */ /* 0x000fea0003c00000 */
[----:B------:R0:W1:Y:S02]  /*30ed0*/  SHFL.IDX P6, R14, R13, R12, R11 ;  /* 0x0000000c0d0e7389 */ /* 0x00006400000c000b */
[----:B01----:R-:W-:Y:S01]  /*30ee0*/  ENDCOLLECTIVE ;  /* 0x000000000000791b */ /* 0x003fe20003800000 */
.L_x_3306:
[----:B------:R-:W-:Y:S05]  /*30ef0*/  BRA `(.L_x_3307) ;  /* 0xfffffdac009c7947 */ /* 0x000fea000383ffff */
.L_x_2993:
        /* <DEDUP_REMOVED lines=8> */
.L_x_3309:
[----:B------:R-:W-:Y:S05]  /*30f80*/  BSYNC B1 ;  /* 0x0000000000017941 */ /* 0x000fea0003800000 */
.L_x_3308:
[----:B------:R-:W-:Y:S01]  /*30f90*/  IMAD.MOV.U32 R13, RZ, RZ, R6 ;  /* 0x000000ffff0d7224 */ /* 0x000fe200078e0006 */
[----:B------:R-:W-:Y:S01]  /*30fa0*/  MOV R15, 0xffffffff ;  /* 0xffffffff000f7802 */ /* 0x000fe20000000f00 */
[----:B------:R-:W-:Y:S01]  /*30fb0*/  IMAD.MOV.U32 R12, RZ, RZ, 0x2 ;  /* 0x00000002ff0c7424 */ /* 0x000fe200078e00ff */
[----:B------:R-:W-:Y:S01]  /*30fc0*/  MOV R4, R14 ;  /* 0x0000000e00047202 */ /* 0x000fe20000000f00 */
[----:B------:R-:W-:-:S07]  /*30fd0*/  IMAD.MOV.U32 R11, RZ, RZ, 0x181f ;  /* 0x0000181fff0b7424 */ /* 0x000fce00078e00ff */
[----:B------:R-:W-:Y:S05]  /*30fe0*/  WARPSYNC.COLLECTIVE R15, `(.L_x_3310) ;  /* 0x000000000f087348 */ /* 0x000fea0003c00000 */
[----:B------:R0:W1:Y:S02]  /*30ff0*/  SHFL.IDX P6, R14, R13, R12, R11 ;  /* 0x0000000c0d0e7389 */ /* 0x00006400000c000b */
[----:B01----:R-:W-:Y:S01]  /*31000*/  ENDCOLLECTIVE ;  /* 0x000000000000791b */ /* 0x003fe20003800000 */
.L_x_3310:
[----:B------:R-:W-:Y:S02]  /*31010*/  IMAD.MOV.U32 R13, RZ, RZ, R8 ;  /* 0x000000ffff0d7224 */ /* 0x000fe400078e0008 */
[----:B------:R-:W-:-:S07]  /*31020*/  IMAD.MOV.U32 R5, RZ, RZ, R14 ;  /* 0x000000ffff057224 */ /* 0x000fce00078e000e */
[----:B------:R-:W-:Y:S05]  /*31030*/  WARPSYNC.COLLECTIVE R15, `(.L_x_3311) ;  /* 0x000000000f087348 */ /* 0x000fea0003c00000 */
[----:B------:R0:W1:Y:S02]  /*31040*/  SHFL.IDX P6, R14, R13, R12, R11 ;  /* 0x0000000c0d0e7389 */ /* 0x00006400000c000b */
[----:B01----:R-:W-:Y:S01]  /*31050*/  ENDCOLLECTIVE ;  /* 0x000000000000791b */ /* 0x003fe20003800000 */
.L_x_3311:
[----:B------:R-:W-:Y:S01]  /*31060*/  MOV R13, R0 ;  /* 0x00000000000d7202 */ /* 0x000fe20000000f00 */
[----:B------:R-:W-:-:S07]  /*31070*/  IMAD.MOV.U32 R9, RZ, RZ, R14 ;  /* 0x000000ffff097224 */ /* 0x000fce00078e000e */
[----:B------:R-:W-:Y:S05]  /*31080*/  WARPSYNC.COLLECTIVE R15, `(.L_x_3312) ;  /* 0x000000000f087348 */ /* 0x000fea0003c00000 */
[----:B------:R0:W1:Y:S02]  /*31090*/  SHFL.IDX P6, R14, R13, R12, R11 ;  /* 0x0000000c0d0e7389 */ /* 0x00006400000c000b */
[----:B01----:R-:W-:Y:S01]  /*310a0*/  ENDCOLLECTIVE ;  /* 0x000000000000791b */ /* 0x003fe20003800000 */
.L_x_3312:
[----:B------:R-:W-:Y:S05]  /*310b0*/  BRA `(.L_x_3313) ;  /* 0xfffffdb0008c7947 */ /* 0x000fea000383ffff */
.L_x_2996:
[----:B------:R-:W-:Y:S01]  /*310c0*/  BSSY B1, `(.L_x_3314) ;  /* 0x0000008000017945 */ /* 0x000fe20003800000 */
[----:B------:R-:W-:Y:S01]  /*310d0*/  IMAD.MOV.U32 R13, RZ, RZ, R7 ;  /* 0x000000ffff0d7224 */ /* 0x000fe200078e0007 */
[----:B------:R-:W-:Y:S01]  /*310e0*/  MOV R15, 0xffffffff ;  /* 0xffffffff000f7802 */ /* 0x000fe20000000f00 */
[----:B------:R-:W-:Y:S02]  /*310f0*/  IMAD.MOV.U32 R12, RZ, RZ, 0x3 ;  /* 0x00000003ff0c7424 */ /* 0x000fe400078e00ff */
[----:B------:R-:W-:-:S07]  /*31100*/  IMAD.MOV.U32 R11, RZ, RZ, 0x181f ;  /* 0x0000181fff0b7424 */ /* 0x000fce00078e00ff */
[----:B-1--4-:R-:W-:Y:S05]  /*31110*/  WARPSYNC.COLLECTIVE R15, `(.L_x_3315) ;  /* 0x000000000f087348 */ /* 0x012fea0003c00000 */
[----:B------:R0:W2:Y:S02]  /*31120*/  SHFL.IDX P6, R14, R13, R12, R11 ;  /* 0x0000000c0d0e7389 */ /* 0x0000a400000c000b */
[----:B012-4-:R-:W-:Y:S01]  /*31130*/  ENDCOLLECTIVE ;  /* 0x000000000000791b */ /* 0x017fe20003800000 */
.L_x_3315:
[----:B------:R-:W-:Y:S05]  /*31140*/  BSYNC B1 ;  /* 0x0000000000017941 */ /* 0x000fea0003800000 */
.L_x_3314:
        /* <DEDUP_REMOVED lines=8> */
.L_x_3316:
[----:B------:R-:W-:Y:S02]  /*311d0*/  IMAD.MOV.U32 R13, RZ, RZ, R8 ;  /* 0x000000ffff0d7224 */ /* 0x000fe400078e0008 */
[----:B------:R-:W-:-:S07]  /*311e0*/  IMAD.MOV.U32 R10, RZ, RZ, R14 ;  /* 0x000000ffff0a7224 */ /* 0x000fce00078e000e */
[----:B------:R-:W-:Y:S05]  /*311f0*/  WARPSYNC.COLLECTIVE R15, `(.L_x_3317) ;  /* 0x000000000f087348 */ /* 0x000fea0003c00000 */
[----:B------:R0:W1:Y:S02]  /*31200*/  SHFL.IDX P6, R14, R13, R12, R11 ;  /* 0x0000000c0d0e7389 */ /* 0x00006400000c000b */
[----:B01----:R-:W-:Y:S01]  /*31210*/  ENDCOLLECTIVE ;  /* 0x000000000000791b */ /* 0x003fe20003800000 */
.L_x_3317:
[----:B------:R-:W-:Y:S01]  /*31220*/  IMAD.MOV.U32 R13, RZ, RZ, R0 ;  /* 0x000000ffff0d7224 */ /* 0x000fe200078e0000 */
[----:B------:R-:W-:-:S07]  /*31230*/  MOV R8, R14 ;  /* 0x0000000e00087202 */ /* 0x000fce0000000f00 */
[----:B------:R-:W-:Y:S05]  /*31240*/  WARPSYNC.COLLECTIVE R15, `(.L_x_3318) ;  /* 0x000000000f087348 */ /* 0x000fea0003c00000 */
[----:B------:R0:W1:Y:S02]  /*31250*/  SHFL.IDX P6, R14, R13, R12, R11 ;  /* 0x0000000c0d0e7389 */ /* 0x00006400000c000b */
[----:B01----:R-:W-:Y:S01]  /*31260*/  ENDCOLLECTIVE ;  /* 0x000000000000791b */ /* 0x003fe20003800000 */
.L_x_3318:
[----:B------:R-:W-:Y:S01]  /*31270*/  IMAD.MOV.U32 R0, RZ, RZ, R14 ;  /* 0x000000ffff007224 */ /* 0x000fe200078e000e */
[----:B------:R-:W-:Y:S06]  /*31280*/  BRA `(.L_x_3319) ;  /* 0xfffffdb400807947 */ /* 0x000fec000383ffff */
.L_x_3000:
[----:B0-----:R0:W1:Y:S02]  /*31290*/  SYNCS.PHASECHK.TRANS64.TRYWAIT P0, [R18+URZ+0x38800], R119 ;  /* 0x03880077120075a7 */ /* 0x001064000800017f */
[----:B-1----:R-:W-:Y:S05]  /*312a0*/  @!P0 NANOSLEEP.SYNCS 0x989680 ;  /* 0x009896800000895d */ /* 0x002fea0003900000 */
[----:B------:R-:W1:Y:S02]  /*312b0*/  @!P0 SYNCS.PHASECHK.TRANS64 P0, [R18+URZ+0x38800], R119 ;  /* 0x03880077120085a7 */ /* 0x000e64000800007f */
[----:B-1----:R-:W-:Y:S05]  /*312c0*/  @!P0 BRA `(.L_x_3000) ;  /* 0xfffffffc00f08947 */ /* 0x002fea000383ffff */
[----:B------:R-:W-:Y:S05]  /*312d0*/  BRA `(.L_x_3320) ;  /* 0xfffffdb800e07947 */ /* 0x000fea000383ffff */
.L_x_3032:
        /* <DEDUP_REMOVED lines=8> */
.L_x_3322:
[----:B------:R-:W-:Y:S05]  /*31360*/  BSYNC B1 ;  /* 0x0000000000017941 */ /* 0x000fea0003800000 */
.L_x_3321:
[----:B------:R-:W-:Y:S01]  /*31370*/  MOV R13, R7 ;  /* 0x00000007000d7202 */ /* 0x000fe20000000f00 */
[----:B------:R-:W-:Y:S02]  /*31380*/  IMAD.MOV.U32 R12, RZ, RZ, RZ ;  /* 0x000000ffff0c7224 */ /* 0x000fe400078e00ff */
[----:B------:R-:W-:Y:S02]  /*31390*/  IMAD.MOV.U32 R11, RZ, RZ, 0x181f ;  /* 0x0000181fff0b7424 */ /* 0x000fe400078e00ff */
[----:B------:R-:W-:Y:S02]  /*313a0*/  IMAD.MOV.U32 R15, RZ, RZ, -0x1 ;  /* 0xffffffffff0f7424 */ /* 0x000fe400078e00ff */
[----:B------:R-:W-:-:S07]  /*313b0*/  IMAD.MOV.U32 R5, RZ, RZ, R14 ;  /* 0x000000ffff057224 */ /* 0x000fce00078e000e */
[----:B------:R-:W-:Y:S05]  /*313c0*/  WARPSYNC.COLLECTIVE R15, `(.L_x_3323) ;  /* 0x000000000f087348 */ /* 0x000fea0003c00000 */
[----:B------:R0:W1:Y:S02]  /*313d0*/  SHFL.IDX P6, R14, R13, R12, R11 ;  /* 0x0000000c0d0e7389 */ /* 0x00006400000c000b */
[----:B01----:R-:W-:Y:S01]  /*313e0*/  ENDCOLLECTIVE ;  /* 0x000000000000791b */ /* 0x003fe20003800000 */
.L_x_3323:
[----:B------:R-:W-:Y:S01]  /*313f0*/  IMAD.MOV.U32 R13, RZ, RZ, R8 ;  /* 0x000000ffff0d7224 */ /* 0x000fe200078e0008 */
[----:B------:R-:W-:-:S07]  /*31400*/  MOV R4, R14 ;  /* 0x0000000e00047202 */ /* 0x000fce0000000f00 */
[----:B------:R-:W-:Y:S05]  /*31410*/  WARPSYNC.COLLECTIVE R15, `(.L_x_3324) ;  /* 0x000000000f087348 */ /* 0x000fea0003c00000 */
[----:B------:R0:W1:Y:S02]  /*31420*/  SHFL.IDX P6, R14, R13, R12, R11 ;  /* 0x0000000c0d0e7389 */ /* 0x00006400000c000b */
[----:B01----:R-:W-:Y:S01]  /*31430*/  ENDCOLLECTIVE ;  /* 0x000000000000791b */ /* 0x003fe20003800000 */
.L_x_3324:
[----:B------:R-:W-:Y:S02]  /*31440*/  IMAD.MOV.U32 R13, RZ, RZ, R6 ;  /* 0x000000ffff0d7224 */ /* 0x000fe400078e0006 */
[----:B------:R-:W-:-:S07]  /*31450*/  IMAD.MOV.U32 R21, RZ, RZ, R14 ;  /* 0x000000ffff157224 */ /* 0x000fce00078e000e */
[----:B------:R-:W-:Y:S05]  /*31460*/  WARPSYNC.COLLECTIVE R15, `(.L_x_3325) ;  /* 0x000000000f087348 */ /* 0x000fea0003c00000 */
[----:B------:R0:W1:Y:S02]  /*31470*/  SHFL.IDX P6, R14, R13, R12, R11 ;  /* 0x0000000c0d0e7389 */ /* 0x00006400000c000b */
[----:B01----:R-:W-:Y:S01]  /*31480*/  ENDCOLLECTIVE ;  /* 0x000000000000791b */ /* 0x003fe20003800000 */
.L_x_3325:
[----:B------:R-:W-:Y:S05]  /*31490*/  BRA `(.L_x_3326) ;  /* 0xfffffde800b87947 */ /* 0x000fea000383ffff */
.L_x_3035:
[----:B------:R-:W-:Y:S01]  /*314a0*/  BSSY B1, `(.L_x_3327) ;  /* 0x0000008000017945 */ /* 0x000fe20003800000 */
[----:B------:R-:W-:Y:S01]  /*314b0*/  MOV R13, R9 ;  /* 0x00000009000d7202 */ /* 0x000fe20000000f00 */
[----:B------:R-:W-:Y:S02]  /*314c0*/  IMAD.MOV.U32 R12, RZ, RZ, 0x1 ;  /* 0x00000001ff0c7424 */ /* 0x000fe400078e00ff */
[----:B------:R-:W-:Y:S02]  /*314d0*/  IMAD.MOV.U32 R11, RZ, RZ, 0x181f ;  /* 0x0000181fff0b7424 */ /* 0x000fe400078e00ff */
[----:B------:R-:W-:-:S07]  /*314e0*/  IMAD.MOV.U32 R15, RZ, RZ, -0x1 ;  /* 0xffffffffff0f7424 */ /* 0x000fce00078e00ff */
[----:B0--34-:R-:W-:Y:S05]  /*314f0*/  WARPSYNC.COLLECTIVE R15, `(.L_x_3328) ;  /* 0x000000000f087348 */ /* 0x019fea0003c00000 */
[----:B----4-:R1:W2:Y:S02]  /*31500*/  SHFL.IDX P6, R14, R13, R12, R11 ;  /* 0x0000000c0d0e7389 */ /* 0x0102a400000c000b */
[----:B0123--:R-:W-:Y:S01]  /*31510*/  ENDCOLLECTIVE ;  /* 0x000000000000791b */ /* 0x00ffe20003800000 */
.L_x_3328:
[----:B------:R-:W-:Y:S05]  /*31520*/  BSYNC B1 ;  /* 0x0000000000017941 */ /* 0x000fea0003800000 */
.L_x_3327:
        /* <DEDUP_REMOVED lines=8> */
.L_x_3329:
[----:B------:R-:W-:Y:S02]  /*315b0*/  IMAD.MOV.U32 R13, RZ, RZ, R8 ;  /* 0x000000ffff0d7224 */ /* 0x000fe400078e0008 */
[----:B------:R-:W-:-:S07]  /*315c0*/  IMAD.MOV.U32 R4, RZ, RZ, R14 ;  /* 0x000000ffff047224 */ /* 0x000fce00078e000e */
[----:B------:R-:W-:Y:S05]  /*315d0*/  WARPSYNC.COLLECTIVE R15, `(.L_x_3330) ;  /* 0x000000000f087348 */ /* 0x000fea0003c00000 */
[----:B------:R0:W1:Y:S02]  /*315e0*/  SHFL.IDX P6, R14, R13, R12, R11 ;  /* 0x0000000c0d0e7389 */ /* 0x00006400000c000b */
[----:B01----:R-:W-:Y:S01]  /*315f0*/  ENDCOLLECTIVE ;  /* 0x000000000000791b */ /* 0x003fe20003800000 */
.L_x_3330:
[----:B------:R-:W-:Y:S01]  /*31600*/  MOV R13, R6 ;  /* 0x00000006000d7202 */ /* 0x000fe20000000f00 */
[----:B------:R-:W-:-:S07]  /*31610*/  IMAD.MOV.U32 R21, RZ, RZ, R14 ;  /* 0x000000ffff157224 */ /* 0x000fce00078e000e */
[----:B------:R-:W-:Y:S05]  /*31620*/  WARPSYNC.COLLECTIVE R15, `(.L_x_3331) ;  /* 0x000000000f087348 */ /* 0x000fea0003c00000 */
[----:B------:R0:W1:Y:S02]  /*31630*/  SHFL.IDX P6, R14, R13, R12, R11 ;  /* 0x0000000c0d0e7389 */ /* 0x00006400000c000b */
[----:B01----:R-:W-:Y:S01]  /*31640*/  ENDCOLLECTIVE ;  /* 0x000000000000791b */ /* 0x003fe20003800000 */
.L_x_3331:
[----:B------:R-:W-:Y:S05]  /*31650*/  BRA `(.L_x_3332) ;  /* 0xfffffdec00707947 */ /* 0x000fea000383ffff */
.L_x_3038:
[----:B------:R-:W-:Y:S01]  /*31660*/  BSSY B1, `(.L_x_3333) ;  /* 0x0000008000017945 */ /* 0x000fe20003800000 */
[----:B------:R-:W-:Y:S01]  /*31670*/  IMAD.MOV.U32 R13, RZ, RZ, R9 ;  /* 0x000000ffff0d7224 */ /* 0x000fe200078e0009 */
[----:B------:R-:W-:Y:S01]  /*31680*/  MOV R15, 0xffffffff ;  /* 0xffffffff000f7802 */ /* 0x000fe20000000f00 */
[----:B------:R-:W-:Y:S02]  /*31690*/  IMAD.MOV.U32 R12, RZ, RZ, 0x2 ;  /* 0x00000002ff0c7424 */ /* 0x000fe400078e00ff */
[----:B------:R-:W-:-:S07]  /*316a0*/  IMAD.MOV.U32 R11, RZ, RZ, 0x181f ;  /* 0x0000181fff0b7424 */ /* 0x000fce00078e00ff */
[----:B-1-34-:R-:W-:Y:S05]  /*316b0*/  WARPSYNC.COLLECTIVE R15, `(.L_x_3334) ;  /* 0x000000000f087348 */ /* 0x01afea0003c00000 */
[----:B----4-:R0:W2:Y:S02]  /*316c0*/  SHFL.IDX P6, R14, R13, R12, R11 ;  /* 0x0000000c0d0e7389 */ /* 0x0100a400000c000b */
[----:B0123--:R-:W-:Y:S01]  /*316d0*/  ENDCOLLECTIVE ;  /* 0x000000000000791b */ /* 0x00ffe20003800000 */
.L_x_3334:
[----:B------:R-:W-:Y:S05]  /*316e0*/  BSYNC B1 ;  /* 0x0000000000017941 */ /* 0x000fea0003800000 */
.L_x_3333:
        /* <DEDUP_REMOVED lines=8> */
.L_x_3335:
[----:B------:R-:W-:Y:S02]  /*31770*/  IMAD.MOV.U32 R13, RZ, RZ, R8 ;  /* 0x000000ffff0d7224 */ /* 0x000fe400078e0008 */
[----:B------:R-:W-:-:S07]  /*31780*/  IMAD.MOV.U32 R4, RZ, RZ, R14 ;  /* 0x000000ffff047224 */ /* 0x000fce00078e000e */
[----:B------:R-:W-:Y:S05]  /*31790*/  WARPSYNC.COLLECTIVE R15, `(.L_x_3336) ;  /* 0x000000000f087348 */ /* 0x000fea0003c00000 */
[----:B------:R0:W1:Y:S02]  /*317a0*/  SHFL.IDX P6, R14, R13, R12, R11 ;  /* 0x0000000c0d0e7389 */ /* 0x00006400000c000b */
[----:B01----:R-:W-:Y:S01]  /*317b0*/  ENDCOLLECTIVE ;  /* 0x000000000000791b */ /* 0x003fe20003800000 */
.L_x_3336:
[----:B------:R-:W-:Y:S01]  /*317c0*/  IMAD.MOV.U32 R13, RZ, RZ, R6 ;  /* 0x000000ffff0d7224 */ /* 0x000fe200078e0006 */
[----:B------:R-:W-:-:S07]  /*317d0*/  MOV R21, R14 ;  /* 0x0000000e00157202 */ /* 0x000fce0000000f00 */
[----:B------:R-:W-:Y:S05]  /*317e0*/  WARPSYNC.COLLECTIVE R15, `(.L_x_3337) ;  /* 0x000000000f087348 */ /* 0x000fea0003c00000 */
[----:B------:R0:W1:Y:S02]  /*317f0*/  SHFL.IDX P6, R14, R13, R12, R11 ;  /* 0x0000000c0d0e7389 */ /* 0x00006400000c000b */
[----:B01----:R-:W-:Y:S01]  /*31800*/  ENDCOLLECTIVE ;  /* 0x000000000000791b */ /* 0x003fe20003800000 */
.L_x_3337:
[----:B------:R-:W-:Y:S05]  /*31810*/  BRA `(.L_x_3338) ;  /* 0xfffffdf000187947 */ /* 0x000fea000383ffff */
.L_x_3041:
[----:B------:R-:W-:Y:S01]  /*31820*/  BSSY B1, `(.L_x_3339) ;  /* 0x0000008000017945 */ /* 0x000fe20003800000 */
[----:B------:R-:W-:Y:S01]  /*31830*/  IMAD.MOV.U32 R13, RZ, RZ, R9 ;  /* 0x000000ffff0d7224 */ /* 0x000fe200078e0009 */
[----:B------:R-:W-:Y:S01]  /*31840*/  MOV R11, 0x181f ;  /* 0x0000181f000b7802 */ /* 0x000fe20000000f00 */
[----:B------:R-:W-:Y:S02]  /*31850*/  IMAD.MOV.U32 R12, RZ, RZ, 0x3 ;  /* 0x00000003ff0c7424 */ /* 0x000fe400078e00ff */
[----:B------:R-:W-:-:S07]  /*31860*/  IMAD.MOV.U32 R15, RZ, RZ, -0x1 ;  /* 0xffffffffff0f7424 */ /* 0x000fce00078e00ff */
[----:B-1-34-:R-:W-:Y:S05]  /*31870*/  WARPSYNC.COLLECTIVE R15, `(.L_x_3340) ;  /* 0x000000000f087348 */ /* 0x01afea0003c00000 */
[----:B----4-:R0:W2:Y:S02]  /*31880*/  SHFL.IDX P6, R14, R13, R12, R11 ;  /* 0x0000000c0d0e7389 */ /* 0x0100a400000c000b */
[----:B0123--:R-:W-:Y:S01]  /*31890*/  ENDCOLLECTIVE ;  /* 0x000000000000791b */ /* 0x00ffe20003800000 */
.L_x_3340:
[----:B------:R-:W-:Y:S05]  /*318a0*/  BSYNC B1 ;  /* 0x0000000000017941 */ /* 0x000fea0003800000 */
.L_x_3339:
        /* <DEDUP_REMOVED lines=8> */
.L_x_3341:
[----:B------:R-:W-:Y:S01]  /*31930*/  MOV R13, R8 ;  /* 0x00000008000d7202 */ /* 0x000fe20000000f00 */
[----:B------:R-:W-:-:S07]  /*31940*/  IMAD.MOV.U32 R20, RZ, RZ, R14 ;  /* 0x000000ffff147224 */ /* 0x000fce00078e000e */
[----:B------:R-:W-:Y:S05]  /*31950*/  WARPSYNC.COLLECTIVE R15, `(.L_x_3342) ;  /* 0x000000000f087348 */ /* 0x000fea0003c00000 */
[----:B------:R0:W1:Y:S02]  /*31960*/  SHFL.IDX P6, R14, R13, R12, R11 ;  /* 0x0000000c0d0e7389 */ /* 0x00006400000c000b */
[----:B01----:R-:W-:Y:S01]  /*31970*/  ENDCOLLECTIVE ;  /* 0x000000000000791b */ /* 0x003fe20003800000 */
.L_x_3342:
[----:B------:R-:W-:Y:S02]  /*31980*/  IMAD.MOV.U32 R13, RZ, RZ, R6 ;  /* 0x000000ffff0d7224 */ /* 0x000fe400078e0006 */
[----:B------:R-:W-:-:S07]  /*31990*/  IMAD.MOV.U32 R77, RZ, RZ, R14 ;  /* 0x000000ffff4d7224 */ /* 0x000fce00078e000e */
[----:B------:R-:W-:Y:S05]  /*319a0*/  WARPSYNC.COLLECTIVE R15, `(.L_x_3343) ;  /* 0x000000000f087348 */ /* 0x000fea0003c00000 */
[----:B------:R0:W1:Y:S02]  /*319b0*/  SHFL.IDX P6, R14, R13, R12, R11 ;  /* 0x0000000c0d0e7389 */ /* 0x00006400000c000b */
[----:B01----:R-:W-:Y:S01]  /*319c0*/  ENDCOLLECTIVE ;  /* 0x000000000000791b */ /* 0x003fe20003800000 */
.L_x_3343:
[----:B------:R-:W-:Y:S01]  /*319d0*/  IMAD.MOV.U32 R76, RZ, RZ, R14 ;  /* 0x000000ffff4c7224 */ /* 0x000fe200078e000e */
[----:B------:R-:W-:Y:S06]  /*319e0*/  BRA `(.L_x_3344) ;  /* 0xfffffdf000c47947 */ /* 0x000fec000383ffff */
.L_x_3045:
[----:B0-----:R0:W1:Y:S02]  /*319f0*/  SYNCS.PHASECHK.TRANS64.TRYWAIT P0, [R18+URZ+0x38800], R115 ;  /* 0x03880073120075a7 */ /* 0x001064000800017f */
[----:B-1----:R-:W-:Y:S05]  /*31a00*/  @!P0 NANOSLEEP.SYNCS 0x989680 ;  /* 0x009896800000895d */ /* 0x002fea0003900000 */
[----:B------:R-:W1:Y:S02]  /*31a10*/  @!P0 SYNCS.PHASECHK.TRANS64 P0, [R18+URZ+0x38800], R115 ;  /* 0x03880073120085a7 */ /* 0x000e64000800007f */
[----:B-1----:R-:W-:Y:S05]  /*31a20*/  @!P0 BRA `(.L_x_3045) ;  /* 0xfffffffc00f08947 */ /* 0x002fea000383ffff */
[----:B------:R-:W-:Y:S05]  /*31a30*/  BRA `(.L_x_3345) ;  /* 0xfffffdf400d87947 */ /* 0x000fea000383ffff */
.L_x_3063:
[----:B-1----:R1:W2:Y:S02]  /*31a40*/  SYNCS.PHASECHK.TRANS64.TRYWAIT P2, [R0+URZ+0x38830], R3 ;  /* 0x03883003000075a7 */ /* 0x0022a4000804017f */
[----:B--2---:R-:W-:Y:S05]  /*31a50*/  @!P2 NANOSLEEP.SYNCS 0x989680 ;  /* 0x009896800000a95d */ /* 0x004fea0003900000 */
[----:B------:R-:W2:Y:S02]  /*31a60*/  @!P2 SYNCS.PHASECHK.TRANS64 P2, [R0+URZ+0x38830], R3 ;  /* 0x038830030000a5a7 */ /* 0x000ea4000804007f */
[----:B--2---:R-:W-:Y:S05]  /*31a70*/  @!P2 BRA `(.L_x_3063) ;  /* 0xfffffffc00f0a947 */ /* 0x004fea000383ffff */
[----:B------:R-:W-:Y:S05]  /*31a80*/  BRA `(.L_x_3062) ;  /* 0xfffffe2c00407947 */ /* 0x000fea000383ffff */
.L_x_3070:
[----:B-1----:R1:W2:Y:S02]  /*31a90*/  SYNCS.PHASECHK.TRANS64.TRYWAIT P3, [R11+URZ+0x38830], R3 ;  /* 0x038830030b0075a7 */ /* 0x0022a4000806017f */
[----:B--2---:R-:W-:Y:S05]  /*31aa0*/  @!P3 NANOSLEEP.SYNCS 0x989680 ;  /* 0x009896800000b95d */ /* 0x004fea0003900000 */
[----:B------:R-:W2:Y:S02]  /*31ab0*/  @!P3 SYNCS.PHASECHK.TRANS64 P3, [R11+URZ+0x38830], R3 ;  /* 0x038830030b00b5a7 */ /* 0x000ea4000806007f */
[----:B--2---:R-:W-:Y:S05]  /*31ac0*/  @!P3 BRA `(.L_x_3070) ;  /* 0xfffffffc00f0b947 */ /* 0x004fea000383ffff */
[----:B------:R-:W-:Y:S05]  /*31ad0*/  BRA `(.L_x_3069) ;  /* 0xfffffe7800b87947 */ /* 0x000fea000383ffff */
.L_x_3075:
[----:B---3--:R3:W4:Y:S02]  /*31ae0*/  SYNCS.PHASECHK.TRANS64.TRYWAIT P3, [R9+URZ+0x38850], R0 ;  /* 0x03885000090075a7 */ /* 0x008724000806017f */
[----:B----4-:R-:W-:Y:S05]  /*31af0*/  @!P3 NANOSLEEP.SYNCS 0x989680 ;  /* 0x009896800000b95d */ /* 0x010fea0003900000 */
[----:B------:R-:W4:Y:S02]  /*31b00*/  @!P3 SYNCS.PHASECHK.TRANS64 P3, [R9+URZ+0x38850], R0 ;  /* 0x038850000900b5a7 */ /* 0x000f24000806007f */
[----:B----4-:R-:W-:Y:S05]  /*31b10*/  @!P3 BRA `(.L_x_3075) ;  /* 0xfffffffc00f0b947 */ /* 0x010fea000383ffff */
[----:B------:R-:W-:Y:S05]  /*31b20*/  BRA `(.L_x_3074) ;  /* 0xfffffeb000807947 */ /* 0x000fea000383ffff */
.L_x_3083:
[----:B-1----:R1:W2:Y:S02]  /*31b30*/  SYNCS.PHASECHK.TRANS64.TRYWAIT P2, [R3+URZ+0x38830], R12 ;  /* 0x0388300c030075a7 */ /* 0x0022a4000804017f */
[----:B--2---:R-:W-:Y:S05]  /*31b40*/  @!P2 NANOSLEEP.SYNCS 0x989680 ;  /* 0x009896800000a95d */ /* 0x004fea0003900000 */
[----:B------:R-:W2:Y:S02]  /*31b50*/  @!P2 SYNCS.PHASECHK.TRANS64 P2, [R3+URZ+0x38830], R12 ;  /* 0x0388300c0300a5a7 */ /* 0x000ea4000804007f */
[----:B--2---:R-:W-:Y:S05]  /*31b60*/  @!P2 BRA `(.L_x_3083) ;  /* 0xfffffffc00f0a947 */ /* 0x004fea000383ffff */
[----:B------:R-:W-:Y:S05]  /*31b70*/  BRA `(.L_x_3082) ;  /* 0xfffffecc00987947 */ /* 0x000fea000383ffff */
.L_x_3088:
[----:B-1----:R1:W2:Y:S02]  /*31b80*/  SYNCS.PHASECHK.TRANS64.TRYWAIT P2, [R9+URZ+0x38850], R0 ;  /* 0x03885000090075a7 */ /* 0x0022a4000804017f */
[----:B--2---:R-:W-:Y:S05]  /*31b90*/  @!P2 NANOSLEEP.SYNCS 0x989680 ;  /* 0x009896800000a95d */ /* 0x004fea0003900000 */
[----:B------:R-:W2:Y:S02]  /*31ba0*/  @!P2 SYNCS.PHASECHK.TRANS64 P2, [R9+URZ+0x38850], R0 ;  /* 0x038850000900a5a7 */ /* 0x000ea4000804007f */
[----:B--2---:R-:W-:Y:S05]  /*31bb0*/  @!P2 BRA `(.L_x_3088) ;  /* 0xfffffffc00f0a947 */ /* 0x004fea000383ffff */
[----:B------:R-:W-:Y:S05]  /*31bc0*/  BRA `(.L_x_3087) ;  /* 0xffffff0400607947 */ /* 0x000fea000383ffff */
.L_x_3094:
[----:B-1----:R1:W2:Y:S02]  /*31bd0*/  SYNCS.PHASECHK.TRANS64.TRYWAIT P0, [R0+URZ+0x38850], R7 ;  /* 0x03885007000075a7 */ /* 0x0022a4000800017f */
[----:B--2---:R-:W-:Y:S05]  /*31be0*/  @!P0 NANOSLEEP.SYNCS 0x989680 ;  /* 0x009896800000895d */ /* 0x004fea0003900000 */
[----:B------:R-:W2:Y:S02]  /*31bf0*/  @!P0 SYNCS.PHASECHK.TRANS64 P0, [R0+URZ+0x38850], R7 ;  /* 0x03885007000085a7 */ /* 0x000ea4000800007f */
[----:B--2---:R-:W-:Y:S05]  /*31c00*/  @!P0 BRA `(.L_x_3094) ;  /* 0xfffffffc00f08947 */ /* 0x004fea000383ffff */
[----:B------:R-:W-:Y:S05]  /*31c10*/  BRA `(.L_x_3093) ;  /* 0xffffff2000c47947 */ /* 0x000fea000383ffff */
.L_x_3130:
[----:B------:R-:W1:Y:S01]  /*31c20*/  S2R R6, SR_TID.X ;  /* 0x0000000000067919 */ /* 0x000e620000002100 */
[----:B------:R-:W-:Y:S01]  /*31c30*/  BSSY B1, `(.L_x_3346) ;  /* 0x000000a000017945 */ /* 0x000fe20003800000 */
[----:B------:R-:W-:Y:S02]  /*31c40*/  IMAD.MOV.U32 R12, RZ, RZ, RZ ;  /* 0x000000ffff0c7224 */ /* 0x000fe400078e00ff */
[----:B------:R-:W-:Y:S02]  /*31c50*/  IMAD.MOV.U32 R11, RZ, RZ, 0x1f ;  /* 0x0000001fff0b7424 */ /* 0x000fe400078e00ff */
[----:B------:R-:W-:Y:S01]  /*31c60*/  IMAD.MOV.U32 R15, RZ, RZ, -0x1 ;  /* 0xffffffffff0f7424 */ /* 0x000fe200078e00ff */
[----:B-1----:R-:W-:-:S04]  /*31c70*/  SHF.R.U32.HI R6, RZ, 0x5, R6 ;  /* 0x00000005ff067819 */ /* 0x002fc80000011606 */
[----:B------:R-:W-:-:S04]  /*31c80*/  LOP3.LUT R6, R6, 0x3, RZ, 0xc0, !PT ;  /* 0x0000000306067812 */ /* 0x000fc800078ec0ff */
[----:B0-----:R-:W-:-:S07]  /*31c90*/  MOV R13, R6 ;  /* 0x00000006000d7202 */ /* 0x001fce0000000f00 */
[----:B------:R-:W-:Y:S05]  /*31ca0*/  WARPSYNC.COLLECTIVE R15, `(.L_x_3347) ;  /* 0x000000000f087348 */ /* 0x000fea0003c00000 */
[----:B------:R0:W1:Y:S02]  /*31cb0*/  SHFL.IDX P6, R14, R13, R12, R11 ;  /* 0x0000000c0d0e7389 */ /* 0x00006400000c000b */
[----:B01----:R-:W-:Y:S01]  /*31cc0*/  ENDCOLLECTIVE ;  /* 0x000000000000791b */ /* 0x003fe20003800000 */
.L_x_3347:
[----:B------:R-:W-:Y:S05]  /*31cd0*/  BSYNC B1 ;  /* 0x0000000000017941 */ /* 0x000fea0003800000 */
.L_x_3346:
[----:B------:R-:W-:Y:S05]  /*31ce0*/  BRA `(.L_x_3348) ;  /* 0xffffff7000d87947 */ /* 0x000fea000383ffff */
.L_x_3132:
[----:B------:R-:W-:Y:S01]  /*31cf0*/  BSSY B1, `(.L_x_3349) ;  /* 0x0000006000017945 */ /* 0x000fe20003800000 */
[----:B------:R-:W-:-:S07]  /*31d00*/  MOV R15, 0xffffffff ;  /* 0xffffffff000f7802 */ /* 0x000fce0000000f00 */
[----:B01----:R-:W-:Y:S05]  /*31d10*/  WARPSYNC.COLLECTIVE R15, `(.L_x_3350) ;  /* 0x000000000f0c7348 */ /* 0x003fea0003c00000 */
[----:B------:R-:W-:Y:S02]  /*31d20*/  ELECT P6, UR62, PT ;  /* 0x00000000003e782f */ /* 0x000fe400038c0000 */
[----:B------:R-:W-:Y:S01]  /*31d30*/  MOV R14, UR62 ;  /* 0x0000003e000e7c02 */ /* 0x000fe20008000f00 */
[----:B01----:R-:W-:Y:S10]  /*31d40*/  ENDCOLLECTIVE ;  /* 0x000000000000791b */ /* 0x003ff40003800000 */
.L_x_3350:
[----:B------:R-:W-:Y:S05]  /*31d50*/  BSYNC B1 ;  /* 0x0000000000017941 */ /* 0x000fea0003800000 */
.L_x_3349:
[----:B------:R-:W-:Y:S05]  /*31d60*/  BRA `(.L_x_3131) ;  /* 0xffffff7000d07947 */ /* 0x000fea000383ffff */
.L_x_3134:
[----:B-1----:R-:W2:Y:S02]  /*31d70*/  LDL R3, [R1+0x4] ;  /* 0x0000040001037983 */ /* 0x002ea40000100800 */
[----:B--2---:R1:W2:Y:S02]  /*31d80*/  SYNCS.PHASECHK.TRANS64.TRYWAIT P0, [R3+URZ+0x38820], R2 ;  /* 0x03882002030075a7 */ /* 0x0042a4000800017f */
[----:B--2---:R-:W-:Y:S05]  /*31d90*/  @!P0 NANOSLEEP.SYNCS 0x989680 ;  /* 0x009896800000895d */ /* 0x004fea0003900000 */
[----:B------:R-:W2:Y:S02]  /*31da0*/  @!P0 SYNCS.PHASECHK.TRANS64 P0, [R3+URZ+0x38820], R2 ;  /* 0x03882002030085a7 */ /* 0x000ea4000800007f */
[----:B--2---:R-:W-:Y:S05]  /*31db0*/  @!P0 BRA `(.L_x_3134) ;  /* 0xfffffffc00ec8947 */ /* 0x004fea000383ffff */
[----:B------:R-:W-:Y:S05]  /*31dc0*/  BRA `(.L_x_3351) ;  /* 0xffffff7000e07947 */ /* 0x000fea000383ffff */
.L_x_3138:
[----:B-1----:R1:W2:Y:S02]  /*31dd0*/  SYNCS.PHASECHK.TRANS64.TRYWAIT P0, [R5+URZ+0x388a0], R8 ;  /* 0x0388a008050075a7 */ /* 0x0022a4000800017f */
[----:B--2---:R-:W-:Y:S05]  /*31de0*/  @!P0 NANOSLEEP.SYNCS 0x989680 ;  /* 0x009896800000895d */ /* 0x004fea0003900000 */
[----:B------:R-:W2:Y:S02]  /*31df0*/  @!P0 SYNCS.PHASECHK.TRANS64 P0, [R5+URZ+0x388a0], R8 ;  /* 0x0388a008050085a7 */ /* 0x000ea4000800007f */
[----:B--2---:R-:W-:Y:S05]  /*31e00*/  @!P0 BRA `(.L_x_3138) ;  /* 0xfffffffc00f08947 */ /* 0x004fea000383ffff */
[----:B------:R-:W-:Y:S05]  /*31e10*/  BRA `(.L_x_3352) ;  /* 0xffffff7400047947 */ /* 0x000fea000383ffff */
.L_x_3146:
[----:B--2---:R2:W3:Y:S02]  /*31e20*/  SYNCS.PHASECHK.TRANS64.TRYWAIT P0, [R5+URZ+0x388c0], R8 ;  /* 0x0388c008050075a7 */ /* 0x0044e4000800017f */
[----:B---3--:R-:W-:Y:S05]  /*31e30*/  @!P0 NANOSLEEP.SYNCS 0x989680 ;  /* 0x009896800000895d */ /* 0x008fea0003900000 */
[----:B------:R-:W3:Y:S02]  /*31e40*/  @!P0 SYNCS.PHASECHK.TRANS64 P0, [R5+URZ+0x388c0], R8 ;  /* 0x0388c008050085a7 */ /* 0x000ee4000800007f */
[----:B---3--:R-:W-:Y:S05]  /*31e50*/  @!P0 BRA `(.L_x_3146) ;  /* 0xfffffffc00f08947 */ /* 0x008fea000383ffff */
[----:B------:R-:W-:Y:S05]  /*31e60*/  BRA `(.L_x_3353) ;  /* 0xffffff7800487947 */ /* 0x000fea000383ffff */
.L_x_3156:
[----:B-1----:R1:W2:Y:S02]  /*31e70*/  SYNCS.PHASECHK.TRANS64.TRYWAIT P1, [R6+URZ+0x388a0], R5 ;  /* 0x0388a005060075a7 */ /* 0x0022a4000802017f */
[----:B--2---:R-:W-:Y:S05]  /*31e80*/  @!P1 NANOSLEEP.SYNCS 0x989680 ;  /* 0x009896800000995d */ /* 0x004fea0003900000 */
[----:B------:R-:W2:Y:S02]  /*31e90*/  @!P1 SYNCS.PHASECHK.TRANS64 P1, [R6+URZ+0x388a0], R5 ;  /* 0x0388a005060095a7 */ /* 0x000ea4000802007f */
[----:B--2---:R-:W-:Y:S05]  /*31ea0*/  @!P1 BRA `(.L_x_3156) ;  /* 0xfffffffc00f09947 */ /* 0x004fea000383ffff */
[----:B------:R-:W-:Y:S05]  /*31eb0*/  BRA `(.L_x_3354) ;  /* 0xffffff7c00d87947 */ /* 0x000fea000383ffff */
.L_x_3164:
[----:B--2---:R2:W3:Y:S02]  /*31ec0*/  SYNCS.PHASECHK.TRANS64.TRYWAIT P1, [R6+URZ+0x388c0], R5 ;  /* 0x0388c005060075a7 */ /* 0x0044e4000802017f */
[----:B---3--:R-:W-:Y:S05]  /*31ed0*/  @!P1 NANOSLEEP.SYNCS 0x989680 ;  /* 0x009896800000995d */ /* 0x008fea0003900000 */
[----:B------:R-:W3:Y:S02]  /*31ee0*/  @!P1 SYNCS.PHASECHK.TRANS64 P1, [R6+URZ+0x388c0], R5 ;  /* 0x0388c005060095a7 */ /* 0x000ee4000802007f */
[----:B---3--:R-:W-:Y:S05]  /*31ef0*/  @!P1 BRA `(.L_x_3164) ;  /* 0xfffffffc00f09947 */ /* 0x008fea000383ffff */
[----:B------:R-:W-:Y:S05]  /*31f00*/  BRA `(.L_x_3355) ;  /* 0xffffff8400187947 */ /* 0x000fea000383ffff */
.L_x_3180:
[----:B------:R-:W1:Y:S01]  /*31f10*/  S2R R5, SR_TID.X ;  /* 0x0000000000057919 */ /* 0x000e620000002100 */
[----:B------:R-:W-:Y:S01]  /*31f20*/  BSSY B0, `(.L_x_3356) ;  /* 0x000000a000007945 */ /* 0x000fe20003800000 */
[----:B------:R-:W-:Y:S01]  /*31f30*/  IMAD.MOV.U32 R12, RZ, RZ, RZ ;  /* 0x000000ffff0c7224 */ /* 0x000fe200078e00ff */
[----:B------:R-:W-:Y:S01]  /*31f40*/  MOV R15, 0xffffffff ;  /* 0xffffffff000f7802 */ /* 0x000fe20000000f00 */
[----:B------:R-:W-:Y:S01]  /*31f50*/  IMAD.MOV.U32 R11, RZ, RZ, 0x1f ;  /* 0x0000001fff0b7424 */ /* 0x000fe200078e00ff */
[----:B-1----:R-:W-:-:S04]  /*31f60*/  SHF.R.U32.HI R5, RZ, 0x5, R5 ;  /* 0x00000005ff057819 */ /* 0x002fc80000011605 */
[----:B------:R-:W-:-:S05]  /*31f70*/  LOP3.LUT R5, R5, 0x3, RZ, 0xc0, !PT ;  /* 0x0000000305057812 */ /* 0x000fca00078ec0ff */
[----:B0-----:R-:W-:-:S07]  /*31f80*/  IMAD.MOV.U32 R13, RZ, RZ, R5 ;  /* 0x000000ffff0d7224 */ /* 0x001fce00078e0005 */
[----:B------:R-:W-:Y:S05]  /*31f90*/  WARPSYNC.COLLECTIVE R15, `(.L_x_3357) ;  /* 0x000000000f087348 */ /* 0x000fea0003c00000 */
[----:B------:R0:W1:Y:S02]  /*31fa0*/  SHFL.IDX P6, R14, R13, R12, R11 ;  /* 0x0000000c0d0e7389 */ /* 0x00006400000c000b */
[----:B01----:R-:W-:Y:S01]  /*31fb0*/  ENDCOLLECTIVE ;  /* 0x000000000000791b */ /* 0x003fe20003800000 */
.L_x_3357:
[----:B------:R-:W-:Y:S05]  /*31fc0*/  BSYNC B0 ;  /* 0x0000000000007941 */ /* 0x000fea0003800000 */
.L_x_3356:
[----:B------:R-:W-:Y:S05]  /*31fd0*/  BRA `(.L_x_3358) ;  /* 0xffffff9000387947 */ /* 0x000fea000383ffff */
.L_x_3182:
[----:B------:R-:W-:Y:S01]  /*31fe0*/  BSSY B0, `(.L_x_3359) ;  /* 0x0000006000007945 */ /* 0x000fe20003800000 */
[----:B------:R-:W-:-:S07]  /*31ff0*/  IMAD.MOV.U32 R15, RZ, RZ, -0x1 ;  /* 0xffffffffff0f7424 */ /* 0x000fce00078e00ff */
[----:B01----:R-:W-:Y:S05]  /*32000*/  WARPSYNC.COLLECTIVE R15, `(.L_x_3360) ;  /* 0x000000000f0c7348 */ /* 0x003fea0003c00000 */
[----:B------:R-:W-:Y:S02]  /*32010*/  ELECT P6, UR62, PT ;  /* 0x00000000003e782f */ /* 0x000fe400038c0000 */
[----:B------:R-:W-:Y:S01]  /*32020*/  MOV R14, UR62 ;  /* 0x0000003e000e7c02 */ /* 0x000fe20008000f00 */
[----:B01----:R-:W-:Y:S10]  /*32030*/  ENDCOLLECTIVE ;  /* 0x000000000000791b */ /* 0x003ff40003800000 */
.L_x_3360:
[----:B------:R-:W-:Y:S05]  /*32040*/  BSYNC B0 ;  /* 0x0000000000007941 */ /* 0x000fea0003800000 */
.L_x_3359:
[----:B------:R-:W-:Y:S05]  /*32050*/  BRA `(.L_x_3361) ;  /* 0xffffff9000487947 */ /* 0x000fea000383ffff */
.L_x_3184:
[----:B-1----:R1:W2:Y:S02]  /*32060*/  SYNCS.PHASECHK.TRANS64.TRYWAIT P0, [R0+URZ+0x38840], R2 ;  /* 0x03884002000075a7 */ /* 0x0022a4000800017f */
[----:B--2---:R-:W-:Y:S05]  /*32070*/  @!P0 NANOSLEEP.SYNCS 0x989680 ;  /* 0x009896800000895d */ /* 0x004fea0003900000 */
[----:B------:R-:W2:Y:S02]  /*32080*/  @!P0 SYNCS.PHASECHK.TRANS64 P0, [R0+URZ+0x38840], R2 ;  /* 0x03884002000085a7 */ /* 0x000ea4000800007f */
[----:B--2---:R-:W-:Y:S05]  /*32090*/  @!P0 BRA `(.L_x_3184) ;  /* 0xfffffffc00f08947 */ /* 0x004fea000383ffff */
[----:B------:R-:W-:Y:S05]  /*320a0*/  BRA `(.L_x_3362) ;  /* 0xffffff9000b87947 */ /* 0x000fea000383ffff */
.L_x_3188:
[----:B------:R-:W2:Y:S01]  /*320b0*/  LDL.LU R11, [R1+0x40] ;  /* 0x00004000010b7983 */ /* 0x000ea20000300800 */
[----:B------:R-:W-:Y:S02]  /*320c0*/  IMAD.MOV.U32 R13, RZ, RZ, R2 ;  /* 0x000000ffff0d7224 */ /* 0x000fe400078e0002 */
[----:B------:R-:W-:Y:S02]  /*320d0*/  IMAD.MOV.U32 R12, RZ, RZ, RZ ;  /* 0x000000ffff0c7224 */ /* 0x000fe400078e00ff */
[----:B------:R-:W-:Y:S02]  /*320e0*/  IMAD.MOV.U32 R15, RZ, RZ, -0x1 ;  /* 0xffffffffff0f7424 */ /* 0x000fe400078e00ff */
[----:B------:R-:W-:Y:S02]  /*320f0*/  IMAD R17, R17, 0x80, R10 ;  /* 0x0000008011117824 */ /* 0x000fe400078e020a */
[----:B--2---:R-:W-:Y:S01]  /*32100*/  IMAD R0, R11, R7, RZ ;  /* 0x000000070b007224 */ /* 0x004fe200078e02ff */
[----:B------:R-:W-:-:S04]  /*32110*/  MOV R11, 0x181f ;  /* 0x0000181f000b7802 */ /* 0x000fc80000000f00 */
[----:B------:R-:W-:-:S13]  /*32120*/  ISETP.GE.AND P5, PT, R17, R0, PT ;  /* 0x000000001100720c */ /* 0x000fda0003fa6270 */
[----:B-----5:R-:W-:Y:S05]  /*32130*/  WARPSYNC.COLLECTIVE R15, `(.L_x_3363) ;  /* 0x000000000f087348 */ /* 0x020fea0003c00000 */
[----:B------:R0:W1:Y:S02]  /*32140*/  SHFL.IDX P6, R14, R13, R12, R11 ;  /* 0x0000000c0d0e7389 */ /* 0x00006400000c000b */
[----:B01---5:R-:W-:Y:S01]  /*32150*/  ENDCOLLECTIVE ;  /* 0x000000000000791b */ /* 0x023fe20003800000 */
.L_x_3363:
[----:B------:R-:W-:Y:S02]  /*32160*/  IMAD.MOV.U32 R13, RZ, RZ, R3 ;  /* 0x000000ffff0d7224 */ /* 0x000fe400078e0003 */
[----:B------:R-:W-:-:S07]  /*32170*/  IMAD.MOV.U32 R4, RZ, RZ, R14 ;  /* 0x000000ffff047224 */ /* 0x000fce00078e000e */
[----:B------:R-:W-:Y:S05]  /*32180*/  WARPSYNC.COLLECTIVE R15, `(.L_x_3364) ;  /* 0x000000000f087348 */ /* 0x000fea0003c00000 */
[----:B------:R0:W1:Y:S02]  /*32190*/  SHFL.IDX P6, R14, R13, R12, R11 ;  /* 0x0000000c0d0e7389 */ /* 0x00006400000c000b */
[----:B01----:R-:W-:Y:S01]  /*321a0*/  ENDCOLLECTIVE ;  /* 0x000000000000791b */ /* 0x003fe20003800000 */
.L_x_3364:
[----:B------:R-:W-:Y:S01]  /*321b0*/  ULDC.64 UR4, c[0x0][0x208] ;  /* 0x0000820000047ab9 */ /* 0x000fe20000000a00 */
[----:B------:R-:W-:Y:S01]  /*321c0*/  MOV R13, R2 ;  /* 0x00000002000d7202 */ /* 0x000fe20000000f00 */
[----:B------:R-:W-:Y:S01]  /*321d0*/  IMAD.MOV.U32 R12, RZ, RZ, 0x1 ;  /* 0x00000001ff0c7424 */ /* 0x000fe200078e00ff */
[----:B------:R-:W-:-:S04]  /*321e0*/  MOV R5, R14 ;  /* 0x0000000e00057202 */ /* 0x000fc80000000f00 */
        /* <DEDUP_REMOVED lines=15> */
.L_x_3365:
[----:B------:R-:W-:-:S05]  /*322e0*/  VIADD R4, R17, 0x10 ;  /* 0x0000001011047836 */ /* 0x000fca0000000000 */
[----:B------:R-:W-:Y:S01]  /*322f0*/  ISETP.GE.AND P5, PT, R4, R0, PT ;  /* 0x000000000400720c */ /* 0x000fe20003fa6270 */
[----:B------:R-:W-:Y:S02]  /*32300*/  IMAD.MOV.U32 R13, RZ, RZ, R3 ;  /* 0x000000ffff0d7224 */ /* 0x000fe400078e0003 */
[----:B------:R-:W-:-:S10]  /*32310*/  IMAD.MOV.U32 R6, RZ, RZ, R14 ;  /* 0x000000ffff067224 */ /* 0x000fd400078e000e */
[----:B------:R-:W-:Y:S05]  /*32320*/  WARPSYNC.COLLECTIVE R15, `(.L_x_3366) ;  /* 0x000000000f087348 */ /* 0x000fea0003c00000 */
[----:B------:R0:W1:Y:S02]  /*32330*/  SHFL.IDX P6, R14, R13, R12, R11 ;  /* 0x0000000c0d0e7389 */ /* 0x00006400000c000b */
[----:B01----:R-:W-:Y:S01]  /*32340*/  ENDCOLLECTIVE ;  /* 0x000000000000791b */ /* 0x003fe20003800000 */
.L_x_3366:
[----:B------:R-:W-:Y:S01]  /*32350*/  ULDC.64 UR4, c[0x0][0x208] ;  /* 0x0000820000047ab9 */ /* 0x000fe20000000a00 */
[----:B------:R-:W-:Y:S01]  /*32360*/  IMAD.MOV.U32 R13, RZ, RZ, R2 ;  /* 0x000000ffff0d7224 */ /* 0x000fe200078e0002 */
[----:B------:R-:W-:Y:S02]  /*32370*/  MOV R12, 0x2 ;  /* 0x00000002000c7802 */ /* 0x000fe40000000f00 */
        /* <DEDUP_REMOVED lines=16> */
.L_x_3367:
[----:B------:R-:W-:-:S05]  /*32480*/  VIADD R4, R17, 0x20 ;  /* 0x0000002011047836 */ /* 0x000fca0000000000 */
[----:B------:R-:W-:Y:S01]  /*32490*/  ISETP.GE.AND P5, PT, R4, R0, PT ;  /* 0x000000000400720c */ /* 0x000fe20003fa6270 */
[----:B------:R-:W-:Y:S02]  /*324a0*/  IMAD.MOV.U32 R13, RZ, RZ, R3 ;  /* 0x000000ffff0d7224 */ /* 0x000fe400078e0003 */
[----:B------:R-:W-:-:S10]  /*324b0*/  IMAD.MOV.U32 R6, RZ, RZ, R14 ;  /* 0x000000ffff067224 */ /* 0x000fd400078e000e */
[----:B------:R-:W-:Y:S05]  /*324c0*/  WARPSYNC.COLLECTIVE R15, `(.L_x_3368) ;  /* 0x000000000f087348 */ /* 0x000fea0003c00000 */
[----:B------:R0:W1:Y:S02]  /*324d0*/  SHFL.IDX P6, R14, R13, R12, R11 ;  /* 0x0000000c0d0e7389 */ /* 0x00006400000c000b */
[----:B01----:R-:W-:Y:S01]  /*324e0*/  ENDCOLLECTIVE ;  /* 0x000000000000791b */ /* 0x003fe20003800000 */
.L_x_3368:
[----:B------:R-:W-:Y:S01]  /*324f0*/  ULDC.64 UR4, c[0x0][0x208] ;  /* 0x0000820000047ab9 */ /* 0x000fe20000000a00 */
[----:B------:R-:W-:Y:S02]  /*32500*/  IMAD.MOV.U32 R13, RZ, RZ, R2 ;  /* 0x000000ffff0d7224 */ /* 0x000fe400078e0002 */
[----:B------:R-:W-:Y:S02]  /*32510*/  IMAD.MOV.U32 R12, RZ, RZ, 0x3 ;  /* 0x00000003ff0c7424 */ /* 0x000fe400078e00ff */
[----:B------:R-:W-:-:S05]  /*32520*/  IMAD.MOV.U32 R4, RZ, RZ, R14 ;  /* 0x000000ffff047224 */ /* 0x000fca00078e000e */
[----:B------:R-:W-:-:S04]  /*32530*/  @!P5 LEA R5, P4, R9, R4, 0x1 ;  /* 0x000000040905d211 */ /* 0x000fc800078808ff */
[----:B------:R-:W-:-:S04]  /*32540*/  @!P5 IADD3.X R4, RZ, R6, RZ, P4, !PT ;  /* 0x00000006ff04d210 */ /* 0x000fc800027fe4ff */
        /* <DEDUP_REMOVED lines=13> */
.L_x_3369:
[----:B------:R-:W-:-:S05]  /*32620*/  VIADD R4, R17, 0x30 ;  /* 0x0000003011047836 */ /* 0x000fca0000000000 */
[----:B------:R-:W-:Y:S01]  /*32630*/  ISETP.GE.AND P5, PT, R4, R0, PT ;  /* 0x000000000400720c */ /* 0x000fe20003fa6270 */
[----:B------:R-:W-:Y:S01]  /*32640*/  IMAD.MOV.U32 R13, RZ, RZ, R3 ;  /* 0x000000ffff0d7224 */ /* 0x000fe200078e0003 */
[----:B------:R-:W-:-:S11]  /*32650*/  MOV R6, R14 ;  /* 0x0000000e00067202 */ /* 0x000fd60000000f00 */
[----:B------:R-:W-:Y:S05]  /*32660*/  WARPSYNC.COLLECTIVE R15, `(.L_x_3370) ;  /* 0x000000000f087348 */ /* 0x000fea0003c00000 */
[----:B------:R0:W1:Y:S02]  /*32670*/  SHFL.IDX P6, R14, R13, R12, R11 ;  /* 0x0000000c0d0e7389 */ /* 0x00006400000c000b */
[----:B01----:R-:W-:Y:S01]  /*32680*/  ENDCOLLECTIVE ;  /* 0x000000000000791b */ /* 0x003fe20003800000 */
.L_x_3370:
        /* <DEDUP_REMOVED lines=19> */
.L_x_3371:
[----:B------:R-:W-:-:S04]  /*327c0*/  IADD3 R4, R17, 0x40, RZ ;  /* 0x0000004011047810 */ /* 0x000fc80007ffe0ff */
[----:B------:R-:W-:Y:S02]  /*327d0*/  ISETP.GE.AND P5, PT, R4, R0, PT ;  /* 0x000000000400720c */ /* 0x000fe40003fa6270 */
[----:B------:R-:W-:Y:S01]  /*327e0*/  MOV R13, R3 ;  /* 0x00000003000d7202 */ /* 0x000fe20000000f00 */
[----:B------:R-:W-:-:S10]  /*327f0*/  IMAD.MOV.U32 R6, RZ, RZ, R14 ;  /* 0x000000ffff067224 */ /* 0x000fd400078e000e */
[----:B------:R-:W-:Y:S05]  /*32800*/  WARPSYNC.COLLECTIVE R15, `(.L_x_3372) ;  /* 0x000000000f087348 */ /* 0x000fea0003c00000 */
[----:B------:R0:W1:Y:S02]  /*32810*/  SHFL.IDX P6, R14, R13, R12, R11 ;  /* 0x0000000c0d0e7389 */ /* 0x00006400000c000b */
[----:B01----:R-:W-:Y:S01]  /*32820*/  ENDCOLLECTIVE ;  /* 0x000000000000791b */ /* 0x003fe20003800000 */
.L_x_3372:
[----:B------:R-:W-:Y:S01]  /*32830*/  ULDC.64 UR4, c[0x0][0x208] ;  /* 0x0000820000047ab9 */ /* 0x000fe20000000a00 */
[----:B------:R-:W-:Y:S01]  /*32840*/  MOV R13, R2 ;  /* 0x00000002000d7202 */ /* 0x000fe20000000f00 */
        /* <DEDUP_REMOVED lines=17> */
.L_x_3373:
[----:B------:R-:W-:-:S05]  /*32960*/  VIADD R4, R17, 0x50 ;  /* 0x0000005011047836 */ /* 0x000fca0000000000 */
[----:B------:R-:W-:Y:S01]  /*32970*/  ISETP.GE.AND P5, PT, R4, R0, PT ;  /* 0x000000000400720c */ /* 0x000fe20003fa6270 */
[----:B------:R-:W-:Y:S02]  /*32980*/  IMAD.MOV.U32 R13, RZ, RZ, R3 ;  /* 0x000000ffff0d7224 */ /* 0x000fe400078e0003 */
[----:B------:R-:W-:-:S10]  /*32990*/  IMAD.MOV.U32 R6, RZ, RZ, R14 ;  /* 0x000000ffff067224 */ /* 0x000fd400078e000e */
[----:B------:R-:W-:Y:S05]  /*329a0*/  WARPSYNC.COLLECTIVE R15, `(.L_x_3374) ;  /* 0x000000000f087348 */ /* 0x000fea0003c00000 */
[----:B------:R0:W1:Y:S02]  /*329b0*/  SHFL.IDX P6, R14, R13, R12, R11 ;  /* 0x0000000c0d0e7389 */ /* 0x00006400000c000b */
[----:B01----:R-:W-:Y:S01]  /*329c0*/  ENDCOLLECTIVE ;  /* 0x000000000000791b */ /* 0x003fe20003800000 */
.L_x_3374:
[----:B------:R-:W-:Y:S01]  /*329d0*/  ULDC.64 UR4, c[0x0][0x208] ;  /* 0x0000820000047ab9 */ /* 0x000fe20000000a00 */
[----:B------:R-:W-:Y:S02]  /*329e0*/  IMAD.MOV.U32 R13, RZ, RZ, R2 ;  /* 0x000000ffff0d7224 */ /* 0x000fe400078e0002 */
        /* <DEDUP_REMOVED lines=17> */
.L_x_3375:
[----:B------:R-:W-:-:S05]  /*32b00*/  VIADD R5, R17, 0x60 ;  /* 0x0000006011057836 */ /* 0x000fca0000000000 */
[----:B------:R-:W-:Y:S01]  /*32b10*/  ISETP.GE.AND P5, PT, R5, R0, PT ;  /* 0x000000000500720c */ /* 0x000fe20003fa6270 */
[----:B------:R-:W-:Y:S01]  /*32b20*/  IMAD.MOV.U32 R13, RZ, RZ, R3 ;  /* 0x000000ffff0d7224 */ /* 0x000fe200078e0003 */
[----:B------:R-:W-:-:S11]  /*32b30*/  MOV R6, R14 ;  /* 0x0000000e00067202 */ /* 0x000fd60000000f00 */
[----:B------:R-:W-:Y:S05]  /*32b40*/  WARPSYNC.COLLECTIVE R15, `(.L_x_3376) ;  /* 0x000000000f087348 */ /* 0x000fea0003c00000 */
[----:B------:R0:W1:Y:S02]  /*32b50*/  SHFL.IDX P6, R14, R13, R12, R11 ;  /* 0x0000000c0d0e7389 */ /* 0x00006400000c000b */
[----:B01----:R-:W-:Y:S01]  /*32b60*/  ENDCOLLECTIVE ;  /* 0x000000000000791b */ /* 0x003fe20003800000 */
.L_x_3376:
        /* <DEDUP_REMOVED lines=19> */
.L_x_3377:
[----:B------:R-:W-:Y:S01]  /*32ca0*/  MOV R13, R3 ;  /* 0x00000003000d7202 */ /* 0x000fe20000000f00 */
[----:B------:R-:W-:-:S07]  /*32cb0*/  IMAD.MOV.U32 R6, RZ, RZ, R14 ;  /* 0x000000ffff067224 */ /* 0x000fce00078e000e */
[----:B------:R-:W-:Y:S05]  /*32cc0*/  WARPSYNC.COLLECTIVE R15, `(.L_x_3378) ;  /* 0x000000000f087348 */ /* 0x000fea0003c00000 */
[----:B------:R0:W1:Y:S02]  /*32cd0*/  SHFL.IDX P6, R14, R13, R12, R11 ;  /* 0x0000000c0d0e7389 */ /* 0x00006400000c000b */
[----:B01----:R-:W-:Y:S01]  /*32ce0*/  ENDCOLLECTIVE ;  /* 0x000000000000791b */ /* 0x003fe20003800000 */
.L_x_3378:
[----:B------:R-:W-:Y:S01]  /*32cf0*/  IMAD.MOV.U32 R3, RZ, RZ, R14 ;  /* 0x000000ffff037224 */ /* 0x000fe200078e000e */
[----:B------:R-:W-:Y:S06]  /*32d00*/  BRA `(.L_x_3379) ;  /* 0xffffff9400b07947 */ /* 0x000fec000383ffff */
.L_x_3193:
[----:B0-----:R-:W2:Y:S02]  /*32d10*/  LDL R2, [R1+0x4] ;  /* 0x0000040001027983 */ /* 0x001ea40000100800 */
[----:B--2---:R0:W1:Y:S02]  /*32d20*/  SYNCS.PHASECHK.TRANS64.TRYWAIT P0, [R2+URZ+0x38820], R0 ;  /* 0x03882000020075a7 */ /* 0x004064000800017f */
[----:B-1----:R-:W-:Y:S05]  /*32d30*/  @!P0 NANOSLEEP.SYNCS 0x989680 ;  /* 0x009896800000895d */ /* 0x002fea0003900000 */
[----:B------:R-:W1:Y:S02]  /*32d40*/  @!P0 SYNCS.PHASECHK.TRANS64 P0, [R2+URZ+0x38820], R0 ;  /* 0x03882000020085a7 */ /* 0x000e64000800007f */
[----:B-1----:R-:W-:Y:S05]  /*32d50*/  @!P0 BRA `(.L_x_3193) ;  /* 0xfffffffc00ec8947 */ /* 0x002fea000383ffff */
[----:B------:R-:W-:Y:S05]  /*32d60*/  BRA `(.L_x_3380) ;  /* 0xffffff9800307947 */ /* 0x000fea000383ffff */
.L_x_3202:
[----:B-1----:R1:W2:Y:S02]  /*32d70*/  SYNCS.PHASECHK.TRANS64.TRYWAIT P0, [R3+URZ+0x38840], R0 ;  /* 0x03884000030075a7 */ /* 0x0022a4000800017f */
[----:B--2---:R-:W-:Y:S05]  /*32d80*/  @!P0 NANOSLEEP.SYNCS 0x989680 ;  /* 0x009896800000895d */ /* 0x004fea0003900000 */
[----:B------:R-:W2:Y:S02]  /*32d90*/  @!P0 SYNCS.PHASECHK.TRANS64 P0, [R3+URZ+0x38840], R0 ;  /* 0x03884000030085a7 */ /* 0x000ea4000800007f */
[----:B--2---:R-:W-:Y:S05]  /*32da0*/  @!P0 BRA `(.L_x_3202) ;  /* 0xfffffffc00f08947 */ /* 0x004fea000383ffff */
[----:B------:R-:W-:Y:S05]  /*32db0*/  BRA `(.L_x_3381) ;  /* 0xffffff9800f87947 */ /* 0x000fea000383ffff */
.L_x_3210:
[----:B0-----:R0:W1:Y:S02]  /*32dc0*/  SYNCS.PHASECHK.TRANS64.TRYWAIT P0, [R3+URZ+0x60], R0 ;  /* 0x00006000030075a7 */ /* 0x001064000800017f */
[----:B-1----:R-:W-:Y:S05]  /*32dd0*/  @!P0 NANOSLEEP.SYNCS 0x989680 ;  /* 0x009896800000895d */ /* 0x002fea0003900000 */
[----:B------:R-:W1:Y:S02]  /*32de0*/  @!P0 SYNCS.PHASECHK.TRANS64 P0, [R3+URZ+0x60], R0 ;  /* 0x00006000030085a7 */ /* 0x000e64000800007f */
[----:B-1----:R-:W-:Y:S05]  /*32df0*/  @!P0 BRA `(.L_x_3210) ;  /* 0xfffffffc00f08947 */ /* 0x002fea000383ffff */
[----:B------:R-:W-:Y:S05]  /*32e00*/  BRA `(.L_x_3382) ;  /* 0xffffffa000547947 */ /* 0x000fea000383ffff */
.L_x_3221:
[----:B--2---:R2:W3:Y:S02]  /*32e10*/  SYNCS.PHASECHK.TRANS64.TRYWAIT P0, [R3+URZ+0x38840], R2 ;  /* 0x03884002030075a7 */ /* 0x0044e4000800017f */
[----:B---3--:R-:W-:Y:S05]  /*32e20*/  @!P0 NANOSLEEP.SYNCS 0x989680 ;  /* 0x009896800000895d */ /* 0x008fea0003900000 */
[----:B------:R-:W3:Y:S02]  /*32e30*/  @!P0 SYNCS.PHASECHK.TRANS64 P0, [R3+URZ+0x38840], R2 ;  /* 0x03884002030085a7 */ /* 0x000ee4000800007f */
[----:B---3--:R-:W-:Y:S05]  /*32e40*/  @!P0 BRA `(.L_x_3221) ;  /* 0xfffffffc00f08947 */ /* 0x008fea000383ffff */
[----:B------:R-:W-:Y:S05]  /*32e50*/  BRA `(.L_x_3383) ;  /* 0xffffffa800807947 */ /* 0x000fea000383ffff */
.L_x_3229:
[----:B-1----:R1:W2:Y:S02]  /*32e60*/  SYNCS.PHASECHK.TRANS64.TRYWAIT P0, [R2+URZ+0x60], R3 ;  /* 0x00006003020075a7 */ /* 0x0022a4000800017f */
[----:B--2---:R-:W-:Y:S05]  /*32e70*/  @!P0 NANOSLEEP.SYNCS 0x989680 ;  /* 0x009896800000895d */ /* 0x004fea0003900000 */
[----:B------:R-:W2:Y:S02]  /*32e80*/  @!P0 SYNCS.PHASECHK.TRANS64 P0, [R2+URZ+0x60], R3 ;  /* 0x00006003020085a7 */ /* 0x000ea4000800007f */
[----:B--2---:R-:W-:Y:S05]  /*32e90*/  @!P0 BRA `(.L_x_3229) ;  /* 0xfffffffc00f08947 */ /* 0x004fea000383ffff */
[----:B------:R-:W-:Y:S05]  /*32ea0*/  BRA `(.L_x_3384) ;  /* 0xffffffac00dc7947 */ /* 0x000fea000383ffff */
.L_x_3240:
[----:B----4-:R4:W0:Y:S02]  /*32eb0*/  SYNCS.PHASECHK.TRANS64.TRYWAIT P0, [R2+URZ+0x38840], R3 ;  /* 0x03884003020075a7 */ /* 0x010824000800017f */
[----:B0-----:R-:W-:Y:S05]  /*32ec0*/  @!P0 NANOSLEEP.SYNCS 0x989680 ;  /* 0x009896800000895d */ /* 0x001fea0003900000 */
[----:B------:R-:W0:Y:S02]  /*32ed0*/  @!P0 SYNCS.PHASECHK.TRANS64 P0, [R2+URZ+0x38840], R3 ;  /* 0x03884003020085a7 */ /* 0x000e24000800007f */
[----:B0-----:R-:W-:Y:S05]  /*32ee0*/  @!P0 BRA `(.L_x_3240) ;  /* 0xfffffffc00f08947 */ /* 0x001fea000383ffff */
[----:B------:R-:W-:Y:S05]  /*32ef0*/  BRA `(.L_x_3385) ;  /* 0xffffffb400d47947 */ /* 0x000fea000383ffff */
.L_x_3248:
[----:B-1----:R1:W2:Y:S02]  /*32f00*/  SYNCS.PHASECHK.TRANS64.TRYWAIT P0, [R2+URZ+0x60], R5 ;  /* 0x00006005020075a7 */ /* 0x0022a4000800017f */
[----:B--2---:R-:W-:Y:S05]  /*32f10*/  @!P0 NANOSLEEP.SYNCS 0x989680 ;  /* 0x009896800000895d */ /* 0x004fea0003900000 */
[----:B------:R-:W2:Y:S02]  /*32f20*/  @!P0 SYNCS.PHASECHK.TRANS64 P0, [R2+URZ+0x60], R5 ;  /* 0x00006005020085a7 */ /* 0x000ea4000800007f */
[----:B--2---:R-:W-:Y:S05]  /*32f30*/  @!P0 BRA `(.L_x_3248) ;  /* 0xfffffffc00f08947 */ /* 0x004fea000383ffff */
[----:B------:R-:W-:Y:S05]  /*32f40*/  BRA `(.L_x_3386) ;  /* 0xffffffbc00307947 */ /* 0x000fea000383ffff */
.L_x_3261:
[----:B0-----:R0:W2:Y:S02]  /*32f50*/  SYNCS.PHASECHK.TRANS64.TRYWAIT P0, [R0+URZ+0x38860], R2 ;  /* 0x03886002000075a7 */ /* 0x0010a4000800017f */
[----:B--2---:R-:W-:Y:S05]  /*32f60*/  @!P0 NANOSLEEP.SYNCS 0x989680 ;  /* 0x009896800000895d */ /* 0x004fea0003900000 */
[----:B------:R-:W2:Y:S02]  /*32f70*/  @!P0 SYNCS.PHASECHK.TRANS64 P0, [R0+URZ+0x38860], R2 ;  /* 0x03886002000085a7 */ /* 0x000ea4000800007f */
[----:B--2---:R-:W-:Y:S05]  /*32f80*/  @!P0 BRA `(.L_x_3261) ;  /* 0xfffffffc00f08947 */ /* 0x004fea000383ffff */
[----:B------:R-:W-:Y:S05]  /*32f90*/  BRA `(.L_x_3387) ;  /* 0xffffffc4000c7947 */ /* 0x000fea000383ffff */
.L_x_3270:
[----:B------:R-:W-:Y:S01]  /*32fa0*/  BSSY B0, `(.L_x_3388) ;  /* 0x0000008000007945 */ /* 0x000fe20003800000 */
[----:B0-----:R-:W-:Y:S01]  /*32fb0*/  IMAD.MOV.U32 R13, RZ, RZ, R16 ;  /* 0x000000ffff0d7224 */ /* 0x001fe200078e0010 */
[----:B------:R-:W-:Y:S01]  /*32fc0*/  MOV R11, 0x1f ;  /* 0x0000001f000b7802 */ /* 0x000fe20000000f00 */
[----:B------:R-:W-:Y:S02]  /*32fd0*/  IMAD.MOV.U32 R12, RZ, RZ, RZ ;  /* 0x000000ffff0c7224 */ /* 0x000fe400078e00ff */
[----:B------:R-:W-:-:S07]  /*32fe0*/  IMAD.MOV.U32 R15, RZ, RZ, -0x1 ;  /* 0xffffffffff0f7424 */ /* 0x000fce00078e00ff */
[----:B-1---5:R-:W-:Y:S05]  /*32ff0*/  WARPSYNC.COLLECTIVE R15, `(.L_x_3389) ;  /* 0x000000000f087348 */ /* 0x022fea0003c00000 */
[----:B------:R0:W2:Y:S02]  /*33000*/  SHFL.IDX P6, R14, R13, R12, R11 ;  /* 0x0000000c0d0e7389 */ /* 0x0000a400000c000b */
[----:B012--5:R-:W-:Y:S01]  /*33010*/  ENDCOLLECTIVE ;  /* 0x000000000000791b */ /* 0x027fe20003800000 */
.L_x_3389:
[----:B------:R-:W-:Y:S05]  /*33020*/  BSYNC B0 ;  /* 0x0000000000007941 */ /* 0x000fea0003800000 */
.L_x_3388:
        /* <DEDUP_REMOVED lines=9> */
.L_x_3390:
        /* <DEDUP_REMOVED lines=19> */
.L_x_3391:
        /* <DEDUP_REMOVED lines=8> */
.L_x_3392:
        /* <DEDUP_REMOVED lines=8> */
.L_x_3393:
        /* <DEDUP_REMOVED lines=8> */
.L_x_3394:
        /* <DEDUP_REMOVED lines=8> */
.L_x_3395:
        /* <DEDUP_REMOVED lines=9> */
.L_x_3396:
[----:B------:R-:W-:Y:S01]  /*33480*/  IMAD.MOV.U32 R16, RZ, RZ, R14 ;  /* 0x000000ffff107224 */ /* 0x000fe200078e000e */
[----:B------:R-:W-:Y:S06]  /*33490*/  BRA `(.L_x_3397) ;  /* 0xffffffc800107947 */ /* 0x000fec000383ffff */
.L_x_3275:
[----:B------:R-:W-:Y:S01]  /*334a0*/  BSSY B0, `(.L_x_3398) ;  /* 0x0000008000007945 */ /* 0x000fe20003800000 */
[----:B0----5:R-:W-:Y:S01]  /*334b0*/  IMAD.MOV.U32 R13, RZ, RZ, R3 ;  /* 0x000000ffff0d7224 */ /* 0x021fe200078e0003 */
[----:B------:R-:W-:Y:S01]  /*334c0*/  MOV R12, 0x1 ;  /* 0x00000001000c7802 */ /* 0x000fe20000000f00 */
[----:B------:R-:W-:Y:S02]  /*334d0*/  IMAD.MOV.U32 R11, RZ, RZ, RZ ;  /* 0x000000ffff0b7224 */ /* 0x000fe400078e00ff */
[----:B------:R-:W-:-:S07]  /*334e0*/  IMAD.MOV.U32 R15, RZ, RZ, -0x1 ;  /* 0xffffffffff0f7424 */ /* 0x000fce00078e00ff */
[----:B-12---:R-:W-:Y:S05]  /*334f0*/  WARPSYNC.COLLECTIVE R15, `(.L_x_3399) ;  /* 0x000000000f087348 */ /* 0x006fea0003c00000 */
[----:B------:R0:W3:Y:S02]  /*33500*/  SHFL.UP P6, R14, R13, R12, R11 ;  /* 0x0400000c0d0e7389 */ /* 0x0000e400000c000b */
[----:B0123--:R-:W-:Y:S01]  /*33510*/  ENDCOLLECTIVE ;  /* 0x000000000000791b */ /* 0x00ffe20003800000 */
.L_x_3399:
[----:B------:R-:W-:Y:S05]  /*33520*/  BSYNC B0 ;  /* 0x0000000000007941 */ /* 0x000fea0003800000 */
.L_x_3398:
        /* <DEDUP_REMOVED lines=10> */
.L_x_3400:
        /* <DEDUP_REMOVED lines=8> */
.L_x_3401:
        /* <DEDUP_REMOVED lines=8> */
.L_x_3402:
        /* <DEDUP_REMOVED lines=8> */
.L_x_3403:
        /* <DEDUP_REMOVED lines=9> */
.L_x_3404:
[----:B------:R-:W-:Y:S01]  /*337e0*/  IMAD.MOV.U32 R16, RZ, RZ, R14 ;  /* 0x000000ffff107224 */ /* 0x000fe200078e000e */
[----:B------:R-:W-:Y:S06]  /*337f0*/  BRA `(.L_x_3405) ;  /* 0xffffffc400d87947 */ /* 0x000fec000383ffff */
.L_x_3277:
[----:B------:R-:W-:Y:S01]  /*33800*/  BSSY B0, `(.L_x_3406) ;  /* 0x0000006000007945 */ /* 0x000fe20003800000 */
[----:B------:R-:W-:Y:S01]  /*33810*/  PLOP3.LUT P6, PT, P6, PT, PT, 0x8, 0x0 ;  /* 0x000000000000781c */ /* 0x000fe200037ce170 */
[----:B------:R-:W-:-:S12]  /*33820*/  IMAD.MOV.U32 R15, RZ, RZ, -0x1 ;  /* 0xffffffffff0f7424 */ /* 0x000fd800078e00ff */
[----:B012--5:R-:W-:Y:S05]  /*33830*/  WARPSYNC.COLLECTIVE R15, `(.L_x_3407) ;  /* 0x000000000f087348 */ /* 0x027fea0003c00000 */
[----:B------:R-:W-:Y:S01]  /*33840*/  VOTE.ANY R14, PT, P6 ;  /* 0x00000000000e7806 */ /* 0x000fe200030e0100 */
[----:B012--5:R-:W-:Y:S06]  /*33850*/  ENDCOLLECTIVE ;  /* 0x000000000000791b */ /* 0x027fec0003800000 */
.L_x_3407:
[----:B------:R-:W-:Y:S05]  /*33860*/  BSYNC B0 ;  /* 0x0000000000007941 */ /* 0x000fea0003800000 */
.L_x_3406:
        /* <DEDUP_REMOVED lines=9> */
.L_x_3408:
[----:B------:R-:W-:Y:S01]  /*33900*/  IMAD.MOV.U32 R17, RZ, RZ, R14 ;  /* 0x000000ffff117224 */ /* 0x000fe200078e000e */
[----:B------:R-:W-:Y:S06]  /*33910*/  BRA `(.L_x_3409) ;  /* 0xffffffc400c87947 */ /* 0x000fec000383ffff */
.L_x_3279:
[----:B------:R-:W-:Y:S01]  /*33920*/  BSSY B0, `(.L_x_3410) ;  /* 0x0000007000007945 */ /* 0x000fe20003800000 */
[----:B0-----:R-:W-:Y:S01]  /*33930*/  IMAD.MOV.U32 R13, RZ, RZ, R2 ;  /* 0x000000ffff0d7224 */ /* 0x001fe200078e0002 */
[----:B------:R-:W-:Y:S01]  /*33940*/  MOV R15, 0xffffffff ;  /* 0xffffffff000f7802 */ /* 0x000fe20000000f00 */
[----:B------:R-:W-:-:S07]  /*33950*/  IMAD.MOV.U32 R11, RZ, RZ, 0x1f ;  /* 0x0000001fff0b7424 */ /* 0x000fce00078e00ff */
[----:B-12345:R-:W-:Y:S05]  /*33960*/  WARPSYNC.COLLECTIVE R15, `(.L_x_3411) ;  /* 0x000000000f087348 */ /* 0x03efea0003c00000 */
[----:B------:R0:W0:Y:S02]  /*33970*/  SHFL.IDX P6, R14, R13, R12, R11 ;  /* 0x0000000c0d0e7389 */ /* 0x00002400000c000b */
[----:B012345:R-:W-:Y:S01]  /*33980*/  ENDCOLLECTIVE ;  /* 0x000000000000791b */ /* 0x03ffe20003800000 */
.L_x_3411:
[----:B------:R-:W-:Y:S05]  /*33990*/  BSYNC B0 ;  /* 0x0000000000007941 */ /* 0x000fea0003800000 */
.L_x_3410:
[----:B------:R-:W-:Y:S01]  /*339a0*/  IMAD.MOV.U32 R2, RZ, RZ, R14 ;  /* 0x000000ffff027224 */ /* 0x000fe200078e000e */
[----:B------:R-:W-:Y:S06]  /*339b0*/  BRA `(.L_x_3412) ;  /* 0xffffffc400bc7947 */ /* 0x000fec000383ffff */
.L_x_3283:
[----:B0-----:R0:W2:Y:S02]  /*339c0*/  SYNCS.PHASECHK.TRANS64.TRYWAIT P0, [R0+URZ+0x38820], R3 ;  /* 0x03882003000075a7 */ /* 0x0010a4000800017f */
[----:B--2---:R-:W-:Y:S05]  /*339d0*/  @!P0 NANOSLEEP.SYNCS 0x989680 ;  /* 0x009896800000895d */ /* 0x004fea0003900000 */
[----:B------:R-:W2:Y:S02]  /*339e0*/  @!P0 SYNCS.PHASECHK.TRANS64 P0, [R0+URZ+0x38820], R3 ;  /* 0x03882003000085a7 */ /* 0x000ea4000800007f */
[----:B--2---:R-:W-:Y:S05]  /*339f0*/  @!P0 BRA `(.L_x_3283) ;  /* 0xfffffffc00f08947 */ /* 0x004fea000383ffff */
[----:B------:R-:W-:Y:S05]  /*33a00*/  BRA `(.L_x_3413) ;  /* 0xffffffcc00447947 */ /* 0x000fea000383ffff */
.L_x_3284:
[----:B------:R-:W2:Y:S01]  /*33a10*/  S2R R2, SR_TID.X ;  /* 0x0000000000027919 */ /* 0x000ea20000002100 */
[----:B------:R-:W-:Y:S01]  /*33a20*/  BSSY B0, `(.L_x_3414) ;  /* 0x000000a000007945 */ /* 0x000fe20003800000 */
[----:B------:R-:W-:Y:S01]  /*33a30*/  IMAD.MOV.U32 R12, RZ, RZ, RZ ;  /* 0x000000ffff0c7224 */ /* 0x000fe200078e00ff */
[----:B------:R-:W-:Y:S01]  /*33a40*/  MOV R11, 0x1f ;  /* 0x0000001f000b7802 */ /* 0x000fe20000000f00 */
[----:B------:R-:W-:Y:S01]  /*33a50*/  IMAD.MOV.U32 R15, RZ, RZ, -0x1 ;  /* 0xffffffffff0f7424 */ /* 0x000fe200078e00ff */
[----:B--2---:R-:W-:-:S04]  /*33a60*/  SHF.R.U32.HI R2, RZ, 0x5, R2 ;  /* 0x00000005ff027819 */ /* 0x004fc80000011602 */
[----:B------:R-:W-:-:S05]  /*33a70*/  LOP3.LUT R2, R2, 0x3, RZ, 0xc0, !PT ;  /* 0x0000000302027812 */ /* 0x000fca00078ec0ff */
[----:B------:R-:W-:-:S07]  /*33a80*/  IMAD.MOV.U32 R13, RZ, RZ, R2 ;  /* 0x000000ffff0d7224 */ /* 0x000fce00078e0002 */
[----:B01-3-5:R-:W-:Y:S05]  /*33a90*/  WARPSYNC.COLLECTIVE R15, `(.L_x_3415) ;  /* 0x000000000f087348 */ /* 0x02bfea0003c00000 */
[----:B------:R2:W4:Y:S02]  /*33aa0*/  SHFL.IDX P6, R14, R13, R12, R11 ;  /* 0x0000000c0d0e7389 */ /* 0x00052400000c000b */
[----:B012345:R-:W-:Y:S01]  /*33ab0*/  ENDCOLLECTIVE ;  /* 0x000000000000791b */ /* 0x03ffe20003800000 */
.L_x_3415:
[----:B------:R-:W-:Y:S05]  /*33ac0*/  BSYNC B0 ;  /* 0x0000000000007941 */ /* 0x000fea0003800000 */
.L_x_3414:
[----:B------:R-:W-:Y:S05]  /*33ad0*/  BRA `(.L_x_3416) ;  /* 0xffffffcc002c7947 */ /* 0x000fea000383ffff */
.L_x_3285:
[----:B------:R-:W-:Y:S01]  /*33ae0*/  BSSY B0, `(.L_x_3417) ;  /* 0x0000006000007945 */ /* 0x000fe20003800000 */
[----:B------:R-:W-:-:S07]  /*33af0*/  IMAD.MOV.U32 R15, RZ, RZ, -0x1 ;  /* 0xffffffffff0f7424 */ /* 0x000fce00078e00ff */
[----:B0123-5:R-:W-:Y:S05]  /*33b00*/  WARPSYNC.COLLECTIVE R15, `(.L_x_3418) ;  /* 0x000000000f0c7348 */ /* 0x02ffea0003c00000 */
[----:B------:R-:W-:Y:S02]  /*33b10*/  ELECT P6, UR62, PT ;  /* 0x00000000003e782f */ /* 0x000fe400038c0000 */
[----:B------:R-:W-:Y:S01]  /*33b20*/  MOV R14, UR62 ;  /* 0x0000003e000e7c02 */ /* 0x000fe20008000f00 */
[----:B0123-5:R-:W-:Y:S10]  /*33b30*/  ENDCOLLECTIVE ;  /* 0x000000000000791b */ /* 0x02fff40003800000 */
.L_x_3418:
[----:B------:R-:W-:Y:S05]  /*33b40*/  BSYNC B0 ;  /* 0x0000000000007941 */ /* 0x000fea0003800000 */
.L_x_3417:
[----:B------:R-:W-:Y:S05]  /*33b50*/  BRA `(.L_x_3419) ;  /* 0xffffffcc00207947 */ /* 0x000fea000383ffff */
.L_x_3287:
[----:B0-----:R0:W1:Y:S02]  /*33b60*/  SYNCS.PHASECHK.TRANS64.TRYWAIT P0, [R6+URZ], R5 ;  /* 0x00000005060075a7 */ /* 0x001064000800017f */
[----:B-1----:R-:W-:Y:S05]  /*33b70*/  @!P0 NANOSLEEP.SYNCS 0x989680 ;  /* 0x009896800000895d */ /* 0x002fea0003900000 */
[----:B------:R-:W1:Y:S02]  /*33b80*/  @!P0 SYNCS.PHASECHK.TRANS64 P0, [R6+URZ], R5 ;  /* 0x00000005060085a7 */ /* 0x000e64000800007f */
[----:B-1----:R-:W-:Y:S05]  /*33b90*/  @!P0 BRA `(.L_x_3287) ;  /* 0xfffffffc00f08947 */ /* 0x002fea000383ffff */
[----:B------:R-:W-:Y:S05]  /*33ba0*/  BRA `(.L_x_3420) ;  /* 0xffffffcc00647947 */ /* 0x000fea000383ffff */
.L_x_3288:
[----:B-1----:R1:W2:Y:S02]  /*33bb0*/  SYNCS.PHASECHK.TRANS64.TRYWAIT P0, [R7+URZ], R2 ;  /* 0x00000002070075a7 */ /* 0x0022a4000800017f */
[----:B--2---:R-:W-:Y:S05]  /*33bc0*/  @!P0 NANOSLEEP.SYNCS 0x989680 ;  /* 0x009896800000895d */ /* 0x004fea0003900000 */
[----:B------:R-:W2:Y:S02]  /*33bd0*/  @!P0 SYNCS.PHASECHK.TRANS64 P0, [R7+URZ], R2 ;  /* 0x00000002070085a7 */ /* 0x000ea4000800007f */
[----:B--2---:R-:W-:Y:S05]  /*33be0*/  @!P0 BRA `(.L_x_3288) ;  /* 0xfffffffc00f08947 */ /* 0x004fea000383ffff */
[----:B------:R-:W-:Y:S05]  /*33bf0*/  BRA `(.L_x_3421) ;  /* 0xffffffcc00587947 */ /* 0x000fea000383ffff */
.L_x_3290:
[----:B--2---:R2:W3:Y:S02]  /*33c00*/  SYNCS.PHASECHK.TRANS64.TRYWAIT P0, [R4+URZ], R5 ;  /* 0x00000005040075a7 */ /* 0x0044e4000800017f */
[----:B---3--:R-:W-:Y:S05]  /*33c10*/  @!P0 NANOSLEEP.SYNCS 0x989680 ;  /* 0x009896800000895d */ /* 0x008fea0003900000 */
[----:B------:R-:W3:Y:S02]  /*33c20*/  @!P0 SYNCS.PHASECHK.TRANS64 P0, [R4+URZ], R5 ;  /* 0x00000005040085a7 */ /* 0x000ee4000800007f */
[----:B---3--:R-:W-:Y:S05]  /*33c30*/  @!P0 BRA `(.L_x_3290) ;  /* 0xfffffffc00f08947 */ /* 0x008fea000383ffff */
[----:B------:R-:W-:Y:S05]  /*33c40*/  BRA `(.L_x_3422) ;  /* 0xffffffcc00607947 */ /* 0x000fea000383ffff */
.L_x_3423:
        /* <DEDUP_REMOVED lines=11> */
.L_x_3433:


//--------------------- .nv.global.init           --------------------------
	.section	.nv.global.init,"aw",@progbits
.nv.global.init:
	.type		$str$23,@object
	.size		$str$23,($str$24 - $str$23)
$str$23:
        /*0000*/ 	.byte	0x28, 0x61, 0x64, 0x64, 0x72, 0x65, 0x73, 0x73, 0x20, 0x26, 0x20, 0x6d, 0x61, 0x73, 0x6b, 0x29
        /*0010*/ 	.byte	0x20, 0x3d, 0x3d, 0x20, 0x30, 0x00
	.type		$str$24,@object
	.size		$str$24,(__unnamed_9 - $str$24)
$str$24:
        /*0016*/ 	.byte	0x2f, 0x74, 0x6d, 0x70, 0x2f, 0x6f, 0x73, 0x73, 0x5f, 0x6b, 0x65, 0x72, 0x6e, 0x65, 0x6c, 0x73
        /*0026*/ 	.byte	0x5f, 0x73, 0x72, 0x63, 0x2f, 0x66, 0x6c, 0x61, 0x73, 0x68, 0x5f, 0x61, 0x74, 0x74, 0x65, 0x6e
        /*0036*/ 	.byte	0x74, 0x69, 0x6f, 0x6e, 0x2f, 0x63, 0x73, 0x72, 0x63, 0x2f, 0x63, 0x75, 0x74, 0x6c, 0x61, 0x73
        /*0046*/ 	.byte	0x73, 0x2f, 0x69, 0x6e, 0x63, 0x6c, 0x75, 0x64, 0x65, 0x2f, 0x63, 0x75, 0x74, 0x65, 0x2f, 0x70
        /*0056*/ 	.byte	0x6f, 0x69, 0x6e, 0x74, 0x65, 0x72, 0x5f, 0x66, 0x6c, 0x61, 0x67, 0x67, 0x65, 0x64, 0x2e, 0x68
        /*0066*/ 	.byte	0x70, 0x70, 0x00
	.type		__unnamed_9,@object
	.size		__unnamed_9,(__unnamed_5 - __unnamed_9)
__unnamed_9:
        /* <DEDUP_REMOVED lines=23> */
        /*01d9*/ 	.byte	0x3a, 0x43, 0x3c, 0x30, 0x3e, 0x3e, 0x3e, 0x3e, 0x3e, 0x20, 0x26, 0x5d, 0x00
	.type		__unnamed_5,@object
	.size		__unnamed_5,(__unnamed_4 - __unnamed_5)
__unnamed_5:
        /* <DEDUP_REMOVED lines=24> */
	.type		__unnamed_4,@object
	.size		__unnamed_4,(__unnamed_7 - __unnamed_4)
__unnamed_4:
        /* <DEDUP_REMOVED lines=24> */
	.type		__unnamed_7,@object
	.size		__unnamed_7,(__unnamed_8 - __unnamed_7)
__unnamed_7:
        /* <DEDUP_REMOVED lines=28> */
        /*06a6*/ 	.byte	0x36, 0x33, 0x38, 0x34, 0x3e, 0x3e, 0x3e, 0x3e, 0x3e, 0x5d, 0x00
	.type		__unnamed_8,@object
	.size		__unnamed_8,(__unnamed_3 - __unnamed_8)
__unnamed_8:
        /* <DEDUP_REMOVED lines=29> */
	.type		__unnamed_3,@object
	.size		__unnamed_3,(__unnamed_2 - __unnamed_3)
__unnamed_3:
        /* <DEDUP_REMOVED lines=29> */
	.type		__unnamed_2,@object
	.size		__unnamed_2,(__unnamed_6 - __unnamed_2)
__unnamed_2:
        /* <DEDUP_REMOVED lines=29> */
	.type		__unnamed_6,@object
	.size		__unnamed_6,(__unnamed_1 - __unnamed_6)
__unnamed_6:
        /* <DEDUP_REMOVED lines=29> */
	.type		__unnamed_1,@object
	.size		__unnamed_1,(.L_0 - __unnamed_1)
__unnamed_1:
        /* <DEDUP_REMOVED lines=28> */
        /*0fa1*/ 	.byte	0x32, 0x30, 0x34, 0x38, 0x30, 0x3e, 0x3e, 0x3e, 0x3e, 0x3e, 0x20, 0x26, 0x5d, 0x00
.L_0:


//--------------------- .nv.shared._ZN7cutlass13device_kernelIN5flash11enable_sm90INS1_16FlashAttnFwdSm90INS1_25CollectiveMainloopFwdSm90ILi2EN4cute5tupleIJNS5_1CILi1EEES8_S8_EEENS6_IJNS7_ILi128EEENS7_ILi80EEENS7_ILi256EEEEEELi256ENS_6half_tEfNS_4arch4Sm90ELb0ELb0ELb1ELb0ELb0ELb0ELb0ELb1ELb1ELb1ELb0ELb0EEENS1_21CollectiveEpilogueFwdINS6_IJSA_SC_SB_EEES9_SE_SG_Li256ELb0ELb1ELb0ELb0EEENS1_29StaticPersistentTileSchedulerILb0EEEEEEEEEvNT_6ParamsE --------------------------
	.section	.nv.shared._ZN7cutlass13device_kernelIN5flash11enable_sm90INS1_16FlashAttnFwdSm90INS1_25CollectiveMainloopFwdSm90ILi2EN4cute5tupleIJNS5_1CILi1EEES8_S8_EEENS6_IJNS7_ILi128EEENS7_ILi80EEENS7_ILi256EEEEEELi256ENS_6half_tEfNS_4arch4Sm90ELb0ELb0ELb1ELb0ELb0ELb0ELb0ELb1ELb1ELb1ELb0ELb0EEENS1_21CollectiveEpilogueFwdINS6_IJSA_SC_SB_EEES9_SE_SG_Li256ELb0ELb1ELb0ELb0EEENS1_29StaticPersistentTileSchedulerILb0EEEEEEEEEvNT_6ParamsE,"aw",@nobits
	.sectionflags	@""
	.align	16
	.zero		1024


//--------------------- .nv.shared.reserved.0     --------------------------
	.section	.nv.shared.reserved.0,"aw",@nobits
	.weak		__nv_reservedSMEM_offset_0_alias
	.size		__nv_reservedSMEM_offset_0_alias, 0, 0
	.other		__nv_reservedSMEM_offset_0_alias,@"STO_CUDA_RESERVED_SHARED STV_DEFAULT"
__nv_reservedSMEM_offset_0_alias:
	.zero		0


//--------------------- .nv.global                --------------------------
	.section	.nv.global,"aw",@nobits
.nv.global:
	.type		_ZN82_INTERNAL_3aa71d7b_46_flash_fwd_hdim256_fp16_softcap_packgqa_sm90_cu_0106449f_34404cute1_E,@object
	.size		_ZN82_INTERNAL_3aa71d7b_46_flash_fwd_hdim256_fp16_softcap_packgqa_sm90_cu_0106449f_34404cute1_E,(_ZN82_INTERNAL_3aa71d7b_46_flash_fwd_hdim256_fp16_softcap_packgqa_sm90_cu_0106449f_34404cuda3std3__45__cpo6cbeginE - _ZN82_INTERNAL_3aa71d7b_46_flash_fwd_hdim256_fp16_softcap_packgqa_sm90_cu_0106449f_34404cute1_E)
_ZN82_INTERNAL_3aa71d7b_46_flash_fwd_hdim256_fp16_softcap_packgqa_sm90_cu_0106449f_34404cute1_E:
	.zero		1
	.type		_ZN82_INTERNAL_3aa71d7b_46_flash_fwd_hdim256_fp16_softcap_packgqa_sm90_cu_0106449f_34404cuda3std3__45__cpo6cbeginE,@object
	.size		_ZN82_INTERNAL_3aa71d7b_46_flash_fwd_hdim256_fp16_softcap_packgqa_sm90_cu_0106449f_34404cuda3std3__45__cpo6cbeginE,(_ZN82_INTERNAL_3aa71d7b_46_flash_fwd_hdim256_fp16_softcap_packgqa_sm90_cu_0106449f_34404cuda3std3__48in_placeE - _ZN82_INTERNAL_3aa71d7b_46_flash_fwd_hdim256_fp16_softcap_packgqa_sm90_cu_0106449f_34404cuda3std3__45__cpo6cbeginE)
_ZN82_INTERNAL_3aa71d7b_46_flash_fwd_hdim256_fp16_softcap_packgqa_sm90_cu_0106449f_34404cuda3std3__45__cpo6cbeginE:
	.zero		1
	.type		_ZN82_INTERNAL_3aa71d7b_46_flash_fwd_hdim256_fp16_softcap_packgqa_sm90_cu_0106449f_34404cuda3std3__48in_placeE,@object
	.size		_ZN82_INTERNAL_3aa71d7b_46_flash_fwd_hdim256_fp16_softcap_packgqa_sm90_cu_0106449f_34404cuda3std3__48in_placeE,(_ZN82_INTERNAL_3aa71d7b_46_flash_fwd_hdim256_fp16_softcap_packgqa_sm90_cu_0106449f_34404cuda3std6ranges3__45__cpo9iter_moveE - _ZN82_INTERNAL_3aa71d7b_46_flash_fwd_hdim256_fp16_softcap_packgqa_sm90_cu_0106449f_34404cuda3std3__48in_placeE)
_ZN82_INTERNAL_3aa71d7b_46_flash_fwd_hdim256_fp16_softcap_packgqa_sm90_cu_0106449f_34404cuda3std3__48in_placeE:
	.zero		1
	.type		_ZN82_INTERNAL_3aa71d7b_46_flash_fwd_hdim256_fp16_softcap_packgqa_sm90_cu_0106449f_34404cuda3std6ranges3__45__cpo9iter_moveE,@object
	.size		_ZN82_INTERNAL_3aa71d7b_46_flash_fwd_hdim256_fp16_softcap_packgqa_sm90_cu_0106449f_34404cuda3std6ranges3__45__cpo9iter_moveE,(_ZN82_INTERNAL_3aa71d7b_46_flash_fwd_hdim256_fp16_softcap_packgqa_sm90_cu_0106449f_34404cuda3std3__45__cpo5beginE - _ZN82_INTERNAL_3aa71d7b_46_flash_fwd_hdim256_fp16_softcap_packgqa_sm90_cu_0106449f_34404cuda3std6ranges3__45__cpo9iter_moveE)
_ZN82_INTERNAL_3aa71d7b_46_flash_fwd_hdim256_fp16_softcap_packgqa_sm90_cu_0106449f_34404cuda3std6ranges3__45__cpo9iter_moveE:
	.zero		1
	.type		_ZN82_INTERNAL_3aa71d7b_46_flash_fwd_hdim256_fp16_softcap_packgqa_sm90_cu_0106449f_34404cuda3std3__45__cpo5beginE,@object
	.size		_ZN82_INTERNAL_3aa71d7b_46_flash_fwd_hdim256_fp16_softcap_packgqa_sm90_cu_0106449f_34404cuda3std3__45__cpo5beginE,(_ZN82_INTERNAL_3aa71d7b_46_flash_fwd_hdim256_fp16_softcap_packgqa_sm90_cu_0106449f_34404cuda3std3__484_GLOBAL__N__3aa71d7b_46_flash_fwd_hdim256_fp16_softcap_packgqa_sm90_cu_0106449f_34406ignoreE - _ZN82_INTERNAL_3aa71d7b_46_flash_fwd_hdim256_fp16_softcap_packgqa_sm90_cu_0106449f_34404cuda3std3__45__cpo5beginE)
_ZN82_INTERNAL_3aa71d7b_46_flash_fwd_hdim256_fp16_softcap_packgqa_sm90_cu_0106449f_34404cuda3std3__45__cpo5beginE:
	.zero		1
	.type		_ZN82_INTERNAL_3aa71d7b_46_flash_fwd_hdim256_fp16_softcap_packgqa_sm90_cu_0106449f_34404cuda3std3__484_GLOBAL__N__3aa71d7b_46_flash_fwd_hdim256_fp16_softcap_packgqa_sm90_cu_0106449f_34406ignoreE,@object
	.size		_ZN82_INTERNAL_3aa71d7b_46_flash_fwd_hdim256_fp16_softcap_packgqa_sm90_cu_0106449f_34404cuda3std3__484_GLOBAL__N__3aa71d7b_46_flash_fwd_hdim256_fp16_softcap_packgqa_sm90_cu_0106449f_34406ignoreE,(_ZN82_INTERNAL_3aa71d7b_46_flash_fwd_hdim256_fp16_softcap_packgqa_sm90_cu_0106449f_34404cute7productE - _ZN82_INTERNAL_3aa71d7b_46_flash_fwd_hdim256_fp16_softcap_packgqa_sm90_cu_0106449f_34404cuda3std3__484_GLOBAL__N__3aa71d7b_46_flash_fwd_hdim256_fp16_softcap_packgqa_sm90_cu_0106449f_34406ignoreE)
_ZN82_INTERNAL_3aa71d7b_46_flash_fwd_hdim256_fp16_softcap_packgqa_sm90_cu_0106449f_34404cuda3std3__484_GLOBAL__N__3aa71d7b_46_flash_fwd_hdim256_fp16_softcap_packgqa_sm90_cu_0106449f_34406ignoreE:
	.zero		1
	.type		_ZN82_INTERNAL_3aa71d7b_46_flash_fwd_hdim256_fp16_softcap_packgqa_sm90_cu_0106449f_34404cute7productE,@object
	.size		_ZN82_INTERNAL_3aa71d7b_46_flash_fwd_hdim256_fp16_softcap_packgqa_sm90_cu_0106449f_34404cute7productE,(_ZN82_INTERNAL_3aa71d7b_46_flash_fwd_hdim256_fp16_softcap_packgqa_sm90_cu_0106449f_34404cuda3std3__45__cpo3endE - _ZN82_INTERNAL_3aa71d7b_46_flash_fwd_hdim256_fp16_softcap_packgqa_sm90_cu_0106449f_34404cute7productE)
_ZN82_INTERNAL_3aa71d7b_46_flash_fwd_hdim256_fp16_softcap_packgqa_sm90_cu_0106449f_34404cute7productE:
	.zero		1
	.type		_ZN82_INTERNAL_3aa71d7b_46_flash_fwd_hdim256_fp16_softcap_packgqa_sm90_cu_0106449f_34404cuda3std3__45__cpo3endE,@object
	.size		_ZN82_INTERNAL_3aa71d7b_46_flash_fwd_hdim256_fp16_softcap_packgqa_sm90_cu_0106449f_34404cuda3std3__45__cpo3endE,(_ZN82_INTERNAL_3aa71d7b_46_flash_fwd_hdim256_fp16_softcap_packgqa_sm90_cu_0106449f_34404cuda3std3__419piecewise_constructE - _ZN82_INTERNAL_3aa71d7b_46_flash_fwd_hdim256_fp16_softcap_packgqa_sm90_cu_0106449f_34404cuda3std3__45__cpo3endE)
_ZN82_INTERNAL_3aa71d7b_46_flash_fwd_hdim256_fp16_softcap_packgqa_sm90_cu_0106449f_34404cuda3std3__45__cpo3endE:
	.zero		1
	.type		_ZN82_INTERNAL_3aa71d7b_46_flash_fwd_hdim256_fp16_softcap_packgqa_sm90_cu_0106449f_34404cuda3std3__419piecewise_constructE,@object
	.size		_ZN82_INTERNAL_3aa71d7b_46_flash_fwd_hdim256_fp16_softcap_packgqa_sm90_cu_0106449f_34404cuda3std3__419piecewise_constructE,(_ZN82_INTERNAL_3aa71d7b_46_flash_fwd_hdim256_fp16_softcap_packgqa_sm90_cu_0106449f_34404cuda3std3__45__cpo4cendE - _ZN82_INTERNAL_3aa71d7b_46_flash_fwd_hdim256_fp16_softcap_packgqa_sm90_cu_0106449f_34404cuda3std3__419piecewise_constructE)
_ZN82_INTERNAL_3aa71d7b_46_flash_fwd_hdim256_fp16_softcap_packgqa_sm90_cu_0106449f_34404cuda3std3__419piecewise_constructE:
	.zero		1
	.type		_ZN82_INTERNAL_3aa71d7b_46_flash_fwd_hdim256_fp16_softcap_packgqa_sm90_cu_0106449f_34404cuda3std3__45__cpo4cendE,@object
	.size		_ZN82_INTERNAL_3aa71d7b_46_flash_fwd_hdim256_fp16_softcap_packgqa_sm90_cu_0106449f_34404cuda3std3__45__cpo4cendE,(_ZN82_INTERNAL_3aa71d7b_46_flash_fwd_hdim256_fp16_softcap_packgqa_sm90_cu_0106449f_34404cuda3std6ranges3__45__cpo4swapE - _ZN82_INTERNAL_3aa71d7b_46_flash_fwd_hdim256_fp16_softcap_packgqa_sm90_cu_0106449f_34404cuda3std3__45__cpo4cendE)
_ZN82_INTERNAL_3aa71d7b_46_flash_fwd_hdim256_fp16_softcap_packgqa_sm90_cu_0106449f_34404cuda3std3__45__cpo4cendE:
	.zero		1
	.type		_ZN82_INTERNAL_3aa71d7b_46_flash_fwd_hdim256_fp16_softcap_packgqa_sm90_cu_0106449f_34404cuda3std6ranges3__45__cpo4swapE,@object
	.size		_ZN82_INTERNAL_3aa71d7b_46_flash_fwd_hdim256_fp16_softcap_packgqa_sm90_cu_0106449f_34404cuda3std6ranges3__45__cpo4swapE,(.L_16 - _ZN82_INTERNAL_3aa71d7b_46_flash_fwd_hdim256_fp16_softcap_packgqa_sm90_cu_0106449f_34404cuda3std6ranges3__45__cpo4swapE)
_ZN82_INTERNAL_3aa71d7b_46_flash_fwd_hdim256_fp16_softcap_packgqa_sm90_cu_0106449f_34404cuda3std6ranges3__45__cpo4swapE:
	.zero		1
.L_16:


//--------------------- .nv.shared._ZN7cutlass13device_kernelIN5flash11enable_sm90INS1_16FlashAttnFwdSm90INS1_25CollectiveMainloopFwdSm90ILi2EN4cute5tupleIJNS5_1CILi2EEENS7_ILi1EEES9_EEENS6_IJNS7_ILi128EEENS7_ILi80EEENS7_ILi256EEEEEELi256ENS_6half_tEfNS_4arch4Sm90ELb0ELb0ELb1ELb0ELb0ELb0ELb0ELb1ELb1ELb1ELb0ELb0EEENS1_21CollectiveEpilogueFwdINS6_IJSB_SD_SC_EEESA_SF_SH_Li256ELb0ELb1ELb0ELb0EEENS1_29StaticPersistentTileSchedulerILb0EEEEEEEEEvNT_6ParamsE --------------------------
	.section	.nv.shared._ZN7cutlass13device_kernelIN5flash11enable_sm90INS1_16FlashAttnFwdSm90INS1_25CollectiveMainloopFwdSm90ILi2EN4cute5tupleIJNS5_1CILi2EEENS7_ILi1EEES9_EEENS6_IJNS7_ILi128EEENS7_ILi80EEENS7_ILi256EEEEEELi256ENS_6half_tEfNS_4arch4Sm90ELb0ELb0ELb1ELb0ELb0ELb0ELb0ELb1ELb1ELb1ELb0ELb0EEENS1_21CollectiveEpilogueFwdINS6_IJSB_SD_SC_EEESA_SF_SH_Li256ELb0ELb1ELb0ELb0EEENS1_29StaticPersistentTileSchedulerILb0EEEEEEEEEvNT_6ParamsE,"aw",@nobits
	.sectionflags	@""
	.align	16
	.zero		1024


//--------------------- .nv.shared._ZN7cutlass13device_kernelIN5flash11enable_sm90INS1_16FlashAttnFwdSm90INS1_25CollectiveMainloopFwdSm90ILi2EN4cute5tupleIJNS5_1CILi1EEES8_S8_EEENS6_IJNS7_ILi128EEENS7_ILi80EEENS7_ILi256EEEEEELi256ENS_6half_tEfNS_4arch4Sm90ELb0ELb0ELb1ELb1ELb0ELb0ELb0ELb1ELb1ELb1ELb0ELb0EEENS1_21CollectiveEpilogueFwdINS6_IJSA_SC_SB_EEES9_SE_SG_Li256ELb1ELb1ELb0ELb0EEENS1_36VarlenDynamicPersistentTileSchedulerILi128ELi80ELi256ELi128ELb0ELb1ELb1ELb0ELb1ELb1EEEEEEEEEvNT_6ParamsE --------------------------
	.section	.nv.shared._ZN7cutlass13device_kernelIN5flash11enable_sm90INS1_16FlashAttnFwdSm90INS1_25CollectiveMainloopFwdSm90ILi2EN4cute5tupleIJNS5_1CILi1EEES8_S8_EEENS6_IJNS7_ILi128EEENS7_ILi80EEENS7_ILi256EEEEEELi256ENS_6half_tEfNS_4arch4Sm90ELb0ELb0ELb1ELb1ELb0ELb0ELb0ELb1ELb1ELb1ELb0ELb0EEENS1_21CollectiveEpilogueFwdINS6_IJSA_SC_SB_EEES9_SE_SG_Li256ELb1ELb1ELb0ELb0EEENS1_36VarlenDynamicPersistentTileSchedulerILi128ELi80ELi256ELi128ELb0ELb1ELb1ELb0ELb1ELb1EEEEEEEEEvNT_6ParamsE,"aw",@nobits
	.sectionflags	@""
	.align	16
	.zero		1024


//--------------------- .nv.shared._ZN7cutlass13device_kernelIN5flash11enable_sm90INS1_16FlashAttnFwdSm90INS1_25CollectiveMainloopFwdSm90ILi2EN4cute5tupleIJNS5_1CILi1EEES8_S8_EEENS6_IJNS7_ILi128EEENS7_ILi80EEENS7_ILi256EEEEEELi256ENS_6half_tEfNS_4arch4Sm90ELb0ELb0ELb1ELb1ELb0ELb1ELb0ELb1ELb1ELb1ELb0ELb0EEENS1_21CollectiveEpilogueFwdINS6_IJSA_SC_SB_EEES9_SE_SG_Li256ELb1ELb1ELb0ELb0EEENS1_36VarlenDynamicPersistentTileSchedulerILi128ELi80ELi256ELi128ELb0ELb1ELb1ELb0ELb1ELb1EEEEEEEEEvNT_6ParamsE --------------------------
	.section	.nv.shared._ZN7cutlass13device_kernelIN5flash11enable_sm90INS1_16FlashAttnFwdSm90INS1_25CollectiveMainloopFwdSm90ILi2EN4cute5tupleIJNS5_1CILi1EEES8_S8_EEENS6_IJNS7_ILi128EEENS7_ILi80EEENS7_ILi256EEEEEELi256ENS_6half_tEfNS_4arch4Sm90ELb0ELb0ELb1ELb1ELb0ELb1ELb0ELb1ELb1ELb1ELb0ELb0EEENS1_21CollectiveEpilogueFwdINS6_IJSA_SC_SB_EEES9_SE_SG_Li256ELb1ELb1ELb0ELb0EEENS1_36VarlenDynamicPersistentTileSchedulerILi128ELi80ELi256ELi128ELb0ELb1ELb1ELb0ELb1ELb1EEEEEEEEEvNT_6ParamsE,"aw",@nobits
	.sectionflags	@""
	.align	16
	.zero		1024


//--------------------- .nv.shared._ZN7cutlass13device_kernelIN5flash11enable_sm90INS1_16FlashAttnFwdSm90INS1_25CollectiveMainloopFwdSm90ILi2EN4cute5tupleIJNS5_1CILi1EEES8_S8_EEENS6_IJNS7_ILi128EEENS7_ILi64EEENS7_ILi256EEEEEELi256ENS_6half_tEfNS_4arch4Sm90ELb0ELb1ELb1ELb0ELb0ELb0ELb0ELb1ELb1ELb1ELb0ELb0EEENS1_21CollectiveEpilogueFwdINS6_IJSA_SC_SB_EEES9_SE_SG_Li256ELb0ELb1ELb0ELb0EEENS1_30DynamicPersistentTileSchedulerILi256ELi128ELb0ELb1ELb1EEEEEEEEEvNT_6ParamsE --------------------------
	.section	.nv.shared._ZN7cutlass13device_kernelIN5flash11enable_sm90INS1_16FlashAttnFwdSm90INS1_25CollectiveMainloopFwdSm90ILi2EN4cute5tupleIJNS5_1CILi1EEES8_S8_EEENS6_IJNS7_ILi128EEENS7_ILi64EEENS7_ILi256EEEEEELi256ENS_6half_tEfNS_4arch4Sm90ELb0ELb1ELb1ELb0ELb0ELb0ELb0ELb1ELb1ELb1ELb0ELb0EEENS1_21CollectiveEpilogueFwdINS6_IJSA_SC_SB_EEES9_SE_SG_Li256ELb0ELb1ELb0ELb0EEENS1_30DynamicPersistentTileSchedulerILi256ELi128ELb0ELb1ELb1EEEEEEEEEvNT_6ParamsE,"aw",@nobits
	.sectionflags	@""
	.align	16
	.zero		1024


//--------------------- .nv.shared._ZN7cutlass13device_kernelIN5flash11enable_sm90INS1_16FlashAttnFwdSm90INS1_25CollectiveMainloopFwdSm90ILi2EN4cute5tupleIJNS5_1CILi1EEES8_S8_EEENS6_IJNS7_ILi128EEENS7_ILi64EEENS7_ILi256EEEEEELi256ENS_6half_tEfNS_4arch4Sm90ELb0ELb1ELb1ELb1ELb0ELb0ELb0ELb1ELb1ELb1ELb0ELb0EEENS1_21CollectiveEpilogueFwdINS6_IJSA_SC_SB_EEES9_SE_SG_Li256ELb1ELb1ELb0ELb0EEENS1_36VarlenDynamicPersistentTileSchedulerILi128ELi64ELi256ELi128ELb0ELb1ELb1ELb1ELb0ELb1EEEEEEEEEvNT_6ParamsE --------------------------
	.section	.nv.shared._ZN7cutlass13device_kernelIN5flash11enable_sm90INS1_16FlashAttnFwdSm90INS1_25CollectiveMainloopFwdSm90ILi2EN4cute5tupleIJNS5_1CILi1EEES8_S8_EEENS6_IJNS7_ILi128EEENS7_ILi64EEENS7_ILi256EEEEEELi256ENS_6half_tEfNS_4arch4Sm90ELb0ELb1ELb1ELb1ELb0ELb0ELb0ELb1ELb1ELb1ELb0ELb0EEENS1_21CollectiveEpilogueFwdINS6_IJSA_SC_SB_EEES9_SE_SG_Li256ELb1ELb1ELb0ELb0EEENS1_36VarlenDynamicPersistentTileSchedulerILi128ELi64ELi256ELi128ELb0ELb1ELb1ELb1ELb0ELb1EEEEEEEEEvNT_6ParamsE,"aw",@nobits
	.sectionflags	@""
	.align	16
	.zero		1024


//--------------------- .nv.shared._ZN7cutlass13device_kernelIN5flash11enable_sm90INS1_16FlashAttnFwdSm90INS1_25CollectiveMainloopFwdSm90ILi2EN4cute5tupleIJNS5_1CILi1EEES8_S8_EEENS6_IJNS7_ILi128EEENS7_ILi64EEENS7_ILi256EEEEEELi256ENS_6half_tEfNS_4arch4Sm90ELb0ELb1ELb1ELb1ELb0ELb1ELb0ELb1ELb1ELb1ELb0ELb0EEENS1_21CollectiveEpilogueFwdINS6_IJSA_SC_SB_EEES9_SE_SG_Li256ELb1ELb1ELb0ELb0EEENS1_36VarlenDynamicPersistentTileSchedulerILi128ELi64ELi256ELi128ELb0ELb1ELb1ELb1ELb0ELb1EEEEEEEEEvNT_6ParamsE --------------------------
	.section	.nv.shared._ZN7cutlass13device_kernelIN5flash11enable_sm90INS1_16FlashAttnFwdSm90INS1_25CollectiveMainloopFwdSm90ILi2EN4cute5tupleIJNS5_1CILi1EEES8_S8_EEENS6_IJNS7_ILi128EEENS7_ILi64EEENS7_ILi256EEEEEELi256ENS_6half_tEfNS_4arch4Sm90ELb0ELb1ELb1ELb1ELb0ELb1ELb0ELb1ELb1ELb1ELb0ELb0EEENS1_21CollectiveEpilogueFwdINS6_IJSA_SC_SB_EEES9_SE_SG_Li256ELb1ELb1ELb0ELb0EEENS1_36VarlenDynamicPersistentTileSchedulerILi128ELi64ELi256ELi128ELb0ELb1ELb1ELb1ELb0ELb1EEEEEEEEEvNT_6ParamsE,"aw",@nobits
	.sectionflags	@""
	.align	16
	.zero		1024


//--------------------- .nv.shared._ZN7cutlass13device_kernelIN5flash11enable_sm90INS1_16FlashAttnFwdSm90INS1_25CollectiveMainloopFwdSm90ILi2EN4cute5tupleIJNS5_1CILi1EEES8_S8_EEENS6_IJNS7_ILi128EEENS7_ILi80EEENS7_ILi256EEEEEELi256ENS_6half_tEfNS_4arch4Sm90ELb1ELb0ELb1ELb0ELb0ELb0ELb0ELb1ELb1ELb1ELb0ELb0EEENS1_21CollectiveEpilogueFwdINS6_IJSA_SC_SB_EEES9_SE_SG_Li256ELb0ELb1ELb0ELb0EEENS1_30DynamicPersistentTileSchedulerILi256ELi128ELb0ELb1ELb1EEEEEEEEEvNT_6ParamsE --------------------------
	.section	.nv.shared._ZN7cutlass13device_kernelIN5flash11enable_sm90INS1_16FlashAttnFwdSm90INS1_25CollectiveMainloopFwdSm90ILi2EN4cute5tupleIJNS5_1CILi1EEES8_S8_EEENS6_IJNS7_ILi128EEENS7_ILi80EEENS7_ILi256EEEEEELi256ENS_6half_tEfNS_4arch4Sm90ELb1ELb0ELb1ELb0ELb0ELb0ELb0ELb1ELb1ELb1ELb0ELb0EEENS1_21CollectiveEpilogueFwdINS6_IJSA_SC_SB_EEES9_SE_SG_Li256ELb0ELb1ELb0ELb0EEENS1_30DynamicPersistentTileSchedulerILi256ELi128ELb0ELb1ELb1EEEEEEEEEvNT_6ParamsE,"aw",@nobits
	.sectionflags	@""
	.align	16
	.zero		1024


//--------------------- .nv.shared._ZN7cutlass13device_kernelIN5flash11enable_sm90INS1_16FlashAttnFwdSm90INS1_25CollectiveMainloopFwdSm90ILi2EN4cute5tupleIJNS5_1CILi1EEES8_S8_EEENS6_IJNS7_ILi128EEENS7_ILi80EEENS7_ILi256EEEEEELi256ENS_6half_tEfNS_4arch4Sm90ELb1ELb0ELb1ELb1ELb0ELb0ELb0ELb1ELb1ELb1ELb0ELb0EEENS1_21CollectiveEpilogueFwdINS6_IJSA_SC_SB_EEES9_SE_SG_Li256ELb1ELb1ELb0ELb0EEENS1_36VarlenDynamicPersistentTileSchedulerILi128ELi80ELi256ELi128ELb0ELb1ELb1ELb1ELb1ELb1EEEEEEEEEvNT_6ParamsE --------------------------
	.section	.nv.shared._ZN7cutlass13device_kernelIN5flash11enable_sm90INS1_16FlashAttnFwdSm90INS1_25CollectiveMainloopFwdSm90ILi2EN4cute5tupleIJNS5_1CILi1EEES8_S8_EEENS6_IJNS7_ILi128EEENS7_ILi80EEENS7_ILi256EEEEEELi256ENS_6half_tEfNS_4arch4Sm90ELb1ELb0ELb1ELb1ELb0ELb0ELb0ELb1ELb1ELb1ELb0ELb0EEENS1_21CollectiveEpilogueFwdINS6_IJSA_SC_SB_EEES9_SE_SG_Li256ELb1ELb1ELb0ELb0EEENS1_36VarlenDynamicPersistentTileSchedulerILi128ELi80ELi256ELi128ELb0ELb1ELb1ELb1ELb1ELb1EEEEEEEEEvNT_6ParamsE,"aw",@nobits
	.sectionflags	@""
	.align	16
	.zero		1024


//--------------------- .nv.shared._ZN7cutlass13device_kernelIN5flash11enable_sm90INS1_16FlashAttnFwdSm90INS1_25CollectiveMainloopFwdSm90ILi2EN4cute5tupleIJNS5_1CILi1EEES8_S8_EEENS6_IJNS7_ILi128EEENS7_ILi80EEENS7_ILi256EEEEEELi256ENS_6half_tEfNS_4arch4Sm90ELb1ELb0ELb1ELb1ELb0ELb1ELb0ELb1ELb1ELb1ELb0ELb0EEENS1_21CollectiveEpilogueFwdINS6_IJSA_SC_SB_EEES9_SE_SG_Li256ELb1ELb1ELb0ELb0EEENS1_36VarlenDynamicPersistentTileSchedulerILi128ELi80ELi256ELi128ELb0ELb1ELb1ELb1ELb1ELb1EEEEEEEEEvNT_6ParamsE --------------------------
	.section	.nv.shared._ZN7cutlass13device_kernelIN5flash11enable_sm90INS1_16FlashAttnFwdSm90INS1_25CollectiveMainloopFwdSm90ILi2EN4cute5tupleIJNS5_1CILi1EEES8_S8_EEENS6_IJNS7_ILi128EEENS7_ILi80EEENS7_ILi256EEEEEELi256ENS_6half_tEfNS_4arch4Sm90ELb1ELb0ELb1ELb1ELb0ELb1ELb0ELb1ELb1ELb1ELb0ELb0EEENS1_21CollectiveEpilogueFwdINS6_IJSA_SC_SB_EEES9_SE_SG_Li256ELb1ELb1ELb0ELb0EEENS1_36VarlenDynamicPersistentTileSchedulerILi128ELi80ELi256ELi128ELb0ELb1ELb1ELb1ELb1ELb1EEEEEEEEEvNT_6ParamsE,"aw",@nobits
	.sectionflags	@""
	.align	16
	.zero		1024


//--------------------- .nv.constant0._ZN7cutlass13device_kernelIN5flash11enable_sm90INS1_16FlashAttnFwdSm90INS1_25CollectiveMainloopFwdSm90ILi2EN4cute5tupleIJNS5_1CILi1EEES8_S8_EEENS6_IJNS7_ILi128EEENS7_ILi80EEENS7_ILi256EEEEEELi256ENS_6half_tEfNS_4arch4Sm90ELb0ELb0ELb1ELb0ELb0ELb0ELb0ELb1ELb1ELb1ELb0ELb0EEENS1_21CollectiveEpilogueFwdINS6_IJSA_SC_SB_EEES9_SE_SG_Li256ELb0ELb1ELb0ELb0EEENS1_29StaticPersistentTileSchedulerILb0EEEEEEEEEvNT_6ParamsE --------------------------
	.section	.nv.constant0._ZN7cutlass13device_kernelIN5flash11enable_sm90INS1_16FlashAttnFwdSm90INS1_25CollectiveMainloopFwdSm90ILi2EN4cute5tupleIJNS5_1CILi1EEES8_S8_EEENS6_IJNS7_ILi128EEENS7_ILi80EEENS7_ILi256EEEEEELi256ENS_6half_tEfNS_4arch4Sm90ELb0ELb0ELb1ELb0ELb0ELb0ELb0ELb1ELb1ELb1ELb0ELb0EEENS1_21CollectiveEpilogueFwdINS6_IJSA_SC_SB_EEES9_SE_SG_Li256ELb0ELb1ELb0ELb0EEENS1_29StaticPersistentTileSchedulerILb0EEEEEEEEEvNT_6ParamsE,"a",@progbits
	.sectionflags	@""
	.align	4
.nv.constant0._ZN7cutlass13device_kernelIN5flash11enable_sm90INS1_16FlashAttnFwdSm90INS1_25CollectiveMainloopFwdSm90ILi2EN4cute5tupleIJNS5_1CILi1EEES8_S8_EEENS6_IJNS7_ILi128EEENS7_ILi80EEENS7_ILi256EEEEEELi256ENS_6half_tEfNS_4arch4Sm90ELb0ELb0ELb1ELb0ELb0ELb0ELb0ELb1ELb1ELb1ELb0ELb0EEENS1_21CollectiveEpilogueFwdINS6_IJSA_SC_SB_EEES9_SE_SG_Li256ELb0ELb1ELb0ELb0EEENS1_29StaticPersistentTileSchedulerILb0EEEEEEEEEvNT_6ParamsE:
	.zero		3200


//--------------------- .nv.constant0._ZN7cutlass13device_kernelIN5flash11enable_sm90INS1_16FlashAttnFwdSm90INS1_25CollectiveMainloopFwdSm90ILi2EN4cute5tupleIJNS5_1CILi2EEENS7_ILi1EEES9_EEENS6_IJNS7_ILi128EEENS7_ILi80EEENS7_ILi256EEEEEELi256ENS_6half_tEfNS_4arch4Sm90ELb0ELb0ELb1ELb0ELb0ELb0ELb0ELb1ELb1ELb1ELb0ELb0EEENS1_21CollectiveEpilogueFwdINS6_IJSB_SD_SC_EEESA_SF_SH_Li256ELb0ELb1ELb0ELb0EEENS1_29StaticPersistentTileSchedulerILb0EEEEEEEEEvNT_6ParamsE --------------------------
	.section	.nv.constant0._ZN7cutlass13device_kernelIN5flash11enable_sm90INS1_16FlashAttnFwdSm90INS1_25CollectiveMainloopFwdSm90ILi2EN4cute5tupleIJNS5_1CILi2EEENS7_ILi1EEES9_EEENS6_IJNS7_ILi128EEENS7_ILi80EEENS7_ILi256EEEEEELi256ENS_6half_tEfNS_4arch4Sm90ELb0ELb0ELb1ELb0ELb0ELb0ELb0ELb1ELb1ELb1ELb0ELb0EEENS1_21CollectiveEpilogueFwdINS6_IJSB_SD_SC_EEESA_SF_SH_Li256ELb0ELb1ELb0ELb0EEENS1_29StaticPersistentTileSchedulerILb0EEEEEEEEEvNT_6ParamsE,"a",@progbits
	.sectionflags	@""
	.align	4
.nv.constant0._ZN7cutlass13device_kernelIN5flash11enable_sm90INS1_16FlashAttnFwdSm90INS1_25CollectiveMainloopFwdSm90ILi2EN4cute5tupleIJNS5_1CILi2EEENS7_ILi1EEES9_EEENS6_IJNS7_ILi128EEENS7_ILi80EEENS7_ILi256EEEEEELi256ENS_6half_tEfNS_4arch4Sm90ELb0ELb0ELb1ELb0ELb0ELb0ELb0ELb1ELb1ELb1ELb0ELb0EEENS1_21CollectiveEpilogueFwdINS6_IJSB_SD_SC_EEESA_SF_SH_Li256ELb0ELb1ELb0ELb0EEENS1_29StaticPersistentTileSchedulerILb0EEEEEEEEEvNT_6ParamsE:
	.zero		3200


//--------------------- .nv.constant0._ZN7cutlass13device_kernelIN5flash11enable_sm90INS1_16FlashAttnFwdSm90INS1_25CollectiveMainloopFwdSm90ILi2EN4cute5tupleIJNS5_1CILi1EEES8_S8_EEENS6_IJNS7_ILi128EEENS7_ILi80EEENS7_ILi256EEEEEELi256ENS_6half_tEfNS_4arch4Sm90ELb0ELb0ELb1ELb1ELb0ELb0ELb0ELb1ELb1ELb1ELb0ELb0EEENS1_21CollectiveEpilogueFwdINS6_IJSA_SC_SB_EEES9_SE_SG_Li256ELb1ELb1ELb0ELb0EEENS1_36VarlenDynamicPersistentTileSchedulerILi128ELi80ELi256ELi128ELb0ELb1ELb1ELb0ELb1ELb1EEEEEEEEEvNT_6ParamsE --------------------------
	.section	.nv.constant0._ZN7cutlass13device_kernelIN5flash11enable_sm90INS1_16FlashAttnFwdSm90INS1_25CollectiveMainloopFwdSm90ILi2EN4cute5tupleIJNS5_1CILi1EEES8_S8_EEENS6_IJNS7_ILi128EEENS7_ILi80EEENS7_ILi256EEEEEELi256ENS_6half_tEfNS_4arch4Sm90ELb0ELb0ELb1ELb1ELb0ELb0ELb0ELb1ELb1ELb1ELb0ELb0EEENS1_21CollectiveEpilogueFwdINS6_IJSA_SC_SB_EEES9_SE_SG_Li256ELb1ELb1ELb0ELb0EEENS1_36VarlenDynamicPersistentTileSchedulerILi128ELi80ELi256ELi128ELb0ELb1ELb1ELb0ELb1ELb1EEEEEEEEEvNT_6ParamsE,"a",@progbits
	.sectionflags	@""
	.align	4
.nv.constant0._ZN7cutlass13device_kernelIN5flash11enable_sm90INS1_16FlashAttnFwdSm90INS1_25CollectiveMainloopFwdSm90ILi2EN4cute5tupleIJNS5_1CILi1EEES8_S8_EEENS6_IJNS7_ILi128EEENS7_ILi80EEENS7_ILi256EEEEEELi256ENS_6half_tEfNS_4arch4Sm90ELb0ELb0ELb1ELb1ELb0ELb0ELb0ELb1ELb1ELb1ELb0ELb0EEENS1_21CollectiveEpilogueFwdINS6_IJSA_SC_SB_EEES9_SE_SG_Li256ELb1ELb1ELb0ELb0EEENS1_36VarlenDynamicPersistentTileSchedulerILi128ELi80ELi256ELi128ELb0ELb1ELb1ELb0ELb1ELb1EEEEEEEEEvNT_6ParamsE:
	.zero		3328


//--------------------- .nv.constant0._ZN7cutlass13device_kernelIN5flash11enable_sm90INS1_16FlashAttnFwdSm90INS1_25CollectiveMainloopFwdSm90ILi2EN4cute5tupleIJNS5_1CILi1EEES8_S8_EEENS6_IJNS7_ILi128EEENS7_ILi80EEENS7_ILi256EEEEEELi256ENS_6half_tEfNS_4arch4Sm90ELb0ELb0ELb1ELb1ELb0ELb1ELb0ELb1ELb1ELb1ELb0ELb0EEENS1_21CollectiveEpilogueFwdINS6_IJSA_SC_SB_EEES9_SE_SG_Li256ELb1ELb1ELb0ELb0EEENS1_36VarlenDynamicPersistentTileSchedulerILi128ELi80ELi256ELi128ELb0ELb1ELb1ELb0ELb1ELb1EEEEEEEEEvNT_6ParamsE --------------------------
	.section	.nv.constant0._ZN7cutlass13device_kernelIN5flash11enable_sm90INS1_16FlashAttnFwdSm90INS1_25CollectiveMainloopFwdSm90ILi2EN4cute5tupleIJNS5_1CILi1EEES8_S8_EEENS6_IJNS7_ILi128EEENS7_ILi80EEENS7_ILi256EEEEEELi256ENS_6half_tEfNS_4arch4Sm90ELb0ELb0ELb1ELb1ELb0ELb1ELb0ELb1ELb1ELb1ELb0ELb0EEENS1_21CollectiveEpilogueFwdINS6_IJSA_SC_SB_EEES9_SE_SG_Li256ELb1ELb1ELb0ELb0EEENS1_36VarlenDynamicPersistentTileSchedulerILi128ELi80ELi256ELi128ELb0ELb1ELb1ELb0ELb1ELb1EEEEEEEEEvNT_6ParamsE,"a",@progbits
	.sectionflags	@""
	.align	4
.nv.constant0._ZN7cutlass13device_kernelIN5flash11enable_sm90INS1_16FlashAttnFwdSm90INS1_25CollectiveMainloopFwdSm90ILi2EN4cute5tupleIJNS5_1CILi1EEES8_S8_EEENS6_IJNS7_ILi128EEENS7_ILi80EEENS7_ILi256EEEEEELi256ENS_6half_tEfNS_4arch4Sm90ELb0ELb0ELb1ELb1ELb0ELb1ELb0ELb1ELb1ELb1ELb0ELb0EEENS1_21CollectiveEpilogueFwdINS6_IJSA_SC_SB_EEES9_SE_SG_Li256ELb1ELb1ELb0ELb0EEENS1_36VarlenDynamicPersistentTileSchedulerILi128ELi80ELi256ELi128ELb0ELb1ELb1ELb0ELb1ELb1EEEEEEEEEvNT_6ParamsE:
	.zero		3328


//--------------------- .nv.constant0._ZN7cutlass13device_kernelIN5flash11enable_sm90INS1_16FlashAttnFwdSm90INS1_25CollectiveMainloopFwdSm90ILi2EN4cute5tupleIJNS5_1CILi1EEES8_S8_EEENS6_IJNS7_ILi128EEENS7_ILi64EEENS7_ILi256EEEEEELi256ENS_6half_tEfNS_4arch4Sm90ELb0ELb1ELb1ELb0ELb0ELb0ELb0ELb1ELb1ELb1ELb0ELb0EEENS1_21CollectiveEpilogueFwdINS6_IJSA_SC_SB_EEES9_SE_SG_Li256ELb0ELb1ELb0ELb0EEENS1_30DynamicPersistentTileSchedulerILi256ELi128ELb0ELb1ELb1EEEEEEEEEvNT_6ParamsE --------------------------
	.section	.nv.constant0._ZN7cutlass13device_kernelIN5flash11enable_sm90INS1_16FlashAttnFwdSm90INS1_25CollectiveMainloopFwdSm90ILi2EN4cute5tupleIJNS5_1CILi1EEES8_S8_EEENS6_IJNS7_ILi128EEENS7_ILi64EEENS7_ILi256EEEEEELi256ENS_6half_tEfNS_4arch4Sm90ELb0ELb1ELb1ELb0ELb0ELb0ELb0ELb1ELb1ELb1ELb0ELb0EEENS1_21CollectiveEpilogueFwdINS6_IJSA_SC_SB_EEES9_SE_SG_Li256ELb0ELb1ELb0ELb0EEENS1_30DynamicPersistentTileSchedulerILi256ELi128ELb0ELb1ELb1EEEEEEEEEvNT_6ParamsE,"a",@progbits
	.sectionflags	@""
	.align	4
.nv.constant0._ZN7cutlass13device_kernelIN5flash11enable_sm90INS1_16FlashAttnFwdSm90INS1_25CollectiveMainloopFwdSm90ILi2EN4cute5tupleIJNS5_1CILi1EEES8_S8_EEENS6_IJNS7_ILi128EEENS7_ILi64EEENS7_ILi256EEEEEELi256ENS_6half_tEfNS_4arch4Sm90ELb0ELb1ELb1ELb0ELb0ELb0ELb0ELb1ELb1ELb1ELb0ELb0EEENS1_21CollectiveEpilogueFwdINS6_IJSA_SC_SB_EEES9_SE_SG_Li256ELb0ELb1ELb0ELb0EEENS1_30DynamicPersistentTileSchedulerILi256ELi128ELb0ELb1ELb1EEEEEEEEEvNT_6ParamsE:
	.zero		3328


//--------------------- .nv.constant0._ZN7cutlass13device_kernelIN5flash11enable_sm90INS1_16FlashAttnFwdSm90INS1_25CollectiveMainloopFwdSm90ILi2EN4cute5tupleIJNS5_1CILi1EEES8_S8_EEENS6_IJNS7_ILi128EEENS7_ILi64EEENS7_ILi256EEEEEELi256ENS_6half_tEfNS_4arch4Sm90ELb0ELb1ELb1ELb1ELb0ELb0ELb0ELb1ELb1ELb1ELb0ELb0EEENS1_21CollectiveEpilogueFwdINS6_IJSA_SC_SB_EEES9_SE_SG_Li256ELb1ELb1ELb0ELb0EEENS1_36VarlenDynamicPersistentTileSchedulerILi128ELi64ELi256ELi128ELb0ELb1ELb1ELb1ELb0ELb1EEEEEEEEEvNT_6ParamsE --------------------------
	.section	.nv.constant0._ZN7cutlass13device_kernelIN5flash11enable_sm90INS1_16FlashAttnFwdSm90INS1_25CollectiveMainloopFwdSm90ILi2EN4cute5tupleIJNS5_1CILi1EEES8_S8_EEENS6_IJNS7_ILi128EEENS7_ILi64EEENS7_ILi256EEEEEELi256ENS_6half_tEfNS_4arch4Sm90ELb0ELb1ELb1ELb1ELb0ELb0ELb0ELb1ELb1ELb1ELb0ELb0EEENS1_21CollectiveEpilogueFwdINS6_IJSA_SC_SB_EEES9_SE_SG_Li256ELb1ELb1ELb0ELb0EEENS1_36VarlenDynamicPersistentTileSchedulerILi128ELi64ELi256ELi128ELb0ELb1ELb1ELb1ELb0ELb1EEEEEEEEEvNT_6ParamsE,"a",@progbits
	.sectionflags	@""
	.align	4
.nv.constant0._ZN7cutlass13device_kernelIN5flash11enable_sm90INS1_16FlashAttnFwdSm90INS1_25CollectiveMainloopFwdSm90ILi2EN4cute5tupleIJNS5_1CILi1EEES8_S8_EEENS6_IJNS7_ILi128EEENS7_ILi64EEENS7_ILi256EEEEEELi256ENS_6half_tEfNS_4arch4Sm90ELb0ELb1ELb1ELb1ELb0ELb0ELb0ELb1ELb1ELb1ELb0ELb0EEENS1_21CollectiveEpilogueFwdINS6_IJSA_SC_SB_EEES9_SE_SG_Li256ELb1ELb1ELb0ELb0EEENS1_36VarlenDynamicPersistentTileSchedulerILi128ELi64ELi256ELi128ELb0ELb1ELb1ELb1ELb0ELb1EEEEEEEEEvNT_6ParamsE:
	.zero		3328


//--------------------- .nv.constant0._ZN7cutlass13device_kernelIN5flash11enable_sm90INS1_16FlashAttnFwdSm90INS1_25CollectiveMainloopFwdSm90ILi2EN4cute5tupleIJNS5_1CILi1EEES8_S8_EEENS6_IJNS7_ILi128EEENS7_ILi64EEENS7_ILi256EEEEEELi256ENS_6half_tEfNS_4arch4Sm90ELb0ELb1ELb1ELb1ELb0ELb1ELb0ELb1ELb1ELb1ELb0ELb0EEENS1_21CollectiveEpilogueFwdINS6_IJSA_SC_SB_EEES9_SE_SG_Li256ELb1ELb1ELb0ELb0EEENS1_36VarlenDynamicPersistentTileSchedulerILi128ELi64ELi256ELi128ELb0ELb1ELb1ELb1ELb0ELb1EEEEEEEEEvNT_6ParamsE --------------------------
	.section	.nv.constant0._ZN7cutlass13device_kernelIN5flash11enable_sm90INS1_16FlashAttnFwdSm90INS1_25CollectiveMainloopFwdSm90ILi2EN4cute5tupleIJNS5_1CILi1EEES8_S8_EEENS6_IJNS7_ILi128EEENS7_ILi64EEENS7_ILi256EEEEEELi256ENS_6half_tEfNS_4arch4Sm90ELb0ELb1ELb1ELb1ELb0ELb1ELb0ELb1ELb1ELb1ELb0ELb0EEENS1_21CollectiveEpilogueFwdINS6_IJSA_SC_SB_EEES9_SE_SG_Li256ELb1ELb1ELb0ELb0EEENS1_36VarlenDynamicPersistentTileSchedulerILi128ELi64ELi256ELi128ELb0ELb1ELb1ELb1ELb0ELb1EEEEEEEEEvNT_6ParamsE,"a",@progbits
	.sectionflags	@""
	.align	4
.nv.constant0._ZN7cutlass13device_kernelIN5flash11enable_sm90INS1_16FlashAttnFwdSm90INS1_25CollectiveMainloopFwdSm90ILi2EN4cute5tupleIJNS5_1CILi1EEES8_S8_EEENS6_IJNS7_ILi128EEENS7_ILi64EEENS7_ILi256EEEEEELi256ENS_6half_tEfNS_4arch4Sm90ELb0ELb1ELb1ELb1ELb0ELb1ELb0ELb1ELb1ELb1ELb0ELb0EEENS1_21CollectiveEpilogueFwdINS6_IJSA_SC_SB_EEES9_SE_SG_Li256ELb1ELb1ELb0ELb0EEENS1_36VarlenDynamicPersistentTileSchedulerILi128ELi64ELi256ELi128ELb0ELb1ELb1ELb1ELb0ELb1EEEEEEEEEvNT_6ParamsE:
	.zero		3328


//--------------------- .nv.constant0._ZN7cutlass13device_kernelIN5flash11enable_sm90INS1_16FlashAttnFwdSm90INS1_25CollectiveMainloopFwdSm90ILi2EN4cute5tupleIJNS5_1CILi1EEES8_S8_EEENS6_IJNS7_ILi128EEENS7_ILi80EEENS7_ILi256EEEEEELi256ENS_6half_tEfNS_4arch4Sm90ELb1ELb0ELb1ELb0ELb0ELb0ELb0ELb1ELb1ELb1ELb0ELb0EEENS1_21CollectiveEpilogueFwdINS6_IJSA_SC_SB_EEES9_SE_SG_Li256ELb0ELb1ELb0ELb0EEENS1_30DynamicPersistentTileSchedulerILi256ELi128ELb0ELb1ELb1EEEEEEEEEvNT_6ParamsE --------------------------
	.section	.nv.constant0._ZN7cutlass13device_kernelIN5flash11enable_sm90INS1_16FlashAttnFwdSm90INS1_25CollectiveMainloopFwdSm90ILi2EN4cute5tupleIJNS5_1CILi1EEES8_S8_EEENS6_IJNS7_ILi128EEENS7_ILi80EEENS7_ILi256EEEEEELi256ENS_6half_tEfNS_4arch4Sm90ELb1ELb0ELb1ELb0ELb0ELb0ELb0ELb1ELb1ELb1ELb0ELb0EEENS1_21CollectiveEpilogueFwdINS6_IJSA_SC_SB_EEES9_SE_SG_Li256ELb0ELb1ELb0ELb0EEENS1_30DynamicPersistentTileSchedulerILi256ELi128ELb0ELb1ELb1EEEEEEEEEvNT_6ParamsE,"a",@progbits
	.sectionflags	@""
	.align	4
.nv.constant0._ZN7cutlass13device_kernelIN5flash11enable_sm90INS1_16FlashAttnFwdSm90INS1_25CollectiveMainloopFwdSm90ILi2EN4cute5tupleIJNS5_1CILi1EEES8_S8_EEENS6_IJNS7_ILi128EEENS7_ILi80EEENS7_ILi256EEEEEELi256ENS_6half_tEfNS_4arch4Sm90ELb1ELb0ELb1ELb0ELb0ELb0ELb0ELb1ELb1ELb1ELb0ELb0EEENS1_21CollectiveEpilogueFwdINS6_IJSA_SC_SB_EEES9_SE_SG_Li256ELb0ELb1ELb0ELb0EEENS1_30DynamicPersistentTileSchedulerILi256ELi128ELb0ELb1ELb1EEEEEEEEEvNT_6ParamsE:
	.zero		3328


//--------------------- .nv.constant0._ZN7cutlass13device_kernelIN5flash11enable_sm90INS1_16FlashAttnFwdSm90INS1_25CollectiveMainloopFwdSm90ILi2EN4cute5tupleIJNS5_1CILi1EEES8_S8_EEENS6_IJNS7_ILi128EEENS7_ILi80EEENS7_ILi256EEEEEELi256ENS_6half_tEfNS_4arch4Sm90ELb1ELb0ELb1ELb1ELb0ELb0ELb0ELb1ELb1ELb1ELb0ELb0EEENS1_21CollectiveEpilogueFwdINS6_IJSA_SC_SB_EEES9_SE_SG_Li256ELb1ELb1ELb0ELb0EEENS1_36VarlenDynamicPersistentTileSchedulerILi128ELi80ELi256ELi128ELb0ELb1ELb1ELb1ELb1ELb1EEEEEEEEEvNT_6ParamsE --------------------------
	.section	.nv.constant0._ZN7cutlass13device_kernelIN5flash11enable_sm90INS1_16FlashAttnFwdSm90INS1_25CollectiveMainloopFwdSm90ILi2EN4cute5tupleIJNS5_1CILi1EEES8_S8_EEENS6_IJNS7_ILi128EEENS7_ILi80EEENS7_ILi256EEEEEELi256ENS_6half_tEfNS_4arch4Sm90ELb1ELb0ELb1ELb1ELb0ELb0ELb0ELb1ELb1ELb1ELb0ELb0EEENS1_21CollectiveEpilogueFwdINS6_IJSA_SC_SB_EEES9_SE_SG_Li256ELb1ELb1ELb0ELb0EEENS1_36VarlenDynamicPersistentTileSchedulerILi128ELi80ELi256ELi128ELb0ELb1ELb1ELb1ELb1ELb1EEEEEEEEEvNT_6ParamsE,"a",@progbits
	.sectionflags	@""
	.align	4
.nv.constant0._ZN7cutlass13device_kernelIN5flash11enable_sm90INS1_16FlashAttnFwdSm90INS1_25CollectiveMainloopFwdSm90ILi2EN4cute5tupleIJNS5_1CILi1EEES8_S8_EEENS6_IJNS7_ILi128EEENS7_ILi80EEENS7_ILi256EEEEEELi256ENS_6half_tEfNS_4arch4Sm90ELb1ELb0ELb1ELb1ELb0ELb0ELb0ELb1ELb1ELb1ELb0ELb0EEENS1_21CollectiveEpilogueFwdINS6_IJSA_SC_SB_EEES9_SE_SG_Li256ELb1ELb1ELb0ELb0EEENS1_36VarlenDynamicPersistentTileSchedulerILi128ELi80ELi256ELi128ELb0ELb1ELb1ELb1ELb1ELb1EEEEEEEEEvNT_6ParamsE:
	.zero		3328


//--------------------- .nv.constant0._ZN7cutlass13device_kernelIN5flash11enable_sm90INS1_16FlashAttnFwdSm90INS1_25CollectiveMainloopFwdSm90ILi2EN4cute5tupleIJNS5_1CILi1EEES8_S8_EEENS6_IJNS7_ILi128EEENS7_ILi80EEENS7_ILi256EEEEEELi256ENS_6half_tEfNS_4arch4Sm90ELb1ELb0ELb1ELb1ELb0ELb1ELb0ELb1ELb1ELb1ELb0ELb0EEENS1_21CollectiveEpilogueFwdINS6_IJSA_SC_SB_EEES9_SE_SG_Li256ELb1ELb1ELb0ELb0EEENS1_36VarlenDynamicPersistentTileSchedulerILi128ELi80ELi256ELi128ELb0ELb1ELb1ELb1ELb1ELb1EEEEEEEEEvNT_6ParamsE --------------------------
	.section	.nv.constant0._ZN7cutlass13device_kernelIN5flash11enable_sm90INS1_16FlashAttnFwdSm90INS1_25CollectiveMainloopFwdSm90ILi2EN4cute5tupleIJNS5_1CILi1EEES8_S8_EEENS6_IJNS7_ILi128EEENS7_ILi80EEENS7_ILi256EEEEEELi256ENS_6half_tEfNS_4arch4Sm90ELb1ELb0ELb1ELb1ELb0ELb1ELb0ELb1ELb1ELb1ELb0ELb0EEENS1_21CollectiveEpilogueFwdINS6_IJSA_SC_SB_EEES9_SE_SG_Li256ELb1ELb1ELb0ELb0EEENS1_36VarlenDynamicPersistentTileSchedulerILi128ELi80ELi256ELi128ELb0ELb1ELb1ELb1ELb1ELb1EEEEEEEEEvNT_6ParamsE,"a",@progbits
	.sectionflags	@""
	.align	4
.nv.constant0._ZN7cutlass13device_kernelIN5flash11enable_sm90INS1_16FlashAttnFwdSm90INS1_25CollectiveMainloopFwdSm90ILi2EN4cute5tupleIJNS5_1CILi1EEES8_S8_EEENS6_IJNS7_ILi128EEENS7_ILi80EEENS7_ILi256EEEEEELi256ENS_6half_tEfNS_4arch4Sm90ELb1ELb0ELb1ELb1ELb0ELb1ELb0ELb1ELb1ELb1ELb0ELb0EEENS1_21CollectiveEpilogueFwdINS6_IJSA_SC_SB_EEES9_SE_SG_Li256ELb1ELb1ELb0ELb0EEENS1_36VarlenDynamicPersistentTileSchedulerILi128ELi80ELi256ELi128ELb0ELb1ELb1ELb1ELb1ELb1EEEEEEEEEvNT_6ParamsE:
	.zero		3328


//--------------------- SYMBOLS --------------------------

	.type		.nv.reservedSmem.offset0,@object
	.size		.nv.reservedSmem.offset0,0x4
	.type		__assertfail,@function
